	.target	sm_80

	.elftype	@"ET_EXEC"


//--------------------- .note.nv.tkinfo           --------------------------
	.section	.note.nv.tkinfo,"",@"SHT_NOTE"
	.sectionflags	@"SHF_NOTE_NV_TKINFO"
	.tkinfo
        /*0018*/ 	.word	0x00000002
        /*0030*/ 	.string	""
        /*0030*/ 	.string	"ptxas"
        /*0030*/ 	.string	"Cuda compilation tools, release 13.0, V13.0.88"
        /*0030*/ 	.string	"Build cuda_13.0.r13.0/compiler.36424714_0"
        /*0030*/ 	.string	"-arch sm_80 -m 64 "



//--------------------- .note.nv.cuinfo           --------------------------
	.section	.note.nv.cuinfo,"",@"SHT_NOTE"
	.sectionflags	@"SHF_NOTE_NV_CUINFO"
        /*0018*/ 	.short	0x0002
        /*001a*/ 	.short	0x0050
        /*001c*/ 	.short	0x0082
	.zero		2


//--------------------- .nv.info                  --------------------------
	.section	.nv.info,"",@"SHT_CUDA_INFO"
	.align	4


	//----- nvinfo : EIATTR_REGCOUNT
	.align		4
        /*0000*/ 	.byte	0x04, 0x2f
        /*0002*/ 	.short	(.L_12 - .L_11)
	.align		4
.L_11:
        /*0004*/ 	.word	index@(_ZN7cutlass13device_kernelIN5flash22FlashAttnBwdPreprocessIN4cute5tupleIJNS3_1CILi64EEENS5_ILi96EEEEEENS_10bfloat16_tEfNS_4arch4Sm80ELb1ELb1EEEEEvNT_6ParamsE)
        /*0008*/ 	.word	0x00000034


	//----- nvinfo : EIATTR_FRAME_SIZE
	.align		4
.L_12:
        /*000c*/ 	.byte	0x04, 0x11
        /*000e*/ 	.short	(.L_14 - .L_13)
	.align		4
.L_13:
        /*0010*/ 	.word	index@(_ZN7cutlass13device_kernelIN5flash22FlashAttnBwdPreprocessIN4cute5tupleIJNS3_1CILi64EEENS5_ILi96EEEEEENS_10bfloat16_tEfNS_4arch4Sm80ELb1ELb1EEEEEvNT_6ParamsE)
        /*0014*/ 	.word	0x00000000


	//----- nvinfo : EIATTR_REGCOUNT
	.align		4
.L_14:
        /*0018*/ 	.byte	0x04, 0x2f
        /*001a*/ 	.short	(.L_16 - .L_15)
	.align		4
.L_15:
        /*001c*/ 	.word	index@(_ZN7cutlass13device_kernelIN5flash19enable_sm80_to_sm89INS1_16FlashAttnBwdSm80INS1_25CollectiveMainloopBwdSm80ILi2ELi2EN4cute5tupleIJNS5_1CILi64EEENS7_ILi128EEENS7_ILi96EEEEEENS_10bfloat16_tEfNS_4arch4Sm80ELb1ELb0ELb0ELb1ELb1ELb0ELb0ELb0ELi2ELi2ELi4ELi2ELb0EEENS1_24CollectiveEpilogueBwdGQAISB_fSE_Li256ELb1ELb1EEENS1_25SingleTileBwdLPTSchedulerILb1ELi128ELb1EEEEEEEEEvNT_6ParamsE)
        /*0020*/ 	.word	0x000000ff


	//----- nvinfo : EIATTR_FRAME_SIZE
	.align		4
.L_16:
        /*0024*/ 	.byte	0x04, 0x11
        /*0026*/ 	.short	(.L_18 - .L_17)
	.align		4
.L_17:
        /*0028*/ 	.word	index@($__internal_11_$__cuda_sm70_warpsync)
        /*002c*/ 	.word	0x00000000


	//----- nvinfo : EIATTR_FRAME_SIZE
	.align		4
.L_18:
        /*0030*/ 	.byte	0x04, 0x11
        /*0032*/ 	.short	(.L_20 - .L_19)
	.align		4
.L_19:
        /*0034*/ 	.word	index@(_ZN7cutlass13device_kernelIN5flash19enable_sm80_to_sm89INS1_16FlashAttnBwdSm80INS1_25CollectiveMainloopBwdSm80ILi2ELi2EN4cute5tupleIJNS5_1CILi64EEENS7_ILi128EEENS7_ILi96EEEEEENS_10bfloat16_tEfNS_4arch4Sm80ELb1ELb0ELb0ELb1ELb1ELb0ELb0ELb0ELi2ELi2ELi4ELi2ELb0EEENS1_24CollectiveEpilogueBwdGQAISB_fSE_Li256ELb1ELb1EEENS1_25SingleTileBwdLPTSchedulerILb1ELi128ELb1EEEEEEEEEvNT_6ParamsE)
        /*0038*/ 	.word	0x00000000


	//----- nvinfo : EIATTR_REGCOUNT
	.align		4
.L_20:
        /*003c*/ 	.byte	0x04, 0x2f
        /*003e*/ 	.short	(.L_22 - .L_21)
	.align		4
.L_21:
        /*0040*/ 	.word	index@(_ZN7cutlass13device_kernelIN5flash32FlashAttnBwdPostprocessConvertdQIN4cute5tupleIJNS3_1CILi64EEENS5_ILi96EEEEEENS_10bfloat16_tEfNS_4arch4Sm80ELi256ENS3_8TiledMMAINS3_8MMA_AtomIJNS3_30SM80_16x8x16_F32BF16BF16F32_TNEEEENS3_6LayoutINS4_IJNS5_ILi2EEENS5_ILi4EEENS5_ILi1EEEEEENS4_IJSJ_SH_NS5_ILi0EEEEEEEENS4_IJNS5_ILi32EEESO_NS5_ILi16EEEEEEEELb0EEEEEvNT_6ParamsE)
        /*0044*/ 	.word	0x0000002f


	//----- nvinfo : EIATTR_FRAME_SIZE
	.align		4
.L_22:
        /*0048*/ 	.byte	0x04, 0x11
        /*004a*/ 	.short	(.L_24 - .L_23)
	.align		4
.L_23:
        /*004c*/ 	.word	index@(_ZN7cutlass13device_kernelIN5flash32FlashAttnBwdPostprocessConvertdQIN4cute5tupleIJNS3_1CILi64EEENS5_ILi96EEEEEENS_10bfloat16_tEfNS_4arch4Sm80ELi256ENS3_8TiledMMAINS3_8MMA_AtomIJNS3_30SM80_16x8x16_F32BF16BF16F32_TNEEEENS3_6LayoutINS4_IJNS5_ILi2EEENS5_ILi4EEENS5_ILi1EEEEEENS4_IJSJ_SH_NS5_ILi0EEEEEEEENS4_IJNS5_ILi32EEESO_NS5_ILi16EEEEEEEELb0EEEEEvNT_6ParamsE)
        /*0050*/ 	.word	0x00000000


	//----- nvinfo : EIATTR_REGCOUNT
	.align		4
.L_24:
        /*0054*/ 	.byte	0x04, 0x2f
        /*0056*/ 	.short	(.L_26 - .L_25)
	.align		4
.L_25:
        /*0058*/ 	.word	index@(_ZN7cutlass13device_kernelIN5flash32FlashAttnBwdPostprocessConvertdQIN4cute5tupleIJNS3_1CILi128EEENS5_ILi96EEEEEENS_10bfloat16_tEfNS_4arch4Sm80ELi256ENS3_8TiledMMAINS3_8MMA_AtomIJNS3_30SM80_16x8x16_F32BF16BF16F32_TNEEEENS3_6LayoutINS4_IJNS5_ILi4EEENS5_ILi2EEENS5_ILi1EEEEEENS4_IJSJ_SH_NS5_ILi0EEEEEEEENS4_IJNS5_ILi64EEENS5_ILi32EEENS5_ILi16EEEEEEEELb0EEEEEvNT_6ParamsE)
        /*005c*/ 	.word	0x00000047


	//----- nvinfo : EIATTR_FRAME_SIZE
	.align		4
.L_26:
        /*0060*/ 	.byte	0x04, 0x11
        /*0062*/ 	.short	(.L_28 - .L_27)
	.align		4
.L_27:
        /*0064*/ 	.word	index@(_ZN7cutlass13device_kernelIN5flash32FlashAttnBwdPostprocessConvertdQIN4cute5tupleIJNS3_1CILi128EEENS5_ILi96EEEEEENS_10bfloat16_tEfNS_4arch4Sm80ELi256ENS3_8TiledMMAINS3_8MMA_AtomIJNS3_30SM80_16x8x16_F32BF16BF16F32_TNEEEENS3_6LayoutINS4_IJNS5_ILi4EEENS5_ILi2EEENS5_ILi1EEEEEENS4_IJSJ_SH_NS5_ILi0EEEEEEEENS4_IJNS5_ILi64EEENS5_ILi32EEENS5_ILi16EEEEEEEELb0EEEEEvNT_6ParamsE)
        /*0068*/ 	.word	0x00000000


	//----- nvinfo : EIATTR_REGCOUNT
	.align		4
.L_28:
        /*006c*/ 	.byte	0x04, 0x2f
        /*006e*/ 	.short	(.L_30 - .L_29)
	.align		4
.L_29:
        /*0070*/ 	.word	index@(_ZN7cutlass13device_kernelIN5flash19enable_sm80_to_sm89INS1_16FlashAttnBwdSm80INS1_25CollectiveMainloopBwdSm80ILi2ELi2EN4cute5tupleIJNS5_1CILi64EEENS7_ILi128EEENS7_ILi96EEEEEENS_10bfloat16_tEfNS_4arch4Sm80ELb1ELb0ELb0ELb1ELb0ELb0ELb0ELb0ELi2ELi2ELi4ELi2ELb0EEENS1_24CollectiveEpilogueBwdGQAISB_fSE_Li256ELb1ELb0EEENS1_25SingleTileBwdLPTSchedulerILb1ELi128ELb0EEEEEEEEEvNT_6ParamsE)
        /*0074*/ 	.word	0x000000ff


	//----- nvinfo : EIATTR_FRAME_SIZE
	.align		4
.L_30:
        /*0078*/ 	.byte	0x04, 0x11
        /*007a*/ 	.short	(.L_32 - .L_31)
	.align		4
.L_31:
        /*007c*/ 	.word	index@(_ZN7cutlass13device_kernelIN5flash19enable_sm80_to_sm89INS1_16FlashAttnBwdSm80INS1_25CollectiveMainloopBwdSm80ILi2ELi2EN4cute5tupleIJNS5_1CILi64EEENS7_ILi128EEENS7_ILi96EEEEEENS_10bfloat16_tEfNS_4arch4Sm80ELb1ELb0ELb0ELb1ELb0ELb0ELb0ELb0ELi2ELi2ELi4ELi2ELb0EEENS1_24CollectiveEpilogueBwdGQAISB_fSE_Li256ELb1ELb0EEENS1_25SingleTileBwdLPTSchedulerILb1ELi128ELb0EEEEEEEEEvNT_6ParamsE)
        /*0080*/ 	.word	0x00000000


	//----- nvinfo : EIATTR_REGCOUNT
	.align		4
.L_32:
        /*0084*/ 	.byte	0x04, 0x2f
        /*0086*/ 	.short	(.L_34 - .L_33)
	.align		4
.L_33:
        /*0088*/ 	.word	index@(_ZN7cutlass13device_kernelIN5flash19enable_sm80_to_sm89INS1_16FlashAttnBwdSm80INS1_25CollectiveMainloopBwdSm80ILi2ELi2EN4cute5tupleIJNS5_1CILi64EEENS7_ILi128EEENS7_ILi96EEEEEENS_10bfloat16_tEfNS_4arch4Sm80ELb1ELb0ELb0ELb1ELb1ELb0ELb0ELb0ELi2ELi2ELi4ELi2ELb0EEENS1_21CollectiveEpilogueBwdISB_SC_SE_Li256ELb1ELb0ELi2EEENS1_25SingleTileBwdLPTSchedulerILb1ELi128ELb1EEEEEEEEEvNT_6ParamsE)
        /*008c*/ 	.word	0x000000ff


	//----- nvinfo : EIATTR_FRAME_SIZE
	.align		4
.L_34:
        /*0090*/ 	.byte	0x04, 0x11
        /*0092*/ 	.short	(.L_36 - .L_35)
	.align		4
.L_35:
        /*0094*/ 	.word	index@(_ZN7cutlass13device_kernelIN5flash19enable_sm80_to_sm89INS1_16FlashAttnBwdSm80INS1_25CollectiveMainloopBwdSm80ILi2ELi2EN4cute5tupleIJNS5_1CILi64EEENS7_ILi128EEENS7_ILi96EEEEEENS_10bfloat16_tEfNS_4arch4Sm80ELb1ELb0ELb0ELb1ELb1ELb0ELb0ELb0ELi2ELi2ELi4ELi2ELb0EEENS1_21CollectiveEpilogueBwdISB_SC_SE_Li256ELb1ELb0ELi2EEENS1_25SingleTileBwdLPTSchedulerILb1ELi128ELb1EEEEEEEEEvNT_6ParamsE)
        /*0098*/ 	.word	0x00000000


	//----- nvinfo : EIATTR_REGCOUNT
	.align		4
.L_36:
        /*009c*/ 	.byte	0x04, 0x2f
        /*009e*/ 	.short	(.L_38 - .L_37)
	.align		4
.L_37:
        /*00a0*/ 	.word	index@(_ZN7cutlass13device_kernelIN5flash19enable_sm80_to_sm89INS1_16FlashAttnBwdSm80INS1_25CollectiveMainloopBwdSm80ILi2ELi2EN4cute5tupleIJNS5_1CILi64EEENS7_ILi128EEENS7_ILi96EEEEEENS_10bfloat16_tEfNS_4arch4Sm80ELb1ELb0ELb0ELb1ELb0ELb0ELb0ELb0ELi2ELi2ELi4ELi2ELb0EEENS1_21CollectiveEpilogueBwdISB_SC_SE_Li256ELb1ELb0ELi2EEENS1_25SingleTileBwdLPTSchedulerILb1ELi128ELb0EEEEEEEEEvNT_6ParamsE)
        /*00a4*/ 	.word	0x000000ff


	//----- nvinfo : EIATTR_FRAME_SIZE
	.align		4
.L_38:
        /*00a8*/ 	.byte	0x04, 0x11
        /*00aa*/ 	.short	(.L_40 - .L_39)
	.align		4
.L_39:
        /*00ac*/ 	.word	index@(_ZN7cutlass13device_kernelIN5flash19enable_sm80_to_sm89INS1_16FlashAttnBwdSm80INS1_25CollectiveMainloopBwdSm80ILi2ELi2EN4cute5tupleIJNS5_1CILi64EEENS7_ILi128EEENS7_ILi96EEEEEENS_10bfloat16_tEfNS_4arch4Sm80ELb1ELb0ELb0ELb1ELb0ELb0ELb0ELb0ELi2ELi2ELi4ELi2ELb0EEENS1_21CollectiveEpilogueBwdISB_SC_SE_Li256ELb1ELb0ELi2EEENS1_25SingleTileBwdLPTSchedulerILb1ELi128ELb0EEEEEEEEEvNT_6ParamsE)
        /*00b0*/ 	.word	0x00000000


	//----- nvinfo : EIATTR_REGCOUNT
	.align		4
.L_40:
        /*00b4*/ 	.byte	0x04, 0x2f
        /*00b6*/ 	.short	(.L_42 - .L_41)
	.align		4
.L_41:
        /*00b8*/ 	.word	index@(_ZN7cutlass13device_kernelIN5flash22FlashAttnBwdPreprocessIN4cute5tupleIJNS3_1CILi64EEENS5_ILi96EEEEEENS_10bfloat16_tEfNS_4arch4Sm80ELb1ELb0EEEEEvNT_6ParamsE)
        /*00bc*/ 	.word	0x0000002f


	//----- nvinfo : EIATTR_FRAME_SIZE
	.align		4
.L_42:
        /*00c0*/ 	.byte	0x04, 0x11
        /*00c2*/ 	.short	(.L_44 - .L_43)
	.align		4
.L_43:
        /*00c4*/ 	.word	index@(_ZN7cutlass13device_kernelIN5flash22FlashAttnBwdPreprocessIN4cute5tupleIJNS3_1CILi64EEENS5_ILi96EEEEEENS_10bfloat16_tEfNS_4arch4Sm80ELb1ELb0EEEEEvNT_6ParamsE)
        /*00c8*/ 	.word	0x00000000


	//----- nvinfo : EIATTR_REGCOUNT
	.align		4
.L_44:
        /*00cc*/ 	.byte	0x04, 0x2f
        /*00ce*/ 	.short	(.L_46 - .L_45)
	.align		4
.L_45:
        /*00d0*/ 	.word	index@(_ZN7cutlass13device_kernelIN5flash19enable_sm80_to_sm89INS1_16FlashAttnBwdSm80INS1_25CollectiveMainloopBwdSm80ILi2ELi2EN4cute5tupleIJNS5_1CILi64EEENS7_ILi128EEENS7_ILi96EEEEEENS_10bfloat16_tEfNS_4arch4Sm80ELb1ELb0ELb0ELb0ELb1ELb0ELb0ELb0ELi2ELi2ELi4ELi2ELb0EEENS1_24CollectiveEpilogueBwdGQAISB_fSE_Li256ELb0ELb1EEENS1_25SingleTileBwdLPTSchedulerILb0ELi128ELb1EEEEEEEEEvNT_6ParamsE)
        /*00d4*/ 	.word	0x000000ff


	//----- nvinfo : EIATTR_FRAME_SIZE
	.align		4
.L_46:
        /*00d8*/ 	.byte	0x04, 0x11
        /*00da*/ 	.short	(.L_48 - .L_47)
	.align		4
.L_47:
        /*00dc*/ 	.word	index@($__internal_10_$__cuda_sm70_warpsync)
        /*00e0*/ 	.word	0x00000000


	//----- nvinfo : EIATTR_FRAME_SIZE
	.align		4
.L_48:
        /*00e4*/ 	.byte	0x04, 0x11
        /*00e6*/ 	.short	(.L_50 - .L_49)
	.align		4
.L_49:
        /*00e8*/ 	.word	index@(_ZN7cutlass13device_kernelIN5flash19enable_sm80_to_sm89INS1_16FlashAttnBwdSm80INS1_25CollectiveMainloopBwdSm80ILi2ELi2EN4cute5tupleIJNS5_1CILi64EEENS7_ILi128EEENS7_ILi96EEEEEENS_10bfloat16_tEfNS_4arch4Sm80ELb1ELb0ELb0ELb0ELb1ELb0ELb0ELb0ELi2ELi2ELi4ELi2ELb0EEENS1_24CollectiveEpilogueBwdGQAISB_fSE_Li256ELb0ELb1EEENS1_25SingleTileBwdLPTSchedulerILb0ELi128ELb1EEEEEEEEEvNT_6ParamsE)
        /*00ec*/ 	.word	0x00000000


	//----- nvinfo : EIATTR_REGCOUNT
	.align		4
.L_50:
        /*00f0*/ 	.byte	0x04, 0x2f
        /*00f2*/ 	.short	(.L_52 - .L_51)
	.align		4
.L_51:
        /*00f4*/ 	.word	index@(_ZN7cutlass13device_kernelIN5flash19enable_sm80_to_sm89INS1_16FlashAttnBwdSm80INS1_25CollectiveMainloopBwdSm80ILi2ELi2EN4cute5tupleIJNS5_1CILi64EEENS7_ILi128EEENS7_ILi96EEEEEENS_10bfloat16_tEfNS_4arch4Sm80ELb1ELb0ELb0ELb0ELb0ELb0ELb0ELb0ELi2ELi2ELi4ELi2ELb0EEENS1_24CollectiveEpilogueBwdGQAISB_fSE_Li256ELb0ELb0EEENS1_25SingleTileBwdLPTSchedulerILb0ELi128ELb0EEEEEEEEEvNT_6ParamsE)
        /*00f8*/ 	.word	0x000000ff


	//----- nvinfo : EIATTR_FRAME_SIZE
	.align		4
.L_52:
        /*00fc*/ 	.byte	0x04, 0x11
        /*00fe*/ 	.short	(.L_54 - .L_53)
	.align		4
.L_53:
        /*0100*/ 	.word	index@(_ZN7cutlass13device_kernelIN5flash19enable_sm80_to_sm89INS1_16FlashAttnBwdSm80INS1_25CollectiveMainloopBwdSm80ILi2ELi2EN4cute5tupleIJNS5_1CILi64EEENS7_ILi128EEENS7_ILi96EEEEEENS_10bfloat16_tEfNS_4arch4Sm80ELb1ELb0ELb0ELb0ELb0ELb0ELb0ELb0ELi2ELi2ELi4ELi2ELb0EEENS1_24CollectiveEpilogueBwdGQAISB_fSE_Li256ELb0ELb0EEENS1_25SingleTileBwdLPTSchedulerILb0ELi128ELb0EEEEEEEEEvNT_6ParamsE)
        /*0104*/ 	.word	0x00000000


	//----- nvinfo : EIATTR_REGCOUNT
	.align		4
.L_54:
        /*0108*/ 	.byte	0x04, 0x2f
        /*010a*/ 	.short	(.L_56 - .L_55)
	.align		4
.L_55:
        /*010c*/ 	.word	index@(_ZN7cutlass13device_kernelIN5flash19enable_sm80_to_sm89INS1_16FlashAttnBwdSm80INS1_25CollectiveMainloopBwdSm80ILi2ELi2EN4cute5tupleIJNS5_1CILi64EEENS7_ILi128EEENS7_ILi96EEEEEENS_10bfloat16_tEfNS_4arch4Sm80ELb1ELb0ELb0ELb0ELb1ELb0ELb0ELb0ELi2ELi2ELi4ELi2ELb0EEENS1_21CollectiveEpilogueBwdISB_SC_SE_Li256ELb0ELb0ELi2EEENS1_25SingleTileBwdLPTSchedulerILb0ELi128ELb1EEEEEEEEEvNT_6ParamsE)
        /*0110*/ 	.word	0x000000ff


	//----- nvinfo : EIATTR_FRAME_SIZE
	.align		4
.L_56:
        /*0114*/ 	.byte	0x04, 0x11
        /*0116*/ 	.short	(.L_58 - .L_57)
	.align		4
.L_57:
        /*0118*/ 	.word	index@(_ZN7cutlass13device_kernelIN5flash19enable_sm80_to_sm89INS1_16FlashAttnBwdSm80INS1_25CollectiveMainloopBwdSm80ILi2ELi2EN4cute5tupleIJNS5_1CILi64EEENS7_ILi128EEENS7_ILi96EEEEEENS_10bfloat16_tEfNS_4arch4Sm80ELb1ELb0ELb0ELb0ELb1ELb0ELb0ELb0ELi2ELi2ELi4ELi2ELb0EEENS1_21CollectiveEpilogueBwdISB_SC_SE_Li256ELb0ELb0ELi2EEENS1_25SingleTileBwdLPTSchedulerILb0ELi128ELb1EEEEEEEEEvNT_6ParamsE)
        /*011c*/ 	.word	0x00000000


	//----- nvinfo : EIATTR_REGCOUNT
	.align		4
.L_58:
        /*0120*/ 	.byte	0x04, 0x2f
        /*0122*/ 	.short	(.L_60 - .L_59)
	.align		4
.L_59:
        /*0124*/ 	.word	index@(_ZN7cutlass13device_kernelIN5flash19enable_sm80_to_sm89INS1_16FlashAttnBwdSm80INS1_25CollectiveMainloopBwdSm80ILi2ELi2EN4cute5tupleIJNS5_1CILi64EEENS7_ILi128EEENS7_ILi96EEEEEENS_10bfloat16_tEfNS_4arch4Sm80ELb1ELb0ELb0ELb0ELb0ELb0ELb0ELb0ELi2ELi2ELi4ELi2ELb0EEENS1_21CollectiveEpilogueBwdISB_SC_SE_Li256ELb0ELb0ELi2EEENS1_25SingleTileBwdLPTSchedulerILb0ELi128ELb0EEEEEEEEEvNT_6ParamsE)
        /*0128*/ 	.word	0x000000ff


	//----- nvinfo : EIATTR_FRAME_SIZE
	.align		4
.L_60:
        /*012c*/ 	.byte	0x04, 0x11
        /*012e*/ 	.short	(.L_62 - .L_61)
	.align		4
.L_61:
        /*0130*/ 	.word	index@(_ZN7cutlass13device_kernelIN5flash19enable_sm80_to_sm89INS1_16FlashAttnBwdSm80INS1_25CollectiveMainloopBwdSm80ILi2ELi2EN4cute5tupleIJNS5_1CILi64EEENS7_ILi128EEENS7_ILi96EEEEEENS_10bfloat16_tEfNS_4arch4Sm80ELb1ELb0ELb0ELb0ELb0ELb0ELb0ELb0ELi2ELi2ELi4ELi2ELb0EEENS1_21CollectiveEpilogueBwdISB_SC_SE_Li256ELb0ELb0ELi2EEENS1_25SingleTileBwdLPTSchedulerILb0ELi128ELb0EEEEEEEEEvNT_6ParamsE)
        /*0134*/ 	.word	0x00000000


	//----- nvinfo : EIATTR_REGCOUNT
	.align		4
.L_62:
        /*0138*/ 	.byte	0x04, 0x2f
        /*013a*/ 	.short	(.L_64 - .L_63)
	.align		4
.L_63:
        /*013c*/ 	.word	index@(_ZN7cutlass13device_kernelIN5flash19enable_sm80_to_sm89INS1_16FlashAttnBwdSm80INS1_25CollectiveMainloopBwdSm80ILi2ELi2EN4cute5tupleIJNS5_1CILi64EEENS7_ILi128EEENS7_ILi96EEEEEENS_10bfloat16_tEfNS_4arch4Sm80ELb0ELb1ELb0ELb1ELb1ELb0ELb0ELb0ELi2ELi2ELi4ELi2ELb0EEENS1_24CollectiveEpilogueBwdGQAISB_fSE_Li256ELb1ELb1EEENS1_19SingleTileSchedulerILb1ELb0ELb0ELi128EEEEEEEEEvNT_6ParamsE)
        /*0140*/ 	.word	0x000000ff


	//----- nvinfo : EIATTR_FRAME_SIZE
	.align		4
.L_64:
        /*0144*/ 	.byte	0x04, 0x11
        /*0146*/ 	.short	(.L_66 - .L_65)
	.align		4
.L_65:
        /*0148*/ 	.word	index@($__internal_9_$__cuda_sm70_warpsync)
        /*014c*/ 	.word	0x00000000


	//----- nvinfo : EIATTR_FRAME_SIZE
	.align		4
.L_66:
        /*0150*/ 	.byte	0x04, 0x11
        /*0152*/ 	.short	(.L_68 - .L_67)
	.align		4
.L_67:
        /*0154*/ 	.word	index@(_ZN7cutlass13device_kernelIN5flash19enable_sm80_to_sm89INS1_16FlashAttnBwdSm80INS1_25CollectiveMainloopBwdSm80ILi2ELi2EN4cute5tupleIJNS5_1CILi64EEENS7_ILi128EEENS7_ILi96EEEEEENS_10bfloat16_tEfNS_4arch4Sm80ELb0ELb1ELb0ELb1ELb1ELb0ELb0ELb0ELi2ELi2ELi4ELi2ELb0EEENS1_24CollectiveEpilogueBwdGQAISB_fSE_Li256ELb1ELb1EEENS1_19SingleTileSchedulerILb1ELb0ELb0ELi128EEEEEEEEEvNT_6ParamsE)
        /*0158*/ 	.word	0x00000010


	//----- nvinfo : EIATTR_REGCOUNT
	.align		4
.L_68:
        /*015c*/ 	.byte	0x04, 0x2f
        /*015e*/ 	.short	(.L_70 - .L_69)
	.align		4
.L_69:
        /*0160*/ 	.word	index@(_ZN7cutlass13device_kernelIN5flash19enable_sm80_to_sm89INS1_16FlashAttnBwdSm80INS1_25CollectiveMainloopBwdSm80ILi2ELi2EN4cute5tupleIJNS5_1CILi64EEENS7_ILi128EEENS7_ILi96EEEEEENS_10bfloat16_tEfNS_4arch4Sm80ELb0ELb1ELb0ELb1ELb0ELb0ELb0ELb0ELi2ELi2ELi4ELi2ELb0EEENS1_24CollectiveEpilogueBwdGQAISB_fSE_Li256ELb1ELb0EEENS1_19SingleTileSchedulerILb1ELb0ELb0ELi128EEEEEEEEEvNT_6ParamsE)
        /*0164*/ 	.word	0x000000ff


	//----- nvinfo : EIATTR_FRAME_SIZE
	.align		4
.L_70:
        /*0168*/ 	.byte	0x04, 0x11
        /*016a*/ 	.short	(.L_72 - .L_71)
	.align		4
.L_71:
        /*016c*/ 	.word	index@(_ZN7cutlass13device_kernelIN5flash19enable_sm80_to_sm89INS1_16FlashAttnBwdSm80INS1_25CollectiveMainloopBwdSm80ILi2ELi2EN4cute5tupleIJNS5_1CILi64EEENS7_ILi128EEENS7_ILi96EEEEEENS_10bfloat16_tEfNS_4arch4Sm80ELb0ELb1ELb0ELb1ELb0ELb0ELb0ELb0ELi2ELi2ELi4ELi2ELb0EEENS1_24CollectiveEpilogueBwdGQAISB_fSE_Li256ELb1ELb0EEENS1_19SingleTileSchedulerILb1ELb0ELb0ELi128EEEEEEEEEvNT_6ParamsE)
        /*0170*/ 	.word	0x00000010


	//----- nvinfo : EIATTR_REGCOUNT
	.align		4
.L_72:
        /*0174*/ 	.byte	0x04, 0x2f
        /*0176*/ 	.short	(.L_74 - .L_73)
	.align		4
.L_73:
        /*0178*/ 	.word	index@(_ZN7cutlass13device_kernelIN5flash19enable_sm80_to_sm89INS1_16FlashAttnBwdSm80INS1_25CollectiveMainloopBwdSm80ILi2ELi2EN4cute5tupleIJNS5_1CILi64EEENS7_ILi128EEENS7_ILi96EEEEEENS_10bfloat16_tEfNS_4arch4Sm80ELb0ELb1ELb0ELb1ELb1ELb0ELb0ELb0ELi2ELi2ELi4ELi2ELb0EEENS1_21CollectiveEpilogueBwdISB_SC_SE_Li256ELb1ELb0ELi2EEENS1_19SingleTileSchedulerILb1ELb0ELb0ELi128EEEEEEEEEvNT_6ParamsE)
        /*017c*/ 	.word	0x000000ff


	//----- nvinfo : EIATTR_FRAME_SIZE
	.align		4
.L_74:
        /*0180*/ 	.byte	0x04, 0x11
        /*0182*/ 	.short	(.L_76 - .L_75)
	.align		4
.L_75:
        /*0184*/ 	.word	index@(_ZN7cutlass13device_kernelIN5flash19enable_sm80_to_sm89INS1_16FlashAttnBwdSm80INS1_25CollectiveMainloopBwdSm80ILi2ELi2EN4cute5tupleIJNS5_1CILi64EEENS7_ILi128EEENS7_ILi96EEEEEENS_10bfloat16_tEfNS_4arch4Sm80ELb0ELb1ELb0ELb1ELb1ELb0ELb0ELb0ELi2ELi2ELi4ELi2ELb0EEENS1_21CollectiveEpilogueBwdISB_SC_SE_Li256ELb1ELb0ELi2EEENS1_19SingleTileSchedulerILb1ELb0ELb0ELi128EEEEEEEEEvNT_6ParamsE)
        /*0188*/ 	.word	0x00000010


	//----- nvinfo : EIATTR_REGCOUNT
	.align		4
.L_76:
        /*018c*/ 	.byte	0x04, 0x2f
        /*018e*/ 	.short	(.L_78 - .L_77)
	.align		4
.L_77:
        /*0190*/ 	.word	index@(_ZN7cutlass13device_kernelIN5flash19enable_sm80_to_sm89INS1_16FlashAttnBwdSm80INS1_25CollectiveMainloopBwdSm80ILi2ELi2EN4cute5tupleIJNS5_1CILi64EEENS7_ILi128EEENS7_ILi96EEEEEENS_10bfloat16_tEfNS_4arch4Sm80ELb0ELb1ELb0ELb1ELb0ELb0ELb0ELb0ELi2ELi2ELi4ELi2ELb0EEENS1_21CollectiveEpilogueBwdISB_SC_SE_Li256ELb1ELb0ELi2EEENS1_19SingleTileSchedulerILb1ELb0ELb0ELi128EEEEEEEEEvNT_6ParamsE)
        /*0194*/ 	.word	0x000000ff


	//----- nvinfo : EIATTR_FRAME_SIZE
	.align		4
.L_78:
        /*0198*/ 	.byte	0x04, 0x11
        /*019a*/ 	.short	(.L_80 - .L_79)
	.align		4
.L_79:
        /*019c*/ 	.word	index@(_ZN7cutlass13device_kernelIN5flash19enable_sm80_to_sm89INS1_16FlashAttnBwdSm80INS1_25CollectiveMainloopBwdSm80ILi2ELi2EN4cute5tupleIJNS5_1CILi64EEENS7_ILi128EEENS7_ILi96EEEEEENS_10bfloat16_tEfNS_4arch4Sm80ELb0ELb1ELb0ELb1ELb0ELb0ELb0ELb0ELi2ELi2ELi4ELi2ELb0EEENS1_21CollectiveEpilogueBwdISB_SC_SE_Li256ELb1ELb0ELi2EEENS1_19SingleTileSchedulerILb1ELb0ELb0ELi128EEEEEEEEEvNT_6ParamsE)
        /*01a0*/ 	.word	0x00000010


	//----- nvinfo : EIATTR_REGCOUNT
	.align		4
.L_80:
        /*01a4*/ 	.byte	0x04, 0x2f
        /*01a6*/ 	.short	(.L_82 - .L_81)
	.align		4
.L_81:
        /*01a8*/ 	.word	index@(_ZN7cutlass13device_kernelIN5flash19enable_sm80_to_sm89INS1_16FlashAttnBwdSm80INS1_25CollectiveMainloopBwdSm80ILi2ELi2EN4cute5tupleIJNS5_1CILi64EEENS7_ILi128EEENS7_ILi96EEEEEENS_10bfloat16_tEfNS_4arch4Sm80ELb0ELb1ELb0ELb0ELb1ELb0ELb0ELb0ELi2ELi2ELi4ELi2ELb0EEENS1_24CollectiveEpilogueBwdGQAISB_fSE_Li256ELb0ELb1EEENS1_19SingleTileSchedulerILb0ELb0ELb0ELi128EEEEEEEEEvNT_6ParamsE)
        /*01ac*/ 	.word	0x000000fd


	//----- nvinfo : EIATTR_FRAME_SIZE
	.align		4
.L_82:
        /*01b0*/ 	.byte	0x04, 0x11
        /*01b2*/ 	.short	(.L_84 - .L_83)
	.align		4
.L_83:
        /*01b4*/ 	.word	index@($__internal_8_$__cuda_sm70_warpsync)
        /*01b8*/ 	.word	0x00000000


	//----- nvinfo : EIATTR_FRAME_SIZE
	.align		4
.L_84:
        /*01bc*/ 	.byte	0x04, 0x11
        /*01be*/ 	.short	(.L_86 - .L_85)
	.align		4
.L_85:
        /*01c0*/ 	.word	index@(_ZN7cutlass13device_kernelIN5flash19enable_sm80_to_sm89INS1_16FlashAttnBwdSm80INS1_25CollectiveMainloopBwdSm80ILi2ELi2EN4cute5tupleIJNS5_1CILi64EEENS7_ILi128EEENS7_ILi96EEEEEENS_10bfloat16_tEfNS_4arch4Sm80ELb0ELb1ELb0ELb0ELb1ELb0ELb0ELb0ELi2ELi2ELi4ELi2ELb0EEENS1_24CollectiveEpilogueBwdGQAISB_fSE_Li256ELb0ELb1EEENS1_19SingleTileSchedulerILb0ELb0ELb0ELi128EEEEEEEEEvNT_6ParamsE)
        /*01c4*/ 	.word	0x00000000


	//----- nvinfo : EIATTR_REGCOUNT
	.align		4
.L_86:
        /*01c8*/ 	.byte	0x04, 0x2f
        /*01ca*/ 	.short	(.L_88 - .L_87)
	.align		4
.L_87:
        /*01cc*/ 	.word	index@(_ZN7cutlass13device_kernelIN5flash19enable_sm80_to_sm89INS1_16FlashAttnBwdSm80INS1_25CollectiveMainloopBwdSm80ILi2ELi2EN4cute5tupleIJNS5_1CILi64EEENS7_ILi128EEENS7_ILi96EEEEEENS_10bfloat16_tEfNS_4arch4Sm80ELb0ELb1ELb0ELb0ELb0ELb0ELb0ELb0ELi2ELi2ELi4ELi2ELb0EEENS1_24CollectiveEpilogueBwdGQAISB_fSE_Li256ELb0ELb0EEENS1_19SingleTileSchedulerILb0ELb0ELb0ELi128EEEEEEEEEvNT_6ParamsE)
        /*01d0*/ 	.word	0x000000fd


	//----- nvinfo : EIATTR_FRAME_SIZE
	.align		4
.L_88:
        /*01d4*/ 	.byte	0x04, 0x11
        /*01d6*/ 	.short	(.L_90 - .L_89)
	.align		4
.L_89:
        /*01d8*/ 	.word	index@(_ZN7cutlass13device_kernelIN5flash19enable_sm80_to_sm89INS1_16FlashAttnBwdSm80INS1_25CollectiveMainloopBwdSm80ILi2ELi2EN4cute5tupleIJNS5_1CILi64EEENS7_ILi128EEENS7_ILi96EEEEEENS_10bfloat16_tEfNS_4arch4Sm80ELb0ELb1ELb0ELb0ELb0ELb0ELb0ELb0ELi2ELi2ELi4ELi2ELb0EEENS1_24CollectiveEpilogueBwdGQAISB_fSE_Li256ELb0ELb0EEENS1_19SingleTileSchedulerILb0ELb0ELb0ELi128EEEEEEEEEvNT_6ParamsE)
        /*01dc*/ 	.word	0x00000000


	//----- nvinfo : EIATTR_REGCOUNT
	.align		4
.L_90:
        /*01e0*/ 	.byte	0x04, 0x2f
        /*01e2*/ 	.short	(.L_92 - .L_91)
	.align		4
.L_91:
        /*01e4*/ 	.word	index@(_ZN7cutlass13device_kernelIN5flash19enable_sm80_to_sm89INS1_16FlashAttnBwdSm80INS1_25CollectiveMainloopBwdSm80ILi2ELi2EN4cute5tupleIJNS5_1CILi64EEENS7_ILi128EEENS7_ILi96EEEEEENS_10bfloat16_tEfNS_4arch4Sm80ELb0ELb1ELb0ELb0ELb1ELb0ELb0ELb0ELi2ELi2ELi4ELi2ELb0EEENS1_21CollectiveEpilogueBwdISB_SC_SE_Li256ELb0ELb0ELi2EEENS1_19SingleTileSchedulerILb0ELb0ELb0ELi128EEEEEEEEEvNT_6ParamsE)
        /*01e8*/ 	.word	0x000000fd


	//----- nvinfo : EIATTR_FRAME_SIZE
	.align		4
.L_92:
        /*01ec*/ 	.byte	0x04, 0x11
        /*01ee*/ 	.short	(.L_94 - .L_93)
	.align		4
.L_93:
        /*01f0*/ 	.word	index@(_ZN7cutlass13device_kernelIN5flash19enable_sm80_to_sm89INS1_16FlashAttnBwdSm80INS1_25CollectiveMainloopBwdSm80ILi2ELi2EN4cute5tupleIJNS5_1CILi64EEENS7_ILi128EEENS7_ILi96EEEEEENS_10bfloat16_tEfNS_4arch4Sm80ELb0ELb1ELb0ELb0ELb1ELb0ELb0ELb0ELi2ELi2ELi4ELi2ELb0EEENS1_21CollectiveEpilogueBwdISB_SC_SE_Li256ELb0ELb0ELi2EEENS1_19SingleTileSchedulerILb0ELb0ELb0ELi128EEEEEEEEEvNT_6ParamsE)
        /*01f4*/ 	.word	0x00000000


	//----- nvinfo : EIATTR_REGCOUNT
	.align		4
.L_94:
        /*01f8*/ 	.byte	0x04, 0x2f
        /*01fa*/ 	.short	(.L_96 - .L_95)
	.align		4
.L_95:
        /*01fc*/ 	.word	index@(_ZN7cutlass13device_kernelIN5flash19enable_sm80_to_sm89INS1_16FlashAttnBwdSm80INS1_25CollectiveMainloopBwdSm80ILi2ELi2EN4cute5tupleIJNS5_1CILi64EEENS7_ILi128EEENS7_ILi96EEEEEENS_10bfloat16_tEfNS_4arch4Sm80ELb0ELb1ELb0ELb0ELb0ELb0ELb0ELb0ELi2ELi2ELi4ELi2ELb0EEENS1_21CollectiveEpilogueBwdISB_SC_SE_Li256ELb0ELb0ELi2EEENS1_19SingleTileSchedulerILb0ELb0ELb0ELi128EEEEEEEEEvNT_6ParamsE)
        /*0200*/ 	.word	0x000000fd


	//----- nvinfo : EIATTR_FRAME_SIZE
	.align		4
.L_96:
        /*0204*/ 	.byte	0x04, 0x11
        /*0206*/ 	.short	(.L_98 - .L_97)
	.align		4
.L_97:
        /*0208*/ 	.word	index@(_ZN7cutlass13device_kernelIN5flash19enable_sm80_to_sm89INS1_16FlashAttnBwdSm80INS1_25CollectiveMainloopBwdSm80ILi2ELi2EN4cute5tupleIJNS5_1CILi64EEENS7_ILi128EEENS7_ILi96EEEEEENS_10bfloat16_tEfNS_4arch4Sm80ELb0ELb1ELb0ELb0ELb0ELb0ELb0ELb0ELi2ELi2ELi4ELi2ELb0EEENS1_21CollectiveEpilogueBwdISB_SC_SE_Li256ELb0ELb0ELi2EEENS1_19SingleTileSchedulerILb0ELb0ELb0ELi128EEEEEEEEEvNT_6ParamsE)
        /*020c*/ 	.word	0x00000000


	//----- nvinfo : EIATTR_REGCOUNT
	.align		4
.L_98:
        /*0210*/ 	.byte	0x04, 0x2f
        /*0212*/ 	.short	(.L_100 - .L_99)
	.align		4
.L_99:
        /*0214*/ 	.word	index@(_ZN7cutlass13device_kernelIN5flash19enable_sm80_to_sm89INS1_16FlashAttnBwdSm80INS1_25CollectiveMainloopBwdSm80ILi2ELi2EN4cute5tupleIJNS5_1CILi64EEENS7_ILi128EEENS7_ILi96EEEEEENS_10bfloat16_tEfNS_4arch4Sm80ELb0ELb0ELb0ELb1ELb1ELb0ELb0ELb0ELi2ELi2ELi4ELi2ELb0EEENS1_24CollectiveEpilogueBwdGQAISB_fSE_Li256ELb1ELb1EEENS1_19SingleTileSchedulerILb1ELb0ELb0ELi128EEEEEEEEEvNT_6ParamsE)
        /*0218*/ 	.word	0x000000fc


	//----- nvinfo : EIATTR_FRAME_SIZE
	.align		4
.L_100:
        /*021c*/ 	.byte	0x04, 0x11
        /*021e*/ 	.short	(.L_102 - .L_101)
	.align		4
.L_101:
        /*0220*/ 	.word	index@($__internal_7_$__cuda_sm70_warpsync)
        /*0224*/ 	.word	0x00000000


	//----- nvinfo : EIATTR_FRAME_SIZE
	.align		4
.L_102:
        /*0228*/ 	.byte	0x04, 0x11
        /*022a*/ 	.short	(.L_104 - .L_103)
	.align		4
.L_103:
        /*022c*/ 	.word	index@(_ZN7cutlass13device_kernelIN5flash19enable_sm80_to_sm89INS1_16FlashAttnBwdSm80INS1_25CollectiveMainloopBwdSm80ILi2ELi2EN4cute5tupleIJNS5_1CILi64EEENS7_ILi128EEENS7_ILi96EEEEEENS_10bfloat16_tEfNS_4arch4Sm80ELb0ELb0ELb0ELb1ELb1ELb0ELb0ELb0ELi2ELi2ELi4ELi2ELb0EEENS1_24CollectiveEpilogueBwdGQAISB_fSE_Li256ELb1ELb1EEENS1_19SingleTileSchedulerILb1ELb0ELb0ELi128EEEEEEEEEvNT_6ParamsE)
        /*0230*/ 	.word	0x00000000


	//----- nvinfo : EIATTR_REGCOUNT
	.align		4
.L_104:
        /*0234*/ 	.byte	0x04, 0x2f
        /*0236*/ 	.short	(.L_106 - .L_105)
	.align		4
.L_105:
        /*0238*/ 	.word	index@(_ZN7cutlass13device_kernelIN5flash19enable_sm80_to_sm89INS1_16FlashAttnBwdSm80INS1_25CollectiveMainloopBwdSm80ILi2ELi2EN4cute5tupleIJNS5_1CILi64EEENS7_ILi128EEENS7_ILi96EEEEEENS_10bfloat16_tEfNS_4arch4Sm80ELb0ELb0ELb0ELb1ELb0ELb0ELb0ELb0ELi2ELi2ELi4ELi2ELb0EEENS1_24CollectiveEpilogueBwdGQAISB_fSE_Li256ELb1ELb0EEENS1_19SingleTileSchedulerILb1ELb0ELb0ELi128EEEEEEEEEvNT_6ParamsE)
        /*023c*/ 	.word	0x000000fc


	//----- nvinfo : EIATTR_FRAME_SIZE
	.align		4
.L_106:
        /*0240*/ 	.byte	0x04, 0x11
        /*0242*/ 	.short	(.L_108 - .L_107)
	.align		4
.L_107:
        /*0244*/ 	.word	index@(_ZN7cutlass13device_kernelIN5flash19enable_sm80_to_sm89INS1_16FlashAttnBwdSm80INS1_25CollectiveMainloopBwdSm80ILi2ELi2EN4cute5tupleIJNS5_1CILi64EEENS7_ILi128EEENS7_ILi96EEEEEENS_10bfloat16_tEfNS_4arch4Sm80ELb0ELb0ELb0ELb1ELb0ELb0ELb0ELb0ELi2ELi2ELi4ELi2ELb0EEENS1_24CollectiveEpilogueBwdGQAISB_fSE_Li256ELb1ELb0EEENS1_19SingleTileSchedulerILb1ELb0ELb0ELi128EEEEEEEEEvNT_6ParamsE)
        /*0248*/ 	.word	0x00000000


	//----- nvinfo : EIATTR_REGCOUNT
	.align		4
.L_108:
        /*024c*/ 	.byte	0x04, 0x2f
        /*024e*/ 	.short	(.L_110 - .L_109)
	.align		4
.L_109:
        /*0250*/ 	.word	index@(_ZN7cutlass13device_kernelIN5flash19enable_sm80_to_sm89INS1_16FlashAttnBwdSm80INS1_25CollectiveMainloopBwdSm80ILi2ELi2EN4cute5tupleIJNS5_1CILi64EEENS7_ILi128EEENS7_ILi96EEEEEENS_10bfloat16_tEfNS_4arch4Sm80ELb0ELb0ELb0ELb1ELb1ELb0ELb0ELb0ELi2ELi2ELi4ELi2ELb0EEENS1_21CollectiveEpilogueBwdISB_SC_SE_Li256ELb1ELb0ELi2EEENS1_19SingleTileSchedulerILb1ELb0ELb0ELi128EEEEEEEEEvNT_6ParamsE)
        /*0254*/ 	.word	0x000000fc


	//----- nvinfo : EIATTR_FRAME_SIZE
	.align		4
.L_110:
        /*0258*/ 	.byte	0x04, 0x11
        /*025a*/ 	.short	(.L_112 - .L_111)
	.align		4
.L_111:
        /*025c*/ 	.word	index@(_ZN7cutlass13device_kernelIN5flash19enable_sm80_to_sm89INS1_16FlashAttnBwdSm80INS1_25CollectiveMainloopBwdSm80ILi2ELi2EN4cute5tupleIJNS5_1CILi64EEENS7_ILi128EEENS7_ILi96EEEEEENS_10bfloat16_tEfNS_4arch4Sm80ELb0ELb0ELb0ELb1ELb1ELb0ELb0ELb0ELi2ELi2ELi4ELi2ELb0EEENS1_21CollectiveEpilogueBwdISB_SC_SE_Li256ELb1ELb0ELi2EEENS1_19SingleTileSchedulerILb1ELb0ELb0ELi128EEEEEEEEEvNT_6ParamsE)
        /*0260*/ 	.word	0x00000000


	//----- nvinfo : EIATTR_REGCOUNT
	.align		4
.L_112:
        /*0264*/ 	.byte	0x04, 0x2f
        /*0266*/ 	.short	(.L_114 - .L_113)
	.align		4
.L_113:
        /*0268*/ 	.word	index@(_ZN7cutlass13device_kernelIN5flash19enable_sm80_to_sm89INS1_16FlashAttnBwdSm80INS1_25CollectiveMainloopBwdSm80ILi2ELi2EN4cute5tupleIJNS5_1CILi64EEENS7_ILi128EEENS7_ILi96EEEEEENS_10bfloat16_tEfNS_4arch4Sm80ELb0ELb0ELb0ELb1ELb0ELb0ELb0ELb0ELi2ELi2ELi4ELi2ELb0EEENS1_21CollectiveEpilogueBwdISB_SC_SE_Li256ELb1ELb0ELi2EEENS1_19SingleTileSchedulerILb1ELb0ELb0ELi128EEEEEEEEEvNT_6ParamsE)
        /*026c*/ 	.word	0x000000fc


	//----- nvinfo : EIATTR_FRAME_SIZE
	.align		4
.L_114:
        /*0270*/ 	.byte	0x04, 0x11
        /*0272*/ 	.short	(.L_116 - .L_115)
	.align		4
.L_115:
        /*0274*/ 	.word	index@(_ZN7cutlass13device_kernelIN5flash19enable_sm80_to_sm89INS1_16FlashAttnBwdSm80INS1_25CollectiveMainloopBwdSm80ILi2ELi2EN4cute5tupleIJNS5_1CILi64EEENS7_ILi128EEENS7_ILi96EEEEEENS_10bfloat16_tEfNS_4arch4Sm80ELb0ELb0ELb0ELb1ELb0ELb0ELb0ELb0ELi2ELi2ELi4ELi2ELb0EEENS1_21CollectiveEpilogueBwdISB_SC_SE_Li256ELb1ELb0ELi2EEENS1_19SingleTileSchedulerILb1ELb0ELb0ELi128EEEEEEEEEvNT_6ParamsE)
        /*0278*/ 	.word	0x00000000


	//----- nvinfo : EIATTR_REGCOUNT
	.align		4
.L_116:
        /*027c*/ 	.byte	0x04, 0x2f
        /*027e*/ 	.short	(.L_118 - .L_117)
	.align		4
.L_117:
        /*0280*/ 	.word	index@(_ZN7cutlass13device_kernelIN5flash19enable_sm80_to_sm89INS1_16FlashAttnBwdSm80INS1_25CollectiveMainloopBwdSm80ILi2ELi2EN4cute5tupleIJNS5_1CILi64EEENS7_ILi128EEENS7_ILi96EEEEEENS_10bfloat16_tEfNS_4arch4Sm80ELb0ELb0ELb0ELb0ELb1ELb0ELb0ELb0ELi2ELi2ELi4ELi2ELb0EEENS1_24CollectiveEpilogueBwdGQAISB_fSE_Li256ELb0ELb1EEENS1_19SingleTileSchedulerILb0ELb0ELb0ELi128EEEEEEEEEvNT_6ParamsE)
        /*0284*/ 	.word	0x000000f8


	//----- nvinfo : EIATTR_FRAME_SIZE
	.align		4
.L_118:
        /*0288*/ 	.byte	0x04, 0x11
        /*028a*/ 	.short	(.L_120 - .L_119)
	.align		4
.L_119:
        /*028c*/ 	.word	index@($__internal_6_$__cuda_sm70_warpsync)
        /*0290*/ 	.word	0x00000000


	//----- nvinfo : EIATTR_FRAME_SIZE
	.align		4
.L_120:
        /*0294*/ 	.byte	0x04, 0x11
        /*0296*/ 	.short	(.L_122 - .L_121)
	.align		4
.L_121:
        /*0298*/ 	.word	index@(_ZN7cutlass13device_kernelIN5flash19enable_sm80_to_sm89INS1_16FlashAttnBwdSm80INS1_25CollectiveMainloopBwdSm80ILi2ELi2EN4cute5tupleIJNS5_1CILi64EEENS7_ILi128EEENS7_ILi96EEEEEENS_10bfloat16_tEfNS_4arch4Sm80ELb0ELb0ELb0ELb0ELb1ELb0ELb0ELb0ELi2ELi2ELi4ELi2ELb0EEENS1_24CollectiveEpilogueBwdGQAISB_fSE_Li256ELb0ELb1EEENS1_19SingleTileSchedulerILb0ELb0ELb0ELi128EEEEEEEEEvNT_6ParamsE)
        /*029c*/ 	.word	0x00000000


	//----- nvinfo : EIATTR_REGCOUNT
	.align		4
.L_122:
        /*02a0*/ 	.byte	0x04, 0x2f
        /*02a2*/ 	.short	(.L_124 - .L_123)
	.align		4
.L_123:
        /*02a4*/ 	.word	index@(_ZN7cutlass13device_kernelIN5flash19enable_sm80_to_sm89INS1_16FlashAttnBwdSm80INS1_25CollectiveMainloopBwdSm80ILi2ELi2EN4cute5tupleIJNS5_1CILi64EEENS7_ILi128EEENS7_ILi96EEEEEENS_10bfloat16_tEfNS_4arch4Sm80ELb0ELb0ELb0ELb0ELb0ELb0ELb0ELb0ELi2ELi2ELi4ELi2ELb0EEENS1_24CollectiveEpilogueBwdGQAISB_fSE_Li256ELb0ELb0EEENS1_19SingleTileSchedulerILb0ELb0ELb0ELi128EEEEEEEEEvNT_6ParamsE)
        /*02a8*/ 	.word	0x000000f8


	//----- nvinfo : EIATTR_FRAME_SIZE
	.align		4
.L_124:
        /*02ac*/ 	.byte	0x04, 0x11
        /*02ae*/ 	.short	(.L_126 - .L_125)
	.align		4
.L_125:
        /*02b0*/ 	.word	index@(_ZN7cutlass13device_kernelIN5flash19enable_sm80_to_sm89INS1_16FlashAttnBwdSm80INS1_25CollectiveMainloopBwdSm80ILi2ELi2EN4cute5tupleIJNS5_1CILi64EEENS7_ILi128EEENS7_ILi96EEEEEENS_10bfloat16_tEfNS_4arch4Sm80ELb0ELb0ELb0ELb0ELb0ELb0ELb0ELb0ELi2ELi2ELi4ELi2ELb0EEENS1_24CollectiveEpilogueBwdGQAISB_fSE_Li256ELb0ELb0EEENS1_19SingleTileSchedulerILb0ELb0ELb0ELi128EEEEEEEEEvNT_6ParamsE)
        /*02b4*/ 	.word	0x00000000


	//----- nvinfo : EIATTR_REGCOUNT
	.align		4
.L_126:
        /*02b8*/ 	.byte	0x04, 0x2f
        /*02ba*/ 	.short	(.L_128 - .L_127)
	.align		4
.L_127:
        /*02bc*/ 	.word	index@(_ZN7cutlass13device_kernelIN5flash19enable_sm80_to_sm89INS1_16FlashAttnBwdSm80INS1_25CollectiveMainloopBwdSm80ILi2ELi2EN4cute5tupleIJNS5_1CILi64EEENS7_ILi128EEENS7_ILi96EEEEEENS_10bfloat16_tEfNS_4arch4Sm80ELb0ELb0ELb0ELb0ELb1ELb0ELb0ELb0ELi2ELi2ELi4ELi2ELb0EEENS1_21CollectiveEpilogueBwdISB_SC_SE_Li256ELb0ELb0ELi2EEENS1_19SingleTileSchedulerILb0ELb0ELb0ELi128EEEEEEEEEvNT_6ParamsE)
        /*02c0*/ 	.word	0x000000ff


	//----- nvinfo : EIATTR_FRAME_SIZE
	.align		4
.L_128:
        /*02c4*/ 	.byte	0x04, 0x11
        /*02c6*/ 	.short	(.L_130 - .L_129)
	.align		4
.L_129:
        /*02c8*/ 	.word	index@(_ZN7cutlass13device_kernelIN5flash19enable_sm80_to_sm89INS1_16FlashAttnBwdSm80INS1_25CollectiveMainloopBwdSm80ILi2ELi2EN4cute5tupleIJNS5_1CILi64EEENS7_ILi128EEENS7_ILi96EEEEEENS_10bfloat16_tEfNS_4arch4Sm80ELb0ELb0ELb0ELb0ELb1ELb0ELb0ELb0ELi2ELi2ELi4ELi2ELb0EEENS1_21CollectiveEpilogueBwdISB_SC_SE_Li256ELb0ELb0ELi2EEENS1_19SingleTileSchedulerILb0ELb0ELb0ELi128EEEEEEEEEvNT_6ParamsE)
        /*02cc*/ 	.word	0x00000000


	//----- nvinfo : EIATTR_REGCOUNT
	.align		4
.L_130:
        /*02d0*/ 	.byte	0x04, 0x2f
        /*02d2*/ 	.short	(.L_132 - .L_131)
	.align		4
.L_131:
        /*02d4*/ 	.word	index@(_ZN7cutlass13device_kernelIN5flash19enable_sm80_to_sm89INS1_16FlashAttnBwdSm80INS1_25CollectiveMainloopBwdSm80ILi2ELi2EN4cute5tupleIJNS5_1CILi64EEENS7_ILi128EEENS7_ILi96EEEEEENS_10bfloat16_tEfNS_4arch4Sm80ELb0ELb0ELb0ELb0ELb0ELb0ELb0ELb0ELi2ELi2ELi4ELi2ELb0EEENS1_21CollectiveEpilogueBwdISB_SC_SE_Li256ELb0ELb0ELi2EEENS1_19SingleTileSchedulerILb0ELb0ELb0ELi128EEEEEEEEEvNT_6ParamsE)
        /*02d8*/ 	.word	0x000000ff


	//----- nvinfo : EIATTR_FRAME_SIZE
	.align		4
.L_132:
        /*02dc*/ 	.byte	0x04, 0x11
        /*02de*/ 	.short	(.L_134 - .L_133)
	.align		4
.L_133:
        /*02e0*/ 	.word	index@(_ZN7cutlass13device_kernelIN5flash19enable_sm80_to_sm89INS1_16FlashAttnBwdSm80INS1_25CollectiveMainloopBwdSm80ILi2ELi2EN4cute5tupleIJNS5_1CILi64EEENS7_ILi128EEENS7_ILi96EEEEEENS_10bfloat16_tEfNS_4arch4Sm80ELb0ELb0ELb0ELb0ELb0ELb0ELb0ELb0ELi2ELi2ELi4ELi2ELb0EEENS1_21CollectiveEpilogueBwdISB_SC_SE_Li256ELb0ELb0ELi2EEENS1_19SingleTileSchedulerILb0ELb0ELb0ELi128EEEEEEEEEvNT_6ParamsE)
        /*02e4*/ 	.word	0x00000000


	//----- nvinfo : EIATTR_REGCOUNT
	.align		4
.L_134:
        /*02e8*/ 	.byte	0x04, 0x2f
        /*02ea*/ 	.short	(.L_136 - .L_135)
	.align		4
.L_135:
        /*02ec*/ 	.word	index@(_ZN7cutlass13device_kernelIN5flash19enable_sm80_to_sm89INS1_16FlashAttnBwdSm80INS1_25CollectiveMainloopBwdSm80ILi2ELi1EN4cute5tupleIJNS5_1CILi64EEENS7_ILi128EEENS7_ILi96EEEEEENS_10bfloat16_tEfNS_4arch4Sm80ELb1ELb0ELb0ELb1ELb1ELb0ELb0ELb0ELi2ELi2ELi4ELi2ELb1EEENS1_24CollectiveEpilogueBwdGQAISB_fSE_Li256ELb1ELb1EEENS1_25SingleTileBwdLPTSchedulerILb1ELi128ELb1EEEEEEEEEvNT_6ParamsE)
        /*02f0*/ 	.word	0x000000ff


	//----- nvinfo : EIATTR_FRAME_SIZE
	.align		4
.L_136:
        /*02f4*/ 	.byte	0x04, 0x11
        /*02f6*/ 	.short	(.L_138 - .L_137)
	.align		4
.L_137:
        /*02f8*/ 	.word	index@($__internal_5_$__cuda_sm70_warpsync)
        /*02fc*/ 	.word	0x00000000


	//----- nvinfo : EIATTR_FRAME_SIZE
	.align		4
.L_138:
        /*0300*/ 	.byte	0x04, 0x11
        /*0302*/ 	.short	(.L_140 - .L_139)
	.align		4
.L_139:
        /*0304*/ 	.word	index@(_ZN7cutlass13device_kernelIN5flash19enable_sm80_to_sm89INS1_16FlashAttnBwdSm80INS1_25CollectiveMainloopBwdSm80ILi2ELi1EN4cute5tupleIJNS5_1CILi64EEENS7_ILi128EEENS7_ILi96EEEEEENS_10bfloat16_tEfNS_4arch4Sm80ELb1ELb0ELb0ELb1ELb1ELb0ELb0ELb0ELi2ELi2ELi4ELi2ELb1EEENS1_24CollectiveEpilogueBwdGQAISB_fSE_Li256ELb1ELb1EEENS1_25SingleTileBwdLPTSchedulerILb1ELi128ELb1EEEEEEEEEvNT_6ParamsE)
        /*0308*/ 	.word	0x00000028


	//----- nvinfo : EIATTR_REGCOUNT
	.align		4
.L_140:
        /*030c*/ 	.byte	0x04, 0x2f
        /*030e*/ 	.short	(.L_142 - .L_141)
	.align		4
.L_141:
        /*0310*/ 	.word	index@(_ZN7cutlass13device_kernelIN5flash19enable_sm80_to_sm89INS1_16FlashAttnBwdSm80INS1_25CollectiveMainloopBwdSm80ILi2ELi1EN4cute5tupleIJNS5_1CILi64EEENS7_ILi128EEENS7_ILi96EEEEEENS_10bfloat16_tEfNS_4arch4Sm80ELb1ELb0ELb0ELb1ELb0ELb0ELb0ELb0ELi2ELi2ELi4ELi2ELb1EEENS1_24CollectiveEpilogueBwdGQAISB_fSE_Li256ELb1ELb0EEENS1_25SingleTileBwdLPTSchedulerILb1ELi128ELb0EEEEEEEEEvNT_6ParamsE)
        /*0314*/ 	.word	0x000000ff


	//----- nvinfo : EIATTR_FRAME_SIZE
	.align		4
.L_142:
        /*0318*/ 	.byte	0x04, 0x11
        /*031a*/ 	.short	(.L_144 - .L_143)
	.align		4
.L_143:
        /*031c*/ 	.word	index@(_ZN7cutlass13device_kernelIN5flash19enable_sm80_to_sm89INS1_16FlashAttnBwdSm80INS1_25CollectiveMainloopBwdSm80ILi2ELi1EN4cute5tupleIJNS5_1CILi64EEENS7_ILi128EEENS7_ILi96EEEEEENS_10bfloat16_tEfNS_4arch4Sm80ELb1ELb0ELb0ELb1ELb0ELb0ELb0ELb0ELi2ELi2ELi4ELi2ELb1EEENS1_24CollectiveEpilogueBwdGQAISB_fSE_Li256ELb1ELb0EEENS1_25SingleTileBwdLPTSchedulerILb1ELi128ELb0EEEEEEEEEvNT_6ParamsE)
        /*0320*/ 	.word	0x00000058


	//----- nvinfo : EIATTR_REGCOUNT
	.align		4
.L_144:
        /*0324*/ 	.byte	0x04, 0x2f
        /*0326*/ 	.short	(.L_146 - .L_145)
	.align		4
.L_145:
        /*0328*/ 	.word	index@(_ZN7cutlass13device_kernelIN5flash19enable_sm80_to_sm89INS1_16FlashAttnBwdSm80INS1_25CollectiveMainloopBwdSm80ILi2ELi1EN4cute5tupleIJNS5_1CILi64EEENS7_ILi128EEENS7_ILi96EEEEEENS_10bfloat16_tEfNS_4arch4Sm80ELb1ELb0ELb0ELb1ELb1ELb0ELb0ELb0ELi2ELi2ELi4ELi2ELb1EEENS1_21CollectiveEpilogueBwdISB_SC_SE_Li256ELb1ELb0ELi2EEENS1_25SingleTileBwdLPTSchedulerILb1ELi128ELb1EEEEEEEEEvNT_6ParamsE)
        /*032c*/ 	.word	0x000000ff


	//----- nvinfo : EIATTR_FRAME_SIZE
	.align		4
.L_146:
        /*0330*/ 	.byte	0x04, 0x11
        /*0332*/ 	.short	(.L_148 - .L_147)
	.align		4
.L_147:
        /*0334*/ 	.word	index@(_ZN7cutlass13device_kernelIN5flash19enable_sm80_to_sm89INS1_16FlashAttnBwdSm80INS1_25CollectiveMainloopBwdSm80ILi2ELi1EN4cute5tupleIJNS5_1CILi64EEENS7_ILi128EEENS7_ILi96EEEEEENS_10bfloat16_tEfNS_4arch4Sm80ELb1ELb0ELb0ELb1ELb1ELb0ELb0ELb0ELi2ELi2ELi4ELi2ELb1EEENS1_21CollectiveEpilogueBwdISB_SC_SE_Li256ELb1ELb0ELi2EEENS1_25SingleTileBwdLPTSchedulerILb1ELi128ELb1EEEEEEEEEvNT_6ParamsE)
        /*0338*/ 	.word	0x00000058


	//----- nvinfo : EIATTR_REGCOUNT
	.align		4
.L_148:
        /*033c*/ 	.byte	0x04, 0x2f
        /*033e*/ 	.short	(.L_150 - .L_149)
	.align		4
.L_149:
        /*0340*/ 	.word	index@(_ZN7cutlass13device_kernelIN5flash19enable_sm80_to_sm89INS1_16FlashAttnBwdSm80INS1_25CollectiveMainloopBwdSm80ILi2ELi1EN4cute5tupleIJNS5_1CILi64EEENS7_ILi128EEENS7_ILi96EEEEEENS_10bfloat16_tEfNS_4arch4Sm80ELb1ELb0ELb0ELb1ELb0ELb0ELb0ELb0ELi2ELi2ELi4ELi2ELb1EEENS1_21CollectiveEpilogueBwdISB_SC_SE_Li256ELb1ELb0ELi2EEENS1_25SingleTileBwdLPTSchedulerILb1ELi128ELb0EEEEEEEEEvNT_6ParamsE)
        /*0344*/ 	.word	0x000000ff


	//----- nvinfo : EIATTR_FRAME_SIZE
	.align		4
.L_150:
        /*0348*/ 	.byte	0x04, 0x11
        /*034a*/ 	.short	(.L_152 - .L_151)
	.align		4
.L_151:
        /*034c*/ 	.word	index@(_ZN7cutlass13device_kernelIN5flash19enable_sm80_to_sm89INS1_16FlashAttnBwdSm80INS1_25CollectiveMainloopBwdSm80ILi2ELi1EN4cute5tupleIJNS5_1CILi64EEENS7_ILi128EEENS7_ILi96EEEEEENS_10bfloat16_tEfNS_4arch4Sm80ELb1ELb0ELb0ELb1ELb0ELb0ELb0ELb0ELi2ELi2ELi4ELi2ELb1EEENS1_21CollectiveEpilogueBwdISB_SC_SE_Li256ELb1ELb0ELi2EEENS1_25SingleTileBwdLPTSchedulerILb1ELi128ELb0EEEEEEEEEvNT_6ParamsE)
        /*0350*/ 	.word	0x00000028


	//----- nvinfo : EIATTR_REGCOUNT
	.align		4
.L_152:
        /*0354*/ 	.byte	0x04, 0x2f
        /*0356*/ 	.short	(.L_154 - .L_153)
	.align		4
.L_153:
        /*0358*/ 	.word	index@(_ZN7cutlass13device_kernelIN5flash19enable_sm80_to_sm89INS1_16FlashAttnBwdSm80INS1_25CollectiveMainloopBwdSm80ILi2ELi1EN4cute5tupleIJNS5_1CILi64EEENS7_ILi128EEENS7_ILi96EEEEEENS_10bfloat16_tEfNS_4arch4Sm80ELb1ELb0ELb0ELb0ELb1ELb0ELb0ELb0ELi2ELi2ELi4ELi2ELb1EEENS1_24CollectiveEpilogueBwdGQAISB_fSE_Li256ELb0ELb1EEENS1_25SingleTileBwdLPTSchedulerILb0ELi128ELb1EEEEEEEEEvNT_6ParamsE)
        /*035c*/ 	.word	0x000000ff


	//----- nvinfo : EIATTR_FRAME_SIZE
	.align		4
.L_154:
        /*0360*/ 	.byte	0x04, 0x11
        /*0362*/ 	.short	(.L_156 - .L_155)
	.align		4
.L_155:
        /*0364*/ 	.word	index@($__internal_4_$__cuda_sm70_warpsync)
        /*0368*/ 	.word	0x00000000


	//----- nvinfo : EIATTR_FRAME_SIZE
	.align		4
.L_156:
        /*036c*/ 	.byte	0x04, 0x11
        /*036e*/ 	.short	(.L_158 - .L_157)
	.align		4
.L_157:
        /*0370*/ 	.word	index@(_ZN7cutlass13device_kernelIN5flash19enable_sm80_to_sm89INS1_16FlashAttnBwdSm80INS1_25CollectiveMainloopBwdSm80ILi2ELi1EN4cute5tupleIJNS5_1CILi64EEENS7_ILi128EEENS7_ILi96EEEEEENS_10bfloat16_tEfNS_4arch4Sm80ELb1ELb0ELb0ELb0ELb1ELb0ELb0ELb0ELi2ELi2ELi4ELi2ELb1EEENS1_24CollectiveEpilogueBwdGQAISB_fSE_Li256ELb0ELb1EEENS1_25SingleTileBwdLPTSchedulerILb0ELi128ELb1EEEEEEEEEvNT_6ParamsE)
        /*0374*/ 	.word	0x00000028


	//----- nvinfo : EIATTR_REGCOUNT
	.align		4
.L_158:
        /*0378*/ 	.byte	0x04, 0x2f
        /*037a*/ 	.short	(.L_160 - .L_159)
	.align		4
.L_159:
        /*037c*/ 	.word	index@(_ZN7cutlass13device_kernelIN5flash19enable_sm80_to_sm89INS1_16FlashAttnBwdSm80INS1_25CollectiveMainloopBwdSm80ILi2ELi1EN4cute5tupleIJNS5_1CILi64EEENS7_ILi128EEENS7_ILi96EEEEEENS_10bfloat16_tEfNS_4arch4Sm80ELb1ELb0ELb0ELb0ELb0ELb0ELb0ELb0ELi2ELi2ELi4ELi2ELb1EEENS1_24CollectiveEpilogueBwdGQAISB_fSE_Li256ELb0ELb0EEENS1_25SingleTileBwdLPTSchedulerILb0ELi128ELb0EEEEEEEEEvNT_6ParamsE)
        /*0380*/ 	.word	0x000000ff


	//----- nvinfo : EIATTR_FRAME_SIZE
	.align		4
.L_160:
        /*0384*/ 	.byte	0x04, 0x11
        /*0386*/ 	.short	(.L_162 - .L_161)
	.align		4
.L_161:
        /*0388*/ 	.word	index@(_ZN7cutlass13device_kernelIN5flash19enable_sm80_to_sm89INS1_16FlashAttnBwdSm80INS1_25CollectiveMainloopBwdSm80ILi2ELi1EN4cute5tupleIJNS5_1CILi64EEENS7_ILi128EEENS7_ILi96EEEEEENS_10bfloat16_tEfNS_4arch4Sm80ELb1ELb0ELb0ELb0ELb0ELb0ELb0ELb0ELi2ELi2ELi4ELi2ELb1EEENS1_24CollectiveEpilogueBwdGQAISB_fSE_Li256ELb0ELb0EEENS1_25SingleTileBwdLPTSchedulerILb0ELi128ELb0EEEEEEEEEvNT_6ParamsE)
        /*038c*/ 	.word	0x00000028


	//----- nvinfo : EIATTR_REGCOUNT
	.align		4
.L_162:
        /*0390*/ 	.byte	0x04, 0x2f
        /*0392*/ 	.short	(.L_164 - .L_163)
	.align		4
.L_163:
        /*0394*/ 	.word	index@(_ZN7cutlass13device_kernelIN5flash19enable_sm80_to_sm89INS1_16FlashAttnBwdSm80INS1_25CollectiveMainloopBwdSm80ILi2ELi1EN4cute5tupleIJNS5_1CILi64EEENS7_ILi128EEENS7_ILi96EEEEEENS_10bfloat16_tEfNS_4arch4Sm80ELb1ELb0ELb0ELb0ELb1ELb0ELb0ELb0ELi2ELi2ELi4ELi2ELb1EEENS1_21CollectiveEpilogueBwdISB_SC_SE_Li256ELb0ELb0ELi2EEENS1_25SingleTileBwdLPTSchedulerILb0ELi128ELb1EEEEEEEEEvNT_6ParamsE)
        /*0398*/ 	.word	0x000000ff


	//----- nvinfo : EIATTR_FRAME_SIZE
	.align		4
.L_164:
        /*039c*/ 	.byte	0x04, 0x11
        /*039e*/ 	.short	(.L_166 - .L_165)
	.align		4
.L_165:
        /*03a0*/ 	.word	index@(_ZN7cutlass13device_kernelIN5flash19enable_sm80_to_sm89INS1_16FlashAttnBwdSm80INS1_25CollectiveMainloopBwdSm80ILi2ELi1EN4cute5tupleIJNS5_1CILi64EEENS7_ILi128EEENS7_ILi96EEEEEENS_10bfloat16_tEfNS_4arch4Sm80ELb1ELb0ELb0ELb0ELb1ELb0ELb0ELb0ELi2ELi2ELi4ELi2ELb1EEENS1_21CollectiveEpilogueBwdISB_SC_SE_Li256ELb0ELb0ELi2EEENS1_25SingleTileBwdLPTSchedulerILb0ELi128ELb1EEEEEEEEEvNT_6ParamsE)
        /*03a4*/ 	.word	0x00000028


	//----- nvinfo : EIATTR_REGCOUNT
	.align		4
.L_166:
        /*03a8*/ 	.byte	0x04, 0x2f
        /*03aa*/ 	.short	(.L_168 - .L_167)
	.align		4
.L_167:
        /*03ac*/ 	.word	index@(_ZN7cutlass13device_kernelIN5flash19enable_sm80_to_sm89INS1_16FlashAttnBwdSm80INS1_25CollectiveMainloopBwdSm80ILi2ELi1EN4cute5tupleIJNS5_1CILi64EEENS7_ILi128EEENS7_ILi96EEEEEENS_10bfloat16_tEfNS_4arch4Sm80ELb1ELb0ELb0ELb0ELb0ELb0ELb0ELb0ELi2ELi2ELi4ELi2ELb1EEENS1_21CollectiveEpilogueBwdISB_SC_SE_Li256ELb0ELb0ELi2EEENS1_25SingleTileBwdLPTSchedulerILb0ELi128ELb0EEEEEEEEEvNT_6ParamsE)
        /*03b0*/ 	.word	0x000000ff


	//----- nvinfo : EIATTR_FRAME_SIZE
	.align		4
.L_168:
        /*03b4*/ 	.byte	0x04, 0x11
        /*03b6*/ 	.short	(.L_170 - .L_169)
	.align		4
.L_169:
        /*03b8*/ 	.word	index@(_ZN7cutlass13device_kernelIN5flash19enable_sm80_to_sm89INS1_16FlashAttnBwdSm80INS1_25CollectiveMainloopBwdSm80ILi2ELi1EN4cute5tupleIJNS5_1CILi64EEENS7_ILi128EEENS7_ILi96EEEEEENS_10bfloat16_tEfNS_4arch4Sm80ELb1ELb0ELb0ELb0ELb0ELb0ELb0ELb0ELi2ELi2ELi4ELi2ELb1EEENS1_21CollectiveEpilogueBwdISB_SC_SE_Li256ELb0ELb0ELi2EEENS1_25SingleTileBwdLPTSchedulerILb0ELi128ELb0EEEEEEEEEvNT_6ParamsE)
        /*03bc*/ 	.word	0x00000028


	//----- nvinfo : EIATTR_REGCOUNT
	.align		4
.L_170:
        /*03c0*/ 	.byte	0x04, 0x2f
        /*03c2*/ 	.short	(.L_172 - .L_171)
	.align		4
.L_171:
        /*03c4*/ 	.word	index@(_ZN7cutlass13device_kernelIN5flash19enable_sm80_to_sm89INS1_16FlashAttnBwdSm80INS1_25CollectiveMainloopBwdSm80ILi2ELi1EN4cute5tupleIJNS5_1CILi64EEENS7_ILi128EEENS7_ILi96EEEEEENS_10bfloat16_tEfNS_4arch4Sm80ELb0ELb1ELb0ELb1ELb1ELb0ELb0ELb0ELi2ELi2ELi4ELi2ELb1EEENS1_24CollectiveEpilogueBwdGQAISB_fSE_Li256ELb1ELb1EEENS1_19SingleTileSchedulerILb1ELb0ELb0ELi128EEEEEEEEEvNT_6ParamsE)
        /*03c8*/ 	.word	0x000000ff


	//----- nvinfo : EIATTR_FRAME_SIZE
	.align		4
.L_172:
        /*03cc*/ 	.byte	0x04, 0x11
        /*03ce*/ 	.short	(.L_174 - .L_173)
	.align		4
.L_173:
        /*03d0*/ 	.word	index@($__internal_3_$__cuda_sm70_warpsync)
        /*03d4*/ 	.word	0x00000000


	//----- nvinfo : EIATTR_FRAME_SIZE
	.align		4
.L_174:
        /*03d8*/ 	.byte	0x04, 0x11
        /*03da*/ 	.short	(.L_176 - .L_175)
	.align		4
.L_175:
        /*03dc*/ 	.word	index@(_ZN7cutlass13device_kernelIN5flash19enable_sm80_to_sm89INS1_16FlashAttnBwdSm80INS1_25CollectiveMainloopBwdSm80ILi2ELi1EN4cute5tupleIJNS5_1CILi64EEENS7_ILi128EEENS7_ILi96EEEEEENS_10bfloat16_tEfNS_4arch4Sm80ELb0ELb1ELb0ELb1ELb1ELb0ELb0ELb0ELi2ELi2ELi4ELi2ELb1EEENS1_24CollectiveEpilogueBwdGQAISB_fSE_Li256ELb1ELb1EEENS1_19SingleTileSchedulerILb1ELb0ELb0ELi128EEEEEEEEEvNT_6ParamsE)
        /*03e0*/ 	.word	0x00000050


	//----- nvinfo : EIATTR_REGCOUNT
	.align		4
.L_176:
        /*03e4*/ 	.byte	0x04, 0x2f
        /*03e6*/ 	.short	(.L_178 - .L_177)
	.align		4
.L_177:
        /*03e8*/ 	.word	index@(_ZN7cutlass13device_kernelIN5flash19enable_sm80_to_sm89INS1_16FlashAttnBwdSm80INS1_25CollectiveMainloopBwdSm80ILi2ELi1EN4cute5tupleIJNS5_1CILi64EEENS7_ILi128EEENS7_ILi96EEEEEENS_10bfloat16_tEfNS_4arch4Sm80ELb0ELb1ELb0ELb1ELb0ELb0ELb0ELb0ELi2ELi2ELi4ELi2ELb1EEENS1_24CollectiveEpilogueBwdGQAISB_fSE_Li256ELb1ELb0EEENS1_19SingleTileSchedulerILb1ELb0ELb0ELi128EEEEEEEEEvNT_6ParamsE)
        /*03ec*/ 	.word	0x000000ff


	//----- nvinfo : EIATTR_FRAME_SIZE
	.align		4
.L_178:
        /*03f0*/ 	.byte	0x04, 0x11
        /*03f2*/ 	.short	(.L_180 - .L_179)
	.align		4
.L_179:
        /*03f4*/ 	.word	index@(_ZN7cutlass13device_kernelIN5flash19enable_sm80_to_sm89INS1_16FlashAttnBwdSm80INS1_25CollectiveMainloopBwdSm80ILi2ELi1EN4cute5tupleIJNS5_1CILi64EEENS7_ILi128EEENS7_ILi96EEEEEENS_10bfloat16_tEfNS_4arch4Sm80ELb0ELb1ELb0ELb1ELb0ELb0ELb0ELb0ELi2ELi2ELi4ELi2ELb1EEENS1_24CollectiveEpilogueBwdGQAISB_fSE_Li256ELb1ELb0EEENS1_19SingleTileSchedulerILb1ELb0ELb0ELi128EEEEEEEEEvNT_6ParamsE)
        /*03f8*/ 	.word	0x00000050


	//----- nvinfo : EIATTR_REGCOUNT
	.align		4
.L_180:
        /*03fc*/ 	.byte	0x04, 0x2f
        /*03fe*/ 	.short	(.L_182 - .L_181)
	.align		4
.L_181:
        /*0400*/ 	.word	index@(_ZN7cutlass13device_kernelIN5flash19enable_sm80_to_sm89INS1_16FlashAttnBwdSm80INS1_25CollectiveMainloopBwdSm80ILi2ELi1EN4cute5tupleIJNS5_1CILi64EEENS7_ILi128EEENS7_ILi96EEEEEENS_10bfloat16_tEfNS_4arch4Sm80ELb0ELb1ELb0ELb1ELb1ELb0ELb0ELb0ELi2ELi2ELi4ELi2ELb1EEENS1_21CollectiveEpilogueBwdISB_SC_SE_Li256ELb1ELb0ELi2EEENS1_19SingleTileSchedulerILb1ELb0ELb0ELi128EEEEEEEEEvNT_6ParamsE)
        /*0404*/ 	.word	0x000000ff


	//----- nvinfo : EIATTR_FRAME_SIZE
	.align		4
.L_182:
        /*0408*/ 	.byte	0x04, 0x11
        /*040a*/ 	.short	(.L_184 - .L_183)
	.align		4
.L_183:
        /*040c*/ 	.word	index@(_ZN7cutlass13device_kernelIN5flash19enable_sm80_to_sm89INS1_16FlashAttnBwdSm80INS1_25CollectiveMainloopBwdSm80ILi2ELi1EN4cute5tupleIJNS5_1CILi64EEENS7_ILi128EEENS7_ILi96EEEEEENS_10bfloat16_tEfNS_4arch4Sm80ELb0ELb1ELb0ELb1ELb1ELb0ELb0ELb0ELi2ELi2ELi4ELi2ELb1EEENS1_21CollectiveEpilogueBwdISB_SC_SE_Li256ELb1ELb0ELi2EEENS1_19SingleTileSchedulerILb1ELb0ELb0ELi128EEEEEEEEEvNT_6ParamsE)
        /*0410*/ 	.word	0x00000050


	//----- nvinfo : EIATTR_REGCOUNT
	.align		4
.L_184:
        /*0414*/ 	.byte	0x04, 0x2f
        /*0416*/ 	.short	(.L_186 - .L_185)
	.align		4
.L_185:
        /*0418*/ 	.word	index@(_ZN7cutlass13device_kernelIN5flash19enable_sm80_to_sm89INS1_16FlashAttnBwdSm80INS1_25CollectiveMainloopBwdSm80ILi2ELi1EN4cute5tupleIJNS5_1CILi64EEENS7_ILi128EEENS7_ILi96EEEEEENS_10bfloat16_tEfNS_4arch4Sm80ELb0ELb1ELb0ELb1ELb0ELb0ELb0ELb0ELi2ELi2ELi4ELi2ELb1EEENS1_21CollectiveEpilogueBwdISB_SC_SE_Li256ELb1ELb0ELi2EEENS1_19SingleTileSchedulerILb1ELb0ELb0ELi128EEEEEEEEEvNT_6ParamsE)
        /*041c*/ 	.word	0x000000ff


	//----- nvinfo : EIATTR_FRAME_SIZE
	.align		4
.L_186:
        /*0420*/ 	.byte	0x04, 0x11
        /*0422*/ 	.short	(.L_188 - .L_187)
	.align		4
.L_187:
        /*0424*/ 	.word	index@(_ZN7cutlass13device_kernelIN5flash19enable_sm80_to_sm89INS1_16FlashAttnBwdSm80INS1_25CollectiveMainloopBwdSm80ILi2ELi1EN4cute5tupleIJNS5_1CILi64EEENS7_ILi128EEENS7_ILi96EEEEEENS_10bfloat16_tEfNS_4arch4Sm80ELb0ELb1ELb0ELb1ELb0ELb0ELb0ELb0ELi2ELi2ELi4ELi2ELb1EEENS1_21CollectiveEpilogueBwdISB_SC_SE_Li256ELb1ELb0ELi2EEENS1_19SingleTileSchedulerILb1ELb0ELb0ELi128EEEEEEEEEvNT_6ParamsE)
        /*0428*/ 	.word	0x00000050


	//----- nvinfo : EIATTR_REGCOUNT
	.align		4
.L_188:
        /*042c*/ 	.byte	0x04, 0x2f
        /*042e*/ 	.short	(.L_190 - .L_189)
	.align		4
.L_189:
        /*0430*/ 	.word	index@(_ZN7cutlass13device_kernelIN5flash19enable_sm80_to_sm89INS1_16FlashAttnBwdSm80INS1_25CollectiveMainloopBwdSm80ILi2ELi1EN4cute5tupleIJNS5_1CILi64EEENS7_ILi128EEENS7_ILi96EEEEEENS_10bfloat16_tEfNS_4arch4Sm80ELb0ELb1ELb0ELb0ELb1ELb0ELb0ELb0ELi2ELi2ELi4ELi2ELb1EEENS1_24CollectiveEpilogueBwdGQAISB_fSE_Li256ELb0ELb1EEENS1_19SingleTileSchedulerILb0ELb0ELb0ELi128EEEEEEEEEvNT_6ParamsE)
        /*0434*/ 	.word	0x000000ff


	//----- nvinfo : EIATTR_FRAME_SIZE
	.align		4
.L_190:
        /*0438*/ 	.byte	0x04, 0x11
        /*043a*/ 	.short	(.L_192 - .L_191)
	.align		4
.L_191:
        /*043c*/ 	.word	index@($__internal_2_$__cuda_sm70_warpsync)
        /*0440*/ 	.word	0x00000000


	//----- nvinfo : EIATTR_FRAME_SIZE
	.align		4
.L_192:
        /*0444*/ 	.byte	0x04, 0x11
        /*0446*/ 	.short	(.L_194 - .L_193)
	.align		4
.L_193:
        /*0448*/ 	.word	index@(_ZN7cutlass13device_kernelIN5flash19enable_sm80_to_sm89INS1_16FlashAttnBwdSm80INS1_25CollectiveMainloopBwdSm80ILi2ELi1EN4cute5tupleIJNS5_1CILi64EEENS7_ILi128EEENS7_ILi96EEEEEENS_10bfloat16_tEfNS_4arch4Sm80ELb0ELb1ELb0ELb0ELb1ELb0ELb0ELb0ELi2ELi2ELi4ELi2ELb1EEENS1_24CollectiveEpilogueBwdGQAISB_fSE_Li256ELb0ELb1EEENS1_19SingleTileSchedulerILb0ELb0ELb0ELi128EEEEEEEEEvNT_6ParamsE)
        /*044c*/ 	.word	0x00000050


	//----- nvinfo : EIATTR_REGCOUNT
	.align		4
.L_194:
        /*0450*/ 	.byte	0x04, 0x2f
        /*0452*/ 	.short	(.L_196 - .L_195)
	.align		4
.L_195:
        /*0454*/ 	.word	index@(_ZN7cutlass13device_kernelIN5flash19enable_sm80_to_sm89INS1_16FlashAttnBwdSm80INS1_25CollectiveMainloopBwdSm80ILi2ELi1EN4cute5tupleIJNS5_1CILi64EEENS7_ILi128EEENS7_ILi96EEEEEENS_10bfloat16_tEfNS_4arch4Sm80ELb0ELb1ELb0ELb0ELb0ELb0ELb0ELb0ELi2ELi2ELi4ELi2ELb1EEENS1_24CollectiveEpilogueBwdGQAISB_fSE_Li256ELb0ELb0EEENS1_19SingleTileSchedulerILb0ELb0ELb0ELi128EEEEEEEEEvNT_6ParamsE)
        /*0458*/ 	.word	0x000000ff


	//----- nvinfo : EIATTR_FRAME_SIZE
	.align		4
.L_196:
        /*045c*/ 	.byte	0x04, 0x11
        /*045e*/ 	.short	(.L_198 - .L_197)
	.align		4
.L_197:
        /*0460*/ 	.word	index@(_ZN7cutlass13device_kernelIN5flash19enable_sm80_to_sm89INS1_16FlashAttnBwdSm80INS1_25CollectiveMainloopBwdSm80ILi2ELi1EN4cute5tupleIJNS5_1CILi64EEENS7_ILi128EEENS7_ILi96EEEEEENS_10bfloat16_tEfNS_4arch4Sm80ELb0ELb1ELb0ELb0ELb0ELb0ELb0ELb0ELi2ELi2ELi4ELi2ELb1EEENS1_24CollectiveEpilogueBwdGQAISB_fSE_Li256ELb0ELb0EEENS1_19SingleTileSchedulerILb0ELb0ELb0ELi128EEEEEEEEEvNT_6ParamsE)
        /*0464*/ 	.word	0x00000050


	//----- nvinfo : EIATTR_REGCOUNT
	.align		4
.L_198:
        /*0468*/ 	.byte	0x04, 0x2f
        /*046a*/ 	.short	(.L_200 - .L_199)
	.align		4
.L_199:
        /*046c*/ 	.word	index@(_ZN7cutlass13device_kernelIN5flash19enable_sm80_to_sm89INS1_16FlashAttnBwdSm80INS1_25CollectiveMainloopBwdSm80ILi2ELi1EN4cute5tupleIJNS5_1CILi64EEENS7_ILi128EEENS7_ILi96EEEEEENS_10bfloat16_tEfNS_4arch4Sm80ELb0ELb1ELb0ELb0ELb1ELb0ELb0ELb0ELi2ELi2ELi4ELi2ELb1EEENS1_21CollectiveEpilogueBwdISB_SC_SE_Li256ELb0ELb0ELi2EEENS1_19SingleTileSchedulerILb0ELb0ELb0ELi128EEEEEEEEEvNT_6ParamsE)
        /*0470*/ 	.word	0x000000ff


	//----- nvinfo : EIATTR_FRAME_SIZE
	.align		4
.L_200:
        /*0474*/ 	.byte	0x04, 0x11
        /*0476*/ 	.short	(.L_202 - .L_201)
	.align		4
.L_201:
        /*0478*/ 	.word	index@(_ZN7cutlass13device_kernelIN5flash19enable_sm80_to_sm89INS1_16FlashAttnBwdSm80INS1_25CollectiveMainloopBwdSm80ILi2ELi1EN4cute5tupleIJNS5_1CILi64EEENS7_ILi128EEENS7_ILi96EEEEEENS_10bfloat16_tEfNS_4arch4Sm80ELb0ELb1ELb0ELb0ELb1ELb0ELb0ELb0ELi2ELi2ELi4ELi2ELb1EEENS1_21CollectiveEpilogueBwdISB_SC_SE_Li256ELb0ELb0ELi2EEENS1_19SingleTileSchedulerILb0ELb0ELb0ELi128EEEEEEEEEvNT_6ParamsE)
        /*047c*/ 	.word	0x00000050


	//----- nvinfo : EIATTR_REGCOUNT
	.align		4
.L_202:
        /*0480*/ 	.byte	0x04, 0x2f
        /*0482*/ 	.short	(.L_204 - .L_203)
	.align		4
.L_203:
        /*0484*/ 	.word	index@(_ZN7cutlass13device_kernelIN5flash19enable_sm80_to_sm89INS1_16FlashAttnBwdSm80INS1_25CollectiveMainloopBwdSm80ILi2ELi1EN4cute5tupleIJNS5_1CILi64EEENS7_ILi128EEENS7_ILi96EEEEEENS_10bfloat16_tEfNS_4arch4Sm80ELb0ELb1ELb0ELb0ELb0ELb0ELb0ELb0ELi2ELi2ELi4ELi2ELb1EEENS1_21CollectiveEpilogueBwdISB_SC_SE_Li256ELb0ELb0ELi2EEENS1_19SingleTileSchedulerILb0ELb0ELb0ELi128EEEEEEEEEvNT_6ParamsE)
        /*0488*/ 	.word	0x000000ff


	//----- nvinfo : EIATTR_FRAME_SIZE
	.align		4
.L_204:
        /*048c*/ 	.byte	0x04, 0x11
        /*048e*/ 	.short	(.L_206 - .L_205)
	.align		4
.L_205:
        /*0490*/ 	.word	index@(_ZN7cutlass13device_kernelIN5flash19enable_sm80_to_sm89INS1_16FlashAttnBwdSm80INS1_25CollectiveMainloopBwdSm80ILi2ELi1EN4cute5tupleIJNS5_1CILi64EEENS7_ILi128EEENS7_ILi96EEEEEENS_10bfloat16_tEfNS_4arch4Sm80ELb0ELb1ELb0ELb0ELb0ELb0ELb0ELb0ELi2ELi2ELi4ELi2ELb1EEENS1_21CollectiveEpilogueBwdISB_SC_SE_Li256ELb0ELb0ELi2EEENS1_19SingleTileSchedulerILb0ELb0ELb0ELi128EEEEEEEEEvNT_6ParamsE)
        /*0494*/ 	.word	0x00000050


	//----- nvinfo : EIATTR_REGCOUNT
	.align		4
.L_206:
        /*0498*/ 	.byte	0x04, 0x2f
        /*049a*/ 	.short	(.L_208 - .L_207)
	.align		4
.L_207:
        /*049c*/ 	.word	index@(_ZN7cutlass13device_kernelIN5flash19enable_sm80_to_sm89INS1_16FlashAttnBwdSm80INS1_25CollectiveMainloopBwdSm80ILi2ELi1EN4cute5tupleIJNS5_1CILi64EEENS7_ILi128EEENS7_ILi96EEEEEENS_10bfloat16_tEfNS_4arch4Sm80ELb0ELb0ELb0ELb1ELb1ELb0ELb0ELb0ELi2ELi2ELi4ELi2ELb1EEENS1_24CollectiveEpilogueBwdGQAISB_fSE_Li256ELb1ELb1EEENS1_19SingleTileSchedulerILb1ELb0ELb0ELi128EEEEEEEEEvNT_6ParamsE)
        /*04a0*/ 	.word	0x000000ff


	//----- nvinfo : EIATTR_FRAME_SIZE
	.align		4
.L_208:
        /*04a4*/ 	.byte	0x04, 0x11
        /*04a6*/ 	.short	(.L_210 - .L_209)
	.align		4
.L_209:
        /*04a8*/ 	.word	index@($__internal_1_$__cuda_sm70_warpsync)
        /*04ac*/ 	.word	0x00000000


	//----- nvinfo : EIATTR_FRAME_SIZE
	.align		4
.L_210:
        /*04b0*/ 	.byte	0x04, 0x11
        /*04b2*/ 	.short	(.L_212 - .L_211)
	.align		4
.L_211:
        /*04b4*/ 	.word	index@(_ZN7cutlass13device_kernelIN5flash19enable_sm80_to_sm89INS1_16FlashAttnBwdSm80INS1_25CollectiveMainloopBwdSm80ILi2ELi1EN4cute5tupleIJNS5_1CILi64EEENS7_ILi128EEENS7_ILi96EEEEEENS_10bfloat16_tEfNS_4arch4Sm80ELb0ELb0ELb0ELb1ELb1ELb0ELb0ELb0ELi2ELi2ELi4ELi2ELb1EEENS1_24CollectiveEpilogueBwdGQAISB_fSE_Li256ELb1ELb1EEENS1_19SingleTileSchedulerILb1ELb0ELb0ELi128EEEEEEEEEvNT_6ParamsE)
        /*04b8*/ 	.word	0x00000010


	//----- nvinfo : EIATTR_REGCOUNT
	.align		4
.L_212:
        /*04bc*/ 	.byte	0x04, 0x2f
        /*04be*/ 	.short	(.L_214 - .L_213)
	.align		4
.L_213:
        /*04c0*/ 	.word	index@(_ZN7cutlass13device_kernelIN5flash19enable_sm80_to_sm89INS1_16FlashAttnBwdSm80INS1_25CollectiveMainloopBwdSm80ILi2ELi1EN4cute5tupleIJNS5_1CILi64EEENS7_ILi128EEENS7_ILi96EEEEEENS_10bfloat16_tEfNS_4arch4Sm80ELb0ELb0ELb0ELb1ELb0ELb0ELb0ELb0ELi2ELi2ELi4ELi2ELb1EEENS1_24CollectiveEpilogueBwdGQAISB_fSE_Li256ELb1ELb0EEENS1_19SingleTileSchedulerILb1ELb0ELb0ELi128EEEEEEEEEvNT_6ParamsE)
        /*04c4*/ 	.word	0x000000ff


	//----- nvinfo : EIATTR_FRAME_SIZE
	.align		4
.L_214:
        /*04c8*/ 	.byte	0x04, 0x11
        /*04ca*/ 	.short	(.L_216 - .L_215)
	.align		4
.L_215:
        /*04cc*/ 	.word	index@(_ZN7cutlass13device_kernelIN5flash19enable_sm80_to_sm89INS1_16FlashAttnBwdSm80INS1_25CollectiveMainloopBwdSm80ILi2ELi1EN4cute5tupleIJNS5_1CILi64EEENS7_ILi128EEENS7_ILi96EEEEEENS_10bfloat16_tEfNS_4arch4Sm80ELb0ELb0ELb0ELb1ELb0ELb0ELb0ELb0ELi2ELi2ELi4ELi2ELb1EEENS1_24CollectiveEpilogueBwdGQAISB_fSE_Li256ELb1ELb0EEENS1_19SingleTileSchedulerILb1ELb0ELb0ELi128EEEEEEEEEvNT_6ParamsE)
        /*04d0*/ 	.word	0x00000010


	//----- nvinfo : EIATTR_REGCOUNT
	.align		4
.L_216:
        /*04d4*/ 	.byte	0x04, 0x2f
        /*04d6*/ 	.short	(.L_218 - .L_217)
	.align		4
.L_217:
        /*04d8*/ 	.word	index@(_ZN7cutlass13device_kernelIN5flash19enable_sm80_to_sm89INS1_16FlashAttnBwdSm80INS1_25CollectiveMainloopBwdSm80ILi2ELi1EN4cute5tupleIJNS5_1CILi64EEENS7_ILi128EEENS7_ILi96EEEEEENS_10bfloat16_tEfNS_4arch4Sm80ELb0ELb0ELb0ELb1ELb1ELb0ELb0ELb0ELi2ELi2ELi4ELi2ELb1EEENS1_21CollectiveEpilogueBwdISB_SC_SE_Li256ELb1ELb0ELi2EEENS1_19SingleTileSchedulerILb1ELb0ELb0ELi128EEEEEEEEEvNT_6ParamsE)
        /*04dc*/ 	.word	0x000000ff


	//----- nvinfo : EIATTR_FRAME_SIZE
	.align		4
.L_218:
        /*04e0*/ 	.byte	0x04, 0x11
        /*04e2*/ 	.short	(.L_220 - .L_219)
	.align		4
.L_219:
        /*04e4*/ 	.word	index@(_ZN7cutlass13device_kernelIN5flash19enable_sm80_to_sm89INS1_16FlashAttnBwdSm80INS1_25CollectiveMainloopBwdSm80ILi2ELi1EN4cute5tupleIJNS5_1CILi64EEENS7_ILi128EEENS7_ILi96EEEEEENS_10bfloat16_tEfNS_4arch4Sm80ELb0ELb0ELb0ELb1ELb1ELb0ELb0ELb0ELi2ELi2ELi4ELi2ELb1EEENS1_21CollectiveEpilogueBwdISB_SC_SE_Li256ELb1ELb0ELi2EEENS1_19SingleTileSchedulerILb1ELb0ELb0ELi128EEEEEEEEEvNT_6ParamsE)
        /*04e8*/ 	.word	0x00000010


	//----- nvinfo : EIATTR_REGCOUNT
	.align		4
.L_220:
        /*04ec*/ 	.byte	0x04, 0x2f
        /*04ee*/ 	.short	(.L_222 - .L_221)
	.align		4
.L_221:
        /*04f0*/ 	.word	index@(_ZN7cutlass13device_kernelIN5flash19enable_sm80_to_sm89INS1_16FlashAttnBwdSm80INS1_25CollectiveMainloopBwdSm80ILi2ELi1EN4cute5tupleIJNS5_1CILi64EEENS7_ILi128EEENS7_ILi96EEEEEENS_10bfloat16_tEfNS_4arch4Sm80ELb0ELb0ELb0ELb1ELb0ELb0ELb0ELb0ELi2ELi2ELi4ELi2ELb1EEENS1_21CollectiveEpilogueBwdISB_SC_SE_Li256ELb1ELb0ELi2EEENS1_19SingleTileSchedulerILb1ELb0ELb0ELi128EEEEEEEEEvNT_6ParamsE)
        /*04f4*/ 	.word	0x000000ff


	//----- nvinfo : EIATTR_FRAME_SIZE
	.align		4
.L_222:
        /*04f8*/ 	.byte	0x04, 0x11
        /*04fa*/ 	.short	(.L_224 - .L_223)
	.align		4
.L_223:
        /*04fc*/ 	.word	index@(_ZN7cutlass13device_kernelIN5flash19enable_sm80_to_sm89INS1_16FlashAttnBwdSm80INS1_25CollectiveMainloopBwdSm80ILi2ELi1EN4cute5tupleIJNS5_1CILi64EEENS7_ILi128EEENS7_ILi96EEEEEENS_10bfloat16_tEfNS_4arch4Sm80ELb0ELb0ELb0ELb1ELb0ELb0ELb0ELb0ELi2ELi2ELi4ELi2ELb1EEENS1_21CollectiveEpilogueBwdISB_SC_SE_Li256ELb1ELb0ELi2EEENS1_19SingleTileSchedulerILb1ELb0ELb0ELi128EEEEEEEEEvNT_6ParamsE)
        /*0500*/ 	.word	0x00000010


	//----- nvinfo : EIATTR_REGCOUNT
	.align		4
.L_224:
        /*0504*/ 	.byte	0x04, 0x2f
        /*0506*/ 	.short	(.L_226 - .L_225)
	.align		4
.L_225:
        /*0508*/ 	.word	index@(_ZN7cutlass13device_kernelIN5flash19enable_sm80_to_sm89INS1_16FlashAttnBwdSm80INS1_25CollectiveMainloopBwdSm80ILi2ELi1EN4cute5tupleIJNS5_1CILi64EEENS7_ILi128EEENS7_ILi96EEEEEENS_10bfloat16_tEfNS_4arch4Sm80ELb0ELb0ELb0ELb0ELb1ELb0ELb0ELb0ELi2ELi2ELi4ELi2ELb1EEENS1_24CollectiveEpilogueBwdGQAISB_fSE_Li256ELb0ELb1EEENS1_19SingleTileSchedulerILb0ELb0ELb0ELi128EEEEEEEEEvNT_6ParamsE)
        /*050c*/ 	.word	0x000000ff


	//----- nvinfo : EIATTR_FRAME_SIZE
	.align		4
.L_226:
        /*0510*/ 	.byte	0x04, 0x11
        /*0512*/ 	.short	(.L_228 - .L_227)
	.align		4
.L_227:
        /*0514*/ 	.word	index@($__internal_0_$__cuda_sm70_warpsync)
        /*0518*/ 	.word	0x00000000


	//----- nvinfo : EIATTR_FRAME_SIZE
	.align		4
.L_228:
        /*051c*/ 	.byte	0x04, 0x11
        /*051e*/ 	.short	(.L_230 - .L_229)
	.align		4
.L_229:
        /*0520*/ 	.word	index@(_ZN7cutlass13device_kernelIN5flash19enable_sm80_to_sm89INS1_16FlashAttnBwdSm80INS1_25CollectiveMainloopBwdSm80ILi2ELi1EN4cute5tupleIJNS5_1CILi64EEENS7_ILi128EEENS7_ILi96EEEEEENS_10bfloat16_tEfNS_4arch4Sm80ELb0ELb0ELb0ELb0ELb1ELb0ELb0ELb0ELi2ELi2ELi4ELi2ELb1EEENS1_24CollectiveEpilogueBwdGQAISB_fSE_Li256ELb0ELb1EEENS1_19SingleTileSchedulerILb0ELb0ELb0ELi128EEEEEEEEEvNT_6ParamsE)
        /*0524*/ 	.word	0x00000010


	//----- nvinfo : EIATTR_REGCOUNT
	.align		4
.L_230:
        /*0528*/ 	.byte	0x04, 0x2f
        /*052a*/ 	.short	(.L_232 - .L_231)
	.align		4
.L_231:
        /*052c*/ 	.word	index@(_ZN7cutlass13device_kernelIN5flash19enable_sm80_to_sm89INS1_16FlashAttnBwdSm80INS1_25CollectiveMainloopBwdSm80ILi2ELi1EN4cute5tupleIJNS5_1CILi64EEENS7_ILi128EEENS7_ILi96EEEEEENS_10bfloat16_tEfNS_4arch4Sm80ELb0ELb0ELb0ELb0ELb0ELb0ELb0ELb0ELi2ELi2ELi4ELi2ELb1EEENS1_24CollectiveEpilogueBwdGQAISB_fSE_Li256ELb0ELb0EEENS1_19SingleTileSchedulerILb0ELb0ELb0ELi128EEEEEEEEEvNT_6ParamsE)
        /*0530*/ 	.word	0x000000ff


	//----- nvinfo : EIATTR_FRAME_SIZE
	.align		4
.L_232:
        /*0534*/ 	.byte	0x04, 0x11
        /*0536*/ 	.short	(.L_234 - .L_233)
	.align		4
.L_233:
        /*0538*/ 	.word	index@(_ZN7cutlass13device_kernelIN5flash19enable_sm80_to_sm89INS1_16FlashAttnBwdSm80INS1_25CollectiveMainloopBwdSm80ILi2ELi1EN4cute5tupleIJNS5_1CILi64EEENS7_ILi128EEENS7_ILi96EEEEEENS_10bfloat16_tEfNS_4arch4Sm80ELb0ELb0ELb0ELb0ELb0ELb0ELb0ELb0ELi2ELi2ELi4ELi2ELb1EEENS1_24CollectiveEpilogueBwdGQAISB_fSE_Li256ELb0ELb0EEENS1_19SingleTileSchedulerILb0ELb0ELb0ELi128EEEEEEEEEvNT_6ParamsE)
        /*053c*/ 	.word	0x00000010


	//----- nvinfo : EIATTR_REGCOUNT
	.align		4
.L_234:
        /*0540*/ 	.byte	0x04, 0x2f
        /*0542*/ 	.short	(.L_236 - .L_235)
	.align		4
.L_235:
        /*0544*/ 	.word	index@(_ZN7cutlass13device_kernelIN5flash19enable_sm80_to_sm89INS1_16FlashAttnBwdSm80INS1_25CollectiveMainloopBwdSm80ILi2ELi1EN4cute5tupleIJNS5_1CILi64EEENS7_ILi128EEENS7_ILi96EEEEEENS_10bfloat16_tEfNS_4arch4Sm80ELb0ELb0ELb0ELb0ELb1ELb0ELb0ELb0ELi2ELi2ELi4ELi2ELb1EEENS1_21CollectiveEpilogueBwdISB_SC_SE_Li256ELb0ELb0ELi2EEENS1_19SingleTileSchedulerILb0ELb0ELb0ELi128EEEEEEEEEvNT_6ParamsE)
        /*0548*/ 	.word	0x000000ff


	//----- nvinfo : EIATTR_FRAME_SIZE
	.align		4
.L_236:
        /*054c*/ 	.byte	0x04, 0x11
        /*054e*/ 	.short	(.L_238 - .L_237)
	.align		4
.L_237:
        /*0550*/ 	.word	index@(_ZN7cutlass13device_kernelIN5flash19enable_sm80_to_sm89INS1_16FlashAttnBwdSm80INS1_25CollectiveMainloopBwdSm80ILi2ELi1EN4cute5tupleIJNS5_1CILi64EEENS7_ILi128EEENS7_ILi96EEEEEENS_10bfloat16_tEfNS_4arch4Sm80ELb0ELb0ELb0ELb0ELb1ELb0ELb0ELb0ELi2ELi2ELi4ELi2ELb1EEENS1_21CollectiveEpilogueBwdISB_SC_SE_Li256ELb0ELb0ELi2EEENS1_19SingleTileSchedulerILb0ELb0ELb0ELi128EEEEEEEEEvNT_6ParamsE)
        /*0554*/ 	.word	0x00000058


	//----- nvinfo : EIATTR_REGCOUNT
	.align		4
.L_238:
        /*0558*/ 	.byte	0x04, 0x2f
        /*055a*/ 	.short	(.L_240 - .L_239)
	.align		4
.L_239:
        /*055c*/ 	.word	index@(_ZN7cutlass13device_kernelIN5flash19enable_sm80_to_sm89INS1_16FlashAttnBwdSm80INS1_25CollectiveMainloopBwdSm80ILi2ELi1EN4cute5tupleIJNS5_1CILi64EEENS7_ILi128EEENS7_ILi96EEEEEENS_10bfloat16_tEfNS_4arch4Sm80ELb0ELb0ELb0ELb0ELb0ELb0ELb0ELb0ELi2ELi2ELi4ELi2ELb1EEENS1_21CollectiveEpilogueBwdISB_SC_SE_Li256ELb0ELb0ELi2EEENS1_19SingleTileSchedulerILb0ELb0ELb0ELi128EEEEEEEEEvNT_6ParamsE)
        /*0560*/ 	.word	0x000000ff


	//----- nvinfo : EIATTR_FRAME_SIZE
	.align		4
.L_240:
        /*0564*/ 	.byte	0x04, 0x11
        /*0566*/ 	.short	(.L_242 - .L_241)
	.align		4
.L_241:
        /*0568*/ 	.word	index@(_ZN7cutlass13device_kernelIN5flash19enable_sm80_to_sm89INS1_16FlashAttnBwdSm80INS1_25CollectiveMainloopBwdSm80ILi2ELi1EN4cute5tupleIJNS5_1CILi64EEENS7_ILi128EEENS7_ILi96EEEEEENS_10bfloat16_tEfNS_4arch4Sm80ELb0ELb0ELb0ELb0ELb0ELb0ELb0ELb0ELi2ELi2ELi4ELi2ELb1EEENS1_21CollectiveEpilogueBwdISB_SC_SE_Li256ELb0ELb0ELi2EEENS1_19SingleTileSchedulerILb0ELb0ELb0ELi128EEEEEEEEEvNT_6ParamsE)
        /*056c*/ 	.word	0x00000058


	//----- nvinfo : EIATTR_MIN_STACK_SIZE
	.align		4
.L_242:
        /*0570*/ 	.byte	0x04, 0x12
        /*0572*/ 	.short	(.L_244 - .L_243)
	.align		4
.L_243:
        /*0574*/ 	.word	index@(_ZN7cutlass13device_kernelIN5flash19enable_sm80_to_sm89INS1_16FlashAttnBwdSm80INS1_25CollectiveMainloopBwdSm80ILi2ELi1EN4cute5tupleIJNS5_1CILi64EEENS7_ILi128EEENS7_ILi96EEEEEENS_10bfloat16_tEfNS_4arch4Sm80ELb0ELb0ELb0ELb0ELb0ELb0ELb0ELb0ELi2ELi2ELi4ELi2ELb1EEENS1_21CollectiveEpilogueBwdISB_SC_SE_Li256ELb0ELb0ELi2EEENS1_19SingleTileSchedulerILb0ELb0ELb0ELi128EEEEEEEEEvNT_6ParamsE)
        /*0578*/ 	.word	0x00000058


	//----- nvinfo : EIATTR_MIN_STACK_SIZE
	.align		4
.L_244:
        /*057c*/ 	.byte	0x04, 0x12
        /*057e*/ 	.short	(.L_246 - .L_245)
	.align		4
.L_245:
        /*0580*/ 	.word	index@(_ZN7cutlass13device_kernelIN5flash19enable_sm80_to_sm89INS1_16FlashAttnBwdSm80INS1_25CollectiveMainloopBwdSm80ILi2ELi1EN4cute5tupleIJNS5_1CILi64EEENS7_ILi128EEENS7_ILi96EEEEEENS_10bfloat16_tEfNS_4arch4Sm80ELb0ELb0ELb0ELb0ELb1ELb0ELb0ELb0ELi2ELi2ELi4ELi2ELb1EEENS1_21CollectiveEpilogueBwdISB_SC_SE_Li256ELb0ELb0ELi2EEENS1_19SingleTileSchedulerILb0ELb0ELb0ELi128EEEEEEEEEvNT_6ParamsE)
        /*0584*/ 	.word	0x00000058


	//----- nvinfo : EIATTR_MIN_STACK_SIZE
	.align		4
.L_246:
        /*0588*/ 	.byte	0x04, 0x12
        /*058a*/ 	.short	(.L_248 - .L_247)
	.align		4
.L_247:
        /*058c*/ 	.word	index@(_ZN7cutlass13device_kernelIN5flash19enable_sm80_to_sm89INS1_16FlashAttnBwdSm80INS1_25CollectiveMainloopBwdSm80ILi2ELi1EN4cute5tupleIJNS5_1CILi64EEENS7_ILi128EEENS7_ILi96EEEEEENS_10bfloat16_tEfNS_4arch4Sm80ELb0ELb0ELb0ELb0ELb0ELb0ELb0ELb0ELi2ELi2ELi4ELi2ELb1EEENS1_24CollectiveEpilogueBwdGQAISB_fSE_Li256ELb0ELb0EEENS1_19SingleTileSchedulerILb0ELb0ELb0ELi128EEEEEEEEEvNT_6ParamsE)
        /*0590*/ 	.word	0x00000010


	//----- nvinfo : EIATTR_MIN_STACK_SIZE
	.align		4
.L_248:
        /*0594*/ 	.byte	0x04, 0x12
        /*0596*/ 	.short	(.L_250 - .L_249)
	.align		4
.L_249:
        /*0598*/ 	.word	index@(_ZN7cutlass13device_kernelIN5flash19enable_sm80_to_sm89INS1_16FlashAttnBwdSm80INS1_25CollectiveMainloopBwdSm80ILi2ELi1EN4cute5tupleIJNS5_1CILi64EEENS7_ILi128EEENS7_ILi96EEEEEENS_10bfloat16_tEfNS_4arch4Sm80ELb0ELb0ELb0ELb0ELb1ELb0ELb0ELb0ELi2ELi2ELi4ELi2ELb1EEENS1_24CollectiveEpilogueBwdGQAISB_fSE_Li256ELb0ELb1EEENS1_19SingleTileSchedulerILb0ELb0ELb0ELi128EEEEEEEEEvNT_6ParamsE)
        /*059c*/ 	.word	0x00000010


	//----- nvinfo : EIATTR_MIN_STACK_SIZE
	.align		4
.L_250:
        /*05a0*/ 	.byte	0x04, 0x12
        /*05a2*/ 	.short	(.L_252 - .L_251)
	.align		4
.L_251:
        /*05a4*/ 	.word	index@(_ZN7cutlass13device_kernelIN5flash19enable_sm80_to_sm89INS1_16FlashAttnBwdSm80INS1_25CollectiveMainloopBwdSm80ILi2ELi1EN4cute5tupleIJNS5_1CILi64EEENS7_ILi128EEENS7_ILi96EEEEEENS_10bfloat16_tEfNS_4arch4Sm80ELb0ELb0ELb0ELb1ELb0ELb0ELb0ELb0ELi2ELi2ELi4ELi2ELb1EEENS1_21CollectiveEpilogueBwdISB_SC_SE_Li256ELb1ELb0ELi2EEENS1_19SingleTileSchedulerILb1ELb0ELb0ELi128EEEEEEEEEvNT_6ParamsE)
        /*05a8*/ 	.word	0x00000010


	//----- nvinfo : EIATTR_MIN_STACK_SIZE
	.align		4
.L_252:
        /*05ac*/ 	.byte	0x04, 0x12
        /*05ae*/ 	.short	(.L_254 - .L_253)
	.align		4
.L_253:
        /*05b0*/ 	.word	index@(_ZN7cutlass13device_kernelIN5flash19enable_sm80_to_sm89INS1_16FlashAttnBwdSm80INS1_25CollectiveMainloopBwdSm80ILi2ELi1EN4cute5tupleIJNS5_1CILi64EEENS7_ILi128EEENS7_ILi96EEEEEENS_10bfloat16_tEfNS_4arch4Sm80ELb0ELb0ELb0ELb1ELb1ELb0ELb0ELb0ELi2ELi2ELi4ELi2ELb1EEENS1_21CollectiveEpilogueBwdISB_SC_SE_Li256ELb1ELb0ELi2EEENS1_19SingleTileSchedulerILb1ELb0ELb0ELi128EEEEEEEEEvNT_6ParamsE)
        /*05b4*/ 	.word	0x00000010


	//----- nvinfo : EIATTR_MIN_STACK_SIZE
	.align		4
.L_254:
        /*05b8*/ 	.byte	0x04, 0x12
        /*05ba*/ 	.short	(.L_256 - .L_255)
	.align		4
.L_255:
        /*05bc*/ 	.word	index@(_ZN7cutlass13device_kernelIN5flash19enable_sm80_to_sm89INS1_16FlashAttnBwdSm80INS1_25CollectiveMainloopBwdSm80ILi2ELi1EN4cute5tupleIJNS5_1CILi64EEENS7_ILi128EEENS7_ILi96EEEEEENS_10bfloat16_tEfNS_4arch4Sm80ELb0ELb0ELb0ELb1ELb0ELb0ELb0ELb0ELi2ELi2ELi4ELi2ELb1EEENS1_24CollectiveEpilogueBwdGQAISB_fSE_Li256ELb1ELb0EEENS1_19SingleTileSchedulerILb1ELb0ELb0ELi128EEEEEEEEEvNT_6ParamsE)
        /*05c0*/ 	.word	0x00000010


	//----- nvinfo : EIATTR_MIN_STACK_SIZE
	.align		4
.L_256:
        /*05c4*/ 	.byte	0x04, 0x12
        /*05c6*/ 	.short	(.L_258 - .L_257)
	.align		4
.L_257:
        /*05c8*/ 	.word	index@(_ZN7cutlass13device_kernelIN5flash19enable_sm80_to_sm89INS1_16FlashAttnBwdSm80INS1_25CollectiveMainloopBwdSm80ILi2ELi1EN4cute5tupleIJNS5_1CILi64EEENS7_ILi128EEENS7_ILi96EEEEEENS_10bfloat16_tEfNS_4arch4Sm80ELb0ELb0ELb0ELb1ELb1ELb0ELb0ELb0ELi2ELi2ELi4ELi2ELb1EEENS1_24CollectiveEpilogueBwdGQAISB_fSE_Li256ELb1ELb1EEENS1_19SingleTileSchedulerILb1ELb0ELb0ELi128EEEEEEEEEvNT_6ParamsE)
        /*05cc*/ 	.word	0x00000010


	//----- nvinfo : EIATTR_MIN_STACK_SIZE
	.align		4
.L_258:
        /*05d0*/ 	.byte	0x04, 0x12
        /*05d2*/ 	.short	(.L_260 - .L_259)
	.align		4
.L_259:
        /*05d4*/ 	.word	index@(_ZN7cutlass13device_kernelIN5flash19enable_sm80_to_sm89INS1_16FlashAttnBwdSm80INS1_25CollectiveMainloopBwdSm80ILi2ELi1EN4cute5tupleIJNS5_1CILi64EEENS7_ILi128EEENS7_ILi96EEEEEENS_10bfloat16_tEfNS_4arch4Sm80ELb0ELb1ELb0ELb0ELb0ELb0ELb0ELb0ELi2ELi2ELi4ELi2ELb1EEENS1_21CollectiveEpilogueBwdISB_SC_SE_Li256ELb0ELb0ELi2EEENS1_19SingleTileSchedulerILb0ELb0ELb0ELi128EEEEEEEEEvNT_6ParamsE)
        /*05d8*/ 	.word	0x00000050


	//----- nvinfo : EIATTR_MIN_STACK_SIZE
	.align		4
.L_260:
        /*05dc*/ 	.byte	0x04, 0x12
        /*05de*/ 	.short	(.L_262 - .L_261)
	.align		4
.L_261:
        /*05e0*/ 	.word	index@(_ZN7cutlass13device_kernelIN5flash19enable_sm80_to_sm89INS1_16FlashAttnBwdSm80INS1_25CollectiveMainloopBwdSm80ILi2ELi1EN4cute5tupleIJNS5_1CILi64EEENS7_ILi128EEENS7_ILi96EEEEEENS_10bfloat16_tEfNS_4arch4Sm80ELb0ELb1ELb0ELb0ELb1ELb0ELb0ELb0ELi2ELi2ELi4ELi2ELb1EEENS1_21CollectiveEpilogueBwdISB_SC_SE_Li256ELb0ELb0ELi2EEENS1_19SingleTileSchedulerILb0ELb0ELb0ELi128EEEEEEEEEvNT_6ParamsE)
        /*05e4*/ 	.word	0x00000050


	//----- nvinfo : EIATTR_MIN_STACK_SIZE
	.align		4
.L_262:
        /*05e8*/ 	.byte	0x04, 0x12
        /*05ea*/ 	.short	(.L_264 - .L_263)
	.align		4
.L_263:
        /*05ec*/ 	.word	index@(_ZN7cutlass13device_kernelIN5flash19enable_sm80_to_sm89INS1_16FlashAttnBwdSm80INS1_25CollectiveMainloopBwdSm80ILi2ELi1EN4cute5tupleIJNS5_1CILi64EEENS7_ILi128EEENS7_ILi96EEEEEENS_10bfloat16_tEfNS_4arch4Sm80ELb0ELb1ELb0ELb0ELb0ELb0ELb0ELb0ELi2ELi2ELi4ELi2ELb1EEENS1_24CollectiveEpilogueBwdGQAISB_fSE_Li256ELb0ELb0EEENS1_19SingleTileSchedulerILb0ELb0ELb0ELi128EEEEEEEEEvNT_6ParamsE)
        /*05f0*/ 	.word	0x00000050


	//----- nvinfo : EIATTR_MIN_STACK_SIZE
	.align		4
.L_264:
        /*05f4*/ 	.byte	0x04, 0x12
        /*05f6*/ 	.short	(.L_266 - .L_265)
	.align		4
.L_265:
        /*05f8*/ 	.word	index@(_ZN7cutlass13device_kernelIN5flash19enable_sm80_to_sm89INS1_16FlashAttnBwdSm80INS1_25CollectiveMainloopBwdSm80ILi2ELi1EN4cute5tupleIJNS5_1CILi64EEENS7_ILi128EEENS7_ILi96EEEEEENS_10bfloat16_tEfNS_4arch4Sm80ELb0ELb1ELb0ELb0ELb1ELb0ELb0ELb0ELi2ELi2ELi4ELi2ELb1EEENS1_24CollectiveEpilogueBwdGQAISB_fSE_Li256ELb0ELb1EEENS1_19SingleTileSchedulerILb0ELb0ELb0ELi128EEEEEEEEEvNT_6ParamsE)
        /*05fc*/ 	.word	0x00000050


	//----- nvinfo : EIATTR_MIN_STACK_SIZE
	.align		4
.L_266:
        /*0600*/ 	.byte	0x04, 0x12
        /*0602*/ 	.short	(.L_268 - .L_267)
	.align		4
.L_267:
        /*0604*/ 	.word	index@(_ZN7cutlass13device_kernelIN5flash19enable_sm80_to_sm89INS1_16FlashAttnBwdSm80INS1_25CollectiveMainloopBwdSm80ILi2ELi1EN4cute5tupleIJNS5_1CILi64EEENS7_ILi128EEENS7_ILi96EEEEEENS_10bfloat16_tEfNS_4arch4Sm80ELb0ELb1ELb0ELb1ELb0ELb0ELb0ELb0ELi2ELi2ELi4ELi2ELb1EEENS1_21CollectiveEpilogueBwdISB_SC_SE_Li256ELb1ELb0ELi2EEENS1_19SingleTileSchedulerILb1ELb0ELb0ELi128EEEEEEEEEvNT_6ParamsE)
        /*0608*/ 	.word	0x00000050


	//----- nvinfo : EIATTR_MIN_STACK_SIZE
	.align		4
.L_268:
        /*060c*/ 	.byte	0x04, 0x12
        /*060e*/ 	.short	(.L_270 - .L_269)
	.align		4
.L_269:
        /*0610*/ 	.word	index@(_ZN7cutlass13device_kernelIN5flash19enable_sm80_to_sm89INS1_16FlashAttnBwdSm80INS1_25CollectiveMainloopBwdSm80ILi2ELi1EN4cute5tupleIJNS5_1CILi64EEENS7_ILi128EEENS7_ILi96EEEEEENS_10bfloat16_tEfNS_4arch4Sm80ELb0ELb1ELb0ELb1ELb1ELb0ELb0ELb0ELi2ELi2ELi4ELi2ELb1EEENS1_21CollectiveEpilogueBwdISB_SC_SE_Li256ELb1ELb0ELi2EEENS1_19SingleTileSchedulerILb1ELb0ELb0ELi128EEEEEEEEEvNT_6ParamsE)
        /*0614*/ 	.word	0x00000050


	//----- nvinfo : EIATTR_MIN_STACK_SIZE
	.align		4
.L_270:
        /*0618*/ 	.byte	0x04, 0x12
        /*061a*/ 	.short	(.L_272 - .L_271)
	.align		4
.L_271:
        /*061c*/ 	.word	index@(_ZN7cutlass13device_kernelIN5flash19enable_sm80_to_sm89INS1_16FlashAttnBwdSm80INS1_25CollectiveMainloopBwdSm80ILi2ELi1EN4cute5tupleIJNS5_1CILi64EEENS7_ILi128EEENS7_ILi96EEEEEENS_10bfloat16_tEfNS_4arch4Sm80ELb0ELb1ELb0ELb1ELb0ELb0ELb0ELb0ELi2ELi2ELi4ELi2ELb1EEENS1_24CollectiveEpilogueBwdGQAISB_fSE_Li256ELb1ELb0EEENS1_19SingleTileSchedulerILb1ELb0ELb0ELi128EEEEEEEEEvNT_6ParamsE)
        /*0620*/ 	.word	0x00000050


	//----- nvinfo : EIATTR_MIN_STACK_SIZE
	.align		4
.L_272:
        /*0624*/ 	.byte	0x04, 0x12
        /*0626*/ 	.short	(.L_274 - .L_273)
	.align		4
.L_273:
        /*0628*/ 	.word	index@(_ZN7cutlass13device_kernelIN5flash19enable_sm80_to_sm89INS1_16FlashAttnBwdSm80INS1_25CollectiveMainloopBwdSm80ILi2ELi1EN4cute5tupleIJNS5_1CILi64EEENS7_ILi128EEENS7_ILi96EEEEEENS_10bfloat16_tEfNS_4arch4Sm80ELb0ELb1ELb0ELb1ELb1ELb0ELb0ELb0ELi2ELi2ELi4ELi2ELb1EEENS1_24CollectiveEpilogueBwdGQAISB_fSE_Li256ELb1ELb1EEENS1_19SingleTileSchedulerILb1ELb0ELb0ELi128EEEEEEEEEvNT_6ParamsE)
        /*062c*/ 	.word	0x00000050


	//----- nvinfo : EIATTR_MIN_STACK_SIZE
	.align		4
.L_274:
        /*0630*/ 	.byte	0x04, 0x12
        /*0632*/ 	.short	(.L_276 - .L_275)
	.align		4
.L_275:
        /*0634*/ 	.word	index@(_ZN7cutlass13device_kernelIN5flash19enable_sm80_to_sm89INS1_16FlashAttnBwdSm80INS1_25CollectiveMainloopBwdSm80ILi2ELi1EN4cute5tupleIJNS5_1CILi64EEENS7_ILi128EEENS7_ILi96EEEEEENS_10bfloat16_tEfNS_4arch4Sm80ELb1ELb0ELb0ELb0ELb0ELb0ELb0ELb0ELi2ELi2ELi4ELi2ELb1EEENS1_21CollectiveEpilogueBwdISB_SC_SE_Li256ELb0ELb0ELi2EEENS1_25SingleTileBwdLPTSchedulerILb0ELi128ELb0EEEEEEEEEvNT_6ParamsE)
        /*0638*/ 	.word	0x00000028


	//----- nvinfo : EIATTR_MIN_STACK_SIZE
	.align		4
.L_276:
        /*063c*/ 	.byte	0x04, 0x12
        /*063e*/ 	.short	(.L_278 - .L_277)
	.align		4
.L_277:
        /*0640*/ 	.word	index@(_ZN7cutlass13device_kernelIN5flash19enable_sm80_to_sm89INS1_16FlashAttnBwdSm80INS1_25CollectiveMainloopBwdSm80ILi2ELi1EN4cute5tupleIJNS5_1CILi64EEENS7_ILi128EEENS7_ILi96EEEEEENS_10bfloat16_tEfNS_4arch4Sm80ELb1ELb0ELb0ELb0ELb1ELb0ELb0ELb0ELi2ELi2ELi4ELi2ELb1EEENS1_21CollectiveEpilogueBwdISB_SC_SE_Li256ELb0ELb0ELi2EEENS1_25SingleTileBwdLPTSchedulerILb0ELi128ELb1EEEEEEEEEvNT_6ParamsE)
        /*0644*/ 	.word	0x00000028


	//----- nvinfo : EIATTR_MIN_STACK_SIZE
	.align		4
.L_278:
        /*0648*/ 	.byte	0x04, 0x12
        /*064a*/ 	.short	(.L_280 - .L_279)
	.align		4
.L_279:
        /*064c*/ 	.word	index@(_ZN7cutlass13device_kernelIN5flash19enable_sm80_to_sm89INS1_16FlashAttnBwdSm80INS1_25CollectiveMainloopBwdSm80ILi2ELi1EN4cute5tupleIJNS5_1CILi64EEENS7_ILi128EEENS7_ILi96EEEEEENS_10bfloat16_tEfNS_4arch4Sm80ELb1ELb0ELb0ELb0ELb0ELb0ELb0ELb0ELi2ELi2ELi4ELi2ELb1EEENS1_24CollectiveEpilogueBwdGQAISB_fSE_Li256ELb0ELb0EEENS1_25SingleTileBwdLPTSchedulerILb0ELi128ELb0EEEEEEEEEvNT_6ParamsE)
        /*0650*/ 	.word	0x00000028


	//----- nvinfo : EIATTR_MIN_STACK_SIZE
	.align		4
.L_280:
        /*0654*/ 	.byte	0x04, 0x12
        /*0656*/ 	.short	(.L_282 - .L_281)
	.align		4
.L_281:
        /*0658*/ 	.word	index@(_ZN7cutlass13device_kernelIN5flash19enable_sm80_to_sm89INS1_16FlashAttnBwdSm80INS1_25CollectiveMainloopBwdSm80ILi2ELi1EN4cute5tupleIJNS5_1CILi64EEENS7_ILi128EEENS7_ILi96EEEEEENS_10bfloat16_tEfNS_4arch4Sm80ELb1ELb0ELb0ELb0ELb1ELb0ELb0ELb0ELi2ELi2ELi4ELi2ELb1EEENS1_24CollectiveEpilogueBwdGQAISB_fSE_Li256ELb0ELb1EEENS1_25SingleTileBwdLPTSchedulerILb0ELi128ELb1EEEEEEEEEvNT_6ParamsE)
        /*065c*/ 	.word	0x00000028


	//----- nvinfo : EIATTR_MIN_STACK_SIZE
	.align		4
.L_282:
        /*0660*/ 	.byte	0x04, 0x12
        /*0662*/ 	.short	(.L_284 - .L_283)
	.align		4
.L_283:
        /*0664*/ 	.word	index@(_ZN7cutlass13device_kernelIN5flash19enable_sm80_to_sm89INS1_16FlashAttnBwdSm80INS1_25CollectiveMainloopBwdSm80ILi2ELi1EN4cute5tupleIJNS5_1CILi64EEENS7_ILi128EEENS7_ILi96EEEEEENS_10bfloat16_tEfNS_4arch4Sm80ELb1ELb0ELb0ELb1ELb0ELb0ELb0ELb0ELi2ELi2ELi4ELi2ELb1EEENS1_21CollectiveEpilogueBwdISB_SC_SE_Li256ELb1ELb0ELi2EEENS1_25SingleTileBwdLPTSchedulerILb1ELi128ELb0EEEEEEEEEvNT_6ParamsE)
        /*0668*/ 	.word	0x00000028


	//----- nvinfo : EIATTR_MIN_STACK_SIZE
	.align		4
.L_284:
        /*066c*/ 	.byte	0x04, 0x12
        /*066e*/ 	.short	(.L_286 - .L_285)
	.align		4
.L_285:
        /*0670*/ 	.word	index@(_ZN7cutlass13device_kernelIN5flash19enable_sm80_to_sm89INS1_16FlashAttnBwdSm80INS1_25CollectiveMainloopBwdSm80ILi2ELi1EN4cute5tupleIJNS5_1CILi64EEENS7_ILi128EEENS7_ILi96EEEEEENS_10bfloat16_tEfNS_4arch4Sm80ELb1ELb0ELb0ELb1ELb1ELb0ELb0ELb0ELi2ELi2ELi4ELi2ELb1EEENS1_21CollectiveEpilogueBwdISB_SC_SE_Li256ELb1ELb0ELi2EEENS1_25SingleTileBwdLPTSchedulerILb1ELi128ELb1EEEEEEEEEvNT_6ParamsE)
        /*0674*/ 	.word	0x00000058


	//----- nvinfo : EIATTR_MIN_STACK_SIZE
	.align		4
.L_286:
        /*0678*/ 	.byte	0x04, 0x12
        /*067a*/ 	.short	(.L_288 - .L_287)
	.align		4
.L_287:
        /*067c*/ 	.word	index@(_ZN7cutlass13device_kernelIN5flash19enable_sm80_to_sm89INS1_16FlashAttnBwdSm80INS1_25CollectiveMainloopBwdSm80ILi2ELi1EN4cute5tupleIJNS5_1CILi64EEENS7_ILi128EEENS7_ILi96EEEEEENS_10bfloat16_tEfNS_4arch4Sm80ELb1ELb0ELb0ELb1ELb0ELb0ELb0ELb0ELi2ELi2ELi4ELi2ELb1EEENS1_24CollectiveEpilogueBwdGQAISB_fSE_Li256ELb1ELb0EEENS1_25SingleTileBwdLPTSchedulerILb1ELi128ELb0EEEEEEEEEvNT_6ParamsE)
        /*0680*/ 	.word	0x00000058


	//----- nvinfo : EIATTR_MIN_STACK_SIZE
	.align		4
.L_288:
        /*0684*/ 	.byte	0x04, 0x12
        /*0686*/ 	.short	(.L_290 - .L_289)
	.align		4
.L_289:
        /*0688*/ 	.word	index@(_ZN7cutlass13device_kernelIN5flash19enable_sm80_to_sm89INS1_16FlashAttnBwdSm80INS1_25CollectiveMainloopBwdSm80ILi2ELi1EN4cute5tupleIJNS5_1CILi64EEENS7_ILi128EEENS7_ILi96EEEEEENS_10bfloat16_tEfNS_4arch4Sm80ELb1ELb0ELb0ELb1ELb1ELb0ELb0ELb0ELi2ELi2ELi4ELi2ELb1EEENS1_24CollectiveEpilogueBwdGQAISB_fSE_Li256ELb1ELb1EEENS1_25SingleTileBwdLPTSchedulerILb1ELi128ELb1EEEEEEEEEvNT_6ParamsE)
        /*068c*/ 	.word	0x00000028


	//----- nvinfo : EIATTR_MIN_STACK_SIZE
	.align		4
.L_290:
        /*0690*/ 	.byte	0x04, 0x12
        /*0692*/ 	.short	(.L_292 - .L_291)
	.align		4
.L_291:
        /*0694*/ 	.word	index@(_ZN7cutlass13device_kernelIN5flash19enable_sm80_to_sm89INS1_16FlashAttnBwdSm80INS1_25CollectiveMainloopBwdSm80ILi2ELi2EN4cute5tupleIJNS5_1CILi64EEENS7_ILi128EEENS7_ILi96EEEEEENS_10bfloat16_tEfNS_4arch4Sm80ELb0ELb0ELb0ELb0ELb0ELb0ELb0ELb0ELi2ELi2ELi4ELi2ELb0EEENS1_21CollectiveEpilogueBwdISB_SC_SE_Li256ELb0ELb0ELi2EEENS1_19SingleTileSchedulerILb0ELb0ELb0ELi128EEEEEEEEEvNT_6ParamsE)
        /*0698*/ 	.word	0x00000000


	//----- nvinfo : EIATTR_MIN_STACK_SIZE
	.align		4
.L_292:
        /*069c*/ 	.byte	0x04, 0x12
        /*069e*/ 	.short	(.L_294 - .L_293)
	.align		4
.L_293:
        /*06a0*/ 	.word	index@(_ZN7cutlass13device_kernelIN5flash19enable_sm80_to_sm89INS1_16FlashAttnBwdSm80INS1_25CollectiveMainloopBwdSm80ILi2ELi2EN4cute5tupleIJNS5_1CILi64EEENS7_ILi128EEENS7_ILi96EEEEEENS_10bfloat16_tEfNS_4arch4Sm80ELb0ELb0ELb0ELb0ELb1ELb0ELb0ELb0ELi2ELi2ELi4ELi2ELb0EEENS1_21CollectiveEpilogueBwdISB_SC_SE_Li256ELb0ELb0ELi2EEENS1_19SingleTileSchedulerILb0ELb0ELb0ELi128EEEEEEEEEvNT_6ParamsE)
        /*06a4*/ 	.word	0x00000000


	//----- nvinfo : EIATTR_MIN_STACK_SIZE
	.align		4
.L_294:
        /*06a8*/ 	.byte	0x04, 0x12
        /*06aa*/ 	.short	(.L_296 - .L_295)
	.align		4
.L_295:
        /*06ac*/ 	.word	index@(_ZN7cutlass13device_kernelIN5flash19enable_sm80_to_sm89INS1_16FlashAttnBwdSm80INS1_25CollectiveMainloopBwdSm80ILi2ELi2EN4cute5tupleIJNS5_1CILi64EEENS7_ILi128EEENS7_ILi96EEEEEENS_10bfloat16_tEfNS_4arch4Sm80ELb0ELb0ELb0ELb0ELb0ELb0ELb0ELb0ELi2ELi2ELi4ELi2ELb0EEENS1_24CollectiveEpilogueBwdGQAISB_fSE_Li256ELb0ELb0EEENS1_19SingleTileSchedulerILb0ELb0ELb0ELi128EEEEEEEEEvNT_6ParamsE)
        /*06b0*/ 	.word	0x00000000


	//----- nvinfo : EIATTR_MIN_STACK_SIZE
	.align		4
.L_296:
        /*06b4*/ 	.byte	0x04, 0x12
        /*06b6*/ 	.short	(.L_298 - .L_297)
	.align		4
.L_297:
        /*06b8*/ 	.word	index@(_ZN7cutlass13device_kernelIN5flash19enable_sm80_to_sm89INS1_16FlashAttnBwdSm80INS1_25CollectiveMainloopBwdSm80ILi2ELi2EN4cute5tupleIJNS5_1CILi64EEENS7_ILi128EEENS7_ILi96EEEEEENS_10bfloat16_tEfNS_4arch4Sm80ELb0ELb0ELb0ELb0ELb1ELb0ELb0ELb0ELi2ELi2ELi4ELi2ELb0EEENS1_24CollectiveEpilogueBwdGQAISB_fSE_Li256ELb0ELb1EEENS1_19SingleTileSchedulerILb0ELb0ELb0ELi128EEEEEEEEEvNT_6ParamsE)
        /*06bc*/ 	.word	0x00000000


	//----- nvinfo : EIATTR_MIN_STACK_SIZE
	.align		4
.L_298:
        /*06c0*/ 	.byte	0x04, 0x12
        /*06c2*/ 	.short	(.L_300 - .L_299)
	.align		4
.L_299:
        /*06c4*/ 	.word	index@(_ZN7cutlass13device_kernelIN5flash19enable_sm80_to_sm89INS1_16FlashAttnBwdSm80INS1_25CollectiveMainloopBwdSm80ILi2ELi2EN4cute5tupleIJNS5_1CILi64EEENS7_ILi128EEENS7_ILi96EEEEEENS_10bfloat16_tEfNS_4arch4Sm80ELb0ELb0ELb0ELb1ELb0ELb0ELb0ELb0ELi2ELi2ELi4ELi2ELb0EEENS1_21CollectiveEpilogueBwdISB_SC_SE_Li256ELb1ELb0ELi2EEENS1_19SingleTileSchedulerILb1ELb0ELb0ELi128EEEEEEEEEvNT_6ParamsE)
        /*06c8*/ 	.word	0x00000000


	//----- nvinfo : EIATTR_MIN_STACK_SIZE
	.align		4
.L_300:
        /*06cc*/ 	.byte	0x04, 0x12
        /*06ce*/ 	.short	(.L_302 - .L_301)
	.align		4
.L_301:
        /*06d0*/ 	.word	index@(_ZN7cutlass13device_kernelIN5flash19enable_sm80_to_sm89INS1_16FlashAttnBwdSm80INS1_25CollectiveMainloopBwdSm80ILi2ELi2EN4cute5tupleIJNS5_1CILi64EEENS7_ILi128EEENS7_ILi96EEEEEENS_10bfloat16_tEfNS_4arch4Sm80ELb0ELb0ELb0ELb1ELb1ELb0ELb0ELb0ELi2ELi2ELi4ELi2ELb0EEENS1_21CollectiveEpilogueBwdISB_SC_SE_Li256ELb1ELb0ELi2EEENS1_19SingleTileSchedulerILb1ELb0ELb0ELi128EEEEEEEEEvNT_6ParamsE)
        /*06d4*/ 	.word	0x00000000


	//----- nvinfo : EIATTR_MIN_STACK_SIZE
	.align		4
.L_302:
        /*06d8*/ 	.byte	0x04, 0x12
        /*06da*/ 	.short	(.L_304 - .L_303)
	.align		4
.L_303:
        /*06dc*/ 	.word	index@(_ZN7cutlass13device_kernelIN5flash19enable_sm80_to_sm89INS1_16FlashAttnBwdSm80INS1_25CollectiveMainloopBwdSm80ILi2ELi2EN4cute5tupleIJNS5_1CILi64EEENS7_ILi128EEENS7_ILi96EEEEEENS_10bfloat16_tEfNS_4arch4Sm80ELb0ELb0ELb0ELb1ELb0ELb0ELb0ELb0ELi2ELi2ELi4ELi2ELb0EEENS1_24CollectiveEpilogueBwdGQAISB_fSE_Li256ELb1ELb0EEENS1_19SingleTileSchedulerILb1ELb0ELb0ELi128EEEEEEEEEvNT_6ParamsE)
        /*06e0*/ 	.word	0x00000000


	//----- nvinfo : EIATTR_MIN_STACK_SIZE
	.align		4
.L_304:
        /*06e4*/ 	.byte	0x04, 0x12
        /*06e6*/ 	.short	(.L_306 - .L_305)
	.align		4
.L_305:
        /*06e8*/ 	.word	index@(_ZN7cutlass13device_kernelIN5flash19enable_sm80_to_sm89INS1_16FlashAttnBwdSm80INS1_25CollectiveMainloopBwdSm80ILi2ELi2EN4cute5tupleIJNS5_1CILi64EEENS7_ILi128EEENS7_ILi96EEEEEENS_10bfloat16_tEfNS_4arch4Sm80ELb0ELb0ELb0ELb1ELb1ELb0ELb0ELb0ELi2ELi2ELi4ELi2ELb0EEENS1_24CollectiveEpilogueBwdGQAISB_fSE_Li256ELb1ELb1EEENS1_19SingleTileSchedulerILb1ELb0ELb0ELi128EEEEEEEEEvNT_6ParamsE)
        /*06ec*/ 	.word	0x00000000


	//----- nvinfo : EIATTR_MIN_STACK_SIZE
	.align		4
.L_306:
        /*06f0*/ 	.byte	0x04, 0x12
        /*06f2*/ 	.short	(.L_308 - .L_307)
	.align		4
.L_307:
        /*06f4*/ 	.word	index@(_ZN7cutlass13device_kernelIN5flash19enable_sm80_to_sm89INS1_16FlashAttnBwdSm80INS1_25CollectiveMainloopBwdSm80ILi2ELi2EN4cute5tupleIJNS5_1CILi64EEENS7_ILi128EEENS7_ILi96EEEEEENS_10bfloat16_tEfNS_4arch4Sm80ELb0ELb1ELb0ELb0ELb0ELb0ELb0ELb0ELi2ELi2ELi4ELi2ELb0EEENS1_21CollectiveEpilogueBwdISB_SC_SE_Li256ELb0ELb0ELi2EEENS1_19SingleTileSchedulerILb0ELb0ELb0ELi128EEEEEEEEEvNT_6ParamsE)
        /*06f8*/ 	.word	0x00000000


	//----- nvinfo : EIATTR_MIN_STACK_SIZE
	.align		4
.L_308:
        /*06fc*/ 	.byte	0x04, 0x12
        /*06fe*/ 	.short	(.L_310 - .L_309)
	.align		4
.L_309:
        /*0700*/ 	.word	index@(_ZN7cutlass13device_kernelIN5flash19enable_sm80_to_sm89INS1_16FlashAttnBwdSm80INS1_25CollectiveMainloopBwdSm80ILi2ELi2EN4cute5tupleIJNS5_1CILi64EEENS7_ILi128EEENS7_ILi96EEEEEENS_10bfloat16_tEfNS_4arch4Sm80ELb0ELb1ELb0ELb0ELb1ELb0ELb0ELb0ELi2ELi2ELi4ELi2ELb0EEENS1_21CollectiveEpilogueBwdISB_SC_SE_Li256ELb0ELb0ELi2EEENS1_19SingleTileSchedulerILb0ELb0ELb0ELi128EEEEEEEEEvNT_6ParamsE)
        /*0704*/ 	.word	0x00000000


	//----- nvinfo : EIATTR_MIN_STACK_SIZE
	.align		4
.L_310:
        /*0708*/ 	.byte	0x04, 0x12
        /*070a*/ 	.short	(.L_312 - .L_311)
	.align		4
.L_311:
        /*070c*/ 	.word	index@(_ZN7cutlass13device_kernelIN5flash19enable_sm80_to_sm89INS1_16FlashAttnBwdSm80INS1_25CollectiveMainloopBwdSm80ILi2ELi2EN4cute5tupleIJNS5_1CILi64EEENS7_ILi128EEENS7_ILi96EEEEEENS_10bfloat16_tEfNS_4arch4Sm80ELb0ELb1ELb0ELb0ELb0ELb0ELb0ELb0ELi2ELi2ELi4ELi2ELb0EEENS1_24CollectiveEpilogueBwdGQAISB_fSE_Li256ELb0ELb0EEENS1_19SingleTileSchedulerILb0ELb0ELb0ELi128EEEEEEEEEvNT_6ParamsE)
        /*0710*/ 	.word	0x00000000


	//----- nvinfo : EIATTR_MIN_STACK_SIZE
	.align		4
.L_312:
        /*0714*/ 	.byte	0x04, 0x12
        /*0716*/ 	.short	(.L_314 - .L_313)
	.align		4
.L_313:
        /*0718*/ 	.word	index@(_ZN7cutlass13device_kernelIN5flash19enable_sm80_to_sm89INS1_16FlashAttnBwdSm80INS1_25CollectiveMainloopBwdSm80ILi2ELi2EN4cute5tupleIJNS5_1CILi64EEENS7_ILi128EEENS7_ILi96EEEEEENS_10bfloat16_tEfNS_4arch4Sm80ELb0ELb1ELb0ELb0ELb1ELb0ELb0ELb0ELi2ELi2ELi4ELi2ELb0EEENS1_24CollectiveEpilogueBwdGQAISB_fSE_Li256ELb0ELb1EEENS1_19SingleTileSchedulerILb0ELb0ELb0ELi128EEEEEEEEEvNT_6ParamsE)
        /*071c*/ 	.word	0x00000000


	//----- nvinfo : EIATTR_MIN_STACK_SIZE
	.align		4
.L_314:
        /*0720*/ 	.byte	0x04, 0x12
        /*0722*/ 	.short	(.L_316 - .L_315)
	.align		4
.L_315:
        /*0724*/ 	.word	index@(_ZN7cutlass13device_kernelIN5flash19enable_sm80_to_sm89INS1_16FlashAttnBwdSm80INS1_25CollectiveMainloopBwdSm80ILi2ELi2EN4cute5tupleIJNS5_1CILi64EEENS7_ILi128EEENS7_ILi96EEEEEENS_10bfloat16_tEfNS_4arch4Sm80ELb0ELb1ELb0ELb1ELb0ELb0ELb0ELb0ELi2ELi2ELi4ELi2ELb0EEENS1_21CollectiveEpilogueBwdISB_SC_SE_Li256ELb1ELb0ELi2EEENS1_19SingleTileSchedulerILb1ELb0ELb0ELi128EEEEEEEEEvNT_6ParamsE)
        /*0728*/ 	.word	0x00000010


	//----- nvinfo : EIATTR_MIN_STACK_SIZE
	.align		4
.L_316:
        /*072c*/ 	.byte	0x04, 0x12
        /*072e*/ 	.short	(.L_318 - .L_317)
	.align		4
.L_317:
        /*0730*/ 	.word	index@(_ZN7cutlass13device_kernelIN5flash19enable_sm80_to_sm89INS1_16FlashAttnBwdSm80INS1_25CollectiveMainloopBwdSm80ILi2ELi2EN4cute5tupleIJNS5_1CILi64EEENS7_ILi128EEENS7_ILi96EEEEEENS_10bfloat16_tEfNS_4arch4Sm80ELb0ELb1ELb0ELb1ELb1ELb0ELb0ELb0ELi2ELi2ELi4ELi2ELb0EEENS1_21CollectiveEpilogueBwdISB_SC_SE_Li256ELb1ELb0ELi2EEENS1_19SingleTileSchedulerILb1ELb0ELb0ELi128EEEEEEEEEvNT_6ParamsE)
        /*0734*/ 	.word	0x00000010


	//----- nvinfo : EIATTR_MIN_STACK_SIZE
	.align		4
.L_318:
        /*0738*/ 	.byte	0x04, 0x12
        /*073a*/ 	.short	(.L_320 - .L_319)
	.align		4
.L_319:
        /*073c*/ 	.word	index@(_ZN7cutlass13device_kernelIN5flash19enable_sm80_to_sm89INS1_16FlashAttnBwdSm80INS1_25CollectiveMainloopBwdSm80ILi2ELi2EN4cute5tupleIJNS5_1CILi64EEENS7_ILi128EEENS7_ILi96EEEEEENS_10bfloat16_tEfNS_4arch4Sm80ELb0ELb1ELb0ELb1ELb0ELb0ELb0ELb0ELi2ELi2ELi4ELi2ELb0EEENS1_24CollectiveEpilogueBwdGQAISB_fSE_Li256ELb1ELb0EEENS1_19SingleTileSchedulerILb1ELb0ELb0ELi128EEEEEEEEEvNT_6ParamsE)
        /*0740*/ 	.word	0x00000010


	//----- nvinfo : EIATTR_MIN_STACK_SIZE
	.align		4
.L_320:
        /*0744*/ 	.byte	0x04, 0x12
        /*0746*/ 	.short	(.L_322 - .L_321)
	.align		4
.L_321:
        /*0748*/ 	.word	index@(_ZN7cutlass13device_kernelIN5flash19enable_sm80_to_sm89INS1_16FlashAttnBwdSm80INS1_25CollectiveMainloopBwdSm80ILi2ELi2EN4cute5tupleIJNS5_1CILi64EEENS7_ILi128EEENS7_ILi96EEEEEENS_10bfloat16_tEfNS_4arch4Sm80ELb0ELb1ELb0ELb1ELb1ELb0ELb0ELb0ELi2ELi2ELi4ELi2ELb0EEENS1_24CollectiveEpilogueBwdGQAISB_fSE_Li256ELb1ELb1EEENS1_19SingleTileSchedulerILb1ELb0ELb0ELi128EEEEEEEEEvNT_6ParamsE)
        /*074c*/ 	.word	0x00000010


	//----- nvinfo : EIATTR_MIN_STACK_SIZE
	.align		4
.L_322:
        /*0750*/ 	.byte	0x04, 0x12
        /*0752*/ 	.short	(.L_324 - .L_323)
	.align		4
.L_323:
        /*0754*/ 	.word	index@(_ZN7cutlass13device_kernelIN5flash19enable_sm80_to_sm89INS1_16FlashAttnBwdSm80INS1_25CollectiveMainloopBwdSm80ILi2ELi2EN4cute5tupleIJNS5_1CILi64EEENS7_ILi128EEENS7_ILi96EEEEEENS_10bfloat16_tEfNS_4arch4Sm80ELb1ELb0ELb0ELb0ELb0ELb0ELb0ELb0ELi2ELi2ELi4ELi2ELb0EEENS1_21CollectiveEpilogueBwdISB_SC_SE_Li256ELb0ELb0ELi2EEENS1_25SingleTileBwdLPTSchedulerILb0ELi128ELb0EEEEEEEEEvNT_6ParamsE)
        /*0758*/ 	.word	0x00000000


	//----- nvinfo : EIATTR_MIN_STACK_SIZE
	.align		4
.L_324:
        /*075c*/ 	.byte	0x04, 0x12
        /*075e*/ 	.short	(.L_326 - .L_325)
	.align		4
.L_325:
        /*0760*/ 	.word	index@(_ZN7cutlass13device_kernelIN5flash19enable_sm80_to_sm89INS1_16FlashAttnBwdSm80INS1_25CollectiveMainloopBwdSm80ILi2ELi2EN4cute5tupleIJNS5_1CILi64EEENS7_ILi128EEENS7_ILi96EEEEEENS_10bfloat16_tEfNS_4arch4Sm80ELb1ELb0ELb0ELb0ELb1ELb0ELb0ELb0ELi2ELi2ELi4ELi2ELb0EEENS1_21CollectiveEpilogueBwdISB_SC_SE_Li256ELb0ELb0ELi2EEENS1_25SingleTileBwdLPTSchedulerILb0ELi128ELb1EEEEEEEEEvNT_6ParamsE)
        /*0764*/ 	.word	0x00000000


	//----- nvinfo : EIATTR_MIN_STACK_SIZE
	.align		4
.L_326:
        /*0768*/ 	.byte	0x04, 0x12
        /*076a*/ 	.short	(.L_328 - .L_327)
	.align		4
.L_327:
        /*076c*/ 	.word	index@(_ZN7cutlass13device_kernelIN5flash19enable_sm80_to_sm89INS1_16FlashAttnBwdSm80INS1_25CollectiveMainloopBwdSm80ILi2ELi2EN4cute5tupleIJNS5_1CILi64EEENS7_ILi128EEENS7_ILi96EEEEEENS_10bfloat16_tEfNS_4arch4Sm80ELb1ELb0ELb0ELb0ELb0ELb0ELb0ELb0ELi2ELi2ELi4ELi2ELb0EEENS1_24CollectiveEpilogueBwdGQAISB_fSE_Li256ELb0ELb0EEENS1_25SingleTileBwdLPTSchedulerILb0ELi128ELb0EEEEEEEEEvNT_6ParamsE)
        /*0770*/ 	.word	0x00000000


	//----- nvinfo : EIATTR_MIN_STACK_SIZE
	.align		4
.L_328:
        /*0774*/ 	.byte	0x04, 0x12
        /*0776*/ 	.short	(.L_330 - .L_329)
	.align		4
.L_329:
        /*0778*/ 	.word	index@(_ZN7cutlass13device_kernelIN5flash19enable_sm80_to_sm89INS1_16FlashAttnBwdSm80INS1_25CollectiveMainloopBwdSm80ILi2ELi2EN4cute5tupleIJNS5_1CILi64EEENS7_ILi128EEENS7_ILi96EEEEEENS_10bfloat16_tEfNS_4arch4Sm80ELb1ELb0ELb0ELb0ELb1ELb0ELb0ELb0ELi2ELi2ELi4ELi2ELb0EEENS1_24CollectiveEpilogueBwdGQAISB_fSE_Li256ELb0ELb1EEENS1_25SingleTileBwdLPTSchedulerILb0ELi128ELb1EEEEEEEEEvNT_6ParamsE)
        /*077c*/ 	.word	0x00000000


	//----- nvinfo : EIATTR_MIN_STACK_SIZE
	.align		4
.L_330:
        /*0780*/ 	.byte	0x04, 0x12
        /*0782*/ 	.short	(.L_332 - .L_331)
	.align		4
.L_331:
        /*0784*/ 	.word	index@(_ZN7cutlass13device_kernelIN5flash22FlashAttnBwdPreprocessIN4cute5tupleIJNS3_1CILi64EEENS5_ILi96EEEEEENS_10bfloat16_tEfNS_4arch4Sm80ELb1ELb0EEEEEvNT_6ParamsE)
        /*0788*/ 	.word	0x00000000


	//----- nvinfo : EIATTR_MIN_STACK_SIZE
	.align		4
.L_332:
        /*078c*/ 	.byte	0x04, 0x12
        /*078e*/ 	.short	(.L_334 - .L_333)
	.align		4
.L_333:
        /*0790*/ 	.word	index@(_ZN7cutlass13device_kernelIN5flash19enable_sm80_to_sm89INS1_16FlashAttnBwdSm80INS1_25CollectiveMainloopBwdSm80ILi2ELi2EN4cute5tupleIJNS5_1CILi64EEENS7_ILi128EEENS7_ILi96EEEEEENS_10bfloat16_tEfNS_4arch4Sm80ELb1ELb0ELb0ELb1ELb0ELb0ELb0ELb0ELi2ELi2ELi4ELi2ELb0EEENS1_21CollectiveEpilogueBwdISB_SC_SE_Li256ELb1ELb0ELi2EEENS1_25SingleTileBwdLPTSchedulerILb1ELi128ELb0EEEEEEEEEvNT_6ParamsE)
        /*0794*/ 	.word	0x00000000


	//----- nvinfo : EIATTR_MIN_STACK_SIZE
	.align		4
.L_334:
        /*0798*/ 	.byte	0x04, 0x12
        /*079a*/ 	.short	(.L_336 - .L_335)
	.align		4
.L_335:
        /*079c*/ 	.word	index@(_ZN7cutlass13device_kernelIN5flash19enable_sm80_to_sm89INS1_16FlashAttnBwdSm80INS1_25CollectiveMainloopBwdSm80ILi2ELi2EN4cute5tupleIJNS5_1CILi64EEENS7_ILi128EEENS7_ILi96EEEEEENS_10bfloat16_tEfNS_4arch4Sm80ELb1ELb0ELb0ELb1ELb1ELb0ELb0ELb0ELi2ELi2ELi4ELi2ELb0EEENS1_21CollectiveEpilogueBwdISB_SC_SE_Li256ELb1ELb0ELi2EEENS1_25SingleTileBwdLPTSchedulerILb1ELi128ELb1EEEEEEEEEvNT_6ParamsE)
        /*07a0*/ 	.word	0x00000000


	//----- nvinfo : EIATTR_MIN_STACK_SIZE
	.align		4
.L_336:
        /*07a4*/ 	.byte	0x04, 0x12
        /*07a6*/ 	.short	(.L_338 - .L_337)
	.align		4
.L_337:
        /*07a8*/ 	.word	index@(_ZN7cutlass13device_kernelIN5flash19enable_sm80_to_sm89INS1_16FlashAttnBwdSm80INS1_25CollectiveMainloopBwdSm80ILi2ELi2EN4cute5tupleIJNS5_1CILi64EEENS7_ILi128EEENS7_ILi96EEEEEENS_10bfloat16_tEfNS_4arch4Sm80ELb1ELb0ELb0ELb1ELb0ELb0ELb0ELb0ELi2ELi2ELi4ELi2ELb0EEENS1_24CollectiveEpilogueBwdGQAISB_fSE_Li256ELb1ELb0EEENS1_25SingleTileBwdLPTSchedulerILb1ELi128ELb0EEEEEEEEEvNT_6ParamsE)
        /*07ac*/ 	.word	0x00000000


	//----- nvinfo : EIATTR_MIN_STACK_SIZE
	.align		4
.L_338:
        /*07b0*/ 	.byte	0x04, 0x12
        /*07b2*/ 	.short	(.L_340 - .L_339)
	.align		4
.L_339:
        /*07b4*/ 	.word	index@(_ZN7cutlass13device_kernelIN5flash32FlashAttnBwdPostprocessConvertdQIN4cute5tupleIJNS3_1CILi128EEENS5_ILi96EEEEEENS_10bfloat16_tEfNS_4arch4Sm80ELi256ENS3_8TiledMMAINS3_8MMA_AtomIJNS3_30SM80_16x8x16_F32BF16BF16F32_TNEEEENS3_6LayoutINS4_IJNS5_ILi4EEENS5_ILi2EEENS5_ILi1EEEEEENS4_IJSJ_SH_NS5_ILi0EEEEEEEENS4_IJNS5_ILi64EEENS5_ILi32EEENS5_ILi16EEEEEEEELb0EEEEEvNT_6ParamsE)
        /*07b8*/ 	.word	0x00000000


	//----- nvinfo : EIATTR_MIN_STACK_SIZE
	.align		4
.L_340:
        /*07bc*/ 	.byte	0x04, 0x12
        /*07be*/ 	.short	(.L_342 - .L_341)
	.align		4
.L_341:
        /*07c0*/ 	.word	index@(_ZN7cutlass13device_kernelIN5flash32FlashAttnBwdPostprocessConvertdQIN4cute5tupleIJNS3_1CILi64EEENS5_ILi96EEEEEENS_10bfloat16_tEfNS_4arch4Sm80ELi256ENS3_8TiledMMAINS3_8MMA_AtomIJNS3_30SM80_16x8x16_F32BF16BF16F32_TNEEEENS3_6LayoutINS4_IJNS5_ILi2EEENS5_ILi4EEENS5_ILi1EEEEEENS4_IJSJ_SH_NS5_ILi0EEEEEEEENS4_IJNS5_ILi32EEESO_NS5_ILi16EEEEEEEELb0EEEEEvNT_6ParamsE)
        /*07c4*/ 	.word	0x00000000


	//----- nvinfo : EIATTR_MIN_STACK_SIZE
	.align		4
.L_342:
        /*07c8*/ 	.byte	0x04, 0x12
        /*07ca*/ 	.short	(.L_344 - .L_343)
	.align		4
.L_343:
        /*07cc*/ 	.word	index@(_ZN7cutlass13device_kernelIN5flash19enable_sm80_to_sm89INS1_16FlashAttnBwdSm80INS1_25CollectiveMainloopBwdSm80ILi2ELi2EN4cute5tupleIJNS5_1CILi64EEENS7_ILi128EEENS7_ILi96EEEEEENS_10bfloat16_tEfNS_4arch4Sm80ELb1ELb0ELb0ELb1ELb1ELb0ELb0ELb0ELi2ELi2ELi4ELi2ELb0EEENS1_24CollectiveEpilogueBwdGQAISB_fSE_Li256ELb1ELb1EEENS1_25SingleTileBwdLPTSchedulerILb1ELi128ELb1EEEEEEEEEvNT_6ParamsE)
        /*07d0*/ 	.word	0x00000000


	//----- nvinfo : EIATTR_MIN_STACK_SIZE
	.align		4
.L_344:
        /*07d4*/ 	.byte	0x04, 0x12
        /*07d6*/ 	.short	(.L_346 - .L_345)
	.align		4
.L_345:
        /*07d8*/ 	.word	index@(_ZN7cutlass13device_kernelIN5flash22FlashAttnBwdPreprocessIN4cute5tupleIJNS3_1CILi64EEENS5_ILi96EEEEEENS_10bfloat16_tEfNS_4arch4Sm80ELb1ELb1EEEEEvNT_6ParamsE)
        /*07dc*/ 	.word	0x00000000
.L_346:


//--------------------- .nv.info._ZN7cutlass13device_kernelIN5flash19enable_sm80_to_sm89INS1_16FlashAttnBwdSm80INS1_25CollectiveMainloopBwdSm80ILi2ELi1EN4cute5tupleIJNS5_1CILi64EEENS7_ILi128EEENS7_ILi96EEEEEENS_10bfloat16_tEfNS_4arch4Sm80ELb0ELb0ELb0ELb0ELb0ELb0ELb0ELb0ELi2ELi2ELi4ELi2ELb1EEENS1_21CollectiveEpilogueBwdISB_SC_SE_Li256ELb0ELb0ELi2EEENS1_19SingleTileSchedulerILb0ELb0ELb0ELi128EEEEEEEEEvNT_6ParamsE --------------------------
	.section	.nv.info._ZN7cutlass13device_kernelIN5flash19enable_sm80_to_sm89INS1_16FlashAttnBwdSm80INS1_25CollectiveMainloopBwdSm80ILi2ELi1EN4cute5tupleIJNS5_1CILi64EEENS7_ILi128EEENS7_ILi96EEEEEENS_10bfloat16_tEfNS_4arch4Sm80ELb0ELb0ELb0ELb0ELb0ELb0ELb0ELb0ELi2ELi2ELi4ELi2ELb1EEENS1_21CollectiveEpilogueBwdISB_SC_SE_Li256ELb0ELb0ELi2EEENS1_19SingleTileSchedulerILb0ELb0ELb0ELi128EEEEEEEEEvNT_6ParamsE,"",@"SHT_CUDA_INFO"
	.sectionflags	@""
	.align	4


	//----- nvinfo : EIATTR_CUDA_API_VERSION
	.align		4
        /*0000*/ 	.byte	0x04, 0x37
        /*0002*/ 	.short	(.L_348 - .L_347)
.L_347:
        /*0004*/ 	.word	0x00000082


	//----- nvinfo : EIATTR_SW2861232_WAR
	.align		4
.L_348:
        /*0008*/ 	.byte	0x01, 0x35
	.zero		2


	//----- nvinfo : EIATTR_PARAM_CBANK
	.align		4
        /*000c*/ 	.byte	0x04, 0x0a
        /*000e*/ 	.short	(.L_350 - .L_349)
	.align		4
.L_349:
        /*0010*/ 	.word	index@(.nv.constant0._ZN7cutlass13device_kernelIN5flash19enable_sm80_to_sm89INS1_16FlashAttnBwdSm80INS1_25CollectiveMainloopBwdSm80ILi2ELi1EN4cute5tupleIJNS5_1CILi64EEENS7_ILi128EEENS7_ILi96EEEEEENS_10bfloat16_tEfNS_4arch4Sm80ELb0ELb0ELb0ELb0ELb0ELb0ELb0ELb0ELi2ELi2ELi4ELi2ELb1EEENS1_21CollectiveEpilogueBwdISB_SC_SE_Li256ELb0ELb0ELi2EEENS1_19SingleTileSchedulerILb0ELb0ELb0ELi128EEEEEEEEEvNT_6ParamsE)
        /*0014*/ 	.short	0x0160
        /*0016*/ 	.short	0x0270


	//----- nvinfo : EIATTR_CBANK_PARAM_SIZE
	.align		4
.L_350:
        /*0018*/ 	.byte	0x03, 0x19
        /*001a*/ 	.short	0x0270


	//----- nvinfo : EIATTR_KPARAM_INFO
	.align		4
        /*001c*/ 	.byte	0x04, 0x17
        /*001e*/ 	.short	(.L_352 - .L_351)
.L_351:
        /*0020*/ 	.word	0x00000000
        /*0024*/ 	.short	0x0000
        /*0026*/ 	.short	0x0000
        /*0028*/ 	.byte	0x00, 0xf0, 0xc1, 0x09


	//----- nvinfo : EIATTR_MAXREG_COUNT
	.align		4
.L_352:
        /*002c*/ 	.byte	0x03, 0x1b
        /*002e*/ 	.short	0x00ff


	//----- nvinfo : EIATTR_NUM_BARRIERS
	.align		4
        /*0030*/ 	.byte	0x02, 0x4c
        /*0032*/ 	.byte	0x02
	.zero		1


	//----- nvinfo : EIATTR_ANNOTATIONS
	.align		4
        /*0034*/ 	.byte	0x04, 0x55
        /*0036*/ 	.short	(.L_354 - .L_353)


	//   ....[0]....
.L_353:
        /*0038*/ 	.word	0x00000001
        /*003c*/ 	.byte	0x20, 0x02, 0x00, 0x00, 0x01, 0x00, 0x00, 0x00, 0x30, 0x03, 0x00, 0x00, 0x01, 0x00, 0x00, 0x00
        /* <DEDUP_REMOVED lines=14> */
        /*012c*/ 	.byte	0xe0, 0x51, 0x00, 0x00, 0x01, 0x00, 0x00, 0x00, 0x10, 0x52, 0x00, 0x00


	//----- nvinfo : EIATTR_MERCURY_ISA_VERSION
	.align		4
.L_354:
        /*0138*/ 	.byte	0x03, 0x5f
        /*013a*/ 	.short	0x0000


	//----- nvinfo : EIATTR_EXIT_INSTR_OFFSETS
	.align		4
        /*013c*/ 	.byte	0x04, 0x1c
        /*013e*/ 	.short	(.L_356 - .L_355)


	//   ....[0]....
.L_355:
        /*0140*/ 	.word	0x00000040


	//   ....[1]....
        /*0144*/ 	.word	0x00006350


	//   ....[2]....
        /*0148*/ 	.word	0x00006440


	//   ....[3]....
        /*014c*/ 	.word	0x00006460


	//----- nvinfo : EIATTR_CTAIDZ_USED
	.align		4
.L_356:
        /*0150*/ 	.byte	0x01, 0x04
	.zero		2


	//----- nvinfo : EIATTR_MAX_THREADS
	.align		4
        /*0154*/ 	.byte	0x04, 0x05
        /*0156*/ 	.short	(.L_358 - .L_357)
.L_357:
        /*0158*/ 	.word	0x00000100
        /*015c*/ 	.word	0x00000001
        /*0160*/ 	.word	0x00000001


	//----- nvinfo : EIATTR_CRS_STACK_SIZE
	.align		4
.L_358:
        /*0164*/ 	.byte	0x04, 0x1e
        /*0166*/ 	.short	(.L_360 - .L_359)
.L_359:
        /*0168*/ 	.word	0x00000000
.L_360:


//--------------------- .nv.info._ZN7cutlass13device_kernelIN5flash19enable_sm80_to_sm89INS1_16FlashAttnBwdSm80INS1_25CollectiveMainloopBwdSm80ILi2ELi1EN4cute5tupleIJNS5_1CILi64EEENS7_ILi128EEENS7_ILi96EEEEEENS_10bfloat16_tEfNS_4arch4Sm80ELb0ELb0ELb0ELb0ELb1ELb0ELb0ELb0ELi2ELi2ELi4ELi2ELb1EEENS1_21CollectiveEpilogueBwdISB_SC_SE_Li256ELb0ELb0ELi2EEENS1_19SingleTileSchedulerILb0ELb0ELb0ELi128EEEEEEEEEvNT_6ParamsE --------------------------
	.section	.nv.info._ZN7cutlass13device_kernelIN5flash19enable_sm80_to_sm89INS1_16FlashAttnBwdSm80INS1_25CollectiveMainloopBwdSm80ILi2ELi1EN4cute5tupleIJNS5_1CILi64EEENS7_ILi128EEENS7_ILi96EEEEEENS_10bfloat16_tEfNS_4arch4Sm80ELb0ELb0ELb0ELb0ELb1ELb0ELb0ELb0ELi2ELi2ELi4ELi2ELb1EEENS1_21CollectiveEpilogueBwdISB_SC_SE_Li256ELb0ELb0ELi2EEENS1_19SingleTileSchedulerILb0ELb0ELb0ELi128EEEEEEEEEvNT_6ParamsE,"",@"SHT_CUDA_INFO"
	.sectionflags	@""
	.align	4


	//----- nvinfo : EIATTR_CUDA_API_VERSION
	.align		4
        /*0000*/ 	.byte	0x04, 0x37
        /*0002*/ 	.short	(.L_362 - .L_361)
.L_361:
        /*0004*/ 	.word	0x00000082


	//----- nvinfo : EIATTR_SW2861232_WAR
	.align		4
.L_362:
        /*0008*/ 	.byte	0x01, 0x35
	.zero		2


	//----- nvinfo : EIATTR_PARAM_CBANK
	.align		4
        /*000c*/ 	.byte	0x04, 0x0a
        /*000e*/ 	.short	(.L_364 - .L_363)
	.align		4
.L_363:
        /*0010*/ 	.word	index@(.nv.constant0._ZN7cutlass13device_kernelIN5flash19enable_sm80_to_sm89INS1_16FlashAttnBwdSm80INS1_25CollectiveMainloopBwdSm80ILi2ELi1EN4cute5tupleIJNS5_1CILi64EEENS7_ILi128EEENS7_ILi96EEEEEENS_10bfloat16_tEfNS_4arch4Sm80ELb0ELb0ELb0ELb0ELb1ELb0ELb0ELb0ELi2ELi2ELi4ELi2ELb1EEENS1_21CollectiveEpilogueBwdISB_SC_SE_Li256ELb0ELb0ELi2EEENS1_19SingleTileSchedulerILb0ELb0ELb0ELi128EEEEEEEEEvNT_6ParamsE)
        /*0014*/ 	.short	0x0160
        /*0016*/ 	.short	0x0270


	//----- nvinfo : EIATTR_CBANK_PARAM_SIZE
	.align		4
.L_364:
        /*0018*/ 	.byte	0x03, 0x19
        /*001a*/ 	.short	0x0270


	//----- nvinfo : EIATTR_KPARAM_INFO
	.align		4
        /*001c*/ 	.byte	0x04, 0x17
        /*001e*/ 	.short	(.L_366 - .L_365)
.L_365:
        /*0020*/ 	.word	0x00000000
        /*0024*/ 	.short	0x0000
        /*0026*/ 	.short	0x0000
        /*0028*/ 	.byte	0x00, 0xf0, 0xc1, 0x09


	//----- nvinfo : EIATTR_MAXREG_COUNT
	.align		4
.L_366:
        /*002c*/ 	.byte	0x03, 0x1b
        /*002e*/ 	.short	0x00ff


	//----- nvinfo : EIATTR_NUM_BARRIERS
	.align		4
        /*0030*/ 	.byte	0x02, 0x4c
        /*0032*/ 	.byte	0x02
	.zero		1


	//----- nvinfo : EIATTR_ANNOTATIONS
	.align		4
        /*0034*/ 	.byte	0x04, 0x55
        /*0036*/ 	.short	(.L_368 - .L_367)


	//   ....[0]....
.L_367:
        /* <DEDUP_REMOVED lines=17> */


	//----- nvinfo : EIATTR_MERCURY_ISA_VERSION
	.align		4
.L_368:
        /*0138*/ 	.byte	0x03, 0x5f
        /*013a*/ 	.short	0x0000


	//----- nvinfo : EIATTR_EXIT_INSTR_OFFSETS
	.align		4
        /*013c*/ 	.byte	0x04, 0x1c
        /*013e*/ 	.short	(.L_370 - .L_369)


	//   ....[0]....
.L_369:
        /*0140*/ 	.word	0x00000040


	//   ....[1]....
        /*0144*/ 	.word	0x00006350


	//   ....[2]....
        /*0148*/ 	.word	0x00006440


	//   ....[3]....
        /*014c*/ 	.word	0x00006460


	//----- nvinfo : EIATTR_CTAIDZ_USED
	.align		4
.L_370:
        /*0150*/ 	.byte	0x01, 0x04
	.zero		2


	//----- nvinfo : EIATTR_MAX_THREADS
	.align		4
        /*0154*/ 	.byte	0x04, 0x05
        /*0156*/ 	.short	(.L_372 - .L_371)
.L_371:
        /*0158*/ 	.word	0x00000100
        /*015c*/ 	.word	0x00000001
        /*0160*/ 	.word	0x00000001


	//----- nvinfo : EIATTR_CRS_STACK_SIZE
	.align		4
.L_372:
        /*0164*/ 	.byte	0x04, 0x1e
        /*0166*/ 	.short	(.L_374 - .L_373)
.L_373:
        /*0168*/ 	.word	0x00000000
.L_374:


//--------------------- .nv.info._ZN7cutlass13device_kernelIN5flash19enable_sm80_to_sm89INS1_16FlashAttnBwdSm80INS1_25CollectiveMainloopBwdSm80ILi2ELi1EN4cute5tupleIJNS5_1CILi64EEENS7_ILi128EEENS7_ILi96EEEEEENS_10bfloat16_tEfNS_4arch4Sm80ELb0ELb0ELb0ELb0ELb0ELb0ELb0ELb0ELi2ELi2ELi4ELi2ELb1EEENS1_24CollectiveEpilogueBwdGQAISB_fSE_Li256ELb0ELb0EEENS1_19SingleTileSchedulerILb0ELb0ELb0ELi128EEEEEEEEEvNT_6ParamsE --------------------------
	.section	.nv.info._ZN7cutlass13device_kernelIN5flash19enable_sm80_to_sm89INS1_16FlashAttnBwdSm80INS1_25CollectiveMainloopBwdSm80ILi2ELi1EN4cute5tupleIJNS5_1CILi64EEENS7_ILi128EEENS7_ILi96EEEEEENS_10bfloat16_tEfNS_4arch4Sm80ELb0ELb0ELb0ELb0ELb0ELb0ELb0ELb0ELi2ELi2ELi4ELi2ELb1EEENS1_24CollectiveEpilogueBwdGQAISB_fSE_Li256ELb0ELb0EEENS1_19SingleTileSchedulerILb0ELb0ELb0ELi128EEEEEEEEEvNT_6ParamsE,"",@"SHT_CUDA_INFO"
	.sectionflags	@""
	.align	4


	//----- nvinfo : EIATTR_CUDA_API_VERSION
	.align		4
        /*0000*/ 	.byte	0x04, 0x37
        /*0002*/ 	.short	(.L_376 - .L_375)
.L_375:
        /*0004*/ 	.word	0x00000082


	//----- nvinfo : EIATTR_SW2861232_WAR
	.align		4
.L_376:
        /*0008*/ 	.byte	0x01, 0x35
	.zero		2


	//----- nvinfo : EIATTR_PARAM_CBANK
	.align		4
        /*000c*/ 	.byte	0x04, 0x0a
        /*000e*/ 	.short	(.L_378 - .L_377)
	.align		4
.L_377:
        /*0010*/ 	.word	index@(.nv.constant0._ZN7cutlass13device_kernelIN5flash19enable_sm80_to_sm89INS1_16FlashAttnBwdSm80INS1_25CollectiveMainloopBwdSm80ILi2ELi1EN4cute5tupleIJNS5_1CILi64EEENS7_ILi128EEENS7_ILi96EEEEEENS_10bfloat16_tEfNS_4arch4Sm80ELb0ELb0ELb0ELb0ELb0ELb0ELb0ELb0ELi2ELi2ELi4ELi2ELb1EEENS1_24CollectiveEpilogueBwdGQAISB_fSE_Li256ELb0ELb0EEENS1_19SingleTileSchedulerILb0ELb0ELb0ELi128EEEEEEEEEvNT_6ParamsE)
        /*0014*/ 	.short	0x0160
        /*0016*/ 	.short	0x0278


	//----- nvinfo : EIATTR_CBANK_PARAM_SIZE
	.align		4
.L_378:
        /*0018*/ 	.byte	0x03, 0x19
        /*001a*/ 	.short	0x0278


	//----- nvinfo : EIATTR_KPARAM_INFO
	.align		4
        /*001c*/ 	.byte	0x04, 0x17
        /*001e*/ 	.short	(.L_380 - .L_379)
.L_379:
        /*0020*/ 	.word	0x00000000
        /*0024*/ 	.short	0x0000
        /*0026*/ 	.short	0x0000
        /*0028*/ 	.byte	0x00, 0xf0, 0xe1, 0x09


	//----- nvinfo : EIATTR_MAXREG_COUNT
	.align		4
.L_380:
        /*002c*/ 	.byte	0x03, 0x1b
        /*002e*/ 	.short	0x00ff


	//----- nvinfo : EIATTR_NUM_BARRIERS
	.align		4
        /*0030*/ 	.byte	0x02, 0x4c
        /*0032*/ 	.byte	0x02
	.zero		1


	//----- nvinfo : EIATTR_ANNOTATIONS
	.align		4
        /*0034*/ 	.byte	0x04, 0x55
        /*0036*/ 	.short	(.L_382 - .L_381)


	//   ....[0]....
.L_381:
        /*0038*/ 	.word	0x00000001
        /*003c*/ 	.byte	0x50, 0x1b, 0x00, 0x00, 0x01, 0x00, 0x00, 0x00, 0xc0, 0x28, 0x00, 0x00, 0x01, 0x00, 0x00, 0x00
        /*004c*/ 	.byte	0xf0, 0x28, 0x00, 0x00, 0x01, 0x00, 0x00, 0x00, 0x30, 0x2f, 0x00, 0x00, 0x01, 0x00, 0x00, 0x00
        /*005c*/ 	.byte	0x60, 0x2f, 0x00, 0x00, 0x01, 0x00, 0x00, 0x00, 0x20, 0x44, 0x00, 0x00


	//----- nvinfo : EIATTR_MERCURY_ISA_VERSION
	.align		4
.L_382:
        /*0068*/ 	.byte	0x03, 0x5f
        /*006a*/ 	.short	0x0000


	//----- nvinfo : EIATTR_EXIT_INSTR_OFFSETS
	.align		4
        /*006c*/ 	.byte	0x04, 0x1c
        /*006e*/ 	.short	(.L_384 - .L_383)


	//   ....[0]....
.L_383:
        /*0070*/ 	.word	0x00000040


	//   ....[1]....
        /*0074*/ 	.word	0x00005b90


	//----- nvinfo : EIATTR_CTAIDZ_USED
	.align		4
.L_384:
        /*0078*/ 	.byte	0x01, 0x04
	.zero		2


	//----- nvinfo : EIATTR_MAX_THREADS
	.align		4
        /*007c*/ 	.byte	0x04, 0x05
        /*007e*/ 	.short	(.L_386 - .L_385)
.L_385:
        /*0080*/ 	.word	0x00000100
        /*0084*/ 	.word	0x00000001
        /*0088*/ 	.word	0x00000001
.L_386:


//--------------------- .nv.info._ZN7cutlass13device_kernelIN5flash19enable_sm80_to_sm89INS1_16FlashAttnBwdSm80INS1_25CollectiveMainloopBwdSm80ILi2ELi1EN4cute5tupleIJNS5_1CILi64EEENS7_ILi128EEENS7_ILi96EEEEEENS_10bfloat16_tEfNS_4arch4Sm80ELb0ELb0ELb0ELb0ELb1ELb0ELb0ELb0ELi2ELi2ELi4ELi2ELb1EEENS1_24CollectiveEpilogueBwdGQAISB_fSE_Li256ELb0ELb1EEENS1_19SingleTileSchedulerILb0ELb0ELb0ELi128EEEEEEEEEvNT_6ParamsE --------------------------
	.section	.nv.info._ZN7cutlass13device_kernelIN5flash19enable_sm80_to_sm89INS1_16FlashAttnBwdSm80INS1_25CollectiveMainloopBwdSm80ILi2ELi1EN4cute5tupleIJNS5_1CILi64EEENS7_ILi128EEENS7_ILi96EEEEEENS_10bfloat16_tEfNS_4arch4Sm80ELb0ELb0ELb0ELb0ELb1ELb0ELb0ELb0ELi2ELi2ELi4ELi2ELb1EEENS1_24CollectiveEpilogueBwdGQAISB_fSE_Li256ELb0ELb1EEENS1_19SingleTileSchedulerILb0ELb0ELb0ELi128EEEEEEEEEvNT_6ParamsE,"",@"SHT_CUDA_INFO"
	.sectionflags	@""
	.align	4


	//----- nvinfo : EIATTR_CUDA_API_VERSION
	.align		4
        /*0000*/ 	.byte	0x04, 0x37
        /*0002*/ 	.short	(.L_388 - .L_387)
.L_387:
        /*0004*/ 	.word	0x00000082


	//----- nvinfo : EIATTR_SW2861232_WAR
	.align		4
.L_388:
        /*0008*/ 	.byte	0x01, 0x35
	.zero		2


	//----- nvinfo : EIATTR_PARAM_CBANK
	.align		4
        /*000c*/ 	.byte	0x04, 0x0a
        /*000e*/ 	.short	(.L_390 - .L_389)
	.align		4
.L_389:
        /*0010*/ 	.word	index@(.nv.constant0._ZN7cutlass13device_kernelIN5flash19enable_sm80_to_sm89INS1_16FlashAttnBwdSm80INS1_25CollectiveMainloopBwdSm80ILi2ELi1EN4cute5tupleIJNS5_1CILi64EEENS7_ILi128EEENS7_ILi96EEEEEENS_10bfloat16_tEfNS_4arch4Sm80ELb0ELb0ELb0ELb0ELb1ELb0ELb0ELb0ELi2ELi2ELi4ELi2ELb1EEENS1_24CollectiveEpilogueBwdGQAISB_fSE_Li256ELb0ELb1EEENS1_19SingleTileSchedulerILb0ELb0ELb0ELi128EEEEEEEEEvNT_6ParamsE)
        /*0014*/ 	.short	0x0160
        /*0016*/ 	.short	0x0278


	//----- nvinfo : EIATTR_CBANK_PARAM_SIZE
	.align		4
.L_390:
        /*0018*/ 	.byte	0x03, 0x19
        /*001a*/ 	.short	0x0278


	//----- nvinfo : EIATTR_KPARAM_INFO
	.align		4
        /*001c*/ 	.byte	0x04, 0x17
        /*001e*/ 	.short	(.L_392 - .L_391)
.L_391:
        /*0020*/ 	.word	0x00000000
        /*0024*/ 	.short	0x0000
        /*0026*/ 	.short	0x0000
        /*0028*/ 	.byte	0x00, 0xf0, 0xe1, 0x09


	//----- nvinfo : EIATTR_MAXREG_COUNT
	.align		4
.L_392:
        /*002c*/ 	.byte	0x03, 0x1b
        /*002e*/ 	.short	0x00ff


	//----- nvinfo : EIATTR_NUM_BARRIERS
	.align		4
        /*0030*/ 	.byte	0x02, 0x4c
        /*0032*/ 	.byte	0x02
	.zero		1


	//----- nvinfo : EIATTR_ANNOTATIONS
	.align		4
        /*0034*/ 	.byte	0x04, 0x55
        /*0036*/ 	.short	(.L_394 - .L_393)


	//   ....[0]....
.L_393:
        /*0038*/ 	.word	0x00000001
        /*003c*/ 	.byte	0x50, 0x1a, 0x00, 0x00, 0x01, 0x00, 0x00, 0x00, 0xb0, 0x27, 0x00, 0x00, 0x01, 0x00, 0x00, 0x00
        /*004c*/ 	.byte	0xe0, 0x27, 0x00, 0x00, 0x01, 0x00, 0x00, 0x00, 0x20, 0x2e, 0x00, 0x00, 0x01, 0x00, 0x00, 0x00
        /*005c*/ 	.byte	0x50, 0x2e, 0x00, 0x00, 0x01, 0x00, 0x00, 0x00, 0x10, 0x43, 0x00, 0x00


	//----- nvinfo : EIATTR_MERCURY_ISA_VERSION
	.align		4
.L_394:
        /*0068*/ 	.byte	0x03, 0x5f
        /*006a*/ 	.short	0x0000


	//----- nvinfo : EIATTR_COOP_GROUP_MASK_REGIDS
	.align		4
        /*006c*/ 	.byte	0x04, 0x29
        /*006e*/ 	.short	(.L_396 - .L_395)


	//   ....[0]....
.L_395:
        /*0070*/ 	.word	0xffffffff


	//   ....[1]....
        /*0074*/ 	.word	0xffffffff


	//   ....[2]....
        /*0078*/ 	.word	0xffffffff


	//   ....[3]....
        /*007c*/ 	.word	0xffffffff


	//   ....[4]....
        /*0080*/ 	.word	0xffffffff


	//   ....[5]....
        /*0084*/ 	.word	0xffffffff


	//   ....[6]....
        /*0088*/ 	.word	0xffffffff


	//   ....[7]....
        /*008c*/ 	.word	0xffffffff


	//----- nvinfo : EIATTR_COOP_GROUP_INSTR_OFFSETS
	.align		4
.L_396:
        /*0090*/ 	.byte	0x04, 0x28
        /*0092*/ 	.short	(.L_398 - .L_397)


	//   ....[0]....
.L_397:
        /*0094*/ 	.word	0x000054d0


	//   ....[1]....
        /*0098*/ 	.word	0x00005510


	//   ....[2]....
        /*009c*/ 	.word	0x00005940


	//   ....[3]....
        /*00a0*/ 	.word	0x00005950


	//   ....[4]....
        /*00a4*/ 	.word	0x00005b10


	//   ....[5]....
        /*00a8*/ 	.word	0x00005c00


	//   ....[6]....
        /*00ac*/ 	.word	0x00005f30


	//   ....[7]....
        /*00b0*/ 	.word	0x00005f40


	//----- nvinfo : EIATTR_EXIT_INSTR_OFFSETS
	.align		4
.L_398:
        /*00b4*/ 	.byte	0x04, 0x1c
        /*00b6*/ 	.short	(.L_400 - .L_399)


	//   ....[0]....
.L_399:
        /*00b8*/ 	.word	0x00000040


	//   ....[1]....
        /*00bc*/ 	.word	0x00005f50


	//   ....[2]....
        /*00c0*/ 	.word	0x00005ff0


	//----- nvinfo : EIATTR_CTAIDZ_USED
	.align		4
.L_400:
        /*00c4*/ 	.byte	0x01, 0x04
	.zero		2


	//----- nvinfo : EIATTR_MAX_THREADS
	.align		4
        /*00c8*/ 	.byte	0x04, 0x05
        /*00ca*/ 	.short	(.L_402 - .L_401)
.L_401:
        /*00cc*/ 	.word	0x00000100
        /*00d0*/ 	.word	0x00000001
        /*00d4*/ 	.word	0x00000001


	//----- nvinfo : EIATTR_CRS_STACK_SIZE
	.align		4
.L_402:
        /*00d8*/ 	.byte	0x04, 0x1e
        /*00da*/ 	.short	(.L_404 - .L_403)
.L_403:
        /*00dc*/ 	.word	0x00000000
.L_404:


//--------------------- .nv.info._ZN7cutlass13device_kernelIN5flash19enable_sm80_to_sm89INS1_16FlashAttnBwdSm80INS1_25CollectiveMainloopBwdSm80ILi2ELi1EN4cute5tupleIJNS5_1CILi64EEENS7_ILi128EEENS7_ILi96EEEEEENS_10bfloat16_tEfNS_4arch4Sm80ELb0ELb0ELb0ELb1ELb0ELb0ELb0ELb0ELi2ELi2ELi4ELi2ELb1EEENS1_21CollectiveEpilogueBwdISB_SC_SE_Li256ELb1ELb0ELi2EEENS1_19SingleTileSchedulerILb1ELb0ELb0ELi128EEEEEEEEEvNT_6ParamsE --------------------------
	.section	.nv.info._ZN7cutlass13device_kernelIN5flash19enable_sm80_to_sm89INS1_16FlashAttnBwdSm80INS1_25CollectiveMainloopBwdSm80ILi2ELi1EN4cute5tupleIJNS5_1CILi64EEENS7_ILi128EEENS7_ILi96EEEEEENS_10bfloat16_tEfNS_4arch4Sm80ELb0ELb0ELb0ELb1ELb0ELb0ELb0ELb0ELi2ELi2ELi4ELi2ELb1EEENS1_21CollectiveEpilogueBwdISB_SC_SE_Li256ELb1ELb0ELi2EEENS1_19SingleTileSchedulerILb1ELb0ELb0ELi128EEEEEEEEEvNT_6ParamsE,"",@"SHT_CUDA_INFO"
	.sectionflags	@""
	.align	4


	//----- nvinfo : EIATTR_CUDA_API_VERSION
	.align		4
        /*0000*/ 	.byte	0x04, 0x37
        /*0002*/ 	.short	(.L_406 - .L_405)
.L_405:
        /*0004*/ 	.word	0x00000082


	//----- nvinfo : EIATTR_SW2861232_WAR
	.align		4
.L_406:
        /*0008*/ 	.byte	0x01, 0x35
	.zero		2


	//----- nvinfo : EIATTR_PARAM_CBANK
	.align		4
        /*000c*/ 	.byte	0x04, 0x0a
        /*000e*/ 	.short	(.L_408 - .L_407)
	.align		4
.L_407:
        /*0010*/ 	.word	index@(.nv.constant0._ZN7cutlass13device_kernelIN5flash19enable_sm80_to_sm89INS1_16FlashAttnBwdSm80INS1_25CollectiveMainloopBwdSm80ILi2ELi1EN4cute5tupleIJNS5_1CILi64EEENS7_ILi128EEENS7_ILi96EEEEEENS_10bfloat16_tEfNS_4arch4Sm80ELb0ELb0ELb0ELb1ELb0ELb0ELb0ELb0ELi2ELi2ELi4ELi2ELb1EEENS1_21CollectiveEpilogueBwdISB_SC_SE_Li256ELb1ELb0ELi2EEENS1_19SingleTileSchedulerILb1ELb0ELb0ELi128EEEEEEEEEvNT_6ParamsE)
        /*0014*/ 	.short	0x0160
        /*0016*/ 	.short	0x0270


	//----- nvinfo : EIATTR_CBANK_PARAM_SIZE
	.align		4
.L_408:
        /*0018*/ 	.byte	0x03, 0x19
        /*001a*/ 	.short	0x0270


	//----- nvinfo : EIATTR_KPARAM_INFO
	.align		4
        /*001c*/ 	.byte	0x04, 0x17
        /*001e*/ 	.short	(.L_410 - .L_409)
.L_409:
        /*0020*/ 	.word	0x00000000
        /*0024*/ 	.short	0x0000
        /*0026*/ 	.short	0x0000
        /*0028*/ 	.byte	0x00, 0xf0, 0xc1, 0x09


	//----- nvinfo : EIATTR_MAXREG_COUNT
	.align		4
.L_410:
        /*002c*/ 	.byte	0x03, 0x1b
        /*002e*/ 	.short	0x00ff


	//----- nvinfo : EIATTR_NUM_BARRIERS
	.align		4
        /*0030*/ 	.byte	0x02, 0x4c
        /*0032*/ 	.byte	0x02
	.zero		1


	//----- nvinfo : EIATTR_ANNOTATIONS
	.align		4
        /*0034*/ 	.byte	0x04, 0x55
        /*0036*/ 	.short	(.L_412 - .L_411)


	//   ....[0]....
.L_411:
        /*0038*/ 	.word	0x00000001
        /*003c*/ 	.byte	0x80, 0x1a, 0x00, 0x00, 0x01, 0x00, 0x00, 0x00, 0xc0, 0x1a, 0x00, 0x00, 0x01, 0x00, 0x00, 0x00
        /*004c*/ 	.byte	0x30, 0x2a, 0x00, 0x00, 0x01, 0x00, 0x00, 0x00, 0x00, 0x45, 0x00, 0x00


	//----- nvinfo : EIATTR_MERCURY_ISA_VERSION
	.align		4
.L_412:
        /*0058*/ 	.byte	0x03, 0x5f
        /*005a*/ 	.short	0x0000


	//----- nvinfo : EIATTR_COOP_GROUP_MASK_REGIDS
	.align		4
        /*005c*/ 	.byte	0x04, 0x29
        /*005e*/ 	.short	(.L_414 - .L_413)


	//   ....[0]....
.L_413:
        /*0060*/ 	.word	0xffffffff


	//----- nvinfo : EIATTR_COOP_GROUP_INSTR_OFFSETS
	.align		4
.L_414:
        /*0064*/ 	.byte	0x04, 0x28
        /*0066*/ 	.short	(.L_416 - .L_415)


	//   ....[0]....
.L_415:
        /*0068*/ 	.word	0x000000a0


	//----- nvinfo : EIATTR_EXIT_INSTR_OFFSETS
	.align		4
.L_416:
        /*006c*/ 	.byte	0x04, 0x1c
        /*006e*/ 	.short	(.L_418 - .L_417)


	//   ....[0]....
.L_417:
        /*0070*/ 	.word	0x00000310


	//   ....[1]....
        /*0074*/ 	.word	0x00006620


	//   ....[2]....
        /*0078*/ 	.word	0x00006720


	//   ....[3]....
        /*007c*/ 	.word	0x00006740


	//   ....[4]....
        /*0080*/ 	.word	0x00006e00


	//   ....[5]....
        /*0084*/ 	.word	0x00006f00


	//   ....[6]....
        /*0088*/ 	.word	0x00006f20


	//----- nvinfo : EIATTR_CTAIDZ_USED
	.align		4
.L_418:
        /*008c*/ 	.byte	0x01, 0x04
	.zero		2


	//----- nvinfo : EIATTR_MAX_THREADS
	.align		4
        /*0090*/ 	.byte	0x04, 0x05
        /*0092*/ 	.short	(.L_420 - .L_419)
.L_419:
        /*0094*/ 	.word	0x00000100
        /*0098*/ 	.word	0x00000001
        /*009c*/ 	.word	0x00000001


	//----- nvinfo : EIATTR_CRS_STACK_SIZE
	.align		4
.L_420:
        /*00a0*/ 	.byte	0x04, 0x1e
        /*00a2*/ 	.short	(.L_422 - .L_421)
.L_421:
        /*00a4*/ 	.word	0x00000000
.L_422:


//--------------------- .nv.info._ZN7cutlass13device_kernelIN5flash19enable_sm80_to_sm89INS1_16FlashAttnBwdSm80INS1_25CollectiveMainloopBwdSm80ILi2ELi1EN4cute5tupleIJNS5_1CILi64EEENS7_ILi128EEENS7_ILi96EEEEEENS_10bfloat16_tEfNS_4arch4Sm80ELb0ELb0ELb0ELb1ELb1ELb0ELb0ELb0ELi2ELi2ELi4ELi2ELb1EEENS1_21CollectiveEpilogueBwdISB_SC_SE_Li256ELb1ELb0ELi2EEENS1_19SingleTileSchedulerILb1ELb0ELb0ELi128EEEEEEEEEvNT_6ParamsE --------------------------
	.section	.nv.info._ZN7cutlass13device_kernelIN5flash19enable_sm80_to_sm89INS1_16FlashAttnBwdSm80INS1_25CollectiveMainloopBwdSm80ILi2ELi1EN4cute5tupleIJNS5_1CILi64EEENS7_ILi128EEENS7_ILi96EEEEEENS_10bfloat16_tEfNS_4arch4Sm80ELb0ELb0ELb0ELb1ELb1ELb0ELb0ELb0ELi2ELi2ELi4ELi2ELb1EEENS1_21CollectiveEpilogueBwdISB_SC_SE_Li256ELb1ELb0ELi2EEENS1_19SingleTileSchedulerILb1ELb0ELb0ELi128EEEEEEEEEvNT_6ParamsE,"",@"SHT_CUDA_INFO"
	.sectionflags	@""
	.align	4


	//----- nvinfo : EIATTR_CUDA_API_VERSION
	.align		4
        /*0000*/ 	.byte	0x04, 0x37
        /*0002*/ 	.short	(.L_424 - .L_423)
.L_423:
        /*0004*/ 	.word	0x00000082


	//----- nvinfo : EIATTR_SW2861232_WAR
	.align		4
.L_424:
        /*0008*/ 	.byte	0x01, 0x35
	.zero		2


	//----- nvinfo : EIATTR_PARAM_CBANK
	.align		4
        /*000c*/ 	.byte	0x04, 0x0a
        /*000e*/ 	.short	(.L_426 - .L_425)
	.align		4
.L_425:
        /*0010*/ 	.word	index@(.nv.constant0._ZN7cutlass13device_kernelIN5flash19enable_sm80_to_sm89INS1_16FlashAttnBwdSm80INS1_25CollectiveMainloopBwdSm80ILi2ELi1EN4cute5tupleIJNS5_1CILi64EEENS7_ILi128EEENS7_ILi96EEEEEENS_10bfloat16_tEfNS_4arch4Sm80ELb0ELb0ELb0ELb1ELb1ELb0ELb0ELb0ELi2ELi2ELi4ELi2ELb1EEENS1_21CollectiveEpilogueBwdISB_SC_SE_Li256ELb1ELb0ELi2EEENS1_19SingleTileSchedulerILb1ELb0ELb0ELi128EEEEEEEEEvNT_6ParamsE)
        /*0014*/ 	.short	0x0160
        /*0016*/ 	.short	0x0270


	//----- nvinfo : EIATTR_CBANK_PARAM_SIZE
	.align		4
.L_426:
        /*0018*/ 	.byte	0x03, 0x19
        /*001a*/ 	.short	0x0270


	//----- nvinfo : EIATTR_KPARAM_INFO
	.align		4
        /*001c*/ 	.byte	0x04, 0x17
        /*001e*/ 	.short	(.L_428 - .L_427)
.L_427:
        /*0020*/ 	.word	0x00000000
        /*0024*/ 	.short	0x0000
        /*0026*/ 	.short	0x0000
        /*0028*/ 	.byte	0x00, 0xf0, 0xc1, 0x09


	//----- nvinfo : EIATTR_MAXREG_COUNT
	.align		4
.L_428:
        /*002c*/ 	.byte	0x03, 0x1b
        /*002e*/ 	.short	0x00ff


	//----- nvinfo : EIATTR_NUM_BARRIERS
	.align		4
        /*0030*/ 	.byte	0x02, 0x4c
        /*0032*/ 	.byte	0x02
	.zero		1


	//----- nvinfo : EIATTR_ANNOTATIONS
	.align		4
        /*0034*/ 	.byte	0x04, 0x55
        /*0036*/ 	.short	(.L_430 - .L_429)


	//   ....[0]....
.L_429:
        /*0038*/ 	.word	0x00000001
        /*003c*/ 	.byte	0x80, 0x1a, 0x00, 0x00, 0x01, 0x00, 0x00, 0x00, 0xc0, 0x1a, 0x00, 0x00, 0x01, 0x00, 0x00, 0x00
        /*004c*/ 	.byte	0x30, 0x2a, 0x00, 0x00, 0x01, 0x00, 0x00, 0x00, 0x00, 0x45, 0x00, 0x00


	//----- nvinfo : EIATTR_MERCURY_ISA_VERSION
	.align		4
.L_430:
        /*0058*/ 	.byte	0x03, 0x5f
        /*005a*/ 	.short	0x0000


	//----- nvinfo : EIATTR_COOP_GROUP_MASK_REGIDS
	.align		4
        /*005c*/ 	.byte	0x04, 0x29
        /*005e*/ 	.short	(.L_432 - .L_431)


	//   ....[0]....
.L_431:
        /*0060*/ 	.word	0xffffffff


	//----- nvinfo : EIATTR_COOP_GROUP_INSTR_OFFSETS
	.align		4
.L_432:
        /*0064*/ 	.byte	0x04, 0x28
        /*0066*/ 	.short	(.L_434 - .L_433)


	//   ....[0]....
.L_433:
        /*0068*/ 	.word	0x000000a0


	//----- nvinfo : EIATTR_EXIT_INSTR_OFFSETS
	.align		4
.L_434:
        /*006c*/ 	.byte	0x04, 0x1c
        /*006e*/ 	.short	(.L_436 - .L_435)


	//   ....[0]....
.L_435:
        /*0070*/ 	.word	0x00000310


	//   ....[1]....
        /*0074*/ 	.word	0x00006620


	//   ....[2]....
        /*0078*/ 	.word	0x00006720


	//   ....[3]....
        /*007c*/ 	.word	0x00006740


	//   ....[4]....
        /*0080*/ 	.word	0x00006e00


	//   ....[5]....
        /*0084*/ 	.word	0x00006f00


	//   ....[6]....
        /*0088*/ 	.word	0x00006f20


	//----- nvinfo : EIATTR_CTAIDZ_USED
	.align		4
.L_436:
        /*008c*/ 	.byte	0x01, 0x04
	.zero		2


	//----- nvinfo : EIATTR_MAX_THREADS
	.align		4
        /*0090*/ 	.byte	0x04, 0x05
        /*0092*/ 	.short	(.L_438 - .L_437)
.L_437:
        /*0094*/ 	.word	0x00000100
        /*0098*/ 	.word	0x00000001
        /*009c*/ 	.word	0x00000001


	//----- nvinfo : EIATTR_CRS_STACK_SIZE
	.align		4
.L_438:
        /*00a0*/ 	.byte	0x04, 0x1e
        /*00a2*/ 	.short	(.L_440 - .L_439)
.L_439:
        /*00a4*/ 	.word	0x00000000
.L_440:


//--------------------- .nv.info._ZN7cutlass13device_kernelIN5flash19enable_sm80_to_sm89INS1_16FlashAttnBwdSm80INS1_25CollectiveMainloopBwdSm80ILi2ELi1EN4cute5tupleIJNS5_1CILi64EEENS7_ILi128EEENS7_ILi96EEEEEENS_10bfloat16_tEfNS_4arch4Sm80ELb0ELb0ELb0ELb1ELb0ELb0ELb0ELb0ELi2ELi2ELi4ELi2ELb1EEENS1_24CollectiveEpilogueBwdGQAISB_fSE_Li256ELb1ELb0EEENS1_19SingleTileSchedulerILb1ELb0ELb0ELi128EEEEEEEEEvNT_6ParamsE --------------------------
	.section	.nv.info._ZN7cutlass13device_kernelIN5flash19enable_sm80_to_sm89INS1_16FlashAttnBwdSm80INS1_25CollectiveMainloopBwdSm80ILi2ELi1EN4cute5tupleIJNS5_1CILi64EEENS7_ILi128EEENS7_ILi96EEEEEENS_10bfloat16_tEfNS_4arch4Sm80ELb0ELb0ELb0ELb1ELb0ELb0ELb0ELb0ELi2ELi2ELi4ELi2ELb1EEENS1_24CollectiveEpilogueBwdGQAISB_fSE_Li256ELb1ELb0EEENS1_19SingleTileSchedulerILb1ELb0ELb0ELi128EEEEEEEEEvNT_6ParamsE,"",@"SHT_CUDA_INFO"
	.sectionflags	@""
	.align	4


	//----- nvinfo : EIATTR_CUDA_API_VERSION
	.align		4
        /*0000*/ 	.byte	0x04, 0x37
        /*0002*/ 	.short	(.L_442 - .L_441)
.L_441:
        /*0004*/ 	.word	0x00000082


	//----- nvinfo : EIATTR_SW2861232_WAR
	.align		4
.L_442:
        /*0008*/ 	.byte	0x01, 0x35
	.zero		2


	//----- nvinfo : EIATTR_PARAM_CBANK
	.align		4
        /*000c*/ 	.byte	0x04, 0x0a
        /*000e*/ 	.short	(.L_444 - .L_443)
	.align		4
.L_443:
        /*0010*/ 	.word	index@(.nv.constant0._ZN7cutlass13device_kernelIN5flash19enable_sm80_to_sm89INS1_16FlashAttnBwdSm80INS1_25CollectiveMainloopBwdSm80ILi2ELi1EN4cute5tupleIJNS5_1CILi64EEENS7_ILi128EEENS7_ILi96EEEEEENS_10bfloat16_tEfNS_4arch4Sm80ELb0ELb0ELb0ELb1ELb0ELb0ELb0ELb0ELi2ELi2ELi4ELi2ELb1EEENS1_24CollectiveEpilogueBwdGQAISB_fSE_Li256ELb1ELb0EEENS1_19SingleTileSchedulerILb1ELb0ELb0ELi128EEEEEEEEEvNT_6ParamsE)
        /*0014*/ 	.short	0x0160
        /*0016*/ 	.short	0x0278


	//----- nvinfo : EIATTR_CBANK_PARAM_SIZE
	.align		4
.L_444:
        /*0018*/ 	.byte	0x03, 0x19
        /*001a*/ 	.short	0x0278


	//----- nvinfo : EIATTR_KPARAM_INFO
	.align		4
        /*001c*/ 	.byte	0x04, 0x17
        /*001e*/ 	.short	(.L_446 - .L_445)
.L_445:
        /*0020*/ 	.word	0x00000000
        /*0024*/ 	.short	0x0000
        /*0026*/ 	.short	0x0000
        /*0028*/ 	.byte	0x00, 0xf0, 0xe1, 0x09


	//----- nvinfo : EIATTR_MAXREG_COUNT
	.align		4
.L_446:
        /*002c*/ 	.byte	0x03, 0x1b
        /*002e*/ 	.short	0x00ff


	//----- nvinfo : EIATTR_NUM_BARRIERS
	.align		4
        /*0030*/ 	.byte	0x02, 0x4c
        /*0032*/ 	.byte	0x02
	.zero		1


	//----- nvinfo : EIATTR_ANNOTATIONS
	.align		4
        /*0034*/ 	.byte	0x04, 0x55
        /*0036*/ 	.short	(.L_448 - .L_447)


	//   ....[0]....
.L_447:
        /*0038*/ 	.word	0x00000001
        /*003c*/ 	.byte	0xd0, 0x19, 0x00, 0x00, 0x01, 0x00, 0x00, 0x00, 0x00, 0x1b, 0x00, 0x00, 0x01, 0x00, 0x00, 0x00
        /*004c*/ 	.byte	0x70, 0x2a, 0x00, 0x00, 0x01, 0x00, 0x00, 0x00, 0x40, 0x45, 0x00, 0x00


	//----- nvinfo : EIATTR_MERCURY_ISA_VERSION
	.align		4
.L_448:
        /*0058*/ 	.byte	0x03, 0x5f
        /*005a*/ 	.short	0x0000


	//----- nvinfo : EIATTR_COOP_GROUP_MASK_REGIDS
	.align		4
        /*005c*/ 	.byte	0x04, 0x29
        /*005e*/ 	.short	(.L_450 - .L_449)


	//   ....[0]....
.L_449:
        /*0060*/ 	.word	0xffffffff


	//----- nvinfo : EIATTR_COOP_GROUP_INSTR_OFFSETS
	.align		4
.L_450:
        /*0064*/ 	.byte	0x04, 0x28
        /*0066*/ 	.short	(.L_452 - .L_451)


	//   ....[0]....
.L_451:
        /*0068*/ 	.word	0x000000a0


	//----- nvinfo : EIATTR_EXIT_INSTR_OFFSETS
	.align		4
.L_452:
        /*006c*/ 	.byte	0x04, 0x1c
        /*006e*/ 	.short	(.L_454 - .L_453)


	//   ....[0]....
.L_453:
        /*0070*/ 	.word	0x00000310


	//   ....[1]....
        /*0074*/ 	.word	0x00005610


	//   ....[2]....
        /*0078*/ 	.word	0x00005f20


	//----- nvinfo : EIATTR_CTAIDZ_USED
	.align		4
.L_454:
        /*007c*/ 	.byte	0x01, 0x04
	.zero		2


	//----- nvinfo : EIATTR_MAX_THREADS
	.align		4
        /*0080*/ 	.byte	0x04, 0x05
        /*0082*/ 	.short	(.L_456 - .L_455)
.L_455:
        /*0084*/ 	.word	0x00000100
        /*0088*/ 	.word	0x00000001
        /*008c*/ 	.word	0x00000001
.L_456:


//--------------------- .nv.info._ZN7cutlass13device_kernelIN5flash19enable_sm80_to_sm89INS1_16FlashAttnBwdSm80INS1_25CollectiveMainloopBwdSm80ILi2ELi1EN4cute5tupleIJNS5_1CILi64EEENS7_ILi128EEENS7_ILi96EEEEEENS_10bfloat16_tEfNS_4arch4Sm80ELb0ELb0ELb0ELb1ELb1ELb0ELb0ELb0ELi2ELi2ELi4ELi2ELb1EEENS1_24CollectiveEpilogueBwdGQAISB_fSE_Li256ELb1ELb1EEENS1_19SingleTileSchedulerILb1ELb0ELb0ELi128EEEEEEEEEvNT_6ParamsE --------------------------
	.section	.nv.info._ZN7cutlass13device_kernelIN5flash19enable_sm80_to_sm89INS1_16FlashAttnBwdSm80INS1_25CollectiveMainloopBwdSm80ILi2ELi1EN4cute5tupleIJNS5_1CILi64EEENS7_ILi128EEENS7_ILi96EEEEEENS_10bfloat16_tEfNS_4arch4Sm80ELb0ELb0ELb0ELb1ELb1ELb0ELb0ELb0ELi2ELi2ELi4ELi2ELb1EEENS1_24CollectiveEpilogueBwdGQAISB_fSE_Li256ELb1ELb1EEENS1_19SingleTileSchedulerILb1ELb0ELb0ELi128EEEEEEEEEvNT_6ParamsE,"",@"SHT_CUDA_INFO"
	.sectionflags	@""
	.align	4


	//----- nvinfo : EIATTR_CUDA_API_VERSION
	.align		4
        /*0000*/ 	.byte	0x04, 0x37
        /*0002*/ 	.short	(.L_458 - .L_457)
.L_457:
        /*0004*/ 	.word	0x00000082


	//----- nvinfo : EIATTR_SW2861232_WAR
	.align		4
.L_458:
        /*0008*/ 	.byte	0x01, 0x35
	.zero		2


	//----- nvinfo : EIATTR_PARAM_CBANK
	.align		4
        /*000c*/ 	.byte	0x04, 0x0a
        /*000e*/ 	.short	(.L_460 - .L_459)
	.align		4
.L_459:
        /*0010*/ 	.word	index@(.nv.constant0._ZN7cutlass13device_kernelIN5flash19enable_sm80_to_sm89INS1_16FlashAttnBwdSm80INS1_25CollectiveMainloopBwdSm80ILi2ELi1EN4cute5tupleIJNS5_1CILi64EEENS7_ILi128EEENS7_ILi96EEEEEENS_10bfloat16_tEfNS_4arch4Sm80ELb0ELb0ELb0ELb1ELb1ELb0ELb0ELb0ELi2ELi2ELi4ELi2ELb1EEENS1_24CollectiveEpilogueBwdGQAISB_fSE_Li256ELb1ELb1EEENS1_19SingleTileSchedulerILb1ELb0ELb0ELi128EEEEEEEEEvNT_6ParamsE)
        /*0014*/ 	.short	0x0160
        /*0016*/ 	.short	0x0278


	//----- nvinfo : EIATTR_CBANK_PARAM_SIZE
	.align		4
.L_460:
        /*0018*/ 	.byte	0x03, 0x19
        /*001a*/ 	.short	0x0278


	//----- nvinfo : EIATTR_KPARAM_INFO
	.align		4
        /*001c*/ 	.byte	0x04, 0x17
        /*001e*/ 	.short	(.L_462 - .L_461)
.L_461:
        /*0020*/ 	.word	0x00000000
        /*0024*/ 	.short	0x0000
        /*0026*/ 	.short	0x0000
        /*0028*/ 	.byte	0x00, 0xf0, 0xe1, 0x09


	//----- nvinfo : EIATTR_MAXREG_COUNT
	.align		4
.L_462:
        /*002c*/ 	.byte	0x03, 0x1b
        /*002e*/ 	.short	0x00ff


	//----- nvinfo : EIATTR_NUM_BARRIERS
	.align		4
        /*0030*/ 	.byte	0x02, 0x4c
        /*0032*/ 	.byte	0x02
	.zero		1


	//----- nvinfo : EIATTR_ANNOTATIONS
	.align		4
        /*0034*/ 	.byte	0x04, 0x55
        /*0036*/ 	.short	(.L_464 - .L_463)


	//   ....[0]....
.L_463:
        /*0038*/ 	.word	0x00000001
        /*003c*/ 	.byte	0xd0, 0x19, 0x00, 0x00, 0x01, 0x00, 0x00, 0x00, 0x00, 0x1b, 0x00, 0x00, 0x01, 0x00, 0x00, 0x00
        /*004c*/ 	.byte	0x70, 0x2a, 0x00, 0x00, 0x01, 0x00, 0x00, 0x00, 0x40, 0x45, 0x00, 0x00


	//----- nvinfo : EIATTR_MERCURY_ISA_VERSION
	.align		4
.L_464:
        /*0058*/ 	.byte	0x03, 0x5f
        /*005a*/ 	.short	0x0000


	//----- nvinfo : EIATTR_COOP_GROUP_MASK_REGIDS
	.align		4
        /*005c*/ 	.byte	0x04, 0x29
        /*005e*/ 	.short	(.L_466 - .L_465)


	//   ....[0]....
.L_465:
        /*0060*/ 	.word	0xffffffff


	//   ....[1]....
        /*0064*/ 	.word	0xffffffff


	//   ....[2]....
        /*0068*/ 	.word	0xffffffff


	//   ....[3]....
        /*006c*/ 	.word	0xffffffff


	//   ....[4]....
        /*0070*/ 	.word	0xffffffff


	//   ....[5]....
        /*0074*/ 	.word	0xffffffff


	//   ....[6]....
        /*0078*/ 	.word	0xffffffff


	//   ....[7]....
        /*007c*/ 	.word	0xffffffff


	//   ....[8]....
        /*0080*/ 	.word	0xffffffff


	//----- nvinfo : EIATTR_COOP_GROUP_INSTR_OFFSETS
	.align		4
.L_466:
        /*0084*/ 	.byte	0x04, 0x28
        /*0086*/ 	.short	(.L_468 - .L_467)


	//   ....[0]....
.L_467:
        /*0088*/ 	.word	0x000000a0


	//   ....[1]....
        /*008c*/ 	.word	0x00005960


	//   ....[2]....
        /*0090*/ 	.word	0x000059a0


	//   ....[3]....
        /*0094*/ 	.word	0x00005d90


	//   ....[4]....
        /*0098*/ 	.word	0x00005da0


	//   ....[5]....
        /*009c*/ 	.word	0x00005f30


	//   ....[6]....
        /*00a0*/ 	.word	0x00005f80


	//   ....[7]....
        /*00a4*/ 	.word	0x00006330


	//   ....[8]....
        /*00a8*/ 	.word	0x00006340


	//----- nvinfo : EIATTR_EXIT_INSTR_OFFSETS
	.align		4
.L_468:
        /*00ac*/ 	.byte	0x04, 0x1c
        /*00ae*/ 	.short	(.L_470 - .L_469)


	//   ....[0]....
.L_469:
        /*00b0*/ 	.word	0x00000310


	//   ....[1]....
        /*00b4*/ 	.word	0x00005610


	//   ....[2]....
        /*00b8*/ 	.word	0x00006350


	//   ....[3]....
        /*00bc*/ 	.word	0x000063f0


	//----- nvinfo : EIATTR_CTAIDZ_USED
	.align		4
.L_470:
        /*00c0*/ 	.byte	0x01, 0x04
	.zero		2


	//----- nvinfo : EIATTR_MAX_THREADS
	.align		4
        /*00c4*/ 	.byte	0x04, 0x05
        /*00c6*/ 	.short	(.L_472 - .L_471)
.L_471:
        /*00c8*/ 	.word	0x00000100
        /*00cc*/ 	.word	0x00000001
        /*00d0*/ 	.word	0x00000001


	//----- nvinfo : EIATTR_CRS_STACK_SIZE
	.align		4
.L_472:
        /*00d4*/ 	.byte	0x04, 0x1e
        /*00d6*/ 	.short	(.L_474 - .L_473)
.L_473:
        /*00d8*/ 	.word	0x00000000
.L_474:


//--------------------- .nv.info._ZN7cutlass13device_kernelIN5flash19enable_sm80_to_sm89INS1_16FlashAttnBwdSm80INS1_25CollectiveMainloopBwdSm80ILi2ELi1EN4cute5tupleIJNS5_1CILi64EEENS7_ILi128EEENS7_ILi96EEEEEENS_10bfloat16_tEfNS_4arch4Sm80ELb0ELb1ELb0ELb0ELb0ELb0ELb0ELb0ELi2ELi2ELi4ELi2ELb1EEENS1_21CollectiveEpilogueBwdISB_SC_SE_Li256ELb0ELb0ELi2EEENS1_19SingleTileSchedulerILb0ELb0ELb0ELi128EEEEEEEEEvNT_6ParamsE --------------------------
	.section	.nv.info._ZN7cutlass13device_kernelIN5flash19enable_sm80_to_sm89INS1_16FlashAttnBwdSm80INS1_25CollectiveMainloopBwdSm80ILi2ELi1EN4cute5tupleIJNS5_1CILi64EEENS7_ILi128EEENS7_ILi96EEEEEENS_10bfloat16_tEfNS_4arch4Sm80ELb0ELb1ELb0ELb0ELb0ELb0ELb0ELb0ELi2ELi2ELi4ELi2ELb1EEENS1_21CollectiveEpilogueBwdISB_SC_SE_Li256ELb0ELb0ELi2EEENS1_19SingleTileSchedulerILb0ELb0ELb0ELi128EEEEEEEEEvNT_6ParamsE,"",@"SHT_CUDA_INFO"
	.sectionflags	@""
	.align	4


	//----- nvinfo : EIATTR_CUDA_API_VERSION
	.align		4
        /*0000*/ 	.byte	0x04, 0x37
        /*0002*/ 	.short	(.L_476 - .L_475)
.L_475:
        /*0004*/ 	.word	0x00000082


	//----- nvinfo : EIATTR_SW2861232_WAR
	.align		4
.L_476:
        /*0008*/ 	.byte	0x01, 0x35
	.zero		2


	//----- nvinfo : EIATTR_PARAM_CBANK
	.align		4
        /*000c*/ 	.byte	0x04, 0x0a
        /*000e*/ 	.short	(.L_478 - .L_477)
	.align		4
.L_477:
        /*0010*/ 	.word	index@(.nv.constant0._ZN7cutlass13device_kernelIN5flash19enable_sm80_to_sm89INS1_16FlashAttnBwdSm80INS1_25CollectiveMainloopBwdSm80ILi2ELi1EN4cute5tupleIJNS5_1CILi64EEENS7_ILi128EEENS7_ILi96EEEEEENS_10bfloat16_tEfNS_4arch4Sm80ELb0ELb1ELb0ELb0ELb0ELb0ELb0ELb0ELi2ELi2ELi4ELi2ELb1EEENS1_21CollectiveEpilogueBwdISB_SC_SE_Li256ELb0ELb0ELi2EEENS1_19SingleTileSchedulerILb0ELb0ELb0ELi128EEEEEEEEEvNT_6ParamsE)
        /*0014*/ 	.short	0x0160
        /*0016*/ 	.short	0x0270


	//----- nvinfo : EIATTR_CBANK_PARAM_SIZE
	.align		4
.L_478:
        /*0018*/ 	.byte	0x03, 0x19
        /*001a*/ 	.short	0x0270


	//----- nvinfo : EIATTR_KPARAM_INFO
	.align		4
        /*001c*/ 	.byte	0x04, 0x17
        /*001e*/ 	.short	(.L_480 - .L_479)
.L_479:
        /*0020*/ 	.word	0x00000000
        /*0024*/ 	.short	0x0000
        /*0026*/ 	.short	0x0000
        /*0028*/ 	.byte	0x00, 0xf0, 0xc1, 0x09


	//----- nvinfo : EIATTR_MAXREG_COUNT
	.align		4
.L_480:
        /*002c*/ 	.byte	0x03, 0x1b
        /*002e*/ 	.short	0x00ff


	//----- nvinfo : EIATTR_NUM_BARRIERS
	.align		4
        /*0030*/ 	.byte	0x02, 0x4c
        /*0032*/ 	.byte	0x02
	.zero		1


	//----- nvinfo : EIATTR_ANNOTATIONS
	.align		4
        /*0034*/ 	.byte	0x04, 0x55
        /*0036*/ 	.short	(.L_482 - .L_481)


	//   ....[0]....
.L_481:
        /* <DEDUP_REMOVED lines=17> */


	//----- nvinfo : EIATTR_MERCURY_ISA_VERSION
	.align		4
.L_482:
        /*0138*/ 	.byte	0x03, 0x5f
        /*013a*/ 	.short	0x0000


	//----- nvinfo : EIATTR_EXIT_INSTR_OFFSETS
	.align		4
        /*013c*/ 	.byte	0x04, 0x1c
        /*013e*/ 	.short	(.L_484 - .L_483)


	//   ....[0]....
.L_483:
        /*0140*/ 	.word	0x00000040


	//   ....[1]....
        /*0144*/ 	.word	0x000074c0


	//   ....[2]....
        /*0148*/ 	.word	0x000075c0


	//   ....[3]....
        /*014c*/ 	.word	0x000075e0


	//   ....[4]....
        /*0150*/ 	.word	0x00007b70


	//   ....[5]....
        /*0154*/ 	.word	0x00007c60


	//   ....[6]....
        /*0158*/ 	.word	0x00007c80


	//----- nvinfo : EIATTR_CTAIDZ_USED
	.align		4
.L_484:
        /*015c*/ 	.byte	0x01, 0x04
	.zero		2


	//----- nvinfo : EIATTR_MAX_THREADS
	.align		4
        /*0160*/ 	.byte	0x04, 0x05
        /*0162*/ 	.short	(.L_486 - .L_485)
.L_485:
        /*0164*/ 	.word	0x00000100
        /*0168*/ 	.word	0x00000001
        /*016c*/ 	.word	0x00000001


	//----- nvinfo : EIATTR_CRS_STACK_SIZE
	.align		4
.L_486:
        /*0170*/ 	.byte	0x04, 0x1e
        /*0172*/ 	.short	(.L_488 - .L_487)
.L_487:
        /*0174*/ 	.word	0x00000000
.L_488:


//--------------------- .nv.info._ZN7cutlass13device_kernelIN5flash19enable_sm80_to_sm89INS1_16FlashAttnBwdSm80INS1_25CollectiveMainloopBwdSm80ILi2ELi1EN4cute5tupleIJNS5_1CILi64EEENS7_ILi128EEENS7_ILi96EEEEEENS_10bfloat16_tEfNS_4arch4Sm80ELb0ELb1ELb0ELb0ELb1ELb0ELb0ELb0ELi2ELi2ELi4ELi2ELb1EEENS1_21CollectiveEpilogueBwdISB_SC_SE_Li256ELb0ELb0ELi2EEENS1_19SingleTileSchedulerILb0ELb0ELb0ELi128EEEEEEEEEvNT_6ParamsE --------------------------
	.section	.nv.info._ZN7cutlass13device_kernelIN5flash19enable_sm80_to_sm89INS1_16FlashAttnBwdSm80INS1_25CollectiveMainloopBwdSm80ILi2ELi1EN4cute5tupleIJNS5_1CILi64EEENS7_ILi128EEENS7_ILi96EEEEEENS_10bfloat16_tEfNS_4arch4Sm80ELb0ELb1ELb0ELb0ELb1ELb0ELb0ELb0ELi2ELi2ELi4ELi2ELb1EEENS1_21CollectiveEpilogueBwdISB_SC_SE_Li256ELb0ELb0ELi2EEENS1_19SingleTileSchedulerILb0ELb0ELb0ELi128EEEEEEEEEvNT_6ParamsE,"",@"SHT_CUDA_INFO"
	.sectionflags	@""
	.align	4


	//----- nvinfo : EIATTR_CUDA_API_VERSION
	.align		4
        /*0000*/ 	.byte	0x04, 0x37
        /*0002*/ 	.short	(.L_490 - .L_489)
.L_489:
        /*0004*/ 	.word	0x00000082


	//----- nvinfo : EIATTR_SW2861232_WAR
	.align		4
.L_490:
        /*0008*/ 	.byte	0x01, 0x35
	.zero		2


	//----- nvinfo : EIATTR_PARAM_CBANK
	.align		4
        /*000c*/ 	.byte	0x04, 0x0a
        /*000e*/ 	.short	(.L_492 - .L_491)
	.align		4
.L_491:
        /*0010*/ 	.word	index@(.nv.constant0._ZN7cutlass13device_kernelIN5flash19enable_sm80_to_sm89INS1_16FlashAttnBwdSm80INS1_25CollectiveMainloopBwdSm80ILi2ELi1EN4cute5tupleIJNS5_1CILi64EEENS7_ILi128EEENS7_ILi96EEEEEENS_10bfloat16_tEfNS_4arch4Sm80ELb0ELb1ELb0ELb0ELb1ELb0ELb0ELb0ELi2ELi2ELi4ELi2ELb1EEENS1_21CollectiveEpilogueBwdISB_SC_SE_Li256ELb0ELb0ELi2EEENS1_19SingleTileSchedulerILb0ELb0ELb0ELi128EEEEEEEEEvNT_6ParamsE)
        /*0014*/ 	.short	0x0160
        /*0016*/ 	.short	0x0270


	//----- nvinfo : EIATTR_CBANK_PARAM_SIZE
	.align		4
.L_492:
        /*0018*/ 	.byte	0x03, 0x19
        /*001a*/ 	.short	0x0270


	//----- nvinfo : EIATTR_KPARAM_INFO
	.align		4
        /*001c*/ 	.byte	0x04, 0x17
        /*001e*/ 	.short	(.L_494 - .L_493)
.L_493:
        /*0020*/ 	.word	0x00000000
        /*0024*/ 	.short	0x0000
        /*0026*/ 	.short	0x0000
        /*0028*/ 	.byte	0x00, 0xf0, 0xc1, 0x09


	//----- nvinfo : EIATTR_MAXREG_COUNT
	.align		4
.L_494:
        /*002c*/ 	.byte	0x03, 0x1b
        /*002e*/ 	.short	0x00ff


	//----- nvinfo : EIATTR_NUM_BARRIERS
	.align		4
        /*0030*/ 	.byte	0x02, 0x4c
        /*0032*/ 	.byte	0x02
	.zero		1


	//----- nvinfo : EIATTR_ANNOTATIONS
	.align		4
        /*0034*/ 	.byte	0x04, 0x55
        /*0036*/ 	.short	(.L_496 - .L_495)


	//   ....[0]....
.L_495:
        /* <DEDUP_REMOVED lines=17> */


	//----- nvinfo : EIATTR_MERCURY_ISA_VERSION
	.align		4
.L_496:
        /*0138*/ 	.byte	0x03, 0x5f
        /*013a*/ 	.short	0x0000


	//----- nvinfo : EIATTR_EXIT_INSTR_OFFSETS
	.align		4
        /*013c*/ 	.byte	0x04, 0x1c
        /*013e*/ 	.short	(.L_498 - .L_497)


	//   ....[0]....
.L_497:
        /*0140*/ 	.word	0x00000040


	//   ....[1]....
        /*0144*/ 	.word	0x000074c0


	//   ....[2]....
        /*0148*/ 	.word	0x000075c0


	//   ....[3]....
        /*014c*/ 	.word	0x000075e0


	//   ....[4]....
        /*0150*/ 	.word	0x00007b70


	//   ....[5]....
        /*0154*/ 	.word	0x00007c60


	//   ....[6]....
        /*0158*/ 	.word	0x00007c80


	//----- nvinfo : EIATTR_CTAIDZ_USED
	.align		4
.L_498:
        /*015c*/ 	.byte	0x01, 0x04
	.zero		2


	//----- nvinfo : EIATTR_MAX_THREADS
	.align		4
        /*0160*/ 	.byte	0x04, 0x05
        /*0162*/ 	.short	(.L_500 - .L_499)
.L_499:
        /*0164*/ 	.word	0x00000100
        /*0168*/ 	.word	0x00000001
        /*016c*/ 	.word	0x00000001


	//----- nvinfo : EIATTR_CRS_STACK_SIZE
	.align		4
.L_500:
        /*0170*/ 	.byte	0x04, 0x1e
        /*0172*/ 	.short	(.L_502 - .L_501)
.L_501:
        /*0174*/ 	.word	0x00000000
.L_502:


//--------------------- .nv.info._ZN7cutlass13device_kernelIN5flash19enable_sm80_to_sm89INS1_16FlashAttnBwdSm80INS1_25CollectiveMainloopBwdSm80ILi2ELi1EN4cute5tupleIJNS5_1CILi64EEENS7_ILi128EEENS7_ILi96EEEEEENS_10bfloat16_tEfNS_4arch4Sm80ELb0ELb1ELb0ELb0ELb0ELb0ELb0ELb0ELi2ELi2ELi4ELi2ELb1EEENS1_24CollectiveEpilogueBwdGQAISB_fSE_Li256ELb0ELb0EEENS1_19SingleTileSchedulerILb0ELb0ELb0ELi128EEEEEEEEEvNT_6ParamsE --------------------------
	.section	.nv.info._ZN7cutlass13device_kernelIN5flash19enable_sm80_to_sm89INS1_16FlashAttnBwdSm80INS1_25CollectiveMainloopBwdSm80ILi2ELi1EN4cute5tupleIJNS5_1CILi64EEENS7_ILi128EEENS7_ILi96EEEEEENS_10bfloat16_tEfNS_4arch4Sm80ELb0ELb1ELb0ELb0ELb0ELb0ELb0ELb0ELi2ELi2ELi4ELi2ELb1EEENS1_24CollectiveEpilogueBwdGQAISB_fSE_Li256ELb0ELb0EEENS1_19SingleTileSchedulerILb0ELb0ELb0ELi128EEEEEEEEEvNT_6ParamsE,"",@"SHT_CUDA_INFO"
	.sectionflags	@""
	.align	4


	//----- nvinfo : EIATTR_CUDA_API_VERSION
	.align		4
        /*0000*/ 	.byte	0x04, 0x37
        /*0002*/ 	.short	(.L_504 - .L_503)
.L_503:
        /*0004*/ 	.word	0x00000082


	//----- nvinfo : EIATTR_SW2861232_WAR
	.align		4
.L_504:
        /*0008*/ 	.byte	0x01, 0x35
	.zero		2


	//----- nvinfo : EIATTR_PARAM_CBANK
	.align		4
        /*000c*/ 	.byte	0x04, 0x0a
        /*000e*/ 	.short	(.L_506 - .L_505)
	.align		4
.L_505:
        /*0010*/ 	.word	index@(.nv.constant0._ZN7cutlass13device_kernelIN5flash19enable_sm80_to_sm89INS1_16FlashAttnBwdSm80INS1_25CollectiveMainloopBwdSm80ILi2ELi1EN4cute5tupleIJNS5_1CILi64EEENS7_ILi128EEENS7_ILi96EEEEEENS_10bfloat16_tEfNS_4arch4Sm80ELb0ELb1ELb0ELb0ELb0ELb0ELb0ELb0ELi2ELi2ELi4ELi2ELb1EEENS1_24CollectiveEpilogueBwdGQAISB_fSE_Li256ELb0ELb0EEENS1_19SingleTileSchedulerILb0ELb0ELb0ELi128EEEEEEEEEvNT_6ParamsE)
        /*0014*/ 	.short	0x0160
        /*0016*/ 	.short	0x0278


	//----- nvinfo : EIATTR_CBANK_PARAM_SIZE
	.align		4
.L_506:
        /*0018*/ 	.byte	0x03, 0x19
        /*001a*/ 	.short	0x0278


	//----- nvinfo : EIATTR_KPARAM_INFO
	.align		4
        /*001c*/ 	.byte	0x04, 0x17
        /*001e*/ 	.short	(.L_508 - .L_507)
.L_507:
        /*0020*/ 	.word	0x00000000
        /*0024*/ 	.short	0x0000
        /*0026*/ 	.short	0x0000
        /*0028*/ 	.byte	0x00, 0xf0, 0xe1, 0x09


	//----- nvinfo : EIATTR_MAXREG_COUNT
	.align		4
.L_508:
        /*002c*/ 	.byte	0x03, 0x1b
        /*002e*/ 	.short	0x00ff


	//----- nvinfo : EIATTR_NUM_BARRIERS
	.align		4
        /*0030*/ 	.byte	0x02, 0x4c
        /*0032*/ 	.byte	0x02
	.zero		1


	//----- nvinfo : EIATTR_ANNOTATIONS
	.align		4
        /*0034*/ 	.byte	0x04, 0x55
        /*0036*/ 	.short	(.L_510 - .L_509)


	//   ....[0]....
.L_509:
        /* <DEDUP_REMOVED lines=16> */


	//----- nvinfo : EIATTR_MERCURY_ISA_VERSION
	.align		4
.L_510:
        /*0128*/ 	.byte	0x03, 0x5f
        /*012a*/ 	.short	0x0000


	//----- nvinfo : EIATTR_EXIT_INSTR_OFFSETS
	.align		4
        /*012c*/ 	.byte	0x04, 0x1c
        /*012e*/ 	.short	(.L_512 - .L_511)


	//   ....[0]....
.L_511:
        /*0130*/ 	.word	0x00000040


	//   ....[1]....
        /*0134*/ 	.word	0x00006440


	//   ....[2]....
        /*0138*/ 	.word	0x00006c70


	//----- nvinfo : EIATTR_CTAIDZ_USED
	.align		4
.L_512:
        /*013c*/ 	.byte	0x01, 0x04
	.zero		2


	//----- nvinfo : EIATTR_MAX_THREADS
	.align		4
        /*0140*/ 	.byte	0x04, 0x05
        /*0142*/ 	.short	(.L_514 - .L_513)
.L_513:
        /*0144*/ 	.word	0x00000100
        /*0148*/ 	.word	0x00000001
        /*014c*/ 	.word	0x00000001


	//----- nvinfo : EIATTR_CRS_STACK_SIZE
	.align		4
.L_514:
        /*0150*/ 	.byte	0x04, 0x1e
        /*0152*/ 	.short	(.L_516 - .L_515)
.L_515:
        /*0154*/ 	.word	0x00000000
.L_516:


//--------------------- .nv.info._ZN7cutlass13device_kernelIN5flash19enable_sm80_to_sm89INS1_16FlashAttnBwdSm80INS1_25CollectiveMainloopBwdSm80ILi2ELi1EN4cute5tupleIJNS5_1CILi64EEENS7_ILi128EEENS7_ILi96EEEEEENS_10bfloat16_tEfNS_4arch4Sm80ELb0ELb1ELb0ELb0ELb1ELb0ELb0ELb0ELi2ELi2ELi4ELi2ELb1EEENS1_24CollectiveEpilogueBwdGQAISB_fSE_Li256ELb0ELb1EEENS1_19SingleTileSchedulerILb0ELb0ELb0ELi128EEEEEEEEEvNT_6ParamsE --------------------------
	.section	.nv.info._ZN7cutlass13device_kernelIN5flash19enable_sm80_to_sm89INS1_16FlashAttnBwdSm80INS1_25CollectiveMainloopBwdSm80ILi2ELi1EN4cute5tupleIJNS5_1CILi64EEENS7_ILi128EEENS7_ILi96EEEEEENS_10bfloat16_tEfNS_4arch4Sm80ELb0ELb1ELb0ELb0ELb1ELb0ELb0ELb0ELi2ELi2ELi4ELi2ELb1EEENS1_24CollectiveEpilogueBwdGQAISB_fSE_Li256ELb0ELb1EEENS1_19SingleTileSchedulerILb0ELb0ELb0ELi128EEEEEEEEEvNT_6ParamsE,"",@"SHT_CUDA_INFO"
	.sectionflags	@""
	.align	4


	//----- nvinfo : EIATTR_CUDA_API_VERSION
	.align		4
        /*0000*/ 	.byte	0x04, 0x37
        /*0002*/ 	.short	(.L_518 - .L_517)
.L_517:
        /*0004*/ 	.word	0x00000082


	//----- nvinfo : EIATTR_SW2861232_WAR
	.align		4
.L_518:
        /*0008*/ 	.byte	0x01, 0x35
	.zero		2


	//----- nvinfo : EIATTR_PARAM_CBANK
	.align		4
        /*000c*/ 	.byte	0x04, 0x0a
        /*000e*/ 	.short	(.L_520 - .L_519)
	.align		4
.L_519:
        /*0010*/ 	.word	index@(.nv.constant0._ZN7cutlass13device_kernelIN5flash19enable_sm80_to_sm89INS1_16FlashAttnBwdSm80INS1_25CollectiveMainloopBwdSm80ILi2ELi1EN4cute5tupleIJNS5_1CILi64EEENS7_ILi128EEENS7_ILi96EEEEEENS_10bfloat16_tEfNS_4arch4Sm80ELb0ELb1ELb0ELb0ELb1ELb0ELb0ELb0ELi2ELi2ELi4ELi2ELb1EEENS1_24CollectiveEpilogueBwdGQAISB_fSE_Li256ELb0ELb1EEENS1_19SingleTileSchedulerILb0ELb0ELb0ELi128EEEEEEEEEvNT_6ParamsE)
        /*0014*/ 	.short	0x0160
        /*0016*/ 	.short	0x0278


	//----- nvinfo : EIATTR_CBANK_PARAM_SIZE
	.align		4
.L_520:
        /*0018*/ 	.byte	0x03, 0x19
        /*001a*/ 	.short	0x0278


	//----- nvinfo : EIATTR_KPARAM_INFO
	.align		4
        /*001c*/ 	.byte	0x04, 0x17
        /*001e*/ 	.short	(.L_522 - .L_521)
.L_521:
        /*0020*/ 	.word	0x00000000
        /*0024*/ 	.short	0x0000
        /*0026*/ 	.short	0x0000
        /*0028*/ 	.byte	0x00, 0xf0, 0xe1, 0x09


	//----- nvinfo : EIATTR_MAXREG_COUNT
	.align		4
.L_522:
        /*002c*/ 	.byte	0x03, 0x1b
        /*002e*/ 	.short	0x00ff


	//----- nvinfo : EIATTR_NUM_BARRIERS
	.align		4
        /*0030*/ 	.byte	0x02, 0x4c
        /*0032*/ 	.byte	0x02
	.zero		1


	//----- nvinfo : EIATTR_ANNOTATIONS
	.align		4
        /*0034*/ 	.byte	0x04, 0x55
        /*0036*/ 	.short	(.L_524 - .L_523)


	//   ....[0]....
.L_523:
        /* <DEDUP_REMOVED lines=17> */


	//----- nvinfo : EIATTR_MERCURY_ISA_VERSION
	.align		4
.L_524:
        /*0138*/ 	.byte	0x03, 0x5f
        /*013a*/ 	.short	0x0000


	//----- nvinfo : EIATTR_COOP_GROUP_MASK_REGIDS
	.align		4
        /*013c*/ 	.byte	0x04, 0x29
        /*013e*/ 	.short	(.L_526 - .L_525)


	//   ....[0]....
.L_525:
        /*0140*/ 	.word	0xffffffff


	//   ....[1]....
        /*0144*/ 	.word	0xffffffff


	//   ....[2]....
        /*0148*/ 	.word	0xffffffff


	//   ....[3]....
        /*014c*/ 	.word	0xffffffff


	//   ....[4]....
        /*0150*/ 	.word	0xffffffff


	//   ....[5]....
        /*0154*/ 	.word	0xffffffff


	//   ....[6]....
        /*0158*/ 	.word	0xffffffff


	//   ....[7]....
        /*015c*/ 	.word	0xffffffff


	//----- nvinfo : EIATTR_COOP_GROUP_INSTR_OFFSETS
	.align		4
.L_526:
        /*0160*/ 	.byte	0x04, 0x28
        /*0162*/ 	.short	(.L_528 - .L_527)


	//   ....[0]....
.L_527:
        /*0164*/ 	.word	0x00006730


	//   ....[1]....
        /*0168*/ 	.word	0x000067a0


	//   ....[2]....
        /*016c*/ 	.word	0x00006b60


	//   ....[3]....
        /*0170*/ 	.word	0x00006b70


	//   ....[4]....
        /*0174*/ 	.word	0x00006d00


	//   ....[5]....
        /*0178*/ 	.word	0x00006d50


	//   ....[6]....
        /*017c*/ 	.word	0x00007100


	//   ....[7]....
        /*0180*/ 	.word	0x00007110


	//----- nvinfo : EIATTR_EXIT_INSTR_OFFSETS
	.align		4
.L_528:
        /*0184*/ 	.byte	0x04, 0x1c
        /*0186*/ 	.short	(.L_530 - .L_529)


	//   ....[0]....
.L_529:
        /*0188*/ 	.word	0x00000040


	//   ....[1]....
        /*018c*/ 	.word	0x000064c0


	//   ....[2]....
        /*0190*/ 	.word	0x00007120


	//   ....[3]....
        /*0194*/ 	.word	0x000071c0


	//----- nvinfo : EIATTR_CTAIDZ_USED
	.align		4
.L_530:
        /*0198*/ 	.byte	0x01, 0x04
	.zero		2


	//----- nvinfo : EIATTR_MAX_THREADS
	.align		4
        /*019c*/ 	.byte	0x04, 0x05
        /*019e*/ 	.short	(.L_532 - .L_531)
.L_531:
        /*01a0*/ 	.word	0x00000100
        /*01a4*/ 	.word	0x00000001
        /*01a8*/ 	.word	0x00000001


	//----- nvinfo : EIATTR_CRS_STACK_SIZE
	.align		4
.L_532:
        /*01ac*/ 	.byte	0x04, 0x1e
        /*01ae*/ 	.short	(.L_534 - .L_533)
.L_533:
        /*01b0*/ 	.word	0x00000000
.L_534:


//--------------------- .nv.info._ZN7cutlass13device_kernelIN5flash19enable_sm80_to_sm89INS1_16FlashAttnBwdSm80INS1_25CollectiveMainloopBwdSm80ILi2ELi1EN4cute5tupleIJNS5_1CILi64EEENS7_ILi128EEENS7_ILi96EEEEEENS_10bfloat16_tEfNS_4arch4Sm80ELb0ELb1ELb0ELb1ELb0ELb0ELb0ELb0ELi2ELi2ELi4ELi2ELb1EEENS1_21CollectiveEpilogueBwdISB_SC_SE_Li256ELb1ELb0ELi2EEENS1_19SingleTileSchedulerILb1ELb0ELb0ELi128EEEEEEEEEvNT_6ParamsE --------------------------
	.section	.nv.info._ZN7cutlass13device_kernelIN5flash19enable_sm80_to_sm89INS1_16FlashAttnBwdSm80INS1_25CollectiveMainloopBwdSm80ILi2ELi1EN4cute5tupleIJNS5_1CILi64EEENS7_ILi128EEENS7_ILi96EEEEEENS_10bfloat16_tEfNS_4arch4Sm80ELb0ELb1ELb0ELb1ELb0ELb0ELb0ELb0ELi2ELi2ELi4ELi2ELb1EEENS1_21CollectiveEpilogueBwdISB_SC_SE_Li256ELb1ELb0ELi2EEENS1_19SingleTileSchedulerILb1ELb0ELb0ELi128EEEEEEEEEvNT_6ParamsE,"",@"SHT_CUDA_INFO"
	.sectionflags	@""
	.align	4


	//----- nvinfo : EIATTR_CUDA_API_VERSION
	.align		4
        /*0000*/ 	.byte	0x04, 0x37
        /*0002*/ 	.short	(.L_536 - .L_535)
.L_535:
        /*0004*/ 	.word	0x00000082


	//----- nvinfo : EIATTR_SW2861232_WAR
	.align		4
.L_536:
        /*0008*/ 	.byte	0x01, 0x35
	.zero		2


	//----- nvinfo : EIATTR_PARAM_CBANK
	.align		4
        /*000c*/ 	.byte	0x04, 0x0a
        /*000e*/ 	.short	(.L_538 - .L_537)
	.align		4
.L_537:
        /*0010*/ 	.word	index@(.nv.constant0._ZN7cutlass13device_kernelIN5flash19enable_sm80_to_sm89INS1_16FlashAttnBwdSm80INS1_25CollectiveMainloopBwdSm80ILi2ELi1EN4cute5tupleIJNS5_1CILi64EEENS7_ILi128EEENS7_ILi96EEEEEENS_10bfloat16_tEfNS_4arch4Sm80ELb0ELb1ELb0ELb1ELb0ELb0ELb0ELb0ELi2ELi2ELi4ELi2ELb1EEENS1_21CollectiveEpilogueBwdISB_SC_SE_Li256ELb1ELb0ELi2EEENS1_19SingleTileSchedulerILb1ELb0ELb0ELi128EEEEEEEEEvNT_6ParamsE)
        /*0014*/ 	.short	0x0160
        /*0016*/ 	.short	0x0270


	//----- nvinfo : EIATTR_CBANK_PARAM_SIZE
	.align		4
.L_538:
        /*0018*/ 	.byte	0x03, 0x19
        /*001a*/ 	.short	0x0270


	//----- nvinfo : EIATTR_KPARAM_INFO
	.align		4
        /*001c*/ 	.byte	0x04, 0x17
        /*001e*/ 	.short	(.L_540 - .L_539)
.L_539:
        /*0020*/ 	.word	0x00000000
        /*0024*/ 	.short	0x0000
        /*0026*/ 	.short	0x0000
        /*0028*/ 	.byte	0x00, 0xf0, 0xc1, 0x09


	//----- nvinfo : EIATTR_MAXREG_COUNT
	.align		4
.L_540:
        /*002c*/ 	.byte	0x03, 0x1b
        /*002e*/ 	.short	0x00ff


	//----- nvinfo : EIATTR_NUM_BARRIERS
	.align		4
        /*0030*/ 	.byte	0x02, 0x4c
        /*0032*/ 	.byte	0x02
	.zero		1


	//----- nvinfo : EIATTR_ANNOTATIONS
	.align		4
        /*0034*/ 	.byte	0x04, 0x55
        /*0036*/ 	.short	(.L_542 - .L_541)


	//   ....[0]....
.L_541:
        /* <DEDUP_REMOVED lines=15> */
        /*011c*/ 	.byte	0xf0, 0x77, 0x00, 0x00


	//----- nvinfo : EIATTR_MERCURY_ISA_VERSION
	.align		4
.L_542:
        /*0120*/ 	.byte	0x03, 0x5f
        /*0122*/ 	.short	0x0000


	//----- nvinfo : EIATTR_COOP_GROUP_MASK_REGIDS
	.align		4
        /*0124*/ 	.byte	0x04, 0x29
        /*0126*/ 	.short	(.L_544 - .L_543)


	//   ....[0]....
.L_543:
        /*0128*/ 	.word	0xffffffff


	//----- nvinfo : EIATTR_COOP_GROUP_INSTR_OFFSETS
	.align		4
.L_544:
        /*012c*/ 	.byte	0x04, 0x28
        /*012e*/ 	.short	(.L_546 - .L_545)


	//   ....[0]....
.L_545:
        /*0130*/ 	.word	0x000000a0


	//----- nvinfo : EIATTR_EXIT_INSTR_OFFSETS
	.align		4
.L_546:
        /*0134*/ 	.byte	0x04, 0x1c
        /*0136*/ 	.short	(.L_548 - .L_547)


	//   ....[0]....
.L_547:
        /*0138*/ 	.word	0x00000340


	//   ....[1]....
        /*013c*/ 	.word	0x000076c0


	//   ....[2]....
        /*0140*/ 	.word	0x000077c0


	//   ....[3]....
        /*0144*/ 	.word	0x000077e0


	//   ....[4]....
        /*0148*/ 	.word	0x00007eb0


	//   ....[5]....
        /*014c*/ 	.word	0x00007fa0


	//   ....[6]....
        /*0150*/ 	.word	0x00007fc0


	//----- nvinfo : EIATTR_CTAIDZ_USED
	.align		4
.L_548:
        /*0154*/ 	.byte	0x01, 0x04
	.zero		2


	//----- nvinfo : EIATTR_MAX_THREADS
	.align		4
        /*0158*/ 	.byte	0x04, 0x05
        /*015a*/ 	.short	(.L_550 - .L_549)
.L_549:
        /*015c*/ 	.word	0x00000100
        /*0160*/ 	.word	0x00000001
        /*0164*/ 	.word	0x00000001


	//----- nvinfo : EIATTR_CRS_STACK_SIZE
	.align		4
.L_550:
        /*0168*/ 	.byte	0x04, 0x1e
        /*016a*/ 	.short	(.L_552 - .L_551)
.L_551:
        /*016c*/ 	.word	0x00000000
.L_552:


//--------------------- .nv.info._ZN7cutlass13device_kernelIN5flash19enable_sm80_to_sm89INS1_16FlashAttnBwdSm80INS1_25CollectiveMainloopBwdSm80ILi2ELi1EN4cute5tupleIJNS5_1CILi64EEENS7_ILi128EEENS7_ILi96EEEEEENS_10bfloat16_tEfNS_4arch4Sm80ELb0ELb1ELb0ELb1ELb1ELb0ELb0ELb0ELi2ELi2ELi4ELi2ELb1EEENS1_21CollectiveEpilogueBwdISB_SC_SE_Li256ELb1ELb0ELi2EEENS1_19SingleTileSchedulerILb1ELb0ELb0ELi128EEEEEEEEEvNT_6ParamsE --------------------------
	.section	.nv.info._ZN7cutlass13device_kernelIN5flash19enable_sm80_to_sm89INS1_16FlashAttnBwdSm80INS1_25CollectiveMainloopBwdSm80ILi2ELi1EN4cute5tupleIJNS5_1CILi64EEENS7_ILi128EEENS7_ILi96EEEEEENS_10bfloat16_tEfNS_4arch4Sm80ELb0ELb1ELb0ELb1ELb1ELb0ELb0ELb0ELi2ELi2ELi4ELi2ELb1EEENS1_21CollectiveEpilogueBwdISB_SC_SE_Li256ELb1ELb0ELi2EEENS1_19SingleTileSchedulerILb1ELb0ELb0ELi128EEEEEEEEEvNT_6ParamsE,"",@"SHT_CUDA_INFO"
	.sectionflags	@""
	.align	4


	//----- nvinfo : EIATTR_CUDA_API_VERSION
	.align		4
        /*0000*/ 	.byte	0x04, 0x37
        /*0002*/ 	.short	(.L_554 - .L_553)
.L_553:
        /*0004*/ 	.word	0x00000082


	//----- nvinfo : EIATTR_SW2861232_WAR
	.align		4
.L_554:
        /*0008*/ 	.byte	0x01, 0x35
	.zero		2


	//----- nvinfo : EIATTR_PARAM_CBANK
	.align		4
        /*000c*/ 	.byte	0x04, 0x0a
        /*000e*/ 	.short	(.L_556 - .L_555)
	.align		4
.L_555:
        /*0010*/ 	.word	index@(.nv.constant0._ZN7cutlass13device_kernelIN5flash19enable_sm80_to_sm89INS1_16FlashAttnBwdSm80INS1_25CollectiveMainloopBwdSm80ILi2ELi1EN4cute5tupleIJNS5_1CILi64EEENS7_ILi128EEENS7_ILi96EEEEEENS_10bfloat16_tEfNS_4arch4Sm80ELb0ELb1ELb0ELb1ELb1ELb0ELb0ELb0ELi2ELi2ELi4ELi2ELb1EEENS1_21CollectiveEpilogueBwdISB_SC_SE_Li256ELb1ELb0ELi2EEENS1_19SingleTileSchedulerILb1ELb0ELb0ELi128EEEEEEEEEvNT_6ParamsE)
        /*0014*/ 	.short	0x0160
        /*0016*/ 	.short	0x0270


	//----- nvinfo : EIATTR_CBANK_PARAM_SIZE
	.align		4
.L_556:
        /*0018*/ 	.byte	0x03, 0x19
        /*001a*/ 	.short	0x0270


	//----- nvinfo : EIATTR_KPARAM_INFO
	.align		4
        /*001c*/ 	.byte	0x04, 0x17
        /*001e*/ 	.short	(.L_558 - .L_557)
.L_557:
        /*0020*/ 	.word	0x00000000
        /*0024*/ 	.short	0x0000
        /*0026*/ 	.short	0x0000
        /*0028*/ 	.byte	0x00, 0xf0, 0xc1, 0x09


	//----- nvinfo : EIATTR_MAXREG_COUNT
	.align		4
.L_558:
        /*002c*/ 	.byte	0x03, 0x1b
        /*002e*/ 	.short	0x00ff


	//----- nvinfo : EIATTR_NUM_BARRIERS
	.align		4
        /*0030*/ 	.byte	0x02, 0x4c
        /*0032*/ 	.byte	0x02
	.zero		1


	//----- nvinfo : EIATTR_ANNOTATIONS
	.align		4
        /*0034*/ 	.byte	0x04, 0x55
        /*0036*/ 	.short	(.L_560 - .L_559)


	//   ....[0]....
.L_559:
        /* <DEDUP_REMOVED lines=16> */


	//----- nvinfo : EIATTR_MERCURY_ISA_VERSION
	.align		4
.L_560:
        /*0120*/ 	.byte	0x03, 0x5f
        /*0122*/ 	.short	0x0000


	//----- nvinfo : EIATTR_COOP_GROUP_MASK_REGIDS
	.align		4
        /*0124*/ 	.byte	0x04, 0x29
        /*0126*/ 	.short	(.L_562 - .L_561)


	//   ....[0]....
.L_561:
        /*0128*/ 	.word	0xffffffff


	//----- nvinfo : EIATTR_COOP_GROUP_INSTR_OFFSETS
	.align		4
.L_562:
        /*012c*/ 	.byte	0x04, 0x28
        /*012e*/ 	.short	(.L_564 - .L_563)


	//   ....[0]....
.L_563:
        /*0130*/ 	.word	0x000000a0


	//----- nvinfo : EIATTR_EXIT_INSTR_OFFSETS
	.align		4
.L_564:
        /*0134*/ 	.byte	0x04, 0x1c
        /*0136*/ 	.short	(.L_566 - .L_565)


	//   ....[0]....
.L_565:
        /*0138*/ 	.word	0x00000340


	//   ....[1]....
        /*013c*/ 	.word	0x000076c0


	//   ....[2]....
        /*0140*/ 	.word	0x000077c0


	//   ....[3]....
        /*0144*/ 	.word	0x000077e0


	//   ....[4]....
        /*0148*/ 	.word	0x00007eb0


	//   ....[5]....
        /*014c*/ 	.word	0x00007fa0


	//   ....[6]....
        /*0150*/ 	.word	0x00007fc0


	//----- nvinfo : EIATTR_CTAIDZ_USED
	.align		4
.L_566:
        /*0154*/ 	.byte	0x01, 0x04
	.zero		2


	//----- nvinfo : EIATTR_MAX_THREADS
	.align		4
        /*0158*/ 	.byte	0x04, 0x05
        /*015a*/ 	.short	(.L_568 - .L_567)
.L_567:
        /*015c*/ 	.word	0x00000100
        /*0160*/ 	.word	0x00000001
        /*0164*/ 	.word	0x00000001


	//----- nvinfo : EIATTR_CRS_STACK_SIZE
	.align		4
.L_568:
        /*0168*/ 	.byte	0x04, 0x1e
        /*016a*/ 	.short	(.L_570 - .L_569)
.L_569:
        /*016c*/ 	.word	0x00000000
.L_570:


//--------------------- .nv.info._ZN7cutlass13device_kernelIN5flash19enable_sm80_to_sm89INS1_16FlashAttnBwdSm80INS1_25CollectiveMainloopBwdSm80ILi2ELi1EN4cute5tupleIJNS5_1CILi64EEENS7_ILi128EEENS7_ILi96EEEEEENS_10bfloat16_tEfNS_4arch4Sm80ELb0ELb1ELb0ELb1ELb0ELb0ELb0ELb0ELi2ELi2ELi4ELi2ELb1EEENS1_24CollectiveEpilogueBwdGQAISB_fSE_Li256ELb1ELb0EEENS1_19SingleTileSchedulerILb1ELb0ELb0ELi128EEEEEEEEEvNT_6ParamsE --------------------------
	.section	.nv.info._ZN7cutlass13device_kernelIN5flash19enable_sm80_to_sm89INS1_16FlashAttnBwdSm80INS1_25CollectiveMainloopBwdSm80ILi2ELi1EN4cute5tupleIJNS5_1CILi64EEENS7_ILi128EEENS7_ILi96EEEEEENS_10bfloat16_tEfNS_4arch4Sm80ELb0ELb1ELb0ELb1ELb0ELb0ELb0ELb0ELi2ELi2ELi4ELi2ELb1EEENS1_24CollectiveEpilogueBwdGQAISB_fSE_Li256ELb1ELb0EEENS1_19SingleTileSchedulerILb1ELb0ELb0ELi128EEEEEEEEEvNT_6ParamsE,"",@"SHT_CUDA_INFO"
	.sectionflags	@""
	.align	4


	//----- nvinfo : EIATTR_CUDA_API_VERSION
	.align		4
        /*0000*/ 	.byte	0x04, 0x37
        /*0002*/ 	.short	(.L_572 - .L_571)
.L_571:
        /*0004*/ 	.word	0x00000082


	//----- nvinfo : EIATTR_SW2861232_WAR
	.align		4
.L_572:
        /*0008*/ 	.byte	0x01, 0x35
	.zero		2


	//----- nvinfo : EIATTR_PARAM_CBANK
	.align		4
        /*000c*/ 	.byte	0x04, 0x0a
        /*000e*/ 	.short	(.L_574 - .L_573)
	.align		4
.L_573:
        /*0010*/ 	.word	index@(.nv.constant0._ZN7cutlass13device_kernelIN5flash19enable_sm80_to_sm89INS1_16FlashAttnBwdSm80INS1_25CollectiveMainloopBwdSm80ILi2ELi1EN4cute5tupleIJNS5_1CILi64EEENS7_ILi128EEENS7_ILi96EEEEEENS_10bfloat16_tEfNS_4arch4Sm80ELb0ELb1ELb0ELb1ELb0ELb0ELb0ELb0ELi2ELi2ELi4ELi2ELb1EEENS1_24CollectiveEpilogueBwdGQAISB_fSE_Li256ELb1ELb0EEENS1_19SingleTileSchedulerILb1ELb0ELb0ELi128EEEEEEEEEvNT_6ParamsE)
        /*0014*/ 	.short	0x0160
        /*0016*/ 	.short	0x0278


	//----- nvinfo : EIATTR_CBANK_PARAM_SIZE
	.align		4
.L_574:
        /*0018*/ 	.byte	0x03, 0x19
        /*001a*/ 	.short	0x0278


	//----- nvinfo : EIATTR_KPARAM_INFO
	.align		4
        /*001c*/ 	.byte	0x04, 0x17
        /*001e*/ 	.short	(.L_576 - .L_575)
.L_575:
        /*0020*/ 	.word	0x00000000
        /*0024*/ 	.short	0x0000
        /*0026*/ 	.short	0x0000
        /*0028*/ 	.byte	0x00, 0xf0, 0xe1, 0x09


	//----- nvinfo : EIATTR_MAXREG_COUNT
	.align		4
.L_576:
        /*002c*/ 	.byte	0x03, 0x1b
        /*002e*/ 	.short	0x00ff


	//----- nvinfo : EIATTR_NUM_BARRIERS
	.align		4
        /*0030*/ 	.byte	0x02, 0x4c
        /*0032*/ 	.byte	0x02
	.zero		1


	//----- nvinfo : EIATTR_ANNOTATIONS
	.align		4
        /*0034*/ 	.byte	0x04, 0x55
        /*0036*/ 	.short	(.L_578 - .L_577)


	//   ....[0]....
.L_577:
        /* <DEDUP_REMOVED lines=15> */


	//----- nvinfo : EIATTR_MERCURY_ISA_VERSION
	.align		4
.L_578:
        /*0118*/ 	.byte	0x03, 0x5f
        /*011a*/ 	.short	0x0000


	//----- nvinfo : EIATTR_COOP_GROUP_MASK_REGIDS
	.align		4
        /*011c*/ 	.byte	0x04, 0x29
        /*011e*/ 	.short	(.L_580 - .L_579)


	//   ....[0]....
.L_579:
        /*0120*/ 	.word	0xffffffff


	//----- nvinfo : EIATTR_COOP_GROUP_INSTR_OFFSETS
	.align		4
.L_580:
        /*0124*/ 	.byte	0x04, 0x28
        /*0126*/ 	.short	(.L_582 - .L_581)


	//   ....[0]....
.L_581:
        /*0128*/ 	.word	0x000000a0


	//----- nvinfo : EIATTR_EXIT_INSTR_OFFSETS
	.align		4
.L_582:
        /*012c*/ 	.byte	0x04, 0x1c
        /*012e*/ 	.short	(.L_584 - .L_583)


	//   ....[0]....
.L_583:
        /*0130*/ 	.word	0x00000340


	//   ....[1]....
        /*0134*/ 	.word	0x000065f0


	//   ....[2]....
        /*0138*/ 	.word	0x00006f20


	//----- nvinfo : EIATTR_CTAIDZ_USED
	.align		4
.L_584:
        /*013c*/ 	.byte	0x01, 0x04
	.zero		2


	//----- nvinfo : EIATTR_MAX_THREADS
	.align		4
        /*0140*/ 	.byte	0x04, 0x05
        /*0142*/ 	.short	(.L_586 - .L_585)
.L_585:
        /*0144*/ 	.word	0x00000100
        /*0148*/ 	.word	0x00000001
        /*014c*/ 	.word	0x00000001


	//----- nvinfo : EIATTR_CRS_STACK_SIZE
	.align		4
.L_586:
        /*0150*/ 	.byte	0x04, 0x1e
        /*0152*/ 	.short	(.L_588 - .L_587)
.L_587:
        /*0154*/ 	.word	0x00000000
.L_588:


//--------------------- .nv.info._ZN7cutlass13device_kernelIN5flash19enable_sm80_to_sm89INS1_16FlashAttnBwdSm80INS1_25CollectiveMainloopBwdSm80ILi2ELi1EN4cute5tupleIJNS5_1CILi64EEENS7_ILi128EEENS7_ILi96EEEEEENS_10bfloat16_tEfNS_4arch4Sm80ELb0ELb1ELb0ELb1ELb1ELb0ELb0ELb0ELi2ELi2ELi4ELi2ELb1EEENS1_24CollectiveEpilogueBwdGQAISB_fSE_Li256ELb1ELb1EEENS1_19SingleTileSchedulerILb1ELb0ELb0ELi128EEEEEEEEEvNT_6ParamsE --------------------------
	.section	.nv.info._ZN7cutlass13device_kernelIN5flash19enable_sm80_to_sm89INS1_16FlashAttnBwdSm80INS1_25CollectiveMainloopBwdSm80ILi2ELi1EN4cute5tupleIJNS5_1CILi64EEENS7_ILi128EEENS7_ILi96EEEEEENS_10bfloat16_tEfNS_4arch4Sm80ELb0ELb1ELb0ELb1ELb1ELb0ELb0ELb0ELi2ELi2ELi4ELi2ELb1EEENS1_24CollectiveEpilogueBwdGQAISB_fSE_Li256ELb1ELb1EEENS1_19SingleTileSchedulerILb1ELb0ELb0ELi128EEEEEEEEEvNT_6ParamsE,"",@"SHT_CUDA_INFO"
	.sectionflags	@""
	.align	4


	//----- nvinfo : EIATTR_CUDA_API_VERSION
	.align		4
        /*0000*/ 	.byte	0x04, 0x37
        /*0002*/ 	.short	(.L_590 - .L_589)
.L_589:
        /*0004*/ 	.word	0x00000082


	//----- nvinfo : EIATTR_SW2861232_WAR
	.align		4
.L_590:
        /*0008*/ 	.byte	0x01, 0x35
	.zero		2


	//----- nvinfo : EIATTR_PARAM_CBANK
	.align		4
        /*000c*/ 	.byte	0x04, 0x0a
        /*000e*/ 	.short	(.L_592 - .L_591)
	.align		4
.L_591:
        /*0010*/ 	.word	index@(.nv.constant0._ZN7cutlass13device_kernelIN5flash19enable_sm80_to_sm89INS1_16FlashAttnBwdSm80INS1_25CollectiveMainloopBwdSm80ILi2ELi1EN4cute5tupleIJNS5_1CILi64EEENS7_ILi128EEENS7_ILi96EEEEEENS_10bfloat16_tEfNS_4arch4Sm80ELb0ELb1ELb0ELb1ELb1ELb0ELb0ELb0ELi2ELi2ELi4ELi2ELb1EEENS1_24CollectiveEpilogueBwdGQAISB_fSE_Li256ELb1ELb1EEENS1_19SingleTileSchedulerILb1ELb0ELb0ELi128EEEEEEEEEvNT_6ParamsE)
        /*0014*/ 	.short	0x0160
        /*0016*/ 	.short	0x0278


	//----- nvinfo : EIATTR_CBANK_PARAM_SIZE
	.align		4
.L_592:
        /*0018*/ 	.byte	0x03, 0x19
        /*001a*/ 	.short	0x0278


	//----- nvinfo : EIATTR_KPARAM_INFO
	.align		4
        /*001c*/ 	.byte	0x04, 0x17
        /*001e*/ 	.short	(.L_594 - .L_593)
.L_593:
        /*0020*/ 	.word	0x00000000
        /*0024*/ 	.short	0x0000
        /*0026*/ 	.short	0x0000
        /*0028*/ 	.byte	0x00, 0xf0, 0xe1, 0x09


	//----- nvinfo : EIATTR_MAXREG_COUNT
	.align		4
.L_594:
        /*002c*/ 	.byte	0x03, 0x1b
        /*002e*/ 	.short	0x00ff


	//----- nvinfo : EIATTR_NUM_BARRIERS
	.align		4
        /*0030*/ 	.byte	0x02, 0x4c
        /*0032*/ 	.byte	0x02
	.zero		1


	//----- nvinfo : EIATTR_ANNOTATIONS
	.align		4
        /*0034*/ 	.byte	0x04, 0x55
        /*0036*/ 	.short	(.L_596 - .L_595)


	//   ....[0]....
.L_595:
        /* <DEDUP_REMOVED lines=15> */


	//----- nvinfo : EIATTR_MERCURY_ISA_VERSION
	.align		4
.L_596:
        /*0118*/ 	.byte	0x03, 0x5f
        /*011a*/ 	.short	0x0000


	//----- nvinfo : EIATTR_COOP_GROUP_MASK_REGIDS
	.align		4
        /*011c*/ 	.byte	0x04, 0x29
        /*011e*/ 	.short	(.L_598 - .L_597)


	//   ....[0]....
.L_597:
        /*0120*/ 	.word	0xffffffff


	//   ....[1]....
        /*0124*/ 	.word	0xffffffff


	//   ....[2]....
        /*0128*/ 	.word	0xffffffff


	//   ....[3]....
        /*012c*/ 	.word	0xffffffff


	//   ....[4]....
        /*0130*/ 	.word	0xffffffff


	//   ....[5]....
        /*0134*/ 	.word	0xffffffff


	//   ....[6]....
        /*0138*/ 	.word	0xffffffff


	//   ....[7]....
        /*013c*/ 	.word	0xffffffff


	//   ....[8]....
        /*0140*/ 	.word	0xffffffff


	//----- nvinfo : EIATTR_COOP_GROUP_INSTR_OFFSETS
	.align		4
.L_598:
        /*0144*/ 	.byte	0x04, 0x28
        /*0146*/ 	.short	(.L_600 - .L_599)


	//   ....[0]....
.L_599:
        /*0148*/ 	.word	0x000000a0


	//   ....[1]....
        /*014c*/ 	.word	0x00006940


	//   ....[2]....
        /*0150*/ 	.word	0x00006970


	//   ....[3]....
        /*0154*/ 	.word	0x00006d80


	//   ....[4]....
        /*0158*/ 	.word	0x00006d90


	//   ....[5]....
        /*015c*/ 	.word	0x00006f20


	//   ....[6]....
        /*0160*/ 	.word	0x00006f70


	//   ....[7]....
        /*0164*/ 	.word	0x00007320


	//   ....[8]....
        /*0168*/ 	.word	0x00007330


	//----- nvinfo : EIATTR_EXIT_INSTR_OFFSETS
	.align		4
.L_600:
        /*016c*/ 	.byte	0x04, 0x1c
        /*016e*/ 	.short	(.L_602 - .L_601)


	//   ....[0]....
.L_601:
        /*0170*/ 	.word	0x00000340


	//   ....[1]....
        /*0174*/ 	.word	0x000065f0


	//   ....[2]....
        /*0178*/ 	.word	0x00007340


	//   ....[3]....
        /*017c*/ 	.word	0x000073e0


	//----- nvinfo : EIATTR_CTAIDZ_USED
	.align		4
.L_602:
        /*0180*/ 	.byte	0x01, 0x04
	.zero		2


	//----- nvinfo : EIATTR_MAX_THREADS
	.align		4
        /*0184*/ 	.byte	0x04, 0x05
        /*0186*/ 	.short	(.L_604 - .L_603)
.L_603:
        /*0188*/ 	.word	0x00000100
        /*018c*/ 	.word	0x00000001
        /*0190*/ 	.word	0x00000001


	//----- nvinfo : EIATTR_CRS_STACK_SIZE
	.align		4
.L_604:
        /*0194*/ 	.byte	0x04, 0x1e
        /*0196*/ 	.short	(.L_606 - .L_605)
.L_605:
        /*0198*/ 	.word	0x00000000
.L_606:


//--------------------- .nv.info._ZN7cutlass13device_kernelIN5flash19enable_sm80_to_sm89INS1_16FlashAttnBwdSm80INS1_25CollectiveMainloopBwdSm80ILi2ELi1EN4cute5tupleIJNS5_1CILi64EEENS7_ILi128EEENS7_ILi96EEEEEENS_10bfloat16_tEfNS_4arch4Sm80ELb1ELb0ELb0ELb0ELb0ELb0ELb0ELb0ELi2ELi2ELi4ELi2ELb1EEENS1_21CollectiveEpilogueBwdISB_SC_SE_Li256ELb0ELb0ELi2EEENS1_25SingleTileBwdLPTSchedulerILb0ELi128ELb0EEEEEEEEEvNT_6ParamsE --------------------------
	.section	.nv.info._ZN7cutlass13device_kernelIN5flash19enable_sm80_to_sm89INS1_16FlashAttnBwdSm80INS1_25CollectiveMainloopBwdSm80ILi2ELi1EN4cute5tupleIJNS5_1CILi64EEENS7_ILi128EEENS7_ILi96EEEEEENS_10bfloat16_tEfNS_4arch4Sm80ELb1ELb0ELb0ELb0ELb0ELb0ELb0ELb0ELi2ELi2ELi4ELi2ELb1EEENS1_21CollectiveEpilogueBwdISB_SC_SE_Li256ELb0ELb0ELi2EEENS1_25SingleTileBwdLPTSchedulerILb0ELi128ELb0EEEEEEEEEvNT_6ParamsE,"",@"SHT_CUDA_INFO"
	.sectionflags	@""
	.align	4


	//----- nvinfo : EIATTR_CUDA_API_VERSION
	.align		4
        /*0000*/ 	.byte	0x04, 0x37
        /*0002*/ 	.short	(.L_608 - .L_607)
.L_607:
        /*0004*/ 	.word	0x00000082


	//----- nvinfo : EIATTR_SW2861232_WAR
	.align		4
.L_608:
        /*0008*/ 	.byte	0x01, 0x35
	.zero		2


	//----- nvinfo : EIATTR_PARAM_CBANK
	.align		4
        /*000c*/ 	.byte	0x04, 0x0a
        /*000e*/ 	.short	(.L_610 - .L_609)
	.align		4
.L_609:
        /*0010*/ 	.word	index@(.nv.constant0._ZN7cutlass13device_kernelIN5flash19enable_sm80_to_sm89INS1_16FlashAttnBwdSm80INS1_25CollectiveMainloopBwdSm80ILi2ELi1EN4cute5tupleIJNS5_1CILi64EEENS7_ILi128EEENS7_ILi96EEEEEENS_10bfloat16_tEfNS_4arch4Sm80ELb1ELb0ELb0ELb0ELb0ELb0ELb0ELb0ELi2ELi2ELi4ELi2ELb1EEENS1_21CollectiveEpilogueBwdISB_SC_SE_Li256ELb0ELb0ELi2EEENS1_25SingleTileBwdLPTSchedulerILb0ELi128ELb0EEEEEEEEEvNT_6ParamsE)
        /*0014*/ 	.short	0x0160
        /*0016*/ 	.short	0x0288


	//----- nvinfo : EIATTR_CBANK_PARAM_SIZE
	.align		4
.L_610:
        /*0018*/ 	.byte	0x03, 0x19
        /*001a*/ 	.short	0x0288


	//----- nvinfo : EIATTR_KPARAM_INFO
	.align		4
        /*001c*/ 	.byte	0x04, 0x17
        /*001e*/ 	.short	(.L_612 - .L_611)
.L_611:
        /*0020*/ 	.word	0x00000000
        /*0024*/ 	.short	0x0000
        /*0026*/ 	.short	0x0000
        /*0028*/ 	.byte	0x00, 0xf0, 0x21, 0x0a


	//----- nvinfo : EIATTR_MAXREG_COUNT
	.align		4
.L_612:
        /*002c*/ 	.byte	0x03, 0x1b
        /*002e*/ 	.short	0x00ff


	//----- nvinfo : EIATTR_NUM_BARRIERS
	.align		4
        /*0030*/ 	.byte	0x02, 0x4c
        /*0032*/ 	.byte	0x02
	.zero		1


	//----- nvinfo : EIATTR_ANNOTATIONS
	.align		4
        /*0034*/ 	.byte	0x04, 0x55
        /*0036*/ 	.short	(.L_614 - .L_613)


	//   ....[0]....
.L_613:
        /* <DEDUP_REMOVED lines=10> */


	//----- nvinfo : EIATTR_MERCURY_ISA_VERSION
	.align		4
.L_614:
        /*00c0*/ 	.byte	0x03, 0x5f
        /*00c2*/ 	.short	0x0000


	//----- nvinfo : EIATTR_COOP_GROUP_MASK_REGIDS
	.align		4
        /*00c4*/ 	.byte	0x04, 0x29
        /*00c6*/ 	.short	(.L_616 - .L_615)


	//   ....[0]....
.L_615:
        /*00c8*/ 	.word	0xffffffff


	//----- nvinfo : EIATTR_COOP_GROUP_INSTR_OFFSETS
	.align		4
.L_616:
        /*00cc*/ 	.byte	0x04, 0x28
        /*00ce*/ 	.short	(.L_618 - .L_617)


	//   ....[0]....
.L_617:
        /*00d0*/ 	.word	0x00000090


	//----- nvinfo : EIATTR_EXIT_INSTR_OFFSETS
	.align		4
.L_618:
        /*00d4*/ 	.byte	0x04, 0x1c
        /*00d6*/ 	.short	(.L_620 - .L_619)


	//   ....[0]....
.L_619:
        /*00d8*/ 	.word	0x00000580


	//   ....[1]....
        /*00dc*/ 	.word	0x00006c80


	//   ....[2]....
        /*00e0*/ 	.word	0x00006d80


	//   ....[3]....
        /*00e4*/ 	.word	0x00006da0


	//   ....[4]....
        /*00e8*/ 	.word	0x00007390


	//   ....[5]....
        /*00ec*/ 	.word	0x00007490


	//   ....[6]....
        /*00f0*/ 	.word	0x000074b0


	//----- nvinfo : EIATTR_MAX_THREADS
	.align		4
.L_620:
        /*00f4*/ 	.byte	0x04, 0x05
        /*00f6*/ 	.short	(.L_622 - .L_621)
.L_621:
        /*00f8*/ 	.word	0x00000100
        /*00fc*/ 	.word	0x00000001
        /*0100*/ 	.word	0x00000001


	//----- nvinfo : EIATTR_CRS_STACK_SIZE
	.align		4
.L_622:
        /*0104*/ 	.byte	0x04, 0x1e
        /*0106*/ 	.short	(.L_624 - .L_623)
.L_623:
        /*0108*/ 	.word	0x00000000
.L_624:


//--------------------- .nv.info._ZN7cutlass13device_kernelIN5flash19enable_sm80_to_sm89INS1_16FlashAttnBwdSm80INS1_25CollectiveMainloopBwdSm80ILi2ELi1EN4cute5tupleIJNS5_1CILi64EEENS7_ILi128EEENS7_ILi96EEEEEENS_10bfloat16_tEfNS_4arch4Sm80ELb1ELb0ELb0ELb0ELb1ELb0ELb0ELb0ELi2ELi2ELi4ELi2ELb1EEENS1_21CollectiveEpilogueBwdISB_SC_SE_Li256ELb0ELb0ELi2EEENS1_25SingleTileBwdLPTSchedulerILb0ELi128ELb1EEEEEEEEEvNT_6ParamsE --------------------------
	.section	.nv.info._ZN7cutlass13device_kernelIN5flash19enable_sm80_to_sm89INS1_16FlashAttnBwdSm80INS1_25CollectiveMainloopBwdSm80ILi2ELi1EN4cute5tupleIJNS5_1CILi64EEENS7_ILi128EEENS7_ILi96EEEEEENS_10bfloat16_tEfNS_4arch4Sm80ELb1ELb0ELb0ELb0ELb1ELb0ELb0ELb0ELi2ELi2ELi4ELi2ELb1EEENS1_21CollectiveEpilogueBwdISB_SC_SE_Li256ELb0ELb0ELi2EEENS1_25SingleTileBwdLPTSchedulerILb0ELi128ELb1EEEEEEEEEvNT_6ParamsE,"",@"SHT_CUDA_INFO"
	.sectionflags	@""
	.align	4


	//----- nvinfo : EIATTR_CUDA_API_VERSION
	.align		4
        /*0000*/ 	.byte	0x04, 0x37
        /*0002*/ 	.short	(.L_626 - .L_625)
.L_625:
        /*0004*/ 	.word	0x00000082


	//----- nvinfo : EIATTR_SW2861232_WAR
	.align		4
.L_626:
        /*0008*/ 	.byte	0x01, 0x35
	.zero		2


	//----- nvinfo : EIATTR_PARAM_CBANK
	.align		4
        /*000c*/ 	.byte	0x04, 0x0a
        /*000e*/ 	.short	(.L_628 - .L_627)
	.align		4
.L_627:
        /*0010*/ 	.word	index@(.nv.constant0._ZN7cutlass13device_kernelIN5flash19enable_sm80_to_sm89INS1_16FlashAttnBwdSm80INS1_25CollectiveMainloopBwdSm80ILi2ELi1EN4cute5tupleIJNS5_1CILi64EEENS7_ILi128EEENS7_ILi96EEEEEENS_10bfloat16_tEfNS_4arch4Sm80ELb1ELb0ELb0ELb0ELb1ELb0ELb0ELb0ELi2ELi2ELi4ELi2ELb1EEENS1_21CollectiveEpilogueBwdISB_SC_SE_Li256ELb0ELb0ELi2EEENS1_25SingleTileBwdLPTSchedulerILb0ELi128ELb1EEEEEEEEEvNT_6ParamsE)
        /*0014*/ 	.short	0x0160
        /*0016*/ 	.short	0x0288


	//----- nvinfo : EIATTR_CBANK_PARAM_SIZE
	.align		4
.L_628:
        /*0018*/ 	.byte	0x03, 0x19
        /*001a*/ 	.short	0x0288


	//----- nvinfo : EIATTR_KPARAM_INFO
	.align		4
        /*001c*/ 	.byte	0x04, 0x17
        /*001e*/ 	.short	(.L_630 - .L_629)
.L_629:
        /*0020*/ 	.word	0x00000000
        /*0024*/ 	.short	0x0000
        /*0026*/ 	.short	0x0000
        /*0028*/ 	.byte	0x00, 0xf0, 0x21, 0x0a


	//----- nvinfo : EIATTR_MAXREG_COUNT
	.align		4
.L_630:
        /*002c*/ 	.byte	0x03, 0x1b
        /*002e*/ 	.short	0x00ff


	//----- nvinfo : EIATTR_NUM_BARRIERS
	.align		4
        /*0030*/ 	.byte	0x02, 0x4c
        /*0032*/ 	.byte	0x02
	.zero		1


	//----- nvinfo : EIATTR_ANNOTATIONS
	.align		4
        /*0034*/ 	.byte	0x04, 0x55
        /*0036*/ 	.short	(.L_632 - .L_631)


	//   ....[0]....
.L_631:
        /* <DEDUP_REMOVED lines=10> */


	//----- nvinfo : EIATTR_MERCURY_ISA_VERSION
	.align		4
.L_632:
        /*00c0*/ 	.byte	0x03, 0x5f
        /*00c2*/ 	.short	0x0000


	//----- nvinfo : EIATTR_COOP_GROUP_MASK_REGIDS
	.align		4
        /*00c4*/ 	.byte	0x04, 0x29
        /*00c6*/ 	.short	(.L_634 - .L_633)


	//   ....[0]....
.L_633:
        /*00c8*/ 	.word	0xffffffff


	//----- nvinfo : EIATTR_COOP_GROUP_INSTR_OFFSETS
	.align		4
.L_634:
        /*00cc*/ 	.byte	0x04, 0x28
        /*00ce*/ 	.short	(.L_636 - .L_635)


	//   ....[0]....
.L_635:
        /*00d0*/ 	.word	0x00000090


	//----- nvinfo : EIATTR_EXIT_INSTR_OFFSETS
	.align		4
.L_636:
        /*00d4*/ 	.byte	0x04, 0x1c
        /*00d6*/ 	.short	(.L_638 - .L_637)


	//   ....[0]....
.L_637:
        /*00d8*/ 	.word	0x000005e0


	//   ....[1]....
        /*00dc*/ 	.word	0x00006ce0


	//   ....[2]....
        /*00e0*/ 	.word	0x00006de0


	//   ....[3]....
        /*00e4*/ 	.word	0x00006e00


	//   ....[4]....
        /*00e8*/ 	.word	0x000073f0


	//   ....[5]....
        /*00ec*/ 	.word	0x000074f0


	//   ....[6]....
        /*00f0*/ 	.word	0x00007510


	//----- nvinfo : EIATTR_MAX_THREADS
	.align		4
.L_638:
        /*00f4*/ 	.byte	0x04, 0x05
        /*00f6*/ 	.short	(.L_640 - .L_639)
.L_639:
        /*00f8*/ 	.word	0x00000100
        /*00fc*/ 	.word	0x00000001
        /*0100*/ 	.word	0x00000001


	//----- nvinfo : EIATTR_CRS_STACK_SIZE
	.align		4
.L_640:
        /*0104*/ 	.byte	0x04, 0x1e
        /*0106*/ 	.short	(.L_642 - .L_641)
.L_641:
        /*0108*/ 	.word	0x00000000
.L_642:


//--------------------- .nv.info._ZN7cutlass13device_kernelIN5flash19enable_sm80_to_sm89INS1_16FlashAttnBwdSm80INS1_25CollectiveMainloopBwdSm80ILi2ELi1EN4cute5tupleIJNS5_1CILi64EEENS7_ILi128EEENS7_ILi96EEEEEENS_10bfloat16_tEfNS_4arch4Sm80ELb1ELb0ELb0ELb0ELb0ELb0ELb0ELb0ELi2ELi2ELi4ELi2ELb1EEENS1_24CollectiveEpilogueBwdGQAISB_fSE_Li256ELb0ELb0EEENS1_25SingleTileBwdLPTSchedulerILb0ELi128ELb0EEEEEEEEEvNT_6ParamsE --------------------------
	.section	.nv.info._ZN7cutlass13device_kernelIN5flash19enable_sm80_to_sm89INS1_16FlashAttnBwdSm80INS1_25CollectiveMainloopBwdSm80ILi2ELi1EN4cute5tupleIJNS5_1CILi64EEENS7_ILi128EEENS7_ILi96EEEEEENS_10bfloat16_tEfNS_4arch4Sm80ELb1ELb0ELb0ELb0ELb0ELb0ELb0ELb0ELi2ELi2ELi4ELi2ELb1EEENS1_24CollectiveEpilogueBwdGQAISB_fSE_Li256ELb0ELb0EEENS1_25SingleTileBwdLPTSchedulerILb0ELi128ELb0EEEEEEEEEvNT_6ParamsE,"",@"SHT_CUDA_INFO"
	.sectionflags	@""
	.align	4


	//----- nvinfo : EIATTR_CUDA_API_VERSION
	.align		4
        /*0000*/ 	.byte	0x04, 0x37
        /*0002*/ 	.short	(.L_644 - .L_643)
.L_643:
        /*0004*/ 	.word	0x00000082


	//----- nvinfo : EIATTR_SW2861232_WAR
	.align		4
.L_644:
        /*0008*/ 	.byte	0x01, 0x35
	.zero		2


	//----- nvinfo : EIATTR_PARAM_CBANK
	.align		4
        /*000c*/ 	.byte	0x04, 0x0a
        /*000e*/ 	.short	(.L_646 - .L_645)
	.align		4
.L_645:
        /*0010*/ 	.word	index@(.nv.constant0._ZN7cutlass13device_kernelIN5flash19enable_sm80_to_sm89INS1_16FlashAttnBwdSm80INS1_25CollectiveMainloopBwdSm80ILi2ELi1EN4cute5tupleIJNS5_1CILi64EEENS7_ILi128EEENS7_ILi96EEEEEENS_10bfloat16_tEfNS_4arch4Sm80ELb1ELb0ELb0ELb0ELb0ELb0ELb0ELb0ELi2ELi2ELi4ELi2ELb1EEENS1_24CollectiveEpilogueBwdGQAISB_fSE_Li256ELb0ELb0EEENS1_25SingleTileBwdLPTSchedulerILb0ELi128ELb0EEEEEEEEEvNT_6ParamsE)
        /*0014*/ 	.short	0x0160
        /*0016*/ 	.short	0x0290


	//----- nvinfo : EIATTR_CBANK_PARAM_SIZE
	.align		4
.L_646:
        /*0018*/ 	.byte	0x03, 0x19
        /*001a*/ 	.short	0x0290


	//----- nvinfo : EIATTR_KPARAM_INFO
	.align		4
        /*001c*/ 	.byte	0x04, 0x17
        /*001e*/ 	.short	(.L_648 - .L_647)
.L_647:
        /*0020*/ 	.word	0x00000000
        /*0024*/ 	.short	0x0000
        /*0026*/ 	.short	0x0000
        /*0028*/ 	.byte	0x00, 0xf0, 0x41, 0x0a


	//----- nvinfo : EIATTR_MAXREG_COUNT
	.align		4
.L_648:
        /*002c*/ 	.byte	0x03, 0x1b
        /*002e*/ 	.short	0x00ff


	//----- nvinfo : EIATTR_NUM_BARRIERS
	.align		4
        /*0030*/ 	.byte	0x02, 0x4c
        /*0032*/ 	.byte	0x02
	.zero		1


	//----- nvinfo : EIATTR_ANNOTATIONS
	.align		4
        /*0034*/ 	.byte	0x04, 0x55
        /*0036*/ 	.short	(.L_650 - .L_649)


	//   ....[0]....
.L_649:
        /* <DEDUP_REMOVED lines=9> */


	//----- nvinfo : EIATTR_MERCURY_ISA_VERSION
	.align		4
.L_650:
        /*00b8*/ 	.byte	0x03, 0x5f
        /*00ba*/ 	.short	0x0000


	//----- nvinfo : EIATTR_COOP_GROUP_MASK_REGIDS
	.align		4
        /*00bc*/ 	.byte	0x04, 0x29
        /*00be*/ 	.short	(.L_652 - .L_651)


	//   ....[0]....
.L_651:
        /*00c0*/ 	.word	0xffffffff


	//----- nvinfo : EIATTR_COOP_GROUP_INSTR_OFFSETS
	.align		4
.L_652:
        /*00c4*/ 	.byte	0x04, 0x28
        /*00c6*/ 	.short	(.L_654 - .L_653)


	//   ....[0]....
.L_653:
        /*00c8*/ 	.word	0x00000090


	//----- nvinfo : EIATTR_EXIT_INSTR_OFFSETS
	.align		4
.L_654:
        /*00cc*/ 	.byte	0x04, 0x1c
        /*00ce*/ 	.short	(.L_656 - .L_655)


	//   ....[0]....
.L_655:
        /*00d0*/ 	.word	0x00000580


	//   ....[1]....
        /*00d4*/ 	.word	0x00005ce0


	//   ....[2]....
        /*00d8*/ 	.word	0x00006590


	//----- nvinfo : EIATTR_MAX_THREADS
	.align		4
.L_656:
        /*00dc*/ 	.byte	0x04, 0x05
        /*00de*/ 	.short	(.L_658 - .L_657)
.L_657:
        /*00e0*/ 	.word	0x00000100
        /*00e4*/ 	.word	0x00000001
        /*00e8*/ 	.word	0x00000001
.L_658:


//--------------------- .nv.info._ZN7cutlass13device_kernelIN5flash19enable_sm80_to_sm89INS1_16FlashAttnBwdSm80INS1_25CollectiveMainloopBwdSm80ILi2ELi1EN4cute5tupleIJNS5_1CILi64EEENS7_ILi128EEENS7_ILi96EEEEEENS_10bfloat16_tEfNS_4arch4Sm80ELb1ELb0ELb0ELb0ELb1ELb0ELb0ELb0ELi2ELi2ELi4ELi2ELb1EEENS1_24CollectiveEpilogueBwdGQAISB_fSE_Li256ELb0ELb1EEENS1_25SingleTileBwdLPTSchedulerILb0ELi128ELb1EEEEEEEEEvNT_6ParamsE --------------------------
	.section	.nv.info._ZN7cutlass13device_kernelIN5flash19enable_sm80_to_sm89INS1_16FlashAttnBwdSm80INS1_25CollectiveMainloopBwdSm80ILi2ELi1EN4cute5tupleIJNS5_1CILi64EEENS7_ILi128EEENS7_ILi96EEEEEENS_10bfloat16_tEfNS_4arch4Sm80ELb1ELb0ELb0ELb0ELb1ELb0ELb0ELb0ELi2ELi2ELi4ELi2ELb1EEENS1_24CollectiveEpilogueBwdGQAISB_fSE_Li256ELb0ELb1EEENS1_25SingleTileBwdLPTSchedulerILb0ELi128ELb1EEEEEEEEEvNT_6ParamsE,"",@"SHT_CUDA_INFO"
	.sectionflags	@""
	.align	4


	//----- nvinfo : EIATTR_CUDA_API_VERSION
	.align		4
        /*0000*/ 	.byte	0x04, 0x37
        /*0002*/ 	.short	(.L_660 - .L_659)
.L_659:
        /*0004*/ 	.word	0x00000082


	//----- nvinfo : EIATTR_SW2861232_WAR
	.align		4
.L_660:
        /*0008*/ 	.byte	0x01, 0x35
	.zero		2


	//----- nvinfo : EIATTR_PARAM_CBANK
	.align		4
        /*000c*/ 	.byte	0x04, 0x0a
        /*000e*/ 	.short	(.L_662 - .L_661)
	.align		4
.L_661:
        /*0010*/ 	.word	index@(.nv.constant0._ZN7cutlass13device_kernelIN5flash19enable_sm80_to_sm89INS1_16FlashAttnBwdSm80INS1_25CollectiveMainloopBwdSm80ILi2ELi1EN4cute5tupleIJNS5_1CILi64EEENS7_ILi128EEENS7_ILi96EEEEEENS_10bfloat16_tEfNS_4arch4Sm80ELb1ELb0ELb0ELb0ELb1ELb0ELb0ELb0ELi2ELi2ELi4ELi2ELb1EEENS1_24CollectiveEpilogueBwdGQAISB_fSE_Li256ELb0ELb1EEENS1_25SingleTileBwdLPTSchedulerILb0ELi128ELb1EEEEEEEEEvNT_6ParamsE)
        /*0014*/ 	.short	0x0160
        /*0016*/ 	.short	0x0290


	//----- nvinfo : EIATTR_CBANK_PARAM_SIZE
	.align		4
.L_662:
        /*0018*/ 	.byte	0x03, 0x19
        /*001a*/ 	.short	0x0290


	//----- nvinfo : EIATTR_KPARAM_INFO
	.align		4
        /*001c*/ 	.byte	0x04, 0x17
        /*001e*/ 	.short	(.L_664 - .L_663)
.L_663:
        /*0020*/ 	.word	0x00000000
        /*0024*/ 	.short	0x0000
        /*0026*/ 	.short	0x0000
        /*0028*/ 	.byte	0x00, 0xf0, 0x41, 0x0a


	//----- nvinfo : EIATTR_MAXREG_COUNT
	.align		4
.L_664:
        /*002c*/ 	.byte	0x03, 0x1b
        /*002e*/ 	.short	0x00ff


	//----- nvinfo : EIATTR_NUM_BARRIERS
	.align		4
        /*0030*/ 	.byte	0x02, 0x4c
        /*0032*/ 	.byte	0x02
	.zero		1


	//----- nvinfo : EIATTR_ANNOTATIONS
	.align		4
        /*0034*/ 	.byte	0x04, 0x55
        /*0036*/ 	.short	(.L_666 - .L_665)


	//   ....[0]....
.L_665:
        /* <DEDUP_REMOVED lines=10> */


	//----- nvinfo : EIATTR_MERCURY_ISA_VERSION
	.align		4
.L_666:
        /*00c0*/ 	.byte	0x03, 0x5f
        /*00c2*/ 	.short	0x0000


	//----- nvinfo : EIATTR_COOP_GROUP_MASK_REGIDS
	.align		4
        /*00c4*/ 	.byte	0x04, 0x29
        /*00c6*/ 	.short	(.L_668 - .L_667)


	//   ....[0]....
.L_667:
        /*00c8*/ 	.word	0xffffffff


	//   ....[1]....
        /*00cc*/ 	.word	0xffffffff


	//   ....[2]....
        /*00d0*/ 	.word	0xffffffff


	//   ....[3]....
        /*00d4*/ 	.word	0xffffffff


	//   ....[4]....
        /*00d8*/ 	.word	0xffffffff


	//   ....[5]....
        /*00dc*/ 	.word	0xffffffff


	//   ....[6]....
        /*00e0*/ 	.word	0xffffffff


	//   ....[7]....
        /*00e4*/ 	.word	0xffffffff


	//   ....[8]....
        /*00e8*/ 	.word	0xffffffff


	//----- nvinfo : EIATTR_COOP_GROUP_INSTR_OFFSETS
	.align		4
.L_668:
        /*00ec*/ 	.byte	0x04, 0x28
        /*00ee*/ 	.short	(.L_670 - .L_669)


	//   ....[0]....
.L_669:
        /*00f0*/ 	.word	0x00000090


	//   ....[1]....
        /*00f4*/ 	.word	0x00006000


	//   ....[2]....
        /*00f8*/ 	.word	0x00006060


	//   ....[3]....
        /*00fc*/ 	.word	0x00006470


	//   ....[4]....
        /*0100*/ 	.word	0x00006480


	//   ....[5]....
        /*0104*/ 	.word	0x00006640


	//   ....[6]....
        /*0108*/ 	.word	0x00006730


	//   ....[7]....
        /*010c*/ 	.word	0x00006a60


	//   ....[8]....
        /*0110*/ 	.word	0x00006a70


	//----- nvinfo : EIATTR_EXIT_INSTR_OFFSETS
	.align		4
.L_670:
        /*0114*/ 	.byte	0x04, 0x1c
        /*0116*/ 	.short	(.L_672 - .L_671)


	//   ....[0]....
.L_671:
        /*0118*/ 	.word	0x000005e0


	//   ....[1]....
        /*011c*/ 	.word	0x00005d60


	//   ....[2]....
        /*0120*/ 	.word	0x00006a80


	//   ....[3]....
        /*0124*/ 	.word	0x00006b20


	//----- nvinfo : EIATTR_MAX_THREADS
	.align		4
.L_672:
        /*0128*/ 	.byte	0x04, 0x05
        /*012a*/ 	.short	(.L_674 - .L_673)
.L_673:
        /*012c*/ 	.word	0x00000100
        /*0130*/ 	.word	0x00000001
        /*0134*/ 	.word	0x00000001


	//----- nvinfo : EIATTR_CRS_STACK_SIZE
	.align		4
.L_674:
        /*0138*/ 	.byte	0x04, 0x1e
        /*013a*/ 	.short	(.L_676 - .L_675)
.L_675:
        /*013c*/ 	.word	0x00000000
.L_676:


//--------------------- .nv.info._ZN7cutlass13device_kernelIN5flash19enable_sm80_to_sm89INS1_16FlashAttnBwdSm80INS1_25CollectiveMainloopBwdSm80ILi2ELi1EN4cute5tupleIJNS5_1CILi64EEENS7_ILi128EEENS7_ILi96EEEEEENS_10bfloat16_tEfNS_4arch4Sm80ELb1ELb0ELb0ELb1ELb0ELb0ELb0ELb0ELi2ELi2ELi4ELi2ELb1EEENS1_21CollectiveEpilogueBwdISB_SC_SE_Li256ELb1ELb0ELi2EEENS1_25SingleTileBwdLPTSchedulerILb1ELi128ELb0EEEEEEEEEvNT_6ParamsE --------------------------
	.section	.nv.info._ZN7cutlass13device_kernelIN5flash19enable_sm80_to_sm89INS1_16FlashAttnBwdSm80INS1_25CollectiveMainloopBwdSm80ILi2ELi1EN4cute5tupleIJNS5_1CILi64EEENS7_ILi128EEENS7_ILi96EEEEEENS_10bfloat16_tEfNS_4arch4Sm80ELb1ELb0ELb0ELb1ELb0ELb0ELb0ELb0ELi2ELi2ELi4ELi2ELb1EEENS1_21CollectiveEpilogueBwdISB_SC_SE_Li256ELb1ELb0ELi2EEENS1_25SingleTileBwdLPTSchedulerILb1ELi128ELb0EEEEEEEEEvNT_6ParamsE,"",@"SHT_CUDA_INFO"
	.sectionflags	@""
	.align	4


	//----- nvinfo : EIATTR_CUDA_API_VERSION
	.align		4
        /*0000*/ 	.byte	0x04, 0x37
        /*0002*/ 	.short	(.L_678 - .L_677)
.L_677:
        /*0004*/ 	.word	0x00000082


	//----- nvinfo : EIATTR_SW2861232_WAR
	.align		4
.L_678:
        /*0008*/ 	.byte	0x01, 0x35
	.zero		2


	//----- nvinfo : EIATTR_PARAM_CBANK
	.align		4
        /*000c*/ 	.byte	0x04, 0x0a
        /*000e*/ 	.short	(.L_680 - .L_679)
	.align		4
.L_679:
        /*0010*/ 	.word	index@(.nv.constant0._ZN7cutlass13device_kernelIN5flash19enable_sm80_to_sm89INS1_16FlashAttnBwdSm80INS1_25CollectiveMainloopBwdSm80ILi2ELi1EN4cute5tupleIJNS5_1CILi64EEENS7_ILi128EEENS7_ILi96EEEEEENS_10bfloat16_tEfNS_4arch4Sm80ELb1ELb0ELb0ELb1ELb0ELb0ELb0ELb0ELi2ELi2ELi4ELi2ELb1EEENS1_21CollectiveEpilogueBwdISB_SC_SE_Li256ELb1ELb0ELi2EEENS1_25SingleTileBwdLPTSchedulerILb1ELi128ELb0EEEEEEEEEvNT_6ParamsE)
        /*0014*/ 	.short	0x0160
        /*0016*/ 	.short	0x0288


	//----- nvinfo : EIATTR_CBANK_PARAM_SIZE
	.align		4
.L_680:
        /*0018*/ 	.byte	0x03, 0x19
        /*001a*/ 	.short	0x0288


	//----- nvinfo : EIATTR_KPARAM_INFO
	.align		4
        /*001c*/ 	.byte	0x04, 0x17
        /*001e*/ 	.short	(.L_682 - .L_681)
.L_681:
        /*0020*/ 	.word	0x00000000
        /*0024*/ 	.short	0x0000
        /*0026*/ 	.short	0x0000
        /*0028*/ 	.byte	0x00, 0xf0, 0x21, 0x0a


	//----- nvinfo : EIATTR_MAXREG_COUNT
	.align		4
.L_682:
        /*002c*/ 	.byte	0x03, 0x1b
        /*002e*/ 	.short	0x00ff


	//----- nvinfo : EIATTR_NUM_BARRIERS
	.align		4
        /*0030*/ 	.byte	0x02, 0x4c
        /*0032*/ 	.byte	0x02
	.zero		1


	//----- nvinfo : EIATTR_ANNOTATIONS
	.align		4
        /*0034*/ 	.byte	0x04, 0x55
        /*0036*/ 	.short	(.L_684 - .L_683)


	//   ....[0]....
.L_683:
        /*0038*/ 	.word	0x00000001
        /*003c*/ 	.byte	0x70, 0x21, 0x00, 0x00, 0x01, 0x00, 0x00, 0x00, 0xf0, 0x21, 0x00, 0x00, 0x01, 0x00, 0x00, 0x00
        /*004c*/ 	.byte	0xa0, 0x22, 0x00, 0x00, 0x01, 0x00, 0x00, 0x00, 0x40, 0x25, 0x00, 0x00, 0x01, 0x00, 0x00, 0x00
        /*005c*/ 	.byte	0x30, 0x2b, 0x00, 0x00, 0x01, 0x00, 0x00, 0x00, 0x20, 0x36, 0x00, 0x00, 0x01, 0x00, 0x00, 0x00
        /*006c*/ 	.byte	0xa0, 0x38, 0x00, 0x00, 0x01, 0x00, 0x00, 0x00, 0xe0, 0x38, 0x00, 0x00, 0x01, 0x00, 0x00, 0x00
        /*007c*/ 	.byte	0x10, 0x39, 0x00, 0x00, 0x01, 0x00, 0x00, 0x00, 0x70, 0x41, 0x00, 0x00, 0x01, 0x00, 0x00, 0x00
        /*008c*/ 	.byte	0x80, 0x53, 0x00, 0x00, 0x01, 0x00, 0x00, 0x00, 0xc0, 0x53, 0x00, 0x00


	//----- nvinfo : EIATTR_MERCURY_ISA_VERSION
	.align		4
.L_684:
        /*0098*/ 	.byte	0x03, 0x5f
        /*009a*/ 	.short	0x0000


	//----- nvinfo : EIATTR_COOP_GROUP_MASK_REGIDS
	.align		4
        /*009c*/ 	.byte	0x04, 0x29
        /*009e*/ 	.short	(.L_686 - .L_685)


	//   ....[0]....
.L_685:
        /*00a0*/ 	.word	0xffffffff


	//----- nvinfo : EIATTR_COOP_GROUP_INSTR_OFFSETS
	.align		4
.L_686:
        /*00a4*/ 	.byte	0x04, 0x28
        /*00a6*/ 	.short	(.L_688 - .L_687)


	//   ....[0]....
.L_687:
        /*00a8*/ 	.word	0x00000060


	//----- nvinfo : EIATTR_EXIT_INSTR_OFFSETS
	.align		4
.L_688:
        /*00ac*/ 	.byte	0x04, 0x1c
        /*00ae*/ 	.short	(.L_690 - .L_689)


	//   ....[0]....
.L_689:
        /*00b0*/ 	.word	0x000009d0


	//   ....[1]....
        /*00b4*/ 	.word	0x00007620


	//   ....[2]....
        /*00b8*/ 	.word	0x00007720


	//   ....[3]....
        /*00bc*/ 	.word	0x00007740


	//   ....[4]....
        /*00c0*/ 	.word	0x00007f20


	//   ....[5]....
        /*00c4*/ 	.word	0x00008010


	//   ....[6]....
        /*00c8*/ 	.word	0x00008030


	//----- nvinfo : EIATTR_MAX_THREADS
	.align		4
.L_690:
        /*00cc*/ 	.byte	0x04, 0x05
        /*00ce*/ 	.short	(.L_692 - .L_691)
.L_691:
        /*00d0*/ 	.word	0x00000100
        /*00d4*/ 	.word	0x00000001
        /*00d8*/ 	.word	0x00000001


	//----- nvinfo : EIATTR_CRS_STACK_SIZE
	.align		4
.L_692:
        /*00dc*/ 	.byte	0x04, 0x1e
        /*00de*/ 	.short	(.L_694 - .L_693)
.L_693:
        /*00e0*/ 	.word	0x00000000
.L_694:


//--------------------- .nv.info._ZN7cutlass13device_kernelIN5flash19enable_sm80_to_sm89INS1_16FlashAttnBwdSm80INS1_25CollectiveMainloopBwdSm80ILi2ELi1EN4cute5tupleIJNS5_1CILi64EEENS7_ILi128EEENS7_ILi96EEEEEENS_10bfloat16_tEfNS_4arch4Sm80ELb1ELb0ELb0ELb1ELb1ELb0ELb0ELb0ELi2ELi2ELi4ELi2ELb1EEENS1_21CollectiveEpilogueBwdISB_SC_SE_Li256ELb1ELb0ELi2EEENS1_25SingleTileBwdLPTSchedulerILb1ELi128ELb1EEEEEEEEEvNT_6ParamsE --------------------------
	.section	.nv.info._ZN7cutlass13device_kernelIN5flash19enable_sm80_to_sm89INS1_16FlashAttnBwdSm80INS1_25CollectiveMainloopBwdSm80ILi2ELi1EN4cute5tupleIJNS5_1CILi64EEENS7_ILi128EEENS7_ILi96EEEEEENS_10bfloat16_tEfNS_4arch4Sm80ELb1ELb0ELb0ELb1ELb1ELb0ELb0ELb0ELi2ELi2ELi4ELi2ELb1EEENS1_21CollectiveEpilogueBwdISB_SC_SE_Li256ELb1ELb0ELi2EEENS1_25SingleTileBwdLPTSchedulerILb1ELi128ELb1EEEEEEEEEvNT_6ParamsE,"",@"SHT_CUDA_INFO"
	.sectionflags	@""
	.align	4


	//----- nvinfo : EIATTR_CUDA_API_VERSION
	.align		4
        /*0000*/ 	.byte	0x04, 0x37
        /*0002*/ 	.short	(.L_696 - .L_695)
.L_695:
        /*0004*/ 	.word	0x00000082


	//----- nvinfo : EIATTR_SW2861232_WAR
	.align		4
.L_696:
        /*0008*/ 	.byte	0x01, 0x35
	.zero		2


	//----- nvinfo : EIATTR_PARAM_CBANK
	.align		4
        /*000c*/ 	.byte	0x04, 0x0a
        /*000e*/ 	.short	(.L_698 - .L_697)
	.align		4
.L_697:
        /*0010*/ 	.word	index@(.nv.constant0._ZN7cutlass13device_kernelIN5flash19enable_sm80_to_sm89INS1_16FlashAttnBwdSm80INS1_25CollectiveMainloopBwdSm80ILi2ELi1EN4cute5tupleIJNS5_1CILi64EEENS7_ILi128EEENS7_ILi96EEEEEENS_10bfloat16_tEfNS_4arch4Sm80ELb1ELb0ELb0ELb1ELb1ELb0ELb0ELb0ELi2ELi2ELi4ELi2ELb1EEENS1_21CollectiveEpilogueBwdISB_SC_SE_Li256ELb1ELb0ELi2EEENS1_25SingleTileBwdLPTSchedulerILb1ELi128ELb1EEEEEEEEEvNT_6ParamsE)
        /*0014*/ 	.short	0x0160
        /*0016*/ 	.short	0x0288


	//----- nvinfo : EIATTR_CBANK_PARAM_SIZE
	.align		4
.L_698:
        /*0018*/ 	.byte	0x03, 0x19
        /*001a*/ 	.short	0x0288


	//----- nvinfo : EIATTR_KPARAM_INFO
	.align		4
        /*001c*/ 	.byte	0x04, 0x17
        /*001e*/ 	.short	(.L_700 - .L_699)
.L_699:
        /*0020*/ 	.word	0x00000000
        /*0024*/ 	.short	0x0000
        /*0026*/ 	.short	0x0000
        /*0028*/ 	.byte	0x00, 0xf0, 0x21, 0x0a


	//----- nvinfo : EIATTR_MAXREG_COUNT
	.align		4
.L_700:
        /*002c*/ 	.byte	0x03, 0x1b
        /*002e*/ 	.short	0x00ff


	//----- nvinfo : EIATTR_NUM_BARRIERS
	.align		4
        /*0030*/ 	.byte	0x02, 0x4c
        /*0032*/ 	.byte	0x02
	.zero		1


	//----- nvinfo : EIATTR_ANNOTATIONS
	.align		4
        /*0034*/ 	.byte	0x04, 0x55
        /*0036*/ 	.short	(.L_702 - .L_701)


	//   ....[0]....
.L_701:
        /* <DEDUP_REMOVED lines=18> */


	//----- nvinfo : EIATTR_MERCURY_ISA_VERSION
	.align		4
.L_702:
        /*0140*/ 	.byte	0x03, 0x5f
        /*0142*/ 	.short	0x0000


	//----- nvinfo : EIATTR_COOP_GROUP_MASK_REGIDS
	.align		4
        /*0144*/ 	.byte	0x04, 0x29
        /*0146*/ 	.short	(.L_704 - .L_703)


	//   ....[0]....
.L_703:
        /*0148*/ 	.word	0xffffffff


	//----- nvinfo : EIATTR_COOP_GROUP_INSTR_OFFSETS
	.align		4
.L_704:
        /*014c*/ 	.byte	0x04, 0x28
        /*014e*/ 	.short	(.L_706 - .L_705)


	//   ....[0]....
.L_705:
        /*0150*/ 	.word	0x00000060


	//----- nvinfo : EIATTR_EXIT_INSTR_OFFSETS
	.align		4
.L_706:
        /*0154*/ 	.byte	0x04, 0x1c
        /*0156*/ 	.short	(.L_708 - .L_707)


	//   ....[0]....
.L_707:
        /*0158*/ 	.word	0x00000a10


	//   ....[1]....
        /*015c*/ 	.word	0x00007680


	//   ....[2]....
        /*0160*/ 	.word	0x00007780


	//   ....[3]....
        /*0164*/ 	.word	0x000077a0


	//   ....[4]....
        /*0168*/ 	.word	0x00007f70


	//   ....[5]....
        /*016c*/ 	.word	0x00008060


	//   ....[6]....
        /*0170*/ 	.word	0x00008080


	//----- nvinfo : EIATTR_MAX_THREADS
	.align		4
.L_708:
        /*0174*/ 	.byte	0x04, 0x05
        /*0176*/ 	.short	(.L_710 - .L_709)
.L_709:
        /*0178*/ 	.word	0x00000100
        /*017c*/ 	.word	0x00000001
        /*0180*/ 	.word	0x00000001


	//----- nvinfo : EIATTR_CRS_STACK_SIZE
	.align		4
.L_710:
        /*0184*/ 	.byte	0x04, 0x1e
        /*0186*/ 	.short	(.L_712 - .L_711)
.L_711:
        /*0188*/ 	.word	0x00000000
.L_712:


//--------------------- .nv.info._ZN7cutlass13device_kernelIN5flash19enable_sm80_to_sm89INS1_16FlashAttnBwdSm80INS1_25CollectiveMainloopBwdSm80ILi2ELi1EN4cute5tupleIJNS5_1CILi64EEENS7_ILi128EEENS7_ILi96EEEEEENS_10bfloat16_tEfNS_4arch4Sm80ELb1ELb0ELb0ELb1ELb0ELb0ELb0ELb0ELi2ELi2ELi4ELi2ELb1EEENS1_24CollectiveEpilogueBwdGQAISB_fSE_Li256ELb1ELb0EEENS1_25SingleTileBwdLPTSchedulerILb1ELi128ELb0EEEEEEEEEvNT_6ParamsE --------------------------
	.section	.nv.info._ZN7cutlass13device_kernelIN5flash19enable_sm80_to_sm89INS1_16FlashAttnBwdSm80INS1_25CollectiveMainloopBwdSm80ILi2ELi1EN4cute5tupleIJNS5_1CILi64EEENS7_ILi128EEENS7_ILi96EEEEEENS_10bfloat16_tEfNS_4arch4Sm80ELb1ELb0ELb0ELb1ELb0ELb0ELb0ELb0ELi2ELi2ELi4ELi2ELb1EEENS1_24CollectiveEpilogueBwdGQAISB_fSE_Li256ELb1ELb0EEENS1_25SingleTileBwdLPTSchedulerILb1ELi128ELb0EEEEEEEEEvNT_6ParamsE,"",@"SHT_CUDA_INFO"
	.sectionflags	@""
	.align	4


	//----- nvinfo : EIATTR_CUDA_API_VERSION
	.align		4
        /*0000*/ 	.byte	0x04, 0x37
        /*0002*/ 	.short	(.L_714 - .L_713)
.L_713:
        /*0004*/ 	.word	0x00000082


	//----- nvinfo : EIATTR_SW2861232_WAR
	.align		4
.L_714:
        /*0008*/ 	.byte	0x01, 0x35
	.zero		2


	//----- nvinfo : EIATTR_PARAM_CBANK
	.align		4
        /*000c*/ 	.byte	0x04, 0x0a
        /*000e*/ 	.short	(.L_716 - .L_715)
	.align		4
.L_715:
        /*0010*/ 	.word	index@(.nv.constant0._ZN7cutlass13device_kernelIN5flash19enable_sm80_to_sm89INS1_16FlashAttnBwdSm80INS1_25CollectiveMainloopBwdSm80ILi2ELi1EN4cute5tupleIJNS5_1CILi64EEENS7_ILi128EEENS7_ILi96EEEEEENS_10bfloat16_tEfNS_4arch4Sm80ELb1ELb0ELb0ELb1ELb0ELb0ELb0ELb0ELi2ELi2ELi4ELi2ELb1EEENS1_24CollectiveEpilogueBwdGQAISB_fSE_Li256ELb1ELb0EEENS1_25SingleTileBwdLPTSchedulerILb1ELi128ELb0EEEEEEEEEvNT_6ParamsE)
        /*0014*/ 	.short	0x0160
        /*0016*/ 	.short	0x0290


	//----- nvinfo : EIATTR_CBANK_PARAM_SIZE
	.align		4
.L_716:
        /*0018*/ 	.byte	0x03, 0x19
        /*001a*/ 	.short	0x0290


	//----- nvinfo : EIATTR_KPARAM_INFO
	.align		4
        /*001c*/ 	.byte	0x04, 0x17
        /*001e*/ 	.short	(.L_718 - .L_717)
.L_717:
        /*0020*/ 	.word	0x00000000
        /*0024*/ 	.short	0x0000
        /*0026*/ 	.short	0x0000
        /*0028*/ 	.byte	0x00, 0xf0, 0x41, 0x0a


	//----- nvinfo : EIATTR_MAXREG_COUNT
	.align		4
.L_718:
        /*002c*/ 	.byte	0x03, 0x1b
        /*002e*/ 	.short	0x00ff


	//----- nvinfo : EIATTR_NUM_BARRIERS
	.align		4
        /*0030*/ 	.byte	0x02, 0x4c
        /*0032*/ 	.byte	0x02
	.zero		1


	//----- nvinfo : EIATTR_ANNOTATIONS
	.align		4
        /*0034*/ 	.byte	0x04, 0x55
        /*0036*/ 	.short	(.L_720 - .L_719)


	//   ....[0]....
.L_719:
        /* <DEDUP_REMOVED lines=17> */


	//----- nvinfo : EIATTR_MERCURY_ISA_VERSION
	.align		4
.L_720:
        /*0138*/ 	.byte	0x03, 0x5f
        /*013a*/ 	.short	0x0000


	//----- nvinfo : EIATTR_COOP_GROUP_MASK_REGIDS
	.align		4
        /*013c*/ 	.byte	0x04, 0x29
        /*013e*/ 	.short	(.L_722 - .L_721)


	//   ....[0]....
.L_721:
        /*0140*/ 	.word	0xffffffff


	//----- nvinfo : EIATTR_COOP_GROUP_INSTR_OFFSETS
	.align		4
.L_722:
        /*0144*/ 	.byte	0x04, 0x28
        /*0146*/ 	.short	(.L_724 - .L_723)


	//   ....[0]....
.L_723:
        /*0148*/ 	.word	0x00000060


	//----- nvinfo : EIATTR_EXIT_INSTR_OFFSETS
	.align		4
.L_724:
        /*014c*/ 	.byte	0x04, 0x1c
        /*014e*/ 	.short	(.L_726 - .L_725)


	//   ....[0]....
.L_725:
        /*0150*/ 	.word	0x00000a00


	//   ....[1]....
        /*0154*/ 	.word	0x000063e0


	//   ....[2]....
        /*0158*/ 	.word	0x00006d60


	//----- nvinfo : EIATTR_MAX_THREADS
	.align		4
.L_726:
        /*015c*/ 	.byte	0x04, 0x05
        /*015e*/ 	.short	(.L_728 - .L_727)
.L_727:
        /*0160*/ 	.word	0x00000100
        /*0164*/ 	.word	0x00000001
        /*0168*/ 	.word	0x00000001
.L_728:


//--------------------- .nv.info._ZN7cutlass13device_kernelIN5flash19enable_sm80_to_sm89INS1_16FlashAttnBwdSm80INS1_25CollectiveMainloopBwdSm80ILi2ELi1EN4cute5tupleIJNS5_1CILi64EEENS7_ILi128EEENS7_ILi96EEEEEENS_10bfloat16_tEfNS_4arch4Sm80ELb1ELb0ELb0ELb1ELb1ELb0ELb0ELb0ELi2ELi2ELi4ELi2ELb1EEENS1_24CollectiveEpilogueBwdGQAISB_fSE_Li256ELb1ELb1EEENS1_25SingleTileBwdLPTSchedulerILb1ELi128ELb1EEEEEEEEEvNT_6ParamsE --------------------------
	.section	.nv.info._ZN7cutlass13device_kernelIN5flash19enable_sm80_to_sm89INS1_16FlashAttnBwdSm80INS1_25CollectiveMainloopBwdSm80ILi2ELi1EN4cute5tupleIJNS5_1CILi64EEENS7_ILi128EEENS7_ILi96EEEEEENS_10bfloat16_tEfNS_4arch4Sm80ELb1ELb0ELb0ELb1ELb1ELb0ELb0ELb0ELi2ELi2ELi4ELi2ELb1EEENS1_24CollectiveEpilogueBwdGQAISB_fSE_Li256ELb1ELb1EEENS1_25SingleTileBwdLPTSchedulerILb1ELi128ELb1EEEEEEEEEvNT_6ParamsE,"",@"SHT_CUDA_INFO"
	.sectionflags	@""
	.align	4


	//----- nvinfo : EIATTR_CUDA_API_VERSION
	.align		4
        /*0000*/ 	.byte	0x04, 0x37
        /*0002*/ 	.short	(.L_730 - .L_729)
.L_729:
        /*0004*/ 	.word	0x00000082


	//----- nvinfo : EIATTR_SW2861232_WAR
	.align		4
.L_730:
        /*0008*/ 	.byte	0x01, 0x35
	.zero		2


	//----- nvinfo : EIATTR_PARAM_CBANK
	.align		4
        /*000c*/ 	.byte	0x04, 0x0a
        /*000e*/ 	.short	(.L_732 - .L_731)
	.align		4
.L_731:
        /*0010*/ 	.word	index@(.nv.constant0._ZN7cutlass13device_kernelIN5flash19enable_sm80_to_sm89INS1_16FlashAttnBwdSm80INS1_25CollectiveMainloopBwdSm80ILi2ELi1EN4cute5tupleIJNS5_1CILi64EEENS7_ILi128EEENS7_ILi96EEEEEENS_10bfloat16_tEfNS_4arch4Sm80ELb1ELb0ELb0ELb1ELb1ELb0ELb0ELb0ELi2ELi2ELi4ELi2ELb1EEENS1_24CollectiveEpilogueBwdGQAISB_fSE_Li256ELb1ELb1EEENS1_25SingleTileBwdLPTSchedulerILb1ELi128ELb1EEEEEEEEEvNT_6ParamsE)
        /*0014*/ 	.short	0x0160
        /*0016*/ 	.short	0x0290


	//----- nvinfo : EIATTR_CBANK_PARAM_SIZE
	.align		4
.L_732:
        /*0018*/ 	.byte	0x03, 0x19
        /*001a*/ 	.short	0x0290


	//----- nvinfo : EIATTR_KPARAM_INFO
	.align		4
        /*001c*/ 	.byte	0x04, 0x17
        /*001e*/ 	.short	(.L_734 - .L_733)
.L_733:
        /*0020*/ 	.word	0x00000000
        /*0024*/ 	.short	0x0000
        /*0026*/ 	.short	0x0000
        /*0028*/ 	.byte	0x00, 0xf0, 0x41, 0x0a


	//----- nvinfo : EIATTR_MAXREG_COUNT
	.align		4
.L_734:
        /*002c*/ 	.byte	0x03, 0x1b
        /*002e*/ 	.short	0x00ff


	//----- nvinfo : EIATTR_NUM_BARRIERS
	.align		4
        /*0030*/ 	.byte	0x02, 0x4c
        /*0032*/ 	.byte	0x02
	.zero		1


	//----- nvinfo : EIATTR_ANNOTATIONS
	.align		4
        /*0034*/ 	.byte	0x04, 0x55
        /*0036*/ 	.short	(.L_736 - .L_735)


	//   ....[0]....
.L_735:
        /*0038*/ 	.word	0x00000001
        /*003c*/ 	.byte	0xa0, 0x22, 0x00, 0x00, 0x01, 0x00, 0x00, 0x00, 0x50, 0x23, 0x00, 0x00, 0x01, 0x00, 0x00, 0x00
        /*004c*/ 	.byte	0x90, 0x23, 0x00, 0x00, 0x01, 0x00, 0x00, 0x00, 0xf0, 0x25, 0x00, 0x00, 0x01, 0x00, 0x00, 0x00
        /*005c*/ 	.byte	0xe0, 0x2b, 0x00, 0x00, 0x01, 0x00, 0x00, 0x00, 0xd0, 0x36, 0x00, 0x00, 0x01, 0x00, 0x00, 0x00
        /*006c*/ 	.byte	0x50, 0x39, 0x00, 0x00, 0x01, 0x00, 0x00, 0x00, 0x90, 0x39, 0x00, 0x00, 0x01, 0x00, 0x00, 0x00
        /*007c*/ 	.byte	0xc0, 0x39, 0x00, 0x00, 0x01, 0x00, 0x00, 0x00, 0x20, 0x42, 0x00, 0x00, 0x01, 0x00, 0x00, 0x00
        /*008c*/ 	.byte	0x30, 0x54, 0x00, 0x00, 0x01, 0x00, 0x00, 0x00, 0x70, 0x54, 0x00, 0x00


	//----- nvinfo : EIATTR_MERCURY_ISA_VERSION
	.align		4
.L_736:
        /*0098*/ 	.byte	0x03, 0x5f
        /*009a*/ 	.short	0x0000


	//----- nvinfo : EIATTR_COOP_GROUP_MASK_REGIDS
	.align		4
        /*009c*/ 	.byte	0x04, 0x29
        /*009e*/ 	.short	(.L_738 - .L_737)


	//   ....[0]....
.L_737:
        /*00a0*/ 	.word	0xffffffff


	//   ....[1]....
        /*00a4*/ 	.word	0xffffffff


	//   ....[2]....
        /*00a8*/ 	.word	0xffffffff


	//   ....[3]....
        /*00ac*/ 	.word	0xffffffff


	//   ....[4]....
        /*00b0*/ 	.word	0xffffffff


	//   ....[5]....
        /*00b4*/ 	.word	0xffffffff


	//   ....[6]....
        /*00b8*/ 	.word	0xffffffff


	//   ....[7]....
        /*00bc*/ 	.word	0xffffffff


	//   ....[8]....
        /*00c0*/ 	.word	0xffffffff


	//----- nvinfo : EIATTR_COOP_GROUP_INSTR_OFFSETS
	.align		4
.L_738:
        /*00c4*/ 	.byte	0x04, 0x28
        /*00c6*/ 	.short	(.L_740 - .L_739)


	//   ....[0]....
.L_739:
        /*00c8*/ 	.word	0x00000060


	//   ....[1]....
        /*00cc*/ 	.word	0x00006930


	//   ....[2]....
        /*00d0*/ 	.word	0x00006960


	//   ....[3]....
        /*00d4*/ 	.word	0x00006dc0


	//   ....[4]....
        /*00d8*/ 	.word	0x00006dd0


	//   ....[5]....
        /*00dc*/ 	.word	0x00006f90


	//   ....[6]....
        /*00e0*/ 	.word	0x00007070


	//   ....[7]....
        /*00e4*/ 	.word	0x000073a0


	//   ....[8]....
        /*00e8*/ 	.word	0x000073b0


	//----- nvinfo : EIATTR_EXIT_INSTR_OFFSETS
	.align		4
.L_740:
        /*00ec*/ 	.byte	0x04, 0x1c
        /*00ee*/ 	.short	(.L_742 - .L_741)


	//   ....[0]....
.L_741:
        /*00f0*/ 	.word	0x000009d0


	//   ....[1]....
        /*00f4*/ 	.word	0x00006540


	//   ....[2]....
        /*00f8*/ 	.word	0x000073c0


	//   ....[3]....
        /*00fc*/ 	.word	0x00007460


	//----- nvinfo : EIATTR_MAX_THREADS
	.align		4
.L_742:
        /*0100*/ 	.byte	0x04, 0x05
        /*0102*/ 	.short	(.L_744 - .L_743)
.L_743:
        /*0104*/ 	.word	0x00000100
        /*0108*/ 	.word	0x00000001
        /*010c*/ 	.word	0x00000001


	//----- nvinfo : EIATTR_CRS_STACK_SIZE
	.align		4
.L_744:
        /*0110*/ 	.byte	0x04, 0x1e
        /*0112*/ 	.short	(.L_746 - .L_745)
.L_745:
        /*0114*/ 	.word	0x00000000
.L_746:


//--------------------- .nv.info._ZN7cutlass13device_kernelIN5flash19enable_sm80_to_sm89INS1_16FlashAttnBwdSm80INS1_25CollectiveMainloopBwdSm80ILi2ELi2EN4cute5tupleIJNS5_1CILi64EEENS7_ILi128EEENS7_ILi96EEEEEENS_10bfloat16_tEfNS_4arch4Sm80ELb0ELb0ELb0ELb0ELb0ELb0ELb0ELb0ELi2ELi2ELi4ELi2ELb0EEENS1_21CollectiveEpilogueBwdISB_SC_SE_Li256ELb0ELb0ELi2EEENS1_19SingleTileSchedulerILb0ELb0ELb0ELi128EEEEEEEEEvNT_6ParamsE --------------------------
	.section	.nv.info._ZN7cutlass13device_kernelIN5flash19enable_sm80_to_sm89INS1_16FlashAttnBwdSm80INS1_25CollectiveMainloopBwdSm80ILi2ELi2EN4cute5tupleIJNS5_1CILi64EEENS7_ILi128EEENS7_ILi96EEEEEENS_10bfloat16_tEfNS_4arch4Sm80ELb0ELb0ELb0ELb0ELb0ELb0ELb0ELb0ELi2ELi2ELi4ELi2ELb0EEENS1_21CollectiveEpilogueBwdISB_SC_SE_Li256ELb0ELb0ELi2EEENS1_19SingleTileSchedulerILb0ELb0ELb0ELi128EEEEEEEEEvNT_6ParamsE,"",@"SHT_CUDA_INFO"
	.sectionflags	@""
	.align	4


	//----- nvinfo : EIATTR_CUDA_API_VERSION
	.align		4
        /*0000*/ 	.byte	0x04, 0x37
        /*0002*/ 	.short	(.L_748 - .L_747)
.L_747:
        /*0004*/ 	.word	0x00000082


	//----- nvinfo : EIATTR_SW2861232_WAR
	.align		4
.L_748:
        /*0008*/ 	.byte	0x01, 0x35
	.zero		2


	//----- nvinfo : EIATTR_PARAM_CBANK
	.align		4
        /*000c*/ 	.byte	0x04, 0x0a
        /*000e*/ 	.short	(.L_750 - .L_749)
	.align		4
.L_749:
        /*0010*/ 	.word	index@(.nv.constant0._ZN7cutlass13device_kernelIN5flash19enable_sm80_to_sm89INS1_16FlashAttnBwdSm80INS1_25CollectiveMainloopBwdSm80ILi2ELi2EN4cute5tupleIJNS5_1CILi64EEENS7_ILi128EEENS7_ILi96EEEEEENS_10bfloat16_tEfNS_4arch4Sm80ELb0ELb0ELb0ELb0ELb0ELb0ELb0ELb0ELi2ELi2ELi4ELi2ELb0EEENS1_21CollectiveEpilogueBwdISB_SC_SE_Li256ELb0ELb0ELi2EEENS1_19SingleTileSchedulerILb0ELb0ELb0ELi128EEEEEEEEEvNT_6ParamsE)
        /*0014*/ 	.short	0x0160
        /*0016*/ 	.short	0x0270


	//----- nvinfo : EIATTR_CBANK_PARAM_SIZE
	.align		4
.L_750:
        /*0018*/ 	.byte	0x03, 0x19
        /*001a*/ 	.short	0x0270


	//----- nvinfo : EIATTR_KPARAM_INFO
	.align		4
        /*001c*/ 	.byte	0x04, 0x17
        /*001e*/ 	.short	(.L_752 - .L_751)
.L_751:
        /*0020*/ 	.word	0x00000000
        /*0024*/ 	.short	0x0000
        /*0026*/ 	.short	0x0000
        /*0028*/ 	.byte	0x00, 0xf0, 0xc1, 0x09


	//----- nvinfo : EIATTR_MAXREG_COUNT
	.align		4
.L_752:
        /*002c*/ 	.byte	0x03, 0x1b
        /*002e*/ 	.short	0x00ff


	//----- nvinfo : EIATTR_NUM_BARRIERS
	.align		4
        /*0030*/ 	.byte	0x02, 0x4c
        /*0032*/ 	.byte	0x02
	.zero		1


	//----- nvinfo : EIATTR_MERCURY_ISA_VERSION
	.align		4
        /*0034*/ 	.byte	0x03, 0x5f
        /*0036*/ 	.short	0x0000


	//----- nvinfo : EIATTR_EXIT_INSTR_OFFSETS
	.align		4
        /*0038*/ 	.byte	0x04, 0x1c
        /*003a*/ 	.short	(.L_754 - .L_753)


	//   ....[0]....
.L_753:
        /*003c*/ 	.word	0x00000030


	//   ....[1]....
        /*0040*/ 	.word	0x000062b0


	//   ....[2]....
        /*0044*/ 	.word	0x000063b0


	//   ....[3]....
        /*0048*/ 	.word	0x000063d0


	//----- nvinfo : EIATTR_CTAIDZ_USED
	.align		4
.L_754:
        /*004c*/ 	.byte	0x01, 0x04
	.zero		2


	//----- nvinfo : EIATTR_MAX_THREADS
	.align		4
        /*0050*/ 	.byte	0x04, 0x05
        /*0052*/ 	.short	(.L_756 - .L_755)
.L_755:
        /*0054*/ 	.word	0x00000100
        /*0058*/ 	.word	0x00000001
        /*005c*/ 	.word	0x00000001


	//----- nvinfo : EIATTR_CRS_STACK_SIZE
	.align		4
.L_756:
        /*0060*/ 	.byte	0x04, 0x1e
        /*0062*/ 	.short	(.L_758 - .L_757)
.L_757:
        /*0064*/ 	.word	0x00000000
.L_758:


//--------------------- .nv.info._ZN7cutlass13device_kernelIN5flash19enable_sm80_to_sm89INS1_16FlashAttnBwdSm80INS1_25CollectiveMainloopBwdSm80ILi2ELi2EN4cute5tupleIJNS5_1CILi64EEENS7_ILi128EEENS7_ILi96EEEEEENS_10bfloat16_tEfNS_4arch4Sm80ELb0ELb0ELb0ELb0ELb1ELb0ELb0ELb0ELi2ELi2ELi4ELi2ELb0EEENS1_21CollectiveEpilogueBwdISB_SC_SE_Li256ELb0ELb0ELi2EEENS1_19SingleTileSchedulerILb0ELb0ELb0ELi128EEEEEEEEEvNT_6ParamsE --------------------------
	.section	.nv.info._ZN7cutlass13device_kernelIN5flash19enable_sm80_to_sm89INS1_16FlashAttnBwdSm80INS1_25CollectiveMainloopBwdSm80ILi2ELi2EN4cute5tupleIJNS5_1CILi64EEENS7_ILi128EEENS7_ILi96EEEEEENS_10bfloat16_tEfNS_4arch4Sm80ELb0ELb0ELb0ELb0ELb1ELb0ELb0ELb0ELi2ELi2ELi4ELi2ELb0EEENS1_21CollectiveEpilogueBwdISB_SC_SE_Li256ELb0ELb0ELi2EEENS1_19SingleTileSchedulerILb0ELb0ELb0ELi128EEEEEEEEEvNT_6ParamsE,"",@"SHT_CUDA_INFO"
	.sectionflags	@""
	.align	4


	//----- nvinfo : EIATTR_CUDA_API_VERSION
	.align		4
        /*0000*/ 	.byte	0x04, 0x37
        /*0002*/ 	.short	(.L_760 - .L_759)
.L_759:
        /*0004*/ 	.word	0x00000082


	//----- nvinfo : EIATTR_SW2861232_WAR
	.align		4
.L_760:
        /*0008*/ 	.byte	0x01, 0x35
	.zero		2


	//----- nvinfo : EIATTR_PARAM_CBANK
	.align		4
        /*000c*/ 	.byte	0x04, 0x0a
        /*000e*/ 	.short	(.L_762 - .L_761)
	.align		4
.L_761:
        /*0010*/ 	.word	index@(.nv.constant0._ZN7cutlass13device_kernelIN5flash19enable_sm80_to_sm89INS1_16FlashAttnBwdSm80INS1_25CollectiveMainloopBwdSm80ILi2ELi2EN4cute5tupleIJNS5_1CILi64EEENS7_ILi128EEENS7_ILi96EEEEEENS_10bfloat16_tEfNS_4arch4Sm80ELb0ELb0ELb0ELb0ELb1ELb0ELb0ELb0ELi2ELi2ELi4ELi2ELb0EEENS1_21CollectiveEpilogueBwdISB_SC_SE_Li256ELb0ELb0ELi2EEENS1_19SingleTileSchedulerILb0ELb0ELb0ELi128EEEEEEEEEvNT_6ParamsE)
        /*0014*/ 	.short	0x0160
        /*0016*/ 	.short	0x0270


	//----- nvinfo : EIATTR_CBANK_PARAM_SIZE
	.align		4
.L_762:
        /*0018*/ 	.byte	0x03, 0x19
        /*001a*/ 	.short	0x0270


	//----- nvinfo : EIATTR_KPARAM_INFO
	.align		4
        /*001c*/ 	.byte	0x04, 0x17
        /*001e*/ 	.short	(.L_764 - .L_763)
.L_763:
        /*0020*/ 	.word	0x00000000
        /*0024*/ 	.short	0x0000
        /*0026*/ 	.short	0x0000
        /*0028*/ 	.byte	0x00, 0xf0, 0xc1, 0x09


	//----- nvinfo : EIATTR_MAXREG_COUNT
	.align		4
.L_764:
        /*002c*/ 	.byte	0x03, 0x1b
        /*002e*/ 	.short	0x00ff


	//----- nvinfo : EIATTR_NUM_BARRIERS
	.align		4
        /*0030*/ 	.byte	0x02, 0x4c
        /*0032*/ 	.byte	0x02
	.zero		1


	//----- nvinfo : EIATTR_MERCURY_ISA_VERSION
	.align		4
        /*0034*/ 	.byte	0x03, 0x5f
        /*0036*/ 	.short	0x0000


	//----- nvinfo : EIATTR_EXIT_INSTR_OFFSETS
	.align		4
        /*0038*/ 	.byte	0x04, 0x1c
        /*003a*/ 	.short	(.L_766 - .L_765)


	//   ....[0]....
.L_765:
        /*003c*/ 	.word	0x00000030


	//   ....[1]....
        /*0040*/ 	.word	0x000062b0


	//   ....[2]....
        /*0044*/ 	.word	0x000063b0


	//   ....[3]....
        /*0048*/ 	.word	0x000063d0


	//----- nvinfo : EIATTR_CTAIDZ_USED
	.align		4
.L_766:
        /*004c*/ 	.byte	0x01, 0x04
	.zero		2


	//----- nvinfo : EIATTR_MAX_THREADS
	.align		4
        /*0050*/ 	.byte	0x04, 0x05
        /*0052*/ 	.short	(.L_768 - .L_767)
.L_767:
        /*0054*/ 	.word	0x00000100
        /*0058*/ 	.word	0x00000001
        /*005c*/ 	.word	0x00000001


	//----- nvinfo : EIATTR_CRS_STACK_SIZE
	.align		4
.L_768:
        /*0060*/ 	.byte	0x04, 0x1e
        /*0062*/ 	.short	(.L_770 - .L_769)
.L_769:
        /*0064*/ 	.word	0x00000000
.L_770:


//--------------------- .nv.info._ZN7cutlass13device_kernelIN5flash19enable_sm80_to_sm89INS1_16FlashAttnBwdSm80INS1_25CollectiveMainloopBwdSm80ILi2ELi2EN4cute5tupleIJNS5_1CILi64EEENS7_ILi128EEENS7_ILi96EEEEEENS_10bfloat16_tEfNS_4arch4Sm80ELb0ELb0ELb0ELb0ELb0ELb0ELb0ELb0ELi2ELi2ELi4ELi2ELb0EEENS1_24CollectiveEpilogueBwdGQAISB_fSE_Li256ELb0ELb0EEENS1_19SingleTileSchedulerILb0ELb0ELb0ELi128EEEEEEEEEvNT_6ParamsE --------------------------
	.section	.nv.info._ZN7cutlass13device_kernelIN5flash19enable_sm80_to_sm89INS1_16FlashAttnBwdSm80INS1_25CollectiveMainloopBwdSm80ILi2ELi2EN4cute5tupleIJNS5_1CILi64EEENS7_ILi128EEENS7_ILi96EEEEEENS_10bfloat16_tEfNS_4arch4Sm80ELb0ELb0ELb0ELb0ELb0ELb0ELb0ELb0ELi2ELi2ELi4ELi2ELb0EEENS1_24CollectiveEpilogueBwdGQAISB_fSE_Li256ELb0ELb0EEENS1_19SingleTileSchedulerILb0ELb0ELb0ELi128EEEEEEEEEvNT_6ParamsE,"",@"SHT_CUDA_INFO"
	.sectionflags	@""
	.align	4


	//----- nvinfo : EIATTR_CUDA_API_VERSION
	.align		4
        /*0000*/ 	.byte	0x04, 0x37
        /*0002*/ 	.short	(.L_772 - .L_771)
.L_771:
        /*0004*/ 	.word	0x00000082


	//----- nvinfo : EIATTR_SW2861232_WAR
	.align		4
.L_772:
        /*0008*/ 	.byte	0x01, 0x35
	.zero		2


	//----- nvinfo : EIATTR_PARAM_CBANK
	.align		4
        /*000c*/ 	.byte	0x04, 0x0a
        /*000e*/ 	.short	(.L_774 - .L_773)
	.align		4
.L_773:
        /*0010*/ 	.word	index@(.nv.constant0._ZN7cutlass13device_kernelIN5flash19enable_sm80_to_sm89INS1_16FlashAttnBwdSm80INS1_25CollectiveMainloopBwdSm80ILi2ELi2EN4cute5tupleIJNS5_1CILi64EEENS7_ILi128EEENS7_ILi96EEEEEENS_10bfloat16_tEfNS_4arch4Sm80ELb0ELb0ELb0ELb0ELb0ELb0ELb0ELb0ELi2ELi2ELi4ELi2ELb0EEENS1_24CollectiveEpilogueBwdGQAISB_fSE_Li256ELb0ELb0EEENS1_19SingleTileSchedulerILb0ELb0ELb0ELi128EEEEEEEEEvNT_6ParamsE)
        /*0014*/ 	.short	0x0160
        /*0016*/ 	.short	0x0278


	//----- nvinfo : EIATTR_CBANK_PARAM_SIZE
	.align		4
.L_774:
        /*0018*/ 	.byte	0x03, 0x19
        /*001a*/ 	.short	0x0278


	//----- nvinfo : EIATTR_KPARAM_INFO
	.align		4
        /*001c*/ 	.byte	0x04, 0x17
        /*001e*/ 	.short	(.L_776 - .L_775)
.L_775:
        /*0020*/ 	.word	0x00000000
        /*0024*/ 	.short	0x0000
        /*0026*/ 	.short	0x0000
        /*0028*/ 	.byte	0x00, 0xf0, 0xe1, 0x09


	//----- nvinfo : EIATTR_MAXREG_COUNT
	.align		4
.L_776:
        /*002c*/ 	.byte	0x03, 0x1b
        /*002e*/ 	.short	0x00ff


	//----- nvinfo : EIATTR_NUM_BARRIERS
	.align		4
        /*0030*/ 	.byte	0x02, 0x4c
        /*0032*/ 	.byte	0x02
	.zero		1


	//----- nvinfo : EIATTR_MERCURY_ISA_VERSION
	.align		4
        /*0034*/ 	.byte	0x03, 0x5f
        /*0036*/ 	.short	0x0000


	//----- nvinfo : EIATTR_EXIT_INSTR_OFFSETS
	.align		4
        /*0038*/ 	.byte	0x04, 0x1c
        /*003a*/ 	.short	(.L_778 - .L_777)


	//   ....[0]....
.L_777:
        /*003c*/ 	.word	0x00000030


	//   ....[1]....
        /*0040*/ 	.word	0x00005af0


	//----- nvinfo : EIATTR_CTAIDZ_USED
	.align		4
.L_778:
        /*0044*/ 	.byte	0x01, 0x04
	.zero		2


	//----- nvinfo : EIATTR_MAX_THREADS
	.align		4
        /*0048*/ 	.byte	0x04, 0x05
        /*004a*/ 	.short	(.L_780 - .L_779)
.L_779:
        /*004c*/ 	.word	0x00000100
        /*0050*/ 	.word	0x00000001
        /*0054*/ 	.word	0x00000001


	//----- nvinfo : EIATTR_CRS_STACK_SIZE
	.align		4
.L_780:
        /*0058*/ 	.byte	0x04, 0x1e
        /*005a*/ 	.short	(.L_782 - .L_781)
.L_781:
        /*005c*/ 	.word	0x00000000
.L_782:


//--------------------- .nv.info._ZN7cutlass13device_kernelIN5flash19enable_sm80_to_sm89INS1_16FlashAttnBwdSm80INS1_25CollectiveMainloopBwdSm80ILi2ELi2EN4cute5tupleIJNS5_1CILi64EEENS7_ILi128EEENS7_ILi96EEEEEENS_10bfloat16_tEfNS_4arch4Sm80ELb0ELb0ELb0ELb0ELb1ELb0ELb0ELb0ELi2ELi2ELi4ELi2ELb0EEENS1_24CollectiveEpilogueBwdGQAISB_fSE_Li256ELb0ELb1EEENS1_19SingleTileSchedulerILb0ELb0ELb0ELi128EEEEEEEEEvNT_6ParamsE --------------------------
	.section	.nv.info._ZN7cutlass13device_kernelIN5flash19enable_sm80_to_sm89INS1_16FlashAttnBwdSm80INS1_25CollectiveMainloopBwdSm80ILi2ELi2EN4cute5tupleIJNS5_1CILi64EEENS7_ILi128EEENS7_ILi96EEEEEENS_10bfloat16_tEfNS_4arch4Sm80ELb0ELb0ELb0ELb0ELb1ELb0ELb0ELb0ELi2ELi2ELi4ELi2ELb0EEENS1_24CollectiveEpilogueBwdGQAISB_fSE_Li256ELb0ELb1EEENS1_19SingleTileSchedulerILb0ELb0ELb0ELi128EEEEEEEEEvNT_6ParamsE,"",@"SHT_CUDA_INFO"
	.sectionflags	@""
	.align	4


	//----- nvinfo : EIATTR_CUDA_API_VERSION
	.align		4
        /*0000*/ 	.byte	0x04, 0x37
        /*0002*/ 	.short	(.L_784 - .L_783)
.L_783:
        /*0004*/ 	.word	0x00000082


	//----- nvinfo : EIATTR_SW2861232_WAR
	.align		4
.L_784:
        /*0008*/ 	.byte	0x01, 0x35
	.zero		2


	//----- nvinfo : EIATTR_PARAM_CBANK
	.align		4
        /*000c*/ 	.byte	0x04, 0x0a
        /*000e*/ 	.short	(.L_786 - .L_785)
	.align		4
.L_785:
        /*0010*/ 	.word	index@(.nv.constant0._ZN7cutlass13device_kernelIN5flash19enable_sm80_to_sm89INS1_16FlashAttnBwdSm80INS1_25CollectiveMainloopBwdSm80ILi2ELi2EN4cute5tupleIJNS5_1CILi64EEENS7_ILi128EEENS7_ILi96EEEEEENS_10bfloat16_tEfNS_4arch4Sm80ELb0ELb0ELb0ELb0ELb1ELb0ELb0ELb0ELi2ELi2ELi4ELi2ELb0EEENS1_24CollectiveEpilogueBwdGQAISB_fSE_Li256ELb0ELb1EEENS1_19SingleTileSchedulerILb0ELb0ELb0ELi128EEEEEEEEEvNT_6ParamsE)
        /*0014*/ 	.short	0x0160
        /*0016*/ 	.short	0x0278


	//----- nvinfo : EIATTR_CBANK_PARAM_SIZE
	.align		4
.L_786:
        /*0018*/ 	.byte	0x03, 0x19
        /*001a*/ 	.short	0x0278


	//----- nvinfo : EIATTR_KPARAM_INFO
	.align		4
        /*001c*/ 	.byte	0x04, 0x17
        /*001e*/ 	.short	(.L_788 - .L_787)
.L_787:
        /*0020*/ 	.word	0x00000000
        /*0024*/ 	.short	0x0000
        /*0026*/ 	.short	0x0000
        /*0028*/ 	.byte	0x00, 0xf0, 0xe1, 0x09


	//----- nvinfo : EIATTR_MAXREG_COUNT
	.align		4
.L_788:
        /*002c*/ 	.byte	0x03, 0x1b
        /*002e*/ 	.short	0x00ff


	//----- nvinfo : EIATTR_NUM_BARRIERS
	.align		4
        /*0030*/ 	.byte	0x02, 0x4c
        /*0032*/ 	.byte	0x02
	.zero		1


	//----- nvinfo : EIATTR_MERCURY_ISA_VERSION
	.align		4
        /*0034*/ 	.byte	0x03, 0x5f
        /*0036*/ 	.short	0x0000


	//----- nvinfo : EIATTR_COOP_GROUP_MASK_REGIDS
	.align		4
        /*0038*/ 	.byte	0x04, 0x29
        /*003a*/ 	.short	(.L_790 - .L_789)


	//   ....[0]....
.L_789:
        /*003c*/ 	.word	0xffffffff


	//   ....[1]....
        /*0040*/ 	.word	0xffffffff


	//   ....[2]....
        /*0044*/ 	.word	0xffffffff


	//   ....[3]....
        /*0048*/ 	.word	0xffffffff


	//   ....[4]....
        /*004c*/ 	.word	0xffffffff


	//   ....[5]....
        /*0050*/ 	.word	0xffffffff


	//   ....[6]....
        /*0054*/ 	.word	0xffffffff


	//   ....[7]....
        /*0058*/ 	.word	0xffffffff


	//----- nvinfo : EIATTR_COOP_GROUP_INSTR_OFFSETS
	.align		4
.L_790:
        /*005c*/ 	.byte	0x04, 0x28
        /*005e*/ 	.short	(.L_792 - .L_791)


	//   ....[0]....
.L_791:
        /*0060*/ 	.word	0x000054d0


	//   ....[1]....
        /*0064*/ 	.word	0x00005510


	//   ....[2]....
        /*0068*/ 	.word	0x00005940


	//   ....[3]....
        /*006c*/ 	.word	0x00005950


	//   ....[4]....
        /*0070*/ 	.word	0x00005b10


	//   ....[5]....
        /*0074*/ 	.word	0x00005c00


	//   ....[6]....
        /*0078*/ 	.word	0x00005f30


	//   ....[7]....
        /*007c*/ 	.word	0x00005f40


	//----- nvinfo : EIATTR_EXIT_INSTR_OFFSETS
	.align		4
.L_792:
        /*0080*/ 	.byte	0x04, 0x1c
        /*0082*/ 	.short	(.L_794 - .L_793)


	//   ....[0]....
.L_793:
        /*0084*/ 	.word	0x00000030


	//   ....[1]....
        /*0088*/ 	.word	0x00005f50


	//   ....[2]....
        /*008c*/ 	.word	0x00005ff0


	//----- nvinfo : EIATTR_CTAIDZ_USED
	.align		4
.L_794:
        /*0090*/ 	.byte	0x01, 0x04
	.zero		2


	//----- nvinfo : EIATTR_MAX_THREADS
	.align		4
        /*0094*/ 	.byte	0x04, 0x05
        /*0096*/ 	.short	(.L_796 - .L_795)
.L_795:
        /*0098*/ 	.word	0x00000100
        /*009c*/ 	.word	0x00000001
        /*00a0*/ 	.word	0x00000001


	//----- nvinfo : EIATTR_CRS_STACK_SIZE
	.align		4
.L_796:
        /*00a4*/ 	.byte	0x04, 0x1e
        /*00a6*/ 	.short	(.L_798 - .L_797)
.L_797:
        /*00a8*/ 	.word	0x00000000
.L_798:


//--------------------- .nv.info._ZN7cutlass13device_kernelIN5flash19enable_sm80_to_sm89INS1_16FlashAttnBwdSm80INS1_25CollectiveMainloopBwdSm80ILi2ELi2EN4cute5tupleIJNS5_1CILi64EEENS7_ILi128EEENS7_ILi96EEEEEENS_10bfloat16_tEfNS_4arch4Sm80ELb0ELb0ELb0ELb1ELb0ELb0ELb0ELb0ELi2ELi2ELi4ELi2ELb0EEENS1_21CollectiveEpilogueBwdISB_SC_SE_Li256ELb1ELb0ELi2EEENS1_19SingleTileSchedulerILb1ELb0ELb0ELi128EEEEEEEEEvNT_6ParamsE --------------------------
	.section	.nv.info._ZN7cutlass13device_kernelIN5flash19enable_sm80_to_sm89INS1_16FlashAttnBwdSm80INS1_25CollectiveMainloopBwdSm80ILi2ELi2EN4cute5tupleIJNS5_1CILi64EEENS7_ILi128EEENS7_ILi96EEEEEENS_10bfloat16_tEfNS_4arch4Sm80ELb0ELb0ELb0ELb1ELb0ELb0ELb0ELb0ELi2ELi2ELi4ELi2ELb0EEENS1_21CollectiveEpilogueBwdISB_SC_SE_Li256ELb1ELb0ELi2EEENS1_19SingleTileSchedulerILb1ELb0ELb0ELi128EEEEEEEEEvNT_6ParamsE,"",@"SHT_CUDA_INFO"
	.sectionflags	@""
	.align	4


	//----- nvinfo : EIATTR_CUDA_API_VERSION
	.align		4
        /*0000*/ 	.byte	0x04, 0x37
        /*0002*/ 	.short	(.L_800 - .L_799)
.L_799:
        /*0004*/ 	.word	0x00000082


	//----- nvinfo : EIATTR_SW2861232_WAR
	.align		4
.L_800:
        /*0008*/ 	.byte	0x01, 0x35
	.zero		2


	//----- nvinfo : EIATTR_PARAM_CBANK
	.align		4
        /*000c*/ 	.byte	0x04, 0x0a
        /*000e*/ 	.short	(.L_802 - .L_801)
	.align		4
.L_801:
        /*0010*/ 	.word	index@(.nv.constant0._ZN7cutlass13device_kernelIN5flash19enable_sm80_to_sm89INS1_16FlashAttnBwdSm80INS1_25CollectiveMainloopBwdSm80ILi2ELi2EN4cute5tupleIJNS5_1CILi64EEENS7_ILi128EEENS7_ILi96EEEEEENS_10bfloat16_tEfNS_4arch4Sm80ELb0ELb0ELb0ELb1ELb0ELb0ELb0ELb0ELi2ELi2ELi4ELi2ELb0EEENS1_21CollectiveEpilogueBwdISB_SC_SE_Li256ELb1ELb0ELi2EEENS1_19SingleTileSchedulerILb1ELb0ELb0ELi128EEEEEEEEEvNT_6ParamsE)
        /*0014*/ 	.short	0x0160
        /*0016*/ 	.short	0x0270


	//----- nvinfo : EIATTR_CBANK_PARAM_SIZE
	.align		4
.L_802:
        /*0018*/ 	.byte	0x03, 0x19
        /*001a*/ 	.short	0x0270


	//----- nvinfo : EIATTR_KPARAM_INFO
	.align		4
        /*001c*/ 	.byte	0x04, 0x17
        /*001e*/ 	.short	(.L_804 - .L_803)
.L_803:
        /*0020*/ 	.word	0x00000000
        /*0024*/ 	.short	0x0000
        /*0026*/ 	.short	0x0000
        /*0028*/ 	.byte	0x00, 0xf0, 0xc1, 0x09


	//----- nvinfo : EIATTR_MAXREG_COUNT
	.align		4
.L_804:
        /*002c*/ 	.byte	0x03, 0x1b
        /*002e*/ 	.short	0x00ff


	//----- nvinfo : EIATTR_NUM_BARRIERS
	.align		4
        /*0030*/ 	.byte	0x02, 0x4c
        /*0032*/ 	.byte	0x02
	.zero		1


	//----- nvinfo : EIATTR_MERCURY_ISA_VERSION
	.align		4
        /*0034*/ 	.byte	0x03, 0x5f
        /*0036*/ 	.short	0x0000


	//----- nvinfo : EIATTR_COOP_GROUP_MASK_REGIDS
	.align		4
        /*0038*/ 	.byte	0x04, 0x29
        /*003a*/ 	.short	(.L_806 - .L_805)


	//   ....[0]....
.L_805:
        /*003c*/ 	.word	0xffffffff


	//----- nvinfo : EIATTR_COOP_GROUP_INSTR_OFFSETS
	.align		4
.L_806:
        /*0040*/ 	.byte	0x04, 0x28
        /*0042*/ 	.short	(.L_808 - .L_807)


	//   ....[0]....
.L_807:
        /*0044*/ 	.word	0x00000080


	//----- nvinfo : EIATTR_EXIT_INSTR_OFFSETS
	.align		4
.L_808:
        /*0048*/ 	.byte	0x04, 0x1c
        /*004a*/ 	.short	(.L_810 - .L_809)


	//   ....[0]....
.L_809:
        /*004c*/ 	.word	0x00000300


	//   ....[1]....
        /*0050*/ 	.word	0x000064e0


	//   ....[2]....
        /*0054*/ 	.word	0x000065e0


	//   ....[3]....
        /*0058*/ 	.word	0x00006600


	//   ....[4]....
        /*005c*/ 	.word	0x00006cd0


	//   ....[5]....
        /*0060*/ 	.word	0x00006dd0


	//   ....[6]....
        /*0064*/ 	.word	0x00006df0


	//----- nvinfo : EIATTR_CTAIDZ_USED
	.align		4
.L_810:
        /*0068*/ 	.byte	0x01, 0x04
	.zero		2


	//----- nvinfo : EIATTR_MAX_THREADS
	.align		4
        /*006c*/ 	.byte	0x04, 0x05
        /*006e*/ 	.short	(.L_812 - .L_811)
.L_811:
        /*0070*/ 	.word	0x00000100
        /*0074*/ 	.word	0x00000001
        /*0078*/ 	.word	0x00000001


	//----- nvinfo : EIATTR_CRS_STACK_SIZE
	.align		4
.L_812:
        /*007c*/ 	.byte	0x04, 0x1e
        /*007e*/ 	.short	(.L_814 - .L_813)
.L_813:
        /*0080*/ 	.word	0x00000000
.L_814:


//--------------------- .nv.info._ZN7cutlass13device_kernelIN5flash19enable_sm80_to_sm89INS1_16FlashAttnBwdSm80INS1_25CollectiveMainloopBwdSm80ILi2ELi2EN4cute5tupleIJNS5_1CILi64EEENS7_ILi128EEENS7_ILi96EEEEEENS_10bfloat16_tEfNS_4arch4Sm80ELb0ELb0ELb0ELb1ELb1ELb0ELb0ELb0ELi2ELi2ELi4ELi2ELb0EEENS1_21CollectiveEpilogueBwdISB_SC_SE_Li256ELb1ELb0ELi2EEENS1_19SingleTileSchedulerILb1ELb0ELb0ELi128EEEEEEEEEvNT_6ParamsE --------------------------
	.section	.nv.info._ZN7cutlass13device_kernelIN5flash19enable_sm80_to_sm89INS1_16FlashAttnBwdSm80INS1_25CollectiveMainloopBwdSm80ILi2ELi2EN4cute5tupleIJNS5_1CILi64EEENS7_ILi128EEENS7_ILi96EEEEEENS_10bfloat16_tEfNS_4arch4Sm80ELb0ELb0ELb0ELb1ELb1ELb0ELb0ELb0ELi2ELi2ELi4ELi2ELb0EEENS1_21CollectiveEpilogueBwdISB_SC_SE_Li256ELb1ELb0ELi2EEENS1_19SingleTileSchedulerILb1ELb0ELb0ELi128EEEEEEEEEvNT_6ParamsE,"",@"SHT_CUDA_INFO"
	.sectionflags	@""
	.align	4


	//----- nvinfo : EIATTR_CUDA_API_VERSION
	.align		4
        /*0000*/ 	.byte	0x04, 0x37
        /*0002*/ 	.short	(.L_816 - .L_815)
.L_815:
        /*0004*/ 	.word	0x00000082


	//----- nvinfo : EIATTR_SW2861232_WAR
	.align		4
.L_816:
        /*0008*/ 	.byte	0x01, 0x35
	.zero		2


	//----- nvinfo : EIATTR_PARAM_CBANK
	.align		4
        /*000c*/ 	.byte	0x04, 0x0a
        /*000e*/ 	.short	(.L_818 - .L_817)
	.align		4
.L_817:
        /*0010*/ 	.word	index@(.nv.constant0._ZN7cutlass13device_kernelIN5flash19enable_sm80_to_sm89INS1_16FlashAttnBwdSm80INS1_25CollectiveMainloopBwdSm80ILi2ELi2EN4cute5tupleIJNS5_1CILi64EEENS7_ILi128EEENS7_ILi96EEEEEENS_10bfloat16_tEfNS_4arch4Sm80ELb0ELb0ELb0ELb1ELb1ELb0ELb0ELb0ELi2ELi2ELi4ELi2ELb0EEENS1_21CollectiveEpilogueBwdISB_SC_SE_Li256ELb1ELb0ELi2EEENS1_19SingleTileSchedulerILb1ELb0ELb0ELi128EEEEEEEEEvNT_6ParamsE)
        /*0014*/ 	.short	0x0160
        /*0016*/ 	.short	0x0270


	//----- nvinfo : EIATTR_CBANK_PARAM_SIZE
	.align		4
.L_818:
        /*0018*/ 	.byte	0x03, 0x19
        /*001a*/ 	.short	0x0270


	//----- nvinfo : EIATTR_KPARAM_INFO
	.align		4
        /*001c*/ 	.byte	0x04, 0x17
        /*001e*/ 	.short	(.L_820 - .L_819)
.L_819:
        /*0020*/ 	.word	0x00000000
        /*0024*/ 	.short	0x0000
        /*0026*/ 	.short	0x0000
        /*0028*/ 	.byte	0x00, 0xf0, 0xc1, 0x09


	//----- nvinfo : EIATTR_MAXREG_COUNT
	.align		4
.L_820:
        /*002c*/ 	.byte	0x03, 0x1b
        /*002e*/ 	.short	0x00ff


	//----- nvinfo : EIATTR_NUM_BARRIERS
	.align		4
        /*0030*/ 	.byte	0x02, 0x4c
        /*0032*/ 	.byte	0x02
	.zero		1


	//----- nvinfo : EIATTR_MERCURY_ISA_VERSION
	.align		4
        /*0034*/ 	.byte	0x03, 0x5f
        /*0036*/ 	.short	0x0000


	//----- nvinfo : EIATTR_COOP_GROUP_MASK_REGIDS
	.align		4
        /*0038*/ 	.byte	0x04, 0x29
        /*003a*/ 	.short	(.L_822 - .L_821)


	//   ....[0]....
.L_821:
        /*003c*/ 	.word	0xffffffff


	//----- nvinfo : EIATTR_COOP_GROUP_INSTR_OFFSETS
	.align		4
.L_822:
        /*0040*/ 	.byte	0x04, 0x28
        /*0042*/ 	.short	(.L_824 - .L_823)


	//   ....[0]....
.L_823:
        /*0044*/ 	.word	0x00000080


	//----- nvinfo : EIATTR_EXIT_INSTR_OFFSETS
	.align		4
.L_824:
        /*0048*/ 	.byte	0x04, 0x1c
        /*004a*/ 	.short	(.L_826 - .L_825)


	//   ....[0]....
.L_825:
        /*004c*/ 	.word	0x00000300


	//   ....[1]....
        /*0050*/ 	.word	0x000064e0


	//   ....[2]....
        /*0054*/ 	.word	0x000065e0


	//   ....[3]....
        /*0058*/ 	.word	0x00006600


	//   ....[4]....
        /*005c*/ 	.word	0x00006cd0


	//   ....[5]....
        /*0060*/ 	.word	0x00006dd0


	//   ....[6]....
        /*0064*/ 	.word	0x00006df0


	//----- nvinfo : EIATTR_CTAIDZ_USED
	.align		4
.L_826:
        /*0068*/ 	.byte	0x01, 0x04
	.zero		2


	//----- nvinfo : EIATTR_MAX_THREADS
	.align		4
        /*006c*/ 	.byte	0x04, 0x05
        /*006e*/ 	.short	(.L_828 - .L_827)
.L_827:
        /*0070*/ 	.word	0x00000100
        /*0074*/ 	.word	0x00000001
        /*0078*/ 	.word	0x00000001


	//----- nvinfo : EIATTR_CRS_STACK_SIZE
	.align		4
.L_828:
        /*007c*/ 	.byte	0x04, 0x1e
        /*007e*/ 	.short	(.L_830 - .L_829)
.L_829:
        /*0080*/ 	.word	0x00000000
.L_830:


//--------------------- .nv.info._ZN7cutlass13device_kernelIN5flash19enable_sm80_to_sm89INS1_16FlashAttnBwdSm80INS1_25CollectiveMainloopBwdSm80ILi2ELi2EN4cute5tupleIJNS5_1CILi64EEENS7_ILi128EEENS7_ILi96EEEEEENS_10bfloat16_tEfNS_4arch4Sm80ELb0ELb0ELb0ELb1ELb0ELb0ELb0ELb0ELi2ELi2ELi4ELi2ELb0EEENS1_24CollectiveEpilogueBwdGQAISB_fSE_Li256ELb1ELb0EEENS1_19SingleTileSchedulerILb1ELb0ELb0ELi128EEEEEEEEEvNT_6ParamsE --------------------------
	.section	.nv.info._ZN7cutlass13device_kernelIN5flash19enable_sm80_to_sm89INS1_16FlashAttnBwdSm80INS1_25CollectiveMainloopBwdSm80ILi2ELi2EN4cute5tupleIJNS5_1CILi64EEENS7_ILi128EEENS7_ILi96EEEEEENS_10bfloat16_tEfNS_4arch4Sm80ELb0ELb0ELb0ELb1ELb0ELb0ELb0ELb0ELi2ELi2ELi4ELi2ELb0EEENS1_24CollectiveEpilogueBwdGQAISB_fSE_Li256ELb1ELb0EEENS1_19SingleTileSchedulerILb1ELb0ELb0ELi128EEEEEEEEEvNT_6ParamsE,"",@"SHT_CUDA_INFO"
	.sectionflags	@""
	.align	4


	//----- nvinfo : EIATTR_CUDA_API_VERSION
	.align		4
        /*0000*/ 	.byte	0x04, 0x37
        /*0002*/ 	.short	(.L_832 - .L_831)
.L_831:
        /*0004*/ 	.word	0x00000082


	//----- nvinfo : EIATTR_SW2861232_WAR
	.align		4
.L_832:
        /*0008*/ 	.byte	0x01, 0x35
	.zero		2


	//----- nvinfo : EIATTR_PARAM_CBANK
	.align		4
        /*000c*/ 	.byte	0x04, 0x0a
        /*000e*/ 	.short	(.L_834 - .L_833)
	.align		4
.L_833:
        /*0010*/ 	.word	index@(.nv.constant0._ZN7cutlass13device_kernelIN5flash19enable_sm80_to_sm89INS1_16FlashAttnBwdSm80INS1_25CollectiveMainloopBwdSm80ILi2ELi2EN4cute5tupleIJNS5_1CILi64EEENS7_ILi128EEENS7_ILi96EEEEEENS_10bfloat16_tEfNS_4arch4Sm80ELb0ELb0ELb0ELb1ELb0ELb0ELb0ELb0ELi2ELi2ELi4ELi2ELb0EEENS1_24CollectiveEpilogueBwdGQAISB_fSE_Li256ELb1ELb0EEENS1_19SingleTileSchedulerILb1ELb0ELb0ELi128EEEEEEEEEvNT_6ParamsE)
        /*0014*/ 	.short	0x0160
        /*0016*/ 	.short	0x0278


	//----- nvinfo : EIATTR_CBANK_PARAM_SIZE
	.align		4
.L_834:
        /*0018*/ 	.byte	0x03, 0x19
        /*001a*/ 	.short	0x0278


	//----- nvinfo : EIATTR_KPARAM_INFO
	.align		4
        /*001c*/ 	.byte	0x04, 0x17
        /*001e*/ 	.short	(.L_836 - .L_835)
.L_835:
        /*0020*/ 	.word	0x00000000
        /*0024*/ 	.short	0x0000
        /*0026*/ 	.short	0x0000
        /*0028*/ 	.byte	0x00, 0xf0, 0xe1, 0x09


	//----- nvinfo : EIATTR_MAXREG_COUNT
	.align		4
.L_836:
        /*002c*/ 	.byte	0x03, 0x1b
        /*002e*/ 	.short	0x00ff


	//----- nvinfo : EIATTR_NUM_BARRIERS
	.align		4
        /*0030*/ 	.byte	0x02, 0x4c
        /*0032*/ 	.byte	0x02
	.zero		1


	//----- nvinfo : EIATTR_MERCURY_ISA_VERSION
	.align		4
        /*0034*/ 	.byte	0x03, 0x5f
        /*0036*/ 	.short	0x0000


	//----- nvinfo : EIATTR_COOP_GROUP_MASK_REGIDS
	.align		4
        /*0038*/ 	.byte	0x04, 0x29
        /*003a*/ 	.short	(.L_838 - .L_837)


	//   ....[0]....
.L_837:
        /*003c*/ 	.word	0xffffffff


	//----- nvinfo : EIATTR_COOP_GROUP_INSTR_OFFSETS
	.align		4
.L_838:
        /*0040*/ 	.byte	0x04, 0x28
        /*0042*/ 	.short	(.L_840 - .L_839)


	//   ....[0]....
.L_839:
        /*0044*/ 	.word	0x00000080


	//----- nvinfo : EIATTR_EXIT_INSTR_OFFSETS
	.align		4
.L_840:
        /*0048*/ 	.byte	0x04, 0x1c
        /*004a*/ 	.short	(.L_842 - .L_841)


	//   ....[0]....
.L_841:
        /*004c*/ 	.word	0x00000300


	//   ....[1]....
        /*0050*/ 	.word	0x00005490


	//   ....[2]....
        /*0054*/ 	.word	0x00005db0


	//----- nvinfo : EIATTR_CTAIDZ_USED
	.align		4
.L_842:
        /*0058*/ 	.byte	0x01, 0x04
	.zero		2


	//----- nvinfo : EIATTR_MAX_THREADS
	.align		4
        /*005c*/ 	.byte	0x04, 0x05
        /*005e*/ 	.short	(.L_844 - .L_843)
.L_843:
        /*0060*/ 	.word	0x00000100
        /*0064*/ 	.word	0x00000001
        /*0068*/ 	.word	0x00000001


	//----- nvinfo : EIATTR_CRS_STACK_SIZE
	.align		4
.L_844:
        /*006c*/ 	.byte	0x04, 0x1e
        /*006e*/ 	.short	(.L_846 - .L_845)
.L_845:
        /*0070*/ 	.word	0x00000000
.L_846:


//--------------------- .nv.info._ZN7cutlass13device_kernelIN5flash19enable_sm80_to_sm89INS1_16FlashAttnBwdSm80INS1_25CollectiveMainloopBwdSm80ILi2ELi2EN4cute5tupleIJNS5_1CILi64EEENS7_ILi128EEENS7_ILi96EEEEEENS_10bfloat16_tEfNS_4arch4Sm80ELb0ELb0ELb0ELb1ELb1ELb0ELb0ELb0ELi2ELi2ELi4ELi2ELb0EEENS1_24CollectiveEpilogueBwdGQAISB_fSE_Li256ELb1ELb1EEENS1_19SingleTileSchedulerILb1ELb0ELb0ELi128EEEEEEEEEvNT_6ParamsE --------------------------
	.section	.nv.info._ZN7cutlass13device_kernelIN5flash19enable_sm80_to_sm89INS1_16FlashAttnBwdSm80INS1_25CollectiveMainloopBwdSm80ILi2ELi2EN4cute5tupleIJNS5_1CILi64EEENS7_ILi128EEENS7_ILi96EEEEEENS_10bfloat16_tEfNS_4arch4Sm80ELb0ELb0ELb0ELb1ELb1ELb0ELb0ELb0ELi2ELi2ELi4ELi2ELb0EEENS1_24CollectiveEpilogueBwdGQAISB_fSE_Li256ELb1ELb1EEENS1_19SingleTileSchedulerILb1ELb0ELb0ELi128EEEEEEEEEvNT_6ParamsE,"",@"SHT_CUDA_INFO"
	.sectionflags	@""
	.align	4


	//----- nvinfo : EIATTR_CUDA_API_VERSION
	.align		4
        /*0000*/ 	.byte	0x04, 0x37
        /*0002*/ 	.short	(.L_848 - .L_847)
.L_847:
        /*0004*/ 	.word	0x00000082


	//----- nvinfo : EIATTR_SW2861232_WAR
	.align		4
.L_848:
        /*0008*/ 	.byte	0x01, 0x35
	.zero		2


	//----- nvinfo : EIATTR_PARAM_CBANK
	.align		4
        /*000c*/ 	.byte	0x04, 0x0a
        /*000e*/ 	.short	(.L_850 - .L_849)
	.align		4
.L_849:
        /*0010*/ 	.word	index@(.nv.constant0._ZN7cutlass13device_kernelIN5flash19enable_sm80_to_sm89INS1_16FlashAttnBwdSm80INS1_25CollectiveMainloopBwdSm80ILi2ELi2EN4cute5tupleIJNS5_1CILi64EEENS7_ILi128EEENS7_ILi96EEEEEENS_10bfloat16_tEfNS_4arch4Sm80ELb0ELb0ELb0ELb1ELb1ELb0ELb0ELb0ELi2ELi2ELi4ELi2ELb0EEENS1_24CollectiveEpilogueBwdGQAISB_fSE_Li256ELb1ELb1EEENS1_19SingleTileSchedulerILb1ELb0ELb0ELi128EEEEEEEEEvNT_6ParamsE)
        /*0014*/ 	.short	0x0160
        /*0016*/ 	.short	0x0278


	//----- nvinfo : EIATTR_CBANK_PARAM_SIZE
	.align		4
.L_850:
        /*0018*/ 	.byte	0x03, 0x19
        /*001a*/ 	.short	0x0278


	//----- nvinfo : EIATTR_KPARAM_INFO
	.align		4
        /*001c*/ 	.byte	0x04, 0x17
        /*001e*/ 	.short	(.L_852 - .L_851)
.L_851:
        /*0020*/ 	.word	0x00000000
        /*0024*/ 	.short	0x0000
        /*0026*/ 	.short	0x0000
        /*0028*/ 	.byte	0x00, 0xf0, 0xe1, 0x09


	//----- nvinfo : EIATTR_MAXREG_COUNT
	.align		4
.L_852:
        /*002c*/ 	.byte	0x03, 0x1b
        /*002e*/ 	.short	0x00ff


	//----- nvinfo : EIATTR_NUM_BARRIERS
	.align		4
        /*0030*/ 	.byte	0x02, 0x4c
        /*0032*/ 	.byte	0x02
	.zero		1


	//----- nvinfo : EIATTR_MERCURY_ISA_VERSION
	.align		4
        /*0034*/ 	.byte	0x03, 0x5f
        /*0036*/ 	.short	0x0000


	//----- nvinfo : EIATTR_COOP_GROUP_MASK_REGIDS
	.align		4
        /*0038*/ 	.byte	0x04, 0x29
        /*003a*/ 	.short	(.L_854 - .L_853)


	//   ....[0]....
.L_853:
        /*003c*/ 	.word	0xffffffff


	//   ....[1]....
        /*0040*/ 	.word	0xffffffff


	//   ....[2]....
        /*0044*/ 	.word	0xffffffff


	//   ....[3]....
        /*0048*/ 	.word	0xffffffff


	//   ....[4]....
        /*004c*/ 	.word	0xffffffff


	//   ....[5]....
        /*0050*/ 	.word	0xffffffff


	//   ....[6]....
        /*0054*/ 	.word	0xffffffff


	//   ....[7]....
        /*0058*/ 	.word	0xffffffff


	//   ....[8]....
        /*005c*/ 	.word	0xffffffff


	//----- nvinfo : EIATTR_COOP_GROUP_INSTR_OFFSETS
	.align		4
.L_854:
        /*0060*/ 	.byte	0x04, 0x28
        /*0062*/ 	.short	(.L_856 - .L_855)


	//   ....[0]....
.L_855:
        /*0064*/ 	.word	0x00000080


	//   ....[1]....
        /*0068*/ 	.word	0x000057e0


	//   ....[2]....
        /*006c*/ 	.word	0x00005810


	//   ....[3]....
        /*0070*/ 	.word	0x00005c10


	//   ....[4]....
        /*0074*/ 	.word	0x00005c20


	//   ....[5]....
        /*0078*/ 	.word	0x00005db0


	//   ....[6]....
        /*007c*/ 	.word	0x00005e00


	//   ....[7]....
        /*0080*/ 	.word	0x000061b0


	//   ....[8]....
        /*0084*/ 	.word	0x000061c0


	//----- nvinfo : EIATTR_EXIT_INSTR_OFFSETS
	.align		4
.L_856:
        /*0088*/ 	.byte	0x04, 0x1c
        /*008a*/ 	.short	(.L_858 - .L_857)


	//   ....[0]....
.L_857:
        /*008c*/ 	.word	0x00000300


	//   ....[1]....
        /*0090*/ 	.word	0x00005490


	//   ....[2]....
        /*0094*/ 	.word	0x000061d0


	//   ....[3]....
        /*0098*/ 	.word	0x00006270


	//----- nvinfo : EIATTR_CTAIDZ_USED
	.align		4
.L_858:
        /*009c*/ 	.byte	0x01, 0x04
	.zero		2


	//----- nvinfo : EIATTR_MAX_THREADS
	.align		4
        /*00a0*/ 	.byte	0x04, 0x05
        /*00a2*/ 	.short	(.L_860 - .L_859)
.L_859:
        /*00a4*/ 	.word	0x00000100
        /*00a8*/ 	.word	0x00000001
        /*00ac*/ 	.word	0x00000001


	//----- nvinfo : EIATTR_CRS_STACK_SIZE
	.align		4
.L_860:
        /*00b0*/ 	.byte	0x04, 0x1e
        /*00b2*/ 	.short	(.L_862 - .L_861)
.L_861:
        /*00b4*/ 	.word	0x00000000
.L_862:


//--------------------- .nv.info._ZN7cutlass13device_kernelIN5flash19enable_sm80_to_sm89INS1_16FlashAttnBwdSm80INS1_25CollectiveMainloopBwdSm80ILi2ELi2EN4cute5tupleIJNS5_1CILi64EEENS7_ILi128EEENS7_ILi96EEEEEENS_10bfloat16_tEfNS_4arch4Sm80ELb0ELb1ELb0ELb0ELb0ELb0ELb0ELb0ELi2ELi2ELi4ELi2ELb0EEENS1_21CollectiveEpilogueBwdISB_SC_SE_Li256ELb0ELb0ELi2EEENS1_19SingleTileSchedulerILb0ELb0ELb0ELi128EEEEEEEEEvNT_6ParamsE --------------------------
	.section	.nv.info._ZN7cutlass13device_kernelIN5flash19enable_sm80_to_sm89INS1_16FlashAttnBwdSm80INS1_25CollectiveMainloopBwdSm80ILi2ELi2EN4cute5tupleIJNS5_1CILi64EEENS7_ILi128EEENS7_ILi96EEEEEENS_10bfloat16_tEfNS_4arch4Sm80ELb0ELb1ELb0ELb0ELb0ELb0ELb0ELb0ELi2ELi2ELi4ELi2ELb0EEENS1_21CollectiveEpilogueBwdISB_SC_SE_Li256ELb0ELb0ELi2EEENS1_19SingleTileSchedulerILb0ELb0ELb0ELi128EEEEEEEEEvNT_6ParamsE,"",@"SHT_CUDA_INFO"
	.sectionflags	@""
	.align	4


	//----- nvinfo : EIATTR_CUDA_API_VERSION
	.align		4
        /*0000*/ 	.byte	0x04, 0x37
        /*0002*/ 	.short	(.L_864 - .L_863)
.L_863:
        /*0004*/ 	.word	0x00000082


	//----- nvinfo : EIATTR_SW2861232_WAR
	.align		4
.L_864:
        /*0008*/ 	.byte	0x01, 0x35
	.zero		2


	//----- nvinfo : EIATTR_PARAM_CBANK
	.align		4
        /*000c*/ 	.byte	0x04, 0x0a
        /*000e*/ 	.short	(.L_866 - .L_865)
	.align		4
.L_865:
        /*0010*/ 	.word	index@(.nv.constant0._ZN7cutlass13device_kernelIN5flash19enable_sm80_to_sm89INS1_16FlashAttnBwdSm80INS1_25CollectiveMainloopBwdSm80ILi2ELi2EN4cute5tupleIJNS5_1CILi64EEENS7_ILi128EEENS7_ILi96EEEEEENS_10bfloat16_tEfNS_4arch4Sm80ELb0ELb1ELb0ELb0ELb0ELb0ELb0ELb0ELi2ELi2ELi4ELi2ELb0EEENS1_21CollectiveEpilogueBwdISB_SC_SE_Li256ELb0ELb0ELi2EEENS1_19SingleTileSchedulerILb0ELb0ELb0ELi128EEEEEEEEEvNT_6ParamsE)
        /*0014*/ 	.short	0x0160
        /*0016*/ 	.short	0x0270


	//----- nvinfo : EIATTR_CBANK_PARAM_SIZE
	.align		4
.L_866:
        /*0018*/ 	.byte	0x03, 0x19
        /*001a*/ 	.short	0x0270


	//----- nvinfo : EIATTR_KPARAM_INFO
	.align		4
        /*001c*/ 	.byte	0x04, 0x17
        /*001e*/ 	.short	(.L_868 - .L_867)
.L_867:
        /*0020*/ 	.word	0x00000000
        /*0024*/ 	.short	0x0000
        /*0026*/ 	.short	0x0000
        /*0028*/ 	.byte	0x00, 0xf0, 0xc1, 0x09


	//----- nvinfo : EIATTR_MAXREG_COUNT
	.align		4
.L_868:
        /*002c*/ 	.byte	0x03, 0x1b
        /*002e*/ 	.short	0x00ff


	//----- nvinfo : EIATTR_NUM_BARRIERS
	.align		4
        /*0030*/ 	.byte	0x02, 0x4c
        /*0032*/ 	.byte	0x02
	.zero		1


	//----- nvinfo : EIATTR_MERCURY_ISA_VERSION
	.align		4
        /*0034*/ 	.byte	0x03, 0x5f
        /*0036*/ 	.short	0x0000


	//----- nvinfo : EIATTR_EXIT_INSTR_OFFSETS
	.align		4
        /*0038*/ 	.byte	0x04, 0x1c
        /*003a*/ 	.short	(.L_870 - .L_869)


	//   ....[0]....
.L_869:
        /*003c*/ 	.word	0x00000030


	//   ....[1]....
        /*0040*/ 	.word	0x00006ee0


	//   ....[2]....
        /*0044*/ 	.word	0x00006ff0


	//   ....[3]....
        /*0048*/ 	.word	0x00007010


	//   ....[4]....
        /*004c*/ 	.word	0x00007580


	//   ....[5]....
        /*0050*/ 	.word	0x00007670


	//   ....[6]....
        /*0054*/ 	.word	0x00007690


	//----- nvinfo : EIATTR_CTAIDZ_USED
	.align		4
.L_870:
        /*0058*/ 	.byte	0x01, 0x04
	.zero		2


	//----- nvinfo : EIATTR_MAX_THREADS
	.align		4
        /*005c*/ 	.byte	0x04, 0x05
        /*005e*/ 	.short	(.L_872 - .L_871)
.L_871:
        /*0060*/ 	.word	0x00000100
        /*0064*/ 	.word	0x00000001
        /*0068*/ 	.word	0x00000001


	//----- nvinfo : EIATTR_CRS_STACK_SIZE
	.align		4
.L_872:
        /*006c*/ 	.byte	0x04, 0x1e
        /*006e*/ 	.short	(.L_874 - .L_873)
.L_873:
        /*0070*/ 	.word	0x00000000
.L_874:


//--------------------- .nv.info._ZN7cutlass13device_kernelIN5flash19enable_sm80_to_sm89INS1_16FlashAttnBwdSm80INS1_25CollectiveMainloopBwdSm80ILi2ELi2EN4cute5tupleIJNS5_1CILi64EEENS7_ILi128EEENS7_ILi96EEEEEENS_10bfloat16_tEfNS_4arch4Sm80ELb0ELb1ELb0ELb0ELb1ELb0ELb0ELb0ELi2ELi2ELi4ELi2ELb0EEENS1_21CollectiveEpilogueBwdISB_SC_SE_Li256ELb0ELb0ELi2EEENS1_19SingleTileSchedulerILb0ELb0ELb0ELi128EEEEEEEEEvNT_6ParamsE --------------------------
	.section	.nv.info._ZN7cutlass13device_kernelIN5flash19enable_sm80_to_sm89INS1_16FlashAttnBwdSm80INS1_25CollectiveMainloopBwdSm80ILi2ELi2EN4cute5tupleIJNS5_1CILi64EEENS7_ILi128EEENS7_ILi96EEEEEENS_10bfloat16_tEfNS_4arch4Sm80ELb0ELb1ELb0ELb0ELb1ELb0ELb0ELb0ELi2ELi2ELi4ELi2ELb0EEENS1_21CollectiveEpilogueBwdISB_SC_SE_Li256ELb0ELb0ELi2EEENS1_19SingleTileSchedulerILb0ELb0ELb0ELi128EEEEEEEEEvNT_6ParamsE,"",@"SHT_CUDA_INFO"
	.sectionflags	@""
	.align	4


	//----- nvinfo : EIATTR_CUDA_API_VERSION
	.align		4
        /*0000*/ 	.byte	0x04, 0x37
        /*0002*/ 	.short	(.L_876 - .L_875)
.L_875:
        /*0004*/ 	.word	0x00000082


	//----- nvinfo : EIATTR_SW2861232_WAR
	.align		4
.L_876:
        /*0008*/ 	.byte	0x01, 0x35
	.zero		2


	//----- nvinfo : EIATTR_PARAM_CBANK
	.align		4
        /*000c*/ 	.byte	0x04, 0x0a
        /*000e*/ 	.short	(.L_878 - .L_877)
	.align		4
.L_877:
        /*0010*/ 	.word	index@(.nv.constant0._ZN7cutlass13device_kernelIN5flash19enable_sm80_to_sm89INS1_16FlashAttnBwdSm80INS1_25CollectiveMainloopBwdSm80ILi2ELi2EN4cute5tupleIJNS5_1CILi64EEENS7_ILi128EEENS7_ILi96EEEEEENS_10bfloat16_tEfNS_4arch4Sm80ELb0ELb1ELb0ELb0ELb1ELb0ELb0ELb0ELi2ELi2ELi4ELi2ELb0EEENS1_21CollectiveEpilogueBwdISB_SC_SE_Li256ELb0ELb0ELi2EEENS1_19SingleTileSchedulerILb0ELb0ELb0ELi128EEEEEEEEEvNT_6ParamsE)
        /*0014*/ 	.short	0x0160
        /*0016*/ 	.short	0x0270


	//----- nvinfo : EIATTR_CBANK_PARAM_SIZE
	.align		4
.L_878:
        /*0018*/ 	.byte	0x03, 0x19
        /*001a*/ 	.short	0x0270


	//----- nvinfo : EIATTR_KPARAM_INFO
	.align		4
        /*001c*/ 	.byte	0x04, 0x17
        /*001e*/ 	.short	(.L_880 - .L_879)
.L_879:
        /*0020*/ 	.word	0x00000000
        /*0024*/ 	.short	0x0000
        /*0026*/ 	.short	0x0000
        /*0028*/ 	.byte	0x00, 0xf0, 0xc1, 0x09


	//----- nvinfo : EIATTR_MAXREG_COUNT
	.align		4
.L_880:
        /*002c*/ 	.byte	0x03, 0x1b
        /*002e*/ 	.short	0x00ff


	//----- nvinfo : EIATTR_NUM_BARRIERS
	.align		4
        /*0030*/ 	.byte	0x02, 0x4c
        /*0032*/ 	.byte	0x02
	.zero		1


	//----- nvinfo : EIATTR_MERCURY_ISA_VERSION
	.align		4
        /*0034*/ 	.byte	0x03, 0x5f
        /*0036*/ 	.short	0x0000


	//----- nvinfo : EIATTR_EXIT_INSTR_OFFSETS
	.align		4
        /*0038*/ 	.byte	0x04, 0x1c
        /*003a*/ 	.short	(.L_882 - .L_881)


	//   ....[0]....
.L_881:
        /*003c*/ 	.word	0x00000030


	//   ....[1]....
        /*0040*/ 	.word	0x00006ee0


	//   ....[2]....
        /*0044*/ 	.word	0x00006ff0


	//   ....[3]....
        /*0048*/ 	.word	0x00007010


	//   ....[4]....
        /*004c*/ 	.word	0x00007580


	//   ....[5]....
        /*0050*/ 	.word	0x00007670


	//   ....[6]....
        /*0054*/ 	.word	0x00007690


	//----- nvinfo : EIATTR_CTAIDZ_USED
	.align		4
.L_882:
        /*0058*/ 	.byte	0x01, 0x04
	.zero		2


	//----- nvinfo : EIATTR_MAX_THREADS
	.align		4
        /*005c*/ 	.byte	0x04, 0x05
        /*005e*/ 	.short	(.L_884 - .L_883)
.L_883:
        /*0060*/ 	.word	0x00000100
        /*0064*/ 	.word	0x00000001
        /*0068*/ 	.word	0x00000001


	//----- nvinfo : EIATTR_CRS_STACK_SIZE
	.align		4
.L_884:
        /*006c*/ 	.byte	0x04, 0x1e
        /*006e*/ 	.short	(.L_886 - .L_885)
.L_885:
        /*0070*/ 	.word	0x00000000
.L_886:


//--------------------- .nv.info._ZN7cutlass13device_kernelIN5flash19enable_sm80_to_sm89INS1_16FlashAttnBwdSm80INS1_25CollectiveMainloopBwdSm80ILi2ELi2EN4cute5tupleIJNS5_1CILi64EEENS7_ILi128EEENS7_ILi96EEEEEENS_10bfloat16_tEfNS_4arch4Sm80ELb0ELb1ELb0ELb0ELb0ELb0ELb0ELb0ELi2ELi2ELi4ELi2ELb0EEENS1_24CollectiveEpilogueBwdGQAISB_fSE_Li256ELb0ELb0EEENS1_19SingleTileSchedulerILb0ELb0ELb0ELi128EEEEEEEEEvNT_6ParamsE --------------------------
	.section	.nv.info._ZN7cutlass13device_kernelIN5flash19enable_sm80_to_sm89INS1_16FlashAttnBwdSm80INS1_25CollectiveMainloopBwdSm80ILi2ELi2EN4cute5tupleIJNS5_1CILi64EEENS7_ILi128EEENS7_ILi96EEEEEENS_10bfloat16_tEfNS_4arch4Sm80ELb0ELb1ELb0ELb0ELb0ELb0ELb0ELb0ELi2ELi2ELi4ELi2ELb0EEENS1_24CollectiveEpilogueBwdGQAISB_fSE_Li256ELb0ELb0EEENS1_19SingleTileSchedulerILb0ELb0ELb0ELi128EEEEEEEEEvNT_6ParamsE,"",@"SHT_CUDA_INFO"
	.sectionflags	@""
	.align	4


	//----- nvinfo : EIATTR_CUDA_API_VERSION
	.align		4
        /*0000*/ 	.byte	0x04, 0x37
        /*0002*/ 	.short	(.L_888 - .L_887)
.L_887:
        /*0004*/ 	.word	0x00000082


	//----- nvinfo : EIATTR_SW2861232_WAR
	.align		4
.L_888:
        /*0008*/ 	.byte	0x01, 0x35
	.zero		2


	//----- nvinfo : EIATTR_PARAM_CBANK
	.align		4
        /*000c*/ 	.byte	0x04, 0x0a
        /*000e*/ 	.short	(.L_890 - .L_889)
	.align		4
.L_889:
        /*0010*/ 	.word	index@(.nv.constant0._ZN7cutlass13device_kernelIN5flash19enable_sm80_to_sm89INS1_16FlashAttnBwdSm80INS1_25CollectiveMainloopBwdSm80ILi2ELi2EN4cute5tupleIJNS5_1CILi64EEENS7_ILi128EEENS7_ILi96EEEEEENS_10bfloat16_tEfNS_4arch4Sm80ELb0ELb1ELb0ELb0ELb0ELb0ELb0ELb0ELi2ELi2ELi4ELi2ELb0EEENS1_24CollectiveEpilogueBwdGQAISB_fSE_Li256ELb0ELb0EEENS1_19SingleTileSchedulerILb0ELb0ELb0ELi128EEEEEEEEEvNT_6ParamsE)
        /*0014*/ 	.short	0x0160
        /*0016*/ 	.short	0x0278


	//----- nvinfo : EIATTR_CBANK_PARAM_SIZE
	.align		4
.L_890:
        /*0018*/ 	.byte	0x03, 0x19
        /*001a*/ 	.short	0x0278


	//----- nvinfo : EIATTR_KPARAM_INFO
	.align		4
        /*001c*/ 	.byte	0x04, 0x17
        /*001e*/ 	.short	(.L_892 - .L_891)
.L_891:
        /*0020*/ 	.word	0x00000000
        /*0024*/ 	.short	0x0000
        /*0026*/ 	.short	0x0000
        /*0028*/ 	.byte	0x00, 0xf0, 0xe1, 0x09


	//----- nvinfo : EIATTR_MAXREG_COUNT
	.align		4
.L_892:
        /*002c*/ 	.byte	0x03, 0x1b
        /*002e*/ 	.short	0x00ff


	//----- nvinfo : EIATTR_NUM_BARRIERS
	.align		4
        /*0030*/ 	.byte	0x02, 0x4c
        /*0032*/ 	.byte	0x02
	.zero		1


	//----- nvinfo : EIATTR_MERCURY_ISA_VERSION
	.align		4
        /*0034*/ 	.byte	0x03, 0x5f
        /*0036*/ 	.short	0x0000


	//----- nvinfo : EIATTR_EXIT_INSTR_OFFSETS
	.align		4
        /*0038*/ 	.byte	0x04, 0x1c
        /*003a*/ 	.short	(.L_894 - .L_893)


	//   ....[0]....
.L_893:
        /*003c*/ 	.word	0x00000030


	//   ....[1]....
        /*0040*/ 	.word	0x00006110


	//   ....[2]....
        /*0044*/ 	.word	0x00006940


	//----- nvinfo : EIATTR_CTAIDZ_USED
	.align		4
.L_894:
        /*0048*/ 	.byte	0x01, 0x04
	.zero		2


	//----- nvinfo : EIATTR_MAX_THREADS
	.align		4
        /*004c*/ 	.byte	0x04, 0x05
        /*004e*/ 	.short	(.L_896 - .L_895)
.L_895:
        /*0050*/ 	.word	0x00000100
        /*0054*/ 	.word	0x00000001
        /*0058*/ 	.word	0x00000001


	//----- nvinfo : EIATTR_CRS_STACK_SIZE
	.align		4
.L_896:
        /*005c*/ 	.byte	0x04, 0x1e
        /*005e*/ 	.short	(.L_898 - .L_897)
.L_897:
        /*0060*/ 	.word	0x00000000
.L_898:


//--------------------- .nv.info._ZN7cutlass13device_kernelIN5flash19enable_sm80_to_sm89INS1_16FlashAttnBwdSm80INS1_25CollectiveMainloopBwdSm80ILi2ELi2EN4cute5tupleIJNS5_1CILi64EEENS7_ILi128EEENS7_ILi96EEEEEENS_10bfloat16_tEfNS_4arch4Sm80ELb0ELb1ELb0ELb0ELb1ELb0ELb0ELb0ELi2ELi2ELi4ELi2ELb0EEENS1_24CollectiveEpilogueBwdGQAISB_fSE_Li256ELb0ELb1EEENS1_19SingleTileSchedulerILb0ELb0ELb0ELi128EEEEEEEEEvNT_6ParamsE --------------------------
	.section	.nv.info._ZN7cutlass13device_kernelIN5flash19enable_sm80_to_sm89INS1_16FlashAttnBwdSm80INS1_25CollectiveMainloopBwdSm80ILi2ELi2EN4cute5tupleIJNS5_1CILi64EEENS7_ILi128EEENS7_ILi96EEEEEENS_10bfloat16_tEfNS_4arch4Sm80ELb0ELb1ELb0ELb0ELb1ELb0ELb0ELb0ELi2ELi2ELi4ELi2ELb0EEENS1_24CollectiveEpilogueBwdGQAISB_fSE_Li256ELb0ELb1EEENS1_19SingleTileSchedulerILb0ELb0ELb0ELi128EEEEEEEEEvNT_6ParamsE,"",@"SHT_CUDA_INFO"
	.sectionflags	@""
	.align	4


	//----- nvinfo : EIATTR_CUDA_API_VERSION
	.align		4
        /*0000*/ 	.byte	0x04, 0x37
        /*0002*/ 	.short	(.L_900 - .L_899)
.L_899:
        /*0004*/ 	.word	0x00000082


	//----- nvinfo : EIATTR_SW2861232_WAR
	.align		4
.L_900:
        /*0008*/ 	.byte	0x01, 0x35
	.zero		2


	//----- nvinfo : EIATTR_PARAM_CBANK
	.align		4
        /*000c*/ 	.byte	0x04, 0x0a
        /*000e*/ 	.short	(.L_902 - .L_901)
	.align		4
.L_901:
        /*0010*/ 	.word	index@(.nv.constant0._ZN7cutlass13device_kernelIN5flash19enable_sm80_to_sm89INS1_16FlashAttnBwdSm80INS1_25CollectiveMainloopBwdSm80ILi2ELi2EN4cute5tupleIJNS5_1CILi64EEENS7_ILi128EEENS7_ILi96EEEEEENS_10bfloat16_tEfNS_4arch4Sm80ELb0ELb1ELb0ELb0ELb1ELb0ELb0ELb0ELi2ELi2ELi4ELi2ELb0EEENS1_24CollectiveEpilogueBwdGQAISB_fSE_Li256ELb0ELb1EEENS1_19SingleTileSchedulerILb0ELb0ELb0ELi128EEEEEEEEEvNT_6ParamsE)
        /*0014*/ 	.short	0x0160
        /*0016*/ 	.short	0x0278


	//----- nvinfo : EIATTR_CBANK_PARAM_SIZE
	.align		4
.L_902:
        /*0018*/ 	.byte	0x03, 0x19
        /*001a*/ 	.short	0x0278


	//----- nvinfo : EIATTR_KPARAM_INFO
	.align		4
        /*001c*/ 	.byte	0x04, 0x17
        /*001e*/ 	.short	(.L_904 - .L_903)
.L_903:
        /*0020*/ 	.word	0x00000000
        /*0024*/ 	.short	0x0000
        /*0026*/ 	.short	0x0000
        /*0028*/ 	.byte	0x00, 0xf0, 0xe1, 0x09


	//----- nvinfo : EIATTR_MAXREG_COUNT
	.align		4
.L_904:
        /*002c*/ 	.byte	0x03, 0x1b
        /*002e*/ 	.short	0x00ff


	//----- nvinfo : EIATTR_NUM_BARRIERS
	.align		4
        /*0030*/ 	.byte	0x02, 0x4c
        /*0032*/ 	.byte	0x02
	.zero		1


	//----- nvinfo : EIATTR_MERCURY_ISA_VERSION
	.align		4
        /*0034*/ 	.byte	0x03, 0x5f
        /*0036*/ 	.short	0x0000


	//----- nvinfo : EIATTR_COOP_GROUP_MASK_REGIDS
	.align		4
        /*0038*/ 	.byte	0x04, 0x29
        /*003a*/ 	.short	(.L_906 - .L_905)


	//   ....[0]....
.L_905:
        /*003c*/ 	.word	0xffffffff


	//   ....[1]....
        /*0040*/ 	.word	0xffffffff


	//   ....[2]....
        /*0044*/ 	.word	0xffffffff


	//   ....[3]....
        /*0048*/ 	.word	0xffffffff


	//   ....[4]....
        /*004c*/ 	.word	0xffffffff


	//   ....[5]....
        /*0050*/ 	.word	0xffffffff


	//   ....[6]....
        /*0054*/ 	.word	0xffffffff


	//   ....[7]....
        /*0058*/ 	.word	0xffffffff


	//----- nvinfo : EIATTR_COOP_GROUP_INSTR_OFFSETS
	.align		4
.L_906:
        /*005c*/ 	.byte	0x04, 0x28
        /*005e*/ 	.short	(.L_908 - .L_907)


	//   ....[0]....
.L_907:
        /*0060*/ 	.word	0x00006390


	//   ....[1]....
        /*0064*/ 	.word	0x000063c0


	//   ....[2]....
        /*0068*/ 	.word	0x000067c0


	//   ....[3]....
        /*006c*/ 	.word	0x000067d0


	//   ....[4]....
        /*0070*/ 	.word	0x00006960


	//   ....[5]....
        /*0074*/ 	.word	0x000069b0


	//   ....[6]....
        /*0078*/ 	.word	0x00006d60


	//   ....[7]....
        /*007c*/ 	.word	0x00006d70


	//----- nvinfo : EIATTR_EXIT_INSTR_OFFSETS
	.align		4
.L_908:
        /*0080*/ 	.byte	0x04, 0x1c
        /*0082*/ 	.short	(.L_910 - .L_909)


	//   ....[0]....
.L_909:
        /*0084*/ 	.word	0x00000030


	//   ....[1]....
        /*0088*/ 	.word	0x00006130


	//   ....[2]....
        /*008c*/ 	.word	0x00006d80


	//   ....[3]....
        /*0090*/ 	.word	0x00006e20


	//----- nvinfo : EIATTR_CTAIDZ_USED
	.align		4
.L_910:
        /*0094*/ 	.byte	0x01, 0x04
	.zero		2


	//----- nvinfo : EIATTR_MAX_THREADS
	.align		4
        /*0098*/ 	.byte	0x04, 0x05
        /*009a*/ 	.short	(.L_912 - .L_911)
.L_911:
        /*009c*/ 	.word	0x00000100
        /*00a0*/ 	.word	0x00000001
        /*00a4*/ 	.word	0x00000001


	//----- nvinfo : EIATTR_CRS_STACK_SIZE
	.align		4
.L_912:
        /*00a8*/ 	.byte	0x04, 0x1e
        /*00aa*/ 	.short	(.L_914 - .L_913)
.L_913:
        /*00ac*/ 	.word	0x00000000
.L_914:


//--------------------- .nv.info._ZN7cutlass13device_kernelIN5flash19enable_sm80_to_sm89INS1_16FlashAttnBwdSm80INS1_25CollectiveMainloopBwdSm80ILi2ELi2EN4cute5tupleIJNS5_1CILi64EEENS7_ILi128EEENS7_ILi96EEEEEENS_10bfloat16_tEfNS_4arch4Sm80ELb0ELb1ELb0ELb1ELb0ELb0ELb0ELb0ELi2ELi2ELi4ELi2ELb0EEENS1_21CollectiveEpilogueBwdISB_SC_SE_Li256ELb1ELb0ELi2EEENS1_19SingleTileSchedulerILb1ELb0ELb0ELi128EEEEEEEEEvNT_6ParamsE --------------------------
	.section	.nv.info._ZN7cutlass13device_kernelIN5flash19enable_sm80_to_sm89INS1_16FlashAttnBwdSm80INS1_25CollectiveMainloopBwdSm80ILi2ELi2EN4cute5tupleIJNS5_1CILi64EEENS7_ILi128EEENS7_ILi96EEEEEENS_10bfloat16_tEfNS_4arch4Sm80ELb0ELb1ELb0ELb1ELb0ELb0ELb0ELb0ELi2ELi2ELi4ELi2ELb0EEENS1_21CollectiveEpilogueBwdISB_SC_SE_Li256ELb1ELb0ELi2EEENS1_19SingleTileSchedulerILb1ELb0ELb0ELi128EEEEEEEEEvNT_6ParamsE,"",@"SHT_CUDA_INFO"
	.sectionflags	@""
	.align	4


	//----- nvinfo : EIATTR_CUDA_API_VERSION
	.align		4
        /*0000*/ 	.byte	0x04, 0x37
        /*0002*/ 	.short	(.L_916 - .L_915)
.L_915:
        /*0004*/ 	.word	0x00000082


	//----- nvinfo : EIATTR_SW2861232_WAR
	.align		4
.L_916:
        /*0008*/ 	.byte	0x01, 0x35
	.zero		2


	//----- nvinfo : EIATTR_PARAM_CBANK
	.align		4
        /*000c*/ 	.byte	0x04, 0x0a
        /*000e*/ 	.short	(.L_918 - .L_917)
	.align		4
.L_917:
        /*0010*/ 	.word	index@(.nv.constant0._ZN7cutlass13device_kernelIN5flash19enable_sm80_to_sm89INS1_16FlashAttnBwdSm80INS1_25CollectiveMainloopBwdSm80ILi2ELi2EN4cute5tupleIJNS5_1CILi64EEENS7_ILi128EEENS7_ILi96EEEEEENS_10bfloat16_tEfNS_4arch4Sm80ELb0ELb1ELb0ELb1ELb0ELb0ELb0ELb0ELi2ELi2ELi4ELi2ELb0EEENS1_21CollectiveEpilogueBwdISB_SC_SE_Li256ELb1ELb0ELi2EEENS1_19SingleTileSchedulerILb1ELb0ELb0ELi128EEEEEEEEEvNT_6ParamsE)
        /*0014*/ 	.short	0x0160
        /*0016*/ 	.short	0x0270


	//----- nvinfo : EIATTR_CBANK_PARAM_SIZE
	.align		4
.L_918:
        /*0018*/ 	.byte	0x03, 0x19
        /*001a*/ 	.short	0x0270


	//----- nvinfo : EIATTR_KPARAM_INFO
	.align		4
        /*001c*/ 	.byte	0x04, 0x17
        /*001e*/ 	.short	(.L_920 - .L_919)
.L_919:
        /*0020*/ 	.word	0x00000000
        /*0024*/ 	.short	0x0000
        /*0026*/ 	.short	0x0000
        /*0028*/ 	.byte	0x00, 0xf0, 0xc1, 0x09


	//----- nvinfo : EIATTR_MAXREG_COUNT
	.align		4
.L_920:
        /*002c*/ 	.byte	0x03, 0x1b
        /*002e*/ 	.short	0x00ff


	//----- nvinfo : EIATTR_NUM_BARRIERS
	.align		4
        /*0030*/ 	.byte	0x02, 0x4c
        /*0032*/ 	.byte	0x02
	.zero		1


	//----- nvinfo : EIATTR_ANNOTATIONS
	.align		4
        /*0034*/ 	.byte	0x04, 0x55
        /*0036*/ 	.short	(.L_922 - .L_921)


	//   ....[0]....
.L_921:
        /*0038*/ 	.word	0x00000001
        /*003c*/ 	.byte	0xe0, 0x01, 0x00, 0x00, 0x01, 0x00, 0x00, 0x00, 0x10, 0x03, 0x00, 0x00, 0x01, 0x00, 0x00, 0x00
        /*004c*/ 	.byte	0x20, 0x03, 0x00, 0x00, 0x01, 0x00, 0x00, 0x00, 0xc0, 0x16, 0x00, 0x00, 0x01, 0x00, 0x00, 0x00
        /*005c*/ 	.byte	0x90, 0x18, 0x00, 0x00, 0x01, 0x00, 0x00, 0x00, 0xa0, 0x35, 0x00, 0x00, 0x01, 0x00, 0x00, 0x00
        /*006c*/ 	.byte	0xd0, 0x35, 0x00, 0x00, 0x01, 0x00, 0x00, 0x00, 0x40, 0x64, 0x00, 0x00, 0x01, 0x00, 0x00, 0x00
        /*007c*/ 	.byte	0xd0, 0x75, 0x00, 0x00


	//----- nvinfo : EIATTR_MERCURY_ISA_VERSION
	.align		4
.L_922:
        /*0080*/ 	.byte	0x03, 0x5f
        /*0082*/ 	.short	0x0000


	//----- nvinfo : EIATTR_COOP_GROUP_MASK_REGIDS
	.align		4
        /*0084*/ 	.byte	0x04, 0x29
        /*0086*/ 	.short	(.L_924 - .L_923)


	//   ....[0]....
.L_923:
        /*0088*/ 	.word	0xffffffff


	//----- nvinfo : EIATTR_COOP_GROUP_INSTR_OFFSETS
	.align		4
.L_924:
        /*008c*/ 	.byte	0x04, 0x28
        /*008e*/ 	.short	(.L_926 - .L_925)


	//   ....[0]....
.L_925:
        /*0090*/ 	.word	0x000000a0


	//----- nvinfo : EIATTR_EXIT_INSTR_OFFSETS
	.align		4
.L_926:
        /*0094*/ 	.byte	0x04, 0x1c
        /*0096*/ 	.short	(.L_928 - .L_927)


	//   ....[0]....
.L_927:
        /*0098*/ 	.word	0x00000340


	//   ....[1]....
        /*009c*/ 	.word	0x000074a0


	//   ....[2]....
        /*00a0*/ 	.word	0x000075a0


	//   ....[3]....
        /*00a4*/ 	.word	0x000075c0


	//   ....[4]....
        /*00a8*/ 	.word	0x00007c90


	//   ....[5]....
        /*00ac*/ 	.word	0x00007d80


	//   ....[6]....
        /*00b0*/ 	.word	0x00007da0


	//----- nvinfo : EIATTR_CTAIDZ_USED
	.align		4
.L_928:
        /*00b4*/ 	.byte	0x01, 0x04
	.zero		2


	//----- nvinfo : EIATTR_MAX_THREADS
	.align		4
        /*00b8*/ 	.byte	0x04, 0x05
        /*00ba*/ 	.short	(.L_930 - .L_929)
.L_929:
        /*00bc*/ 	.word	0x00000100
        /*00c0*/ 	.word	0x00000001
        /*00c4*/ 	.word	0x00000001


	//----- nvinfo : EIATTR_CRS_STACK_SIZE
	.align		4
.L_930:
        /*00c8*/ 	.byte	0x04, 0x1e
        /*00ca*/ 	.short	(.L_932 - .L_931)
.L_931:
        /*00cc*/ 	.word	0x00000000
.L_932:


//--------------------- .nv.info._ZN7cutlass13device_kernelIN5flash19enable_sm80_to_sm89INS1_16FlashAttnBwdSm80INS1_25CollectiveMainloopBwdSm80ILi2ELi2EN4cute5tupleIJNS5_1CILi64EEENS7_ILi128EEENS7_ILi96EEEEEENS_10bfloat16_tEfNS_4arch4Sm80ELb0ELb1ELb0ELb1ELb1ELb0ELb0ELb0ELi2ELi2ELi4ELi2ELb0EEENS1_21CollectiveEpilogueBwdISB_SC_SE_Li256ELb1ELb0ELi2EEENS1_19SingleTileSchedulerILb1ELb0ELb0ELi128EEEEEEEEEvNT_6ParamsE --------------------------
	.section	.nv.info._ZN7cutlass13device_kernelIN5flash19enable_sm80_to_sm89INS1_16FlashAttnBwdSm80INS1_25CollectiveMainloopBwdSm80ILi2ELi2EN4cute5tupleIJNS5_1CILi64EEENS7_ILi128EEENS7_ILi96EEEEEENS_10bfloat16_tEfNS_4arch4Sm80ELb0ELb1ELb0ELb1ELb1ELb0ELb0ELb0ELi2ELi2ELi4ELi2ELb0EEENS1_21CollectiveEpilogueBwdISB_SC_SE_Li256ELb1ELb0ELi2EEENS1_19SingleTileSchedulerILb1ELb0ELb0ELi128EEEEEEEEEvNT_6ParamsE,"",@"SHT_CUDA_INFO"
	.sectionflags	@""
	.align	4


	//----- nvinfo : EIATTR_CUDA_API_VERSION
	.align		4
        /*0000*/ 	.byte	0x04, 0x37
        /*0002*/ 	.short	(.L_934 - .L_933)
.L_933:
        /*0004*/ 	.word	0x00000082


	//----- nvinfo : EIATTR_SW2861232_WAR
	.align		4
.L_934:
        /*0008*/ 	.byte	0x01, 0x35
	.zero		2


	//----- nvinfo : EIATTR_PARAM_CBANK
	.align		4
        /*000c*/ 	.byte	0x04, 0x0a
        /*000e*/ 	.short	(.L_936 - .L_935)
	.align		4
.L_935:
        /*0010*/ 	.word	index@(.nv.constant0._ZN7cutlass13device_kernelIN5flash19enable_sm80_to_sm89INS1_16FlashAttnBwdSm80INS1_25CollectiveMainloopBwdSm80ILi2ELi2EN4cute5tupleIJNS5_1CILi64EEENS7_ILi128EEENS7_ILi96EEEEEENS_10bfloat16_tEfNS_4arch4Sm80ELb0ELb1ELb0ELb1ELb1ELb0ELb0ELb0ELi2ELi2ELi4ELi2ELb0EEENS1_21CollectiveEpilogueBwdISB_SC_SE_Li256ELb1ELb0ELi2EEENS1_19SingleTileSchedulerILb1ELb0ELb0ELi128EEEEEEEEEvNT_6ParamsE)
        /*0014*/ 	.short	0x0160
        /*0016*/ 	.short	0x0270


	//----- nvinfo : EIATTR_CBANK_PARAM_SIZE
	.align		4
.L_936:
        /*0018*/ 	.byte	0x03, 0x19
        /*001a*/ 	.short	0x0270


	//----- nvinfo : EIATTR_KPARAM_INFO
	.align		4
        /*001c*/ 	.byte	0x04, 0x17
        /*001e*/ 	.short	(.L_938 - .L_937)
.L_937:
        /*0020*/ 	.word	0x00000000
        /*0024*/ 	.short	0x0000
        /*0026*/ 	.short	0x0000
        /*0028*/ 	.byte	0x00, 0xf0, 0xc1, 0x09


	//----- nvinfo : EIATTR_MAXREG_COUNT
	.align		4
.L_938:
        /*002c*/ 	.byte	0x03, 0x1b
        /*002e*/ 	.short	0x00ff


	//----- nvinfo : EIATTR_NUM_BARRIERS
	.align		4
        /*0030*/ 	.byte	0x02, 0x4c
        /*0032*/ 	.byte	0x02
	.zero		1


	//----- nvinfo : EIATTR_ANNOTATIONS
	.align		4
        /*0034*/ 	.byte	0x04, 0x55
        /*0036*/ 	.short	(.L_940 - .L_939)


	//   ....[0]....
.L_939:
        /*0038*/ 	.word	0x00000001
        /*003c*/ 	.byte	0xe0, 0x01, 0x00, 0x00, 0x01, 0x00, 0x00, 0x00, 0x10, 0x03, 0x00, 0x00, 0x01, 0x00, 0x00, 0x00
        /*004c*/ 	.byte	0x20, 0x03, 0x00, 0x00, 0x01, 0x00, 0x00, 0x00, 0xc0, 0x16, 0x00, 0x00, 0x01, 0x00, 0x00, 0x00
        /*005c*/ 	.byte	0x90, 0x18, 0x00, 0x00, 0x01, 0x00, 0x00, 0x00, 0xa0, 0x35, 0x00, 0x00, 0x01, 0x00, 0x00, 0x00
        /*006c*/ 	.byte	0xd0, 0x35, 0x00, 0x00, 0x01, 0x00, 0x00, 0x00, 0x40, 0x64, 0x00, 0x00, 0x01, 0x00, 0x00, 0x00
        /*007c*/ 	.byte	0xd0, 0x75, 0x00, 0x00


	//----- nvinfo : EIATTR_MERCURY_ISA_VERSION
	.align		4
.L_940:
        /*0080*/ 	.byte	0x03, 0x5f
        /*0082*/ 	.short	0x0000


	//----- nvinfo : EIATTR_COOP_GROUP_MASK_REGIDS
	.align		4
        /*0084*/ 	.byte	0x04, 0x29
        /*0086*/ 	.short	(.L_942 - .L_941)


	//   ....[0]....
.L_941:
        /*0088*/ 	.word	0xffffffff


	//----- nvinfo : EIATTR_COOP_GROUP_INSTR_OFFSETS
	.align		4
.L_942:
        /*008c*/ 	.byte	0x04, 0x28
        /*008e*/ 	.short	(.L_944 - .L_943)


	//   ....[0]....
.L_943:
        /*0090*/ 	.word	0x000000a0


	//----- nvinfo : EIATTR_EXIT_INSTR_OFFSETS
	.align		4
.L_944:
        /*0094*/ 	.byte	0x04, 0x1c
        /*0096*/ 	.short	(.L_946 - .L_945)


	//   ....[0]....
.L_945:
        /*0098*/ 	.word	0x00000340


	//   ....[1]....
        /*009c*/ 	.word	0x000074a0


	//   ....[2]....
        /*00a0*/ 	.word	0x000075a0


	//   ....[3]....
        /*00a4*/ 	.word	0x000075c0


	//   ....[4]....
        /*00a8*/ 	.word	0x00007c90


	//   ....[5]....
        /*00ac*/ 	.word	0x00007d80


	//   ....[6]....
        /*00b0*/ 	.word	0x00007da0


	//----- nvinfo : EIATTR_CTAIDZ_USED
	.align		4
.L_946:
        /*00b4*/ 	.byte	0x01, 0x04
	.zero		2


	//----- nvinfo : EIATTR_MAX_THREADS
	.align		4
        /*00b8*/ 	.byte	0x04, 0x05
        /*00ba*/ 	.short	(.L_948 - .L_947)
.L_947:
        /*00bc*/ 	.word	0x00000100
        /*00c0*/ 	.word	0x00000001
        /*00c4*/ 	.word	0x00000001


	//----- nvinfo : EIATTR_CRS_STACK_SIZE
	.align		4
.L_948:
        /*00c8*/ 	.byte	0x04, 0x1e
        /*00ca*/ 	.short	(.L_950 - .L_949)
.L_949:
        /*00cc*/ 	.word	0x00000000
.L_950:


//--------------------- .nv.info._ZN7cutlass13device_kernelIN5flash19enable_sm80_to_sm89INS1_16FlashAttnBwdSm80INS1_25CollectiveMainloopBwdSm80ILi2ELi2EN4cute5tupleIJNS5_1CILi64EEENS7_ILi128EEENS7_ILi96EEEEEENS_10bfloat16_tEfNS_4arch4Sm80ELb0ELb1ELb0ELb1ELb0ELb0ELb0ELb0ELi2ELi2ELi4ELi2ELb0EEENS1_24CollectiveEpilogueBwdGQAISB_fSE_Li256ELb1ELb0EEENS1_19SingleTileSchedulerILb1ELb0ELb0ELi128EEEEEEEEEvNT_6ParamsE --------------------------
	.section	.nv.info._ZN7cutlass13device_kernelIN5flash19enable_sm80_to_sm89INS1_16FlashAttnBwdSm80INS1_25CollectiveMainloopBwdSm80ILi2ELi2EN4cute5tupleIJNS5_1CILi64EEENS7_ILi128EEENS7_ILi96EEEEEENS_10bfloat16_tEfNS_4arch4Sm80ELb0ELb1ELb0ELb1ELb0ELb0ELb0ELb0ELi2ELi2ELi4ELi2ELb0EEENS1_24CollectiveEpilogueBwdGQAISB_fSE_Li256ELb1ELb0EEENS1_19SingleTileSchedulerILb1ELb0ELb0ELi128EEEEEEEEEvNT_6ParamsE,"",@"SHT_CUDA_INFO"
	.sectionflags	@""
	.align	4


	//----- nvinfo : EIATTR_CUDA_API_VERSION
	.align		4
        /*0000*/ 	.byte	0x04, 0x37
        /*0002*/ 	.short	(.L_952 - .L_951)
.L_951:
        /*0004*/ 	.word	0x00000082


	//----- nvinfo : EIATTR_SW2861232_WAR
	.align		4
.L_952:
        /*0008*/ 	.byte	0x01, 0x35
	.zero		2


	//----- nvinfo : EIATTR_PARAM_CBANK
	.align		4
        /*000c*/ 	.byte	0x04, 0x0a
        /*000e*/ 	.short	(.L_954 - .L_953)
	.align		4
.L_953:
        /*0010*/ 	.word	index@(.nv.constant0._ZN7cutlass13device_kernelIN5flash19enable_sm80_to_sm89INS1_16FlashAttnBwdSm80INS1_25CollectiveMainloopBwdSm80ILi2ELi2EN4cute5tupleIJNS5_1CILi64EEENS7_ILi128EEENS7_ILi96EEEEEENS_10bfloat16_tEfNS_4arch4Sm80ELb0ELb1ELb0ELb1ELb0ELb0ELb0ELb0ELi2ELi2ELi4ELi2ELb0EEENS1_24CollectiveEpilogueBwdGQAISB_fSE_Li256ELb1ELb0EEENS1_19SingleTileSchedulerILb1ELb0ELb0ELi128EEEEEEEEEvNT_6ParamsE)
        /*0014*/ 	.short	0x0160
        /*0016*/ 	.short	0x0278


	//----- nvinfo : EIATTR_CBANK_PARAM_SIZE
	.align		4
.L_954:
        /*0018*/ 	.byte	0x03, 0x19
        /*001a*/ 	.short	0x0278


	//----- nvinfo : EIATTR_KPARAM_INFO
	.align		4
        /*001c*/ 	.byte	0x04, 0x17
        /*001e*/ 	.short	(.L_956 - .L_955)
.L_955:
        /*0020*/ 	.word	0x00000000
        /*0024*/ 	.short	0x0000
        /*0026*/ 	.short	0x0000
        /*0028*/ 	.byte	0x00, 0xf0, 0xe1, 0x09


	//----- nvinfo : EIATTR_MAXREG_COUNT
	.align		4
.L_956:
        /*002c*/ 	.byte	0x03, 0x1b
        /*002e*/ 	.short	0x00ff


	//----- nvinfo : EIATTR_NUM_BARRIERS
	.align		4
        /*0030*/ 	.byte	0x02, 0x4c
        /*0032*/ 	.byte	0x02
	.zero		1


	//----- nvinfo : EIATTR_ANNOTATIONS
	.align		4
        /*0034*/ 	.byte	0x04, 0x55
        /*0036*/ 	.short	(.L_958 - .L_957)


	//   ....[0]....
.L_957:
        /*0038*/ 	.word	0x00000001
        /*003c*/ 	.byte	0xe0, 0x01, 0x00, 0x00, 0x01, 0x00, 0x00, 0x00, 0x10, 0x03, 0x00, 0x00, 0x01, 0x00, 0x00, 0x00
        /*004c*/ 	.byte	0x20, 0x03, 0x00, 0x00, 0x01, 0x00, 0x00, 0x00, 0x60, 0x16, 0x00, 0x00, 0x01, 0x00, 0x00, 0x00
        /*005c*/ 	.byte	0x30, 0x18, 0x00, 0x00, 0x01, 0x00, 0x00, 0x00, 0x40, 0x35, 0x00, 0x00, 0x01, 0x00, 0x00, 0x00
        /*006c*/ 	.byte	0x70, 0x35, 0x00, 0x00, 0x01, 0x00, 0x00, 0x00, 0xe0, 0x63, 0x00, 0x00


	//----- nvinfo : EIATTR_MERCURY_ISA_VERSION
	.align		4
.L_958:
        /*0078*/ 	.byte	0x03, 0x5f
        /*007a*/ 	.short	0x0000


	//----- nvinfo : EIATTR_COOP_GROUP_MASK_REGIDS
	.align		4
        /*007c*/ 	.byte	0x04, 0x29
        /*007e*/ 	.short	(.L_960 - .L_959)


	//   ....[0]....
.L_959:
        /*0080*/ 	.word	0xffffffff


	//----- nvinfo : EIATTR_COOP_GROUP_INSTR_OFFSETS
	.align		4
.L_960:
        /*0084*/ 	.byte	0x04, 0x28
        /*0086*/ 	.short	(.L_962 - .L_961)


	//   ....[0]....
.L_961:
        /*0088*/ 	.word	0x000000a0


	//----- nvinfo : EIATTR_EXIT_INSTR_OFFSETS
	.align		4
.L_962:
        /*008c*/ 	.byte	0x04, 0x1c
        /*008e*/ 	.short	(.L_964 - .L_963)


	//   ....[0]....
.L_963:
        /*0090*/ 	.word	0x00000340


	//   ....[1]....
        /*0094*/ 	.word	0x000063d0


	//   ....[2]....
        /*0098*/ 	.word	0x00006d10


	//----- nvinfo : EIATTR_CTAIDZ_USED
	.align		4
.L_964:
        /*009c*/ 	.byte	0x01, 0x04
	.zero		2


	//----- nvinfo : EIATTR_MAX_THREADS
	.align		4
        /*00a0*/ 	.byte	0x04, 0x05
        /*00a2*/ 	.short	(.L_966 - .L_965)
.L_965:
        /*00a4*/ 	.word	0x00000100
        /*00a8*/ 	.word	0x00000001
        /*00ac*/ 	.word	0x00000001


	//----- nvinfo : EIATTR_CRS_STACK_SIZE
	.align		4
.L_966:
        /*00b0*/ 	.byte	0x04, 0x1e
        /*00b2*/ 	.short	(.L_968 - .L_967)
.L_967:
        /*00b4*/ 	.word	0x00000000
.L_968:


//--------------------- .nv.info._ZN7cutlass13device_kernelIN5flash19enable_sm80_to_sm89INS1_16FlashAttnBwdSm80INS1_25CollectiveMainloopBwdSm80ILi2ELi2EN4cute5tupleIJNS5_1CILi64EEENS7_ILi128EEENS7_ILi96EEEEEENS_10bfloat16_tEfNS_4arch4Sm80ELb0ELb1ELb0ELb1ELb1ELb0ELb0ELb0ELi2ELi2ELi4ELi2ELb0EEENS1_24CollectiveEpilogueBwdGQAISB_fSE_Li256ELb1ELb1EEENS1_19SingleTileSchedulerILb1ELb0ELb0ELi128EEEEEEEEEvNT_6ParamsE --------------------------
	.section	.nv.info._ZN7cutlass13device_kernelIN5flash19enable_sm80_to_sm89INS1_16FlashAttnBwdSm80INS1_25CollectiveMainloopBwdSm80ILi2ELi2EN4cute5tupleIJNS5_1CILi64EEENS7_ILi128EEENS7_ILi96EEEEEENS_10bfloat16_tEfNS_4arch4Sm80ELb0ELb1ELb0ELb1ELb1ELb0ELb0ELb0ELi2ELi2ELi4ELi2ELb0EEENS1_24CollectiveEpilogueBwdGQAISB_fSE_Li256ELb1ELb1EEENS1_19SingleTileSchedulerILb1ELb0ELb0ELi128EEEEEEEEEvNT_6ParamsE,"",@"SHT_CUDA_INFO"
	.sectionflags	@""
	.align	4


	//----- nvinfo : EIATTR_CUDA_API_VERSION
	.align		4
        /*0000*/ 	.byte	0x04, 0x37
        /*0002*/ 	.short	(.L_970 - .L_969)
.L_969:
        /*0004*/ 	.word	0x00000082


	//----- nvinfo : EIATTR_SW2861232_WAR
	.align		4
.L_970:
        /*0008*/ 	.byte	0x01, 0x35
	.zero		2


	//----- nvinfo : EIATTR_PARAM_CBANK
	.align		4
        /*000c*/ 	.byte	0x04, 0x0a
        /*000e*/ 	.short	(.L_972 - .L_971)
	.align		4
.L_971:
        /*0010*/ 	.word	index@(.nv.constant0._ZN7cutlass13device_kernelIN5flash19enable_sm80_to_sm89INS1_16FlashAttnBwdSm80INS1_25CollectiveMainloopBwdSm80ILi2ELi2EN4cute5tupleIJNS5_1CILi64EEENS7_ILi128EEENS7_ILi96EEEEEENS_10bfloat16_tEfNS_4arch4Sm80ELb0ELb1ELb0ELb1ELb1ELb0ELb0ELb0ELi2ELi2ELi4ELi2ELb0EEENS1_24CollectiveEpilogueBwdGQAISB_fSE_Li256ELb1ELb1EEENS1_19SingleTileSchedulerILb1ELb0ELb0ELi128EEEEEEEEEvNT_6ParamsE)
        /*0014*/ 	.short	0x0160
        /*0016*/ 	.short	0x0278


	//----- nvinfo : EIATTR_CBANK_PARAM_SIZE
	.align		4
.L_972:
        /*0018*/ 	.byte	0x03, 0x19
        /*001a*/ 	.short	0x0278


	//----- nvinfo : EIATTR_KPARAM_INFO
	.align		4
        /*001c*/ 	.byte	0x04, 0x17
        /*001e*/ 	.short	(.L_974 - .L_973)
.L_973:
        /*0020*/ 	.word	0x00000000
        /*0024*/ 	.short	0x0000
        /*0026*/ 	.short	0x0000
        /*0028*/ 	.byte	0x00, 0xf0, 0xe1, 0x09


	//----- nvinfo : EIATTR_MAXREG_COUNT
	.align		4
.L_974:
        /*002c*/ 	.byte	0x03, 0x1b
        /*002e*/ 	.short	0x00ff


	//----- nvinfo : EIATTR_NUM_BARRIERS
	.align		4
        /*0030*/ 	.byte	0x02, 0x4c
        /*0032*/ 	.byte	0x02
	.zero		1


	//----- nvinfo : EIATTR_ANNOTATIONS
	.align		4
        /*0034*/ 	.byte	0x04, 0x55
        /*0036*/ 	.short	(.L_976 - .L_975)


	//   ....[0]....
.L_975:
        /*0038*/ 	.word	0x00000001
        /*003c*/ 	.byte	0xe0, 0x01, 0x00, 0x00, 0x01, 0x00, 0x00, 0x00, 0x10, 0x03, 0x00, 0x00, 0x01, 0x00, 0x00, 0x00
        /*004c*/ 	.byte	0x20, 0x03, 0x00, 0x00, 0x01, 0x00, 0x00, 0x00, 0x60, 0x16, 0x00, 0x00, 0x01, 0x00, 0x00, 0x00
        /*005c*/ 	.byte	0x30, 0x18, 0x00, 0x00, 0x01, 0x00, 0x00, 0x00, 0x40, 0x35, 0x00, 0x00, 0x01, 0x00, 0x00, 0x00
        /*006c*/ 	.byte	0x70, 0x35, 0x00, 0x00, 0x01, 0x00, 0x00, 0x00, 0xe0, 0x63, 0x00, 0x00


	//----- nvinfo : EIATTR_MERCURY_ISA_VERSION
	.align		4
.L_976:
        /*0078*/ 	.byte	0x03, 0x5f
        /*007a*/ 	.short	0x0000


	//----- nvinfo : EIATTR_COOP_GROUP_MASK_REGIDS
	.align		4
        /*007c*/ 	.byte	0x04, 0x29
        /*007e*/ 	.short	(.L_978 - .L_977)


	//   ....[0]....
.L_977:
        /*0080*/ 	.word	0xffffffff


	//   ....[1]....
        /*0084*/ 	.word	0xffffffff


	//   ....[2]....
        /*0088*/ 	.word	0xffffffff


	//   ....[3]....
        /*008c*/ 	.word	0xffffffff


	//   ....[4]....
        /*0090*/ 	.word	0xffffffff


	//   ....[5]....
        /*0094*/ 	.word	0xffffffff


	//   ....[6]....
        /*0098*/ 	.word	0xffffffff


	//   ....[7]....
        /*009c*/ 	.word	0xffffffff


	//   ....[8]....
        /*00a0*/ 	.word	0xffffffff


	//----- nvinfo : EIATTR_COOP_GROUP_INSTR_OFFSETS
	.align		4
.L_978:
        /*00a4*/ 	.byte	0x04, 0x28
        /*00a6*/ 	.short	(.L_980 - .L_979)


	//   ....[0]....
.L_979:
        /*00a8*/ 	.word	0x000000a0


	//   ....[1]....
        /*00ac*/ 	.word	0x00006710


	//   ....[2]....
        /*00b0*/ 	.word	0x00006740


	//   ....[3]....
        /*00b4*/ 	.word	0x00006b50


	//   ....[4]....
        /*00b8*/ 	.word	0x00006b60


	//   ....[5]....
        /*00bc*/ 	.word	0x00006cf0


	//   ....[6]....
        /*00c0*/ 	.word	0x00006d40


	//   ....[7]....
        /*00c4*/ 	.word	0x000070f0


	//   ....[8]....
        /*00c8*/ 	.word	0x00007100


	//----- nvinfo : EIATTR_EXIT_INSTR_OFFSETS
	.align		4
.L_980:
        /*00cc*/ 	.byte	0x04, 0x1c
        /*00ce*/ 	.short	(.L_982 - .L_981)


	//   ....[0]....
.L_981:
        /*00d0*/ 	.word	0x00000340


	//   ....[1]....
        /*00d4*/ 	.word	0x000063d0


	//   ....[2]....
        /*00d8*/ 	.word	0x00007110


	//   ....[3]....
        /*00dc*/ 	.word	0x000071b0


	//----- nvinfo : EIATTR_CTAIDZ_USED
	.align		4
.L_982:
        /*00e0*/ 	.byte	0x01, 0x04
	.zero		2


	//----- nvinfo : EIATTR_MAX_THREADS
	.align		4
        /*00e4*/ 	.byte	0x04, 0x05
        /*00e6*/ 	.short	(.L_984 - .L_983)
.L_983:
        /*00e8*/ 	.word	0x00000100
        /*00ec*/ 	.word	0x00000001
        /*00f0*/ 	.word	0x00000001


	//----- nvinfo : EIATTR_CRS_STACK_SIZE
	.align		4
.L_984:
        /*00f4*/ 	.byte	0x04, 0x1e
        /*00f6*/ 	.short	(.L_986 - .L_985)
.L_985:
        /*00f8*/ 	.word	0x00000000
.L_986:


//--------------------- .nv.info._ZN7cutlass13device_kernelIN5flash19enable_sm80_to_sm89INS1_16FlashAttnBwdSm80INS1_25CollectiveMainloopBwdSm80ILi2ELi2EN4cute5tupleIJNS5_1CILi64EEENS7_ILi128EEENS7_ILi96EEEEEENS_10bfloat16_tEfNS_4arch4Sm80ELb1ELb0ELb0ELb0ELb0ELb0ELb0ELb0ELi2ELi2ELi4ELi2ELb0EEENS1_21CollectiveEpilogueBwdISB_SC_SE_Li256ELb0ELb0ELi2EEENS1_25SingleTileBwdLPTSchedulerILb0ELi128ELb0EEEEEEEEEvNT_6ParamsE --------------------------
	.section	.nv.info._ZN7cutlass13device_kernelIN5flash19enable_sm80_to_sm89INS1_16FlashAttnBwdSm80INS1_25CollectiveMainloopBwdSm80ILi2ELi2EN4cute5tupleIJNS5_1CILi64EEENS7_ILi128EEENS7_ILi96EEEEEENS_10bfloat16_tEfNS_4arch4Sm80ELb1ELb0ELb0ELb0ELb0ELb0ELb0ELb0ELi2ELi2ELi4ELi2ELb0EEENS1_21CollectiveEpilogueBwdISB_SC_SE_Li256ELb0ELb0ELi2EEENS1_25SingleTileBwdLPTSchedulerILb0ELi128ELb0EEEEEEEEEvNT_6ParamsE,"",@"SHT_CUDA_INFO"
	.sectionflags	@""
	.align	4


	//----- nvinfo : EIATTR_CUDA_API_VERSION
	.align		4
        /*0000*/ 	.byte	0x04, 0x37
        /*0002*/ 	.short	(.L_988 - .L_987)
.L_987:
        /*0004*/ 	.word	0x00000082


	//----- nvinfo : EIATTR_SW2861232_WAR
	.align		4
.L_988:
        /*0008*/ 	.byte	0x01, 0x35
	.zero		2


	//----- nvinfo : EIATTR_PARAM_CBANK
	.align		4
        /*000c*/ 	.byte	0x04, 0x0a
        /*000e*/ 	.short	(.L_990 - .L_989)
	.align		4
.L_989:
        /*0010*/ 	.word	index@(.nv.constant0._ZN7cutlass13device_kernelIN5flash19enable_sm80_to_sm89INS1_16FlashAttnBwdSm80INS1_25CollectiveMainloopBwdSm80ILi2ELi2EN4cute5tupleIJNS5_1CILi64EEENS7_ILi128EEENS7_ILi96EEEEEENS_10bfloat16_tEfNS_4arch4Sm80ELb1ELb0ELb0ELb0ELb0ELb0ELb0ELb0ELi2ELi2ELi4ELi2ELb0EEENS1_21CollectiveEpilogueBwdISB_SC_SE_Li256ELb0ELb0ELi2EEENS1_25SingleTileBwdLPTSchedulerILb0ELi128ELb0EEEEEEEEEvNT_6ParamsE)
        /*0014*/ 	.short	0x0160
        /*0016*/ 	.short	0x0288


	//----- nvinfo : EIATTR_CBANK_PARAM_SIZE
	.align		4
.L_990:
        /*0018*/ 	.byte	0x03, 0x19
        /*001a*/ 	.short	0x0288


	//----- nvinfo : EIATTR_KPARAM_INFO
	.align		4
        /*001c*/ 	.byte	0x04, 0x17
        /*001e*/ 	.short	(.L_992 - .L_991)
.L_991:
        /*0020*/ 	.word	0x00000000
        /*0024*/ 	.short	0x0000
        /*0026*/ 	.short	0x0000
        /*0028*/ 	.byte	0x00, 0xf0, 0x21, 0x0a


	//----- nvinfo : EIATTR_MAXREG_COUNT
	.align		4
.L_992:
        /*002c*/ 	.byte	0x03, 0x1b
        /*002e*/ 	.short	0x00ff


	//----- nvinfo : EIATTR_NUM_BARRIERS
	.align		4
        /*0030*/ 	.byte	0x02, 0x4c
        /*0032*/ 	.byte	0x02
	.zero		1


	//----- nvinfo : EIATTR_MERCURY_ISA_VERSION
	.align		4
        /*0034*/ 	.byte	0x03, 0x5f
        /*0036*/ 	.short	0x0000


	//----- nvinfo : EIATTR_COOP_GROUP_MASK_REGIDS
	.align		4
        /*0038*/ 	.byte	0x04, 0x29
        /*003a*/ 	.short	(.L_994 - .L_993)


	//   ....[0]....
.L_993:
        /*003c*/ 	.word	0xffffffff


	//----- nvinfo : EIATTR_COOP_GROUP_INSTR_OFFSETS
	.align		4
.L_994:
        /*0040*/ 	.byte	0x04, 0x28
        /*0042*/ 	.short	(.L_996 - .L_995)


	//   ....[0]....
.L_995:
        /*0044*/ 	.word	0x00000040


	//----- nvinfo : EIATTR_EXIT_INSTR_OFFSETS
	.align		4
.L_996:
        /*0048*/ 	.byte	0x04, 0x1c
        /*004a*/ 	.short	(.L_998 - .L_997)


	//   ....[0]....
.L_997:
        /*004c*/ 	.word	0x00000470


	//   ....[1]....
        /*0050*/ 	.word	0x000066f0


	//   ....[2]....
        /*0054*/ 	.word	0x000067f0


	//   ....[3]....
        /*0058*/ 	.word	0x00006810


	//   ....[4]....
        /*005c*/ 	.word	0x00006d50


	//   ....[5]....
        /*0060*/ 	.word	0x00006e40


	//   ....[6]....
        /*0064*/ 	.word	0x00006e60


	//----- nvinfo : EIATTR_MAX_THREADS
	.align		4
.L_998:
        /*0068*/ 	.byte	0x04, 0x05
        /*006a*/ 	.short	(.L_1000 - .L_999)
.L_999:
        /*006c*/ 	.word	0x00000100
        /*0070*/ 	.word	0x00000001
        /*0074*/ 	.word	0x00000001


	//----- nvinfo : EIATTR_CRS_STACK_SIZE
	.align		4
.L_1000:
        /*0078*/ 	.byte	0x04, 0x1e
        /*007a*/ 	.short	(.L_1002 - .L_1001)
.L_1001:
        /*007c*/ 	.word	0x00000000
.L_1002:


//--------------------- .nv.info._ZN7cutlass13device_kernelIN5flash19enable_sm80_to_sm89INS1_16FlashAttnBwdSm80INS1_25CollectiveMainloopBwdSm80ILi2ELi2EN4cute5tupleIJNS5_1CILi64EEENS7_ILi128EEENS7_ILi96EEEEEENS_10bfloat16_tEfNS_4arch4Sm80ELb1ELb0ELb0ELb0ELb1ELb0ELb0ELb0ELi2ELi2ELi4ELi2ELb0EEENS1_21CollectiveEpilogueBwdISB_SC_SE_Li256ELb0ELb0ELi2EEENS1_25SingleTileBwdLPTSchedulerILb0ELi128ELb1EEEEEEEEEvNT_6ParamsE --------------------------
	.section	.nv.info._ZN7cutlass13device_kernelIN5flash19enable_sm80_to_sm89INS1_16FlashAttnBwdSm80INS1_25CollectiveMainloopBwdSm80ILi2ELi2EN4cute5tupleIJNS5_1CILi64EEENS7_ILi128EEENS7_ILi96EEEEEENS_10bfloat16_tEfNS_4arch4Sm80ELb1ELb0ELb0ELb0ELb1ELb0ELb0ELb0ELi2ELi2ELi4ELi2ELb0EEENS1_21CollectiveEpilogueBwdISB_SC_SE_Li256ELb0ELb0ELi2EEENS1_25SingleTileBwdLPTSchedulerILb0ELi128ELb1EEEEEEEEEvNT_6ParamsE,"",@"SHT_CUDA_INFO"
	.sectionflags	@""
	.align	4


	//----- nvinfo : EIATTR_CUDA_API_VERSION
	.align		4
        /*0000*/ 	.byte	0x04, 0x37
        /*0002*/ 	.short	(.L_1004 - .L_1003)
.L_1003:
        /*0004*/ 	.word	0x00000082


	//----- nvinfo : EIATTR_SW2861232_WAR
	.align		4
.L_1004:
        /*0008*/ 	.byte	0x01, 0x35
	.zero		2


	//----- nvinfo : EIATTR_PARAM_CBANK
	.align		4
        /*000c*/ 	.byte	0x04, 0x0a
        /*000e*/ 	.short	(.L_1006 - .L_1005)
	.align		4
.L_1005:
        /*0010*/ 	.word	index@(.nv.constant0._ZN7cutlass13device_kernelIN5flash19enable_sm80_to_sm89INS1_16FlashAttnBwdSm80INS1_25CollectiveMainloopBwdSm80ILi2ELi2EN4cute5tupleIJNS5_1CILi64EEENS7_ILi128EEENS7_ILi96EEEEEENS_10bfloat16_tEfNS_4arch4Sm80ELb1ELb0ELb0ELb0ELb1ELb0ELb0ELb0ELi2ELi2ELi4ELi2ELb0EEENS1_21CollectiveEpilogueBwdISB_SC_SE_Li256ELb0ELb0ELi2EEENS1_25SingleTileBwdLPTSchedulerILb0ELi128ELb1EEEEEEEEEvNT_6ParamsE)
        /*0014*/ 	.short	0x0160
        /*0016*/ 	.short	0x0288


	//----- nvinfo : EIATTR_CBANK_PARAM_SIZE
	.align		4
.L_1006:
        /*0018*/ 	.byte	0x03, 0x19
        /*001a*/ 	.short	0x0288


	//----- nvinfo : EIATTR_KPARAM_INFO
	.align		4
        /*001c*/ 	.byte	0x04, 0x17
        /*001e*/ 	.short	(.L_1008 - .L_1007)
.L_1007:
        /*0020*/ 	.word	0x00000000
        /*0024*/ 	.short	0x0000
        /*0026*/ 	.short	0x0000
        /*0028*/ 	.byte	0x00, 0xf0, 0x21, 0x0a


	//----- nvinfo : EIATTR_MAXREG_COUNT
	.align		4
.L_1008:
        /*002c*/ 	.byte	0x03, 0x1b
        /*002e*/ 	.short	0x00ff


	//----- nvinfo : EIATTR_NUM_BARRIERS
	.align		4
        /*0030*/ 	.byte	0x02, 0x4c
        /*0032*/ 	.byte	0x02
	.zero		1


	//----- nvinfo : EIATTR_MERCURY_ISA_VERSION
	.align		4
        /*0034*/ 	.byte	0x03, 0x5f
        /*0036*/ 	.short	0x0000


	//----- nvinfo : EIATTR_COOP_GROUP_MASK_REGIDS
	.align		4
        /*0038*/ 	.byte	0x04, 0x29
        /*003a*/ 	.short	(.L_1010 - .L_1009)


	//   ....[0]....
.L_1009:
        /*003c*/ 	.word	0xffffffff


	//----- nvinfo : EIATTR_COOP_GROUP_INSTR_OFFSETS
	.align		4
.L_1010:
        /*0040*/ 	.byte	0x04, 0x28
        /*0042*/ 	.short	(.L_1012 - .L_1011)


	//   ....[0]....
.L_1011:
        /*0044*/ 	.word	0x00000040


	//----- nvinfo : EIATTR_EXIT_INSTR_OFFSETS
	.align		4
.L_1012:
        /*0048*/ 	.byte	0x04, 0x1c
        /*004a*/ 	.short	(.L_1014 - .L_1013)


	//   ....[0]....
.L_1013:
        /*004c*/ 	.word	0x000004b0


	//   ....[1]....
        /*0050*/ 	.word	0x00006720


	//   ....[2]....
        /*0054*/ 	.word	0x00006820


	//   ....[3]....
        /*0058*/ 	.word	0x00006840


	//   ....[4]....
        /*005c*/ 	.word	0x00006d80


	//   ....[5]....
        /*0060*/ 	.word	0x00006e80


	//   ....[6]....
        /*0064*/ 	.word	0x00006ea0


	//----- nvinfo : EIATTR_MAX_THREADS
	.align		4
.L_1014:
        /*0068*/ 	.byte	0x04, 0x05
        /*006a*/ 	.short	(.L_1016 - .L_1015)
.L_1015:
        /*006c*/ 	.word	0x00000100
        /*0070*/ 	.word	0x00000001
        /*0074*/ 	.word	0x00000001


	//----- nvinfo : EIATTR_CRS_STACK_SIZE
	.align		4
.L_1016:
        /*0078*/ 	.byte	0x04, 0x1e
        /*007a*/ 	.short	(.L_1018 - .L_1017)
.L_1017:
        /*007c*/ 	.word	0x00000000
.L_1018:


//--------------------- .nv.info._ZN7cutlass13device_kernelIN5flash19enable_sm80_to_sm89INS1_16FlashAttnBwdSm80INS1_25CollectiveMainloopBwdSm80ILi2ELi2EN4cute5tupleIJNS5_1CILi64EEENS7_ILi128EEENS7_ILi96EEEEEENS_10bfloat16_tEfNS_4arch4Sm80ELb1ELb0ELb0ELb0ELb0ELb0ELb0ELb0ELi2ELi2ELi4ELi2ELb0EEENS1_24CollectiveEpilogueBwdGQAISB_fSE_Li256ELb0ELb0EEENS1_25SingleTileBwdLPTSchedulerILb0ELi128ELb0EEEEEEEEEvNT_6ParamsE --------------------------
	.section	.nv.info._ZN7cutlass13device_kernelIN5flash19enable_sm80_to_sm89INS1_16FlashAttnBwdSm80INS1_25CollectiveMainloopBwdSm80ILi2ELi2EN4cute5tupleIJNS5_1CILi64EEENS7_ILi128EEENS7_ILi96EEEEEENS_10bfloat16_tEfNS_4arch4Sm80ELb1ELb0ELb0ELb0ELb0ELb0ELb0ELb0ELi2ELi2ELi4ELi2ELb0EEENS1_24CollectiveEpilogueBwdGQAISB_fSE_Li256ELb0ELb0EEENS1_25SingleTileBwdLPTSchedulerILb0ELi128ELb0EEEEEEEEEvNT_6ParamsE,"",@"SHT_CUDA_INFO"
	.sectionflags	@""
	.align	4


	//----- nvinfo : EIATTR_CUDA_API_VERSION
	.align		4
        /*0000*/ 	.byte	0x04, 0x37
        /*0002*/ 	.short	(.L_1020 - .L_1019)
.L_1019:
        /*0004*/ 	.word	0x00000082


	//----- nvinfo : EIATTR_SW2861232_WAR
	.align		4
.L_1020:
        /*0008*/ 	.byte	0x01, 0x35
	.zero		2


	//----- nvinfo : EIATTR_PARAM_CBANK
	.align		4
        /*000c*/ 	.byte	0x04, 0x0a
        /*000e*/ 	.short	(.L_1022 - .L_1021)
	.align		4
.L_1021:
        /*0010*/ 	.word	index@(.nv.constant0._ZN7cutlass13device_kernelIN5flash19enable_sm80_to_sm89INS1_16FlashAttnBwdSm80INS1_25CollectiveMainloopBwdSm80ILi2ELi2EN4cute5tupleIJNS5_1CILi64EEENS7_ILi128EEENS7_ILi96EEEEEENS_10bfloat16_tEfNS_4arch4Sm80ELb1ELb0ELb0ELb0ELb0ELb0ELb0ELb0ELi2ELi2ELi4ELi2ELb0EEENS1_24CollectiveEpilogueBwdGQAISB_fSE_Li256ELb0ELb0EEENS1_25SingleTileBwdLPTSchedulerILb0ELi128ELb0EEEEEEEEEvNT_6ParamsE)
        /*0014*/ 	.short	0x0160
        /*0016*/ 	.short	0x0290


	//----- nvinfo : EIATTR_CBANK_PARAM_SIZE
	.align		4
.L_1022:
        /*0018*/ 	.byte	0x03, 0x19
        /*001a*/ 	.short	0x0290


	//----- nvinfo : EIATTR_KPARAM_INFO
	.align		4
        /*001c*/ 	.byte	0x04, 0x17
        /*001e*/ 	.short	(.L_1024 - .L_1023)
.L_1023:
        /*0020*/ 	.word	0x00000000
        /*0024*/ 	.short	0x0000
        /*0026*/ 	.short	0x0000
        /*0028*/ 	.byte	0x00, 0xf0, 0x41, 0x0a


	//----- nvinfo : EIATTR_MAXREG_COUNT
	.align		4
.L_1024:
        /*002c*/ 	.byte	0x03, 0x1b
        /*002e*/ 	.short	0x00ff


	//----- nvinfo : EIATTR_NUM_BARRIERS
	.align		4
        /*0030*/ 	.byte	0x02, 0x4c
        /*0032*/ 	.byte	0x02
	.zero		1


	//----- nvinfo : EIATTR_MERCURY_ISA_VERSION
	.align		4
        /*0034*/ 	.byte	0x03, 0x5f
        /*0036*/ 	.short	0x0000


	//----- nvinfo : EIATTR_COOP_GROUP_MASK_REGIDS
	.align		4
        /*0038*/ 	.byte	0x04, 0x29
        /*003a*/ 	.short	(.L_1026 - .L_1025)


	//   ....[0]....
.L_1025:
        /*003c*/ 	.word	0xffffffff


	//----- nvinfo : EIATTR_COOP_GROUP_INSTR_OFFSETS
	.align		4
.L_1026:
        /*0040*/ 	.byte	0x04, 0x28
        /*0042*/ 	.short	(.L_1028 - .L_1027)


	//   ....[0]....
.L_1027:
        /*0044*/ 	.word	0x00000040


	//----- nvinfo : EIATTR_EXIT_INSTR_OFFSETS
	.align		4
.L_1028:
        /*0048*/ 	.byte	0x04, 0x1c
        /*004a*/ 	.short	(.L_1030 - .L_1029)


	//   ....[0]....
.L_1029:
        /*004c*/ 	.word	0x00000470


	//   ....[1]....
        /*0050*/ 	.word	0x00005800


	//   ....[2]....
        /*0054*/ 	.word	0x00006010


	//----- nvinfo : EIATTR_MAX_THREADS
	.align		4
.L_1030:
        /*0058*/ 	.byte	0x04, 0x05
        /*005a*/ 	.short	(.L_1032 - .L_1031)
.L_1031:
        /*005c*/ 	.word	0x00000100
        /*0060*/ 	.word	0x00000001
        /*0064*/ 	.word	0x00000001


	//----- nvinfo : EIATTR_CRS_STACK_SIZE
	.align		4
.L_1032:
        /*0068*/ 	.byte	0x04, 0x1e
        /*006a*/ 	.short	(.L_1034 - .L_1033)
.L_1033:
        /*006c*/ 	.word	0x00000000
.L_1034:


//--------------------- .nv.info._ZN7cutlass13device_kernelIN5flash19enable_sm80_to_sm89INS1_16FlashAttnBwdSm80INS1_25CollectiveMainloopBwdSm80ILi2ELi2EN4cute5tupleIJNS5_1CILi64EEENS7_ILi128EEENS7_ILi96EEEEEENS_10bfloat16_tEfNS_4arch4Sm80ELb1ELb0ELb0ELb0ELb1ELb0ELb0ELb0ELi2ELi2ELi4ELi2ELb0EEENS1_24CollectiveEpilogueBwdGQAISB_fSE_Li256ELb0ELb1EEENS1_25SingleTileBwdLPTSchedulerILb0ELi128ELb1EEEEEEEEEvNT_6ParamsE --------------------------
	.section	.nv.info._ZN7cutlass13device_kernelIN5flash19enable_sm80_to_sm89INS1_16FlashAttnBwdSm80INS1_25CollectiveMainloopBwdSm80ILi2ELi2EN4cute5tupleIJNS5_1CILi64EEENS7_ILi128EEENS7_ILi96EEEEEENS_10bfloat16_tEfNS_4arch4Sm80ELb1ELb0ELb0ELb0ELb1ELb0ELb0ELb0ELi2ELi2ELi4ELi2ELb0EEENS1_24CollectiveEpilogueBwdGQAISB_fSE_Li256ELb0ELb1EEENS1_25SingleTileBwdLPTSchedulerILb0ELi128ELb1EEEEEEEEEvNT_6ParamsE,"",@"SHT_CUDA_INFO"
	.sectionflags	@""
	.align	4


	//----- nvinfo : EIATTR_CUDA_API_VERSION
	.align		4
        /*0000*/ 	.byte	0x04, 0x37
        /*0002*/ 	.short	(.L_1036 - .L_1035)
.L_1035:
        /*0004*/ 	.word	0x00000082


	//----- nvinfo : EIATTR_SW2861232_WAR
	.align		4
.L_1036:
        /*0008*/ 	.byte	0x01, 0x35
	.zero		2


	//----- nvinfo : EIATTR_PARAM_CBANK
	.align		4
        /*000c*/ 	.byte	0x04, 0x0a
        /*000e*/ 	.short	(.L_1038 - .L_1037)
	.align		4
.L_1037:
        /*0010*/ 	.word	index@(.nv.constant0._ZN7cutlass13device_kernelIN5flash19enable_sm80_to_sm89INS1_16FlashAttnBwdSm80INS1_25CollectiveMainloopBwdSm80ILi2ELi2EN4cute5tupleIJNS5_1CILi64EEENS7_ILi128EEENS7_ILi96EEEEEENS_10bfloat16_tEfNS_4arch4Sm80ELb1ELb0ELb0ELb0ELb1ELb0ELb0ELb0ELi2ELi2ELi4ELi2ELb0EEENS1_24CollectiveEpilogueBwdGQAISB_fSE_Li256ELb0ELb1EEENS1_25SingleTileBwdLPTSchedulerILb0ELi128ELb1EEEEEEEEEvNT_6ParamsE)
        /*0014*/ 	.short	0x0160
        /*0016*/ 	.short	0x0290


	//----- nvinfo : EIATTR_CBANK_PARAM_SIZE
	.align		4
.L_1038:
        /*0018*/ 	.byte	0x03, 0x19
        /*001a*/ 	.short	0x0290


	//----- nvinfo : EIATTR_KPARAM_INFO
	.align		4
        /*001c*/ 	.byte	0x04, 0x17
        /*001e*/ 	.short	(.L_1040 - .L_1039)
.L_1039:
        /*0020*/ 	.word	0x00000000
        /*0024*/ 	.short	0x0000
        /*0026*/ 	.short	0x0000
        /*0028*/ 	.byte	0x00, 0xf0, 0x41, 0x0a


	//----- nvinfo : EIATTR_MAXREG_COUNT
	.align		4
.L_1040:
        /*002c*/ 	.byte	0x03, 0x1b
        /*002e*/ 	.short	0x00ff


	//----- nvinfo : EIATTR_NUM_BARRIERS
	.align		4
        /*0030*/ 	.byte	0x02, 0x4c
        /*0032*/ 	.byte	0x02
	.zero		1


	//----- nvinfo : EIATTR_MERCURY_ISA_VERSION
	.align		4
        /*0034*/ 	.byte	0x03, 0x5f
        /*0036*/ 	.short	0x0000


	//----- nvinfo : EIATTR_COOP_GROUP_MASK_REGIDS
	.align		4
        /*0038*/ 	.byte	0x04, 0x29
        /*003a*/ 	.short	(.L_1042 - .L_1041)


	//   ....[0]....
.L_1041:
        /*003c*/ 	.word	0xffffffff


	//   ....[1]....
        /*0040*/ 	.word	0xffffffff


	//   ....[2]....
        /*0044*/ 	.word	0xffffffff


	//   ....[3]....
        /*0048*/ 	.word	0xffffffff


	//   ....[4]....
        /*004c*/ 	.word	0xffffffff


	//   ....[5]....
        /*0050*/ 	.word	0xffffffff


	//   ....[6]....
        /*0054*/ 	.word	0xffffffff


	//   ....[7]....
        /*0058*/ 	.word	0xffffffff


	//   ....[8]....
        /*005c*/ 	.word	0xffffffff


	//----- nvinfo : EIATTR_COOP_GROUP_INSTR_OFFSETS
	.align		4
.L_1042:
        /*0060*/ 	.byte	0x04, 0x28
        /*0062*/ 	.short	(.L_1044 - .L_1043)


	//   ....[0]....
.L_1043:
        /*0064*/ 	.word	0x00000040


	//   ....[1]....
        /*0068*/ 	.word	0x00005a60


	//   ....[2]....
        /*006c*/ 	.word	0x00005a80


	//   ....[3]....
        /*0070*/ 	.word	0x00005e80


	//   ....[4]....
        /*0074*/ 	.word	0x00005e90


	//   ....[5]....
        /*0078*/ 	.word	0x00006020


	//   ....[6]....
        /*007c*/ 	.word	0x00006070


	//   ....[7]....
        /*0080*/ 	.word	0x00006420


	//   ....[8]....
        /*0084*/ 	.word	0x00006430


	//----- nvinfo : EIATTR_EXIT_INSTR_OFFSETS
	.align		4
.L_1044:
        /*0088*/ 	.byte	0x04, 0x1c
        /*008a*/ 	.short	(.L_1046 - .L_1045)


	//   ....[0]....
.L_1045:
        /*008c*/ 	.word	0x000004b0


	//   ....[1]....
        /*0090*/ 	.word	0x00005840


	//   ....[2]....
        /*0094*/ 	.word	0x00006440


	//   ....[3]....
        /*0098*/ 	.word	0x000064e0


	//----- nvinfo : EIATTR_MAX_THREADS
	.align		4
.L_1046:
        /*009c*/ 	.byte	0x04, 0x05
        /*009e*/ 	.short	(.L_1048 - .L_1047)
.L_1047:
        /*00a0*/ 	.word	0x00000100
        /*00a4*/ 	.word	0x00000001
        /*00a8*/ 	.word	0x00000001


	//----- nvinfo : EIATTR_CRS_STACK_SIZE
	.align		4
.L_1048:
        /*00ac*/ 	.byte	0x04, 0x1e
        /*00ae*/ 	.short	(.L_1050 - .L_1049)
.L_1049:
        /*00b0*/ 	.word	0x00000000
.L_1050:


//--------------------- .nv.info._ZN7cutlass13device_kernelIN5flash22FlashAttnBwdPreprocessIN4cute5tupleIJNS3_1CILi64EEENS5_ILi96EEEEEENS_10bfloat16_tEfNS_4arch4Sm80ELb1ELb0EEEEEvNT_6ParamsE --------------------------
	.section	.nv.info._ZN7cutlass13device_kernelIN5flash22FlashAttnBwdPreprocessIN4cute5tupleIJNS3_1CILi64EEENS5_ILi96EEEEEENS_10bfloat16_tEfNS_4arch4Sm80ELb1ELb0EEEEEvNT_6ParamsE,"",@"SHT_CUDA_INFO"
	.sectionflags	@""
	.align	4


	//----- nvinfo : EIATTR_CUDA_API_VERSION
	.align		4
        /*0000*/ 	.byte	0x04, 0x37
        /*0002*/ 	.short	(.L_1052 - .L_1051)
.L_1051:
        /*0004*/ 	.word	0x00000082


	//----- nvinfo : EIATTR_SW2861232_WAR
	.align		4
.L_1052:
        /*0008*/ 	.byte	0x01, 0x35
	.zero		2


	//----- nvinfo : EIATTR_PARAM_CBANK
	.align		4
        /*000c*/ 	.byte	0x04, 0x0a
        /*000e*/ 	.short	(.L_1054 - .L_1053)
	.align		4
.L_1053:
        /*0010*/ 	.word	index@(.nv.constant0._ZN7cutlass13device_kernelIN5flash22FlashAttnBwdPreprocessIN4cute5tupleIJNS3_1CILi64EEENS5_ILi96EEEEEENS_10bfloat16_tEfNS_4arch4Sm80ELb1ELb0EEEEEvNT_6ParamsE)
        /*0014*/ 	.short	0x0160
        /*0016*/ 	.short	0x00f0


	//----- nvinfo : EIATTR_CBANK_PARAM_SIZE
	.align		4
.L_1054:
        /*0018*/ 	.byte	0x03, 0x19
        /*001a*/ 	.short	0x00f0


	//----- nvinfo : EIATTR_KPARAM_INFO
	.align		4
        /*001c*/ 	.byte	0x04, 0x17
        /*001e*/ 	.short	(.L_1056 - .L_1055)
.L_1055:
        /*0020*/ 	.word	0x00000000
        /*0024*/ 	.short	0x0000
        /*0026*/ 	.short	0x0000
        /*0028*/ 	.byte	0x00, 0xf0, 0xc1, 0x03


	//----- nvinfo : EIATTR_MAXREG_COUNT
	.align		4
.L_1056:
        /*002c*/ 	.byte	0x03, 0x1b
        /*002e*/ 	.short	0x0080


	//----- nvinfo : EIATTR_MERCURY_ISA_VERSION
	.align		4
        /*0030*/ 	.byte	0x03, 0x5f
        /*0032*/ 	.short	0x0000


	//----- nvinfo : EIATTR_COOP_GROUP_MASK_REGIDS
	.align		4
        /*0034*/ 	.byte	0x04, 0x29
        /*0036*/ 	.short	(.L_1058 - .L_1057)


	//   ....[0]....
.L_1057:
        /*0038*/ 	.word	0xffffffff


	//   ....[1]....
        /*003c*/ 	.word	0xffffffff


	//----- nvinfo : EIATTR_COOP_GROUP_INSTR_OFFSETS
	.align		4
.L_1058:
        /*0040*/ 	.byte	0x04, 0x28
        /*0042*/ 	.short	(.L_1060 - .L_1059)


	//   ....[0]....
.L_1059:
        /*0044*/ 	.word	0x00000b30


	//   ....[1]....
        /*0048*/ 	.word	0x00000b70


	//----- nvinfo : EIATTR_EXIT_INSTR_OFFSETS
	.align		4
.L_1060:
        /*004c*/ 	.byte	0x04, 0x1c
        /*004e*/ 	.short	(.L_1062 - .L_1061)


	//   ....[0]....
.L_1061:
        /*0050*/ 	.word	0x00000f80


	//   ....[1]....
        /*0054*/ 	.word	0x00000fe0


	//----- nvinfo : EIATTR_CTAIDZ_USED
	.align		4
.L_1062:
        /*0058*/ 	.byte	0x01, 0x04
	.zero		2


	//----- nvinfo : EIATTR_MAX_THREADS
	.align		4
        /*005c*/ 	.byte	0x04, 0x05
        /*005e*/ 	.short	(.L_1064 - .L_1063)
.L_1063:
        /*0060*/ 	.word	0x00000100
        /*0064*/ 	.word	0x00000001
        /*0068*/ 	.word	0x00000001


	//----- nvinfo : EIATTR_CRS_STACK_SIZE
	.align		4
.L_1064:
        /*006c*/ 	.byte	0x04, 0x1e
        /*006e*/ 	.short	(.L_1066 - .L_1065)
.L_1065:
        /*0070*/ 	.word	0x00000000
.L_1066:


//--------------------- .nv.info._ZN7cutlass13device_kernelIN5flash19enable_sm80_to_sm89INS1_16FlashAttnBwdSm80INS1_25CollectiveMainloopBwdSm80ILi2ELi2EN4cute5tupleIJNS5_1CILi64EEENS7_ILi128EEENS7_ILi96EEEEEENS_10bfloat16_tEfNS_4arch4Sm80ELb1ELb0ELb0ELb1ELb0ELb0ELb0ELb0ELi2ELi2ELi4ELi2ELb0EEENS1_21CollectiveEpilogueBwdISB_SC_SE_Li256ELb1ELb0ELi2EEENS1_25SingleTileBwdLPTSchedulerILb1ELi128ELb0EEEEEEEEEvNT_6ParamsE --------------------------
	.section	.nv.info._ZN7cutlass13device_kernelIN5flash19enable_sm80_to_sm89INS1_16FlashAttnBwdSm80INS1_25CollectiveMainloopBwdSm80ILi2ELi2EN4cute5tupleIJNS5_1CILi64EEENS7_ILi128EEENS7_ILi96EEEEEENS_10bfloat16_tEfNS_4arch4Sm80ELb1ELb0ELb0ELb1ELb0ELb0ELb0ELb0ELi2ELi2ELi4ELi2ELb0EEENS1_21CollectiveEpilogueBwdISB_SC_SE_Li256ELb1ELb0ELi2EEENS1_25SingleTileBwdLPTSchedulerILb1ELi128ELb0EEEEEEEEEvNT_6ParamsE,"",@"SHT_CUDA_INFO"
	.sectionflags	@""
	.align	4


	//----- nvinfo : EIATTR_CUDA_API_VERSION
	.align		4
        /*0000*/ 	.byte	0x04, 0x37
        /*0002*/ 	.short	(.L_1068 - .L_1067)
.L_1067:
        /*0004*/ 	.word	0x00000082


	//----- nvinfo : EIATTR_SW2861232_WAR
	.align		4
.L_1068:
        /*0008*/ 	.byte	0x01, 0x35
	.zero		2


	//----- nvinfo : EIATTR_PARAM_CBANK
	.align		4
        /*000c*/ 	.byte	0x04, 0x0a
        /*000e*/ 	.short	(.L_1070 - .L_1069)
	.align		4
.L_1069:
        /*0010*/ 	.word	index@(.nv.constant0._ZN7cutlass13device_kernelIN5flash19enable_sm80_to_sm89INS1_16FlashAttnBwdSm80INS1_25CollectiveMainloopBwdSm80ILi2ELi2EN4cute5tupleIJNS5_1CILi64EEENS7_ILi128EEENS7_ILi96EEEEEENS_10bfloat16_tEfNS_4arch4Sm80ELb1ELb0ELb0ELb1ELb0ELb0ELb0ELb0ELi2ELi2ELi4ELi2ELb0EEENS1_21CollectiveEpilogueBwdISB_SC_SE_Li256ELb1ELb0ELi2EEENS1_25SingleTileBwdLPTSchedulerILb1ELi128ELb0EEEEEEEEEvNT_6ParamsE)
        /*0014*/ 	.short	0x0160
        /*0016*/ 	.short	0x0288


	//----- nvinfo : EIATTR_CBANK_PARAM_SIZE
	.align		4
.L_1070:
        /*0018*/ 	.byte	0x03, 0x19
        /*001a*/ 	.short	0x0288


	//----- nvinfo : EIATTR_KPARAM_INFO
	.align		4
        /*001c*/ 	.byte	0x04, 0x17
        /*001e*/ 	.short	(.L_1072 - .L_1071)
.L_1071:
        /*0020*/ 	.word	0x00000000
        /*0024*/ 	.short	0x0000
        /*0026*/ 	.short	0x0000
        /*0028*/ 	.byte	0x00, 0xf0, 0x21, 0x0a


	//----- nvinfo : EIATTR_MAXREG_COUNT
	.align		4
.L_1072:
        /*002c*/ 	.byte	0x03, 0x1b
        /*002e*/ 	.short	0x00ff


	//----- nvinfo : EIATTR_NUM_BARRIERS
	.align		4
        /*0030*/ 	.byte	0x02, 0x4c
        /*0032*/ 	.byte	0x02
	.zero		1


	//----- nvinfo : EIATTR_MERCURY_ISA_VERSION
	.align		4
        /*0034*/ 	.byte	0x03, 0x5f
        /*0036*/ 	.short	0x0000


	//----- nvinfo : EIATTR_COOP_GROUP_MASK_REGIDS
	.align		4
        /*0038*/ 	.byte	0x04, 0x29
        /*003a*/ 	.short	(.L_1074 - .L_1073)


	//   ....[0]....
.L_1073:
        /*003c*/ 	.word	0xffffffff


	//----- nvinfo : EIATTR_COOP_GROUP_INSTR_OFFSETS
	.align		4
.L_1074:
        /*0040*/ 	.byte	0x04, 0x28
        /*0042*/ 	.short	(.L_1076 - .L_1075)


	//   ....[0]....
.L_1075:
        /*0044*/ 	.word	0x00000050


	//----- nvinfo : EIATTR_EXIT_INSTR_OFFSETS
	.align		4
.L_1076:
        /*0048*/ 	.byte	0x04, 0x1c
        /*004a*/ 	.short	(.L_1078 - .L_1077)


	//   ....[0]....
.L_1077:
        /*004c*/ 	.word	0x00000760


	//   ....[1]....
        /*0050*/ 	.word	0x00006e10


	//   ....[2]....
        /*0054*/ 	.word	0x00006f10


	//   ....[3]....
        /*0058*/ 	.word	0x00006f30


	//   ....[4]....
        /*005c*/ 	.word	0x000075e0


	//   ....[5]....
        /*0060*/ 	.word	0x000076e0


	//   ....[6]....
        /*0064*/ 	.word	0x00007700


	//----- nvinfo : EIATTR_MAX_THREADS
	.align		4
.L_1078:
        /*0068*/ 	.byte	0x04, 0x05
        /*006a*/ 	.short	(.L_1080 - .L_1079)
.L_1079:
        /*006c*/ 	.word	0x00000100
        /*0070*/ 	.word	0x00000001
        /*0074*/ 	.word	0x00000001


	//----- nvinfo : EIATTR_CRS_STACK_SIZE
	.align		4
.L_1080:
        /*0078*/ 	.byte	0x04, 0x1e
        /*007a*/ 	.short	(.L_1082 - .L_1081)
.L_1081:
        /*007c*/ 	.word	0x00000000
.L_1082:


//--------------------- .nv.info._ZN7cutlass13device_kernelIN5flash19enable_sm80_to_sm89INS1_16FlashAttnBwdSm80INS1_25CollectiveMainloopBwdSm80ILi2ELi2EN4cute5tupleIJNS5_1CILi64EEENS7_ILi128EEENS7_ILi96EEEEEENS_10bfloat16_tEfNS_4arch4Sm80ELb1ELb0ELb0ELb1ELb1ELb0ELb0ELb0ELi2ELi2ELi4ELi2ELb0EEENS1_21CollectiveEpilogueBwdISB_SC_SE_Li256ELb1ELb0ELi2EEENS1_25SingleTileBwdLPTSchedulerILb1ELi128ELb1EEEEEEEEEvNT_6ParamsE --------------------------
	.section	.nv.info._ZN7cutlass13device_kernelIN5flash19enable_sm80_to_sm89INS1_16FlashAttnBwdSm80INS1_25CollectiveMainloopBwdSm80ILi2ELi2EN4cute5tupleIJNS5_1CILi64EEENS7_ILi128EEENS7_ILi96EEEEEENS_10bfloat16_tEfNS_4arch4Sm80ELb1ELb0ELb0ELb1ELb1ELb0ELb0ELb0ELi2ELi2ELi4ELi2ELb0EEENS1_21CollectiveEpilogueBwdISB_SC_SE_Li256ELb1ELb0ELi2EEENS1_25SingleTileBwdLPTSchedulerILb1ELi128ELb1EEEEEEEEEvNT_6ParamsE,"",@"SHT_CUDA_INFO"
	.sectionflags	@""
	.align	4


	//----- nvinfo : EIATTR_CUDA_API_VERSION
	.align		4
        /*0000*/ 	.byte	0x04, 0x37
        /*0002*/ 	.short	(.L_1084 - .L_1083)
.L_1083:
        /*0004*/ 	.word	0x00000082


	//----- nvinfo : EIATTR_SW2861232_WAR
	.align		4
.L_1084:
        /*0008*/ 	.byte	0x01, 0x35
	.zero		2


	//----- nvinfo : EIATTR_PARAM_CBANK
	.align		4
        /*000c*/ 	.byte	0x04, 0x0a
        /*000e*/ 	.short	(.L_1086 - .L_1085)
	.align		4
.L_1085:
        /*0010*/ 	.word	index@(.nv.constant0._ZN7cutlass13device_kernelIN5flash19enable_sm80_to_sm89INS1_16FlashAttnBwdSm80INS1_25CollectiveMainloopBwdSm80ILi2ELi2EN4cute5tupleIJNS5_1CILi64EEENS7_ILi128EEENS7_ILi96EEEEEENS_10bfloat16_tEfNS_4arch4Sm80ELb1ELb0ELb0ELb1ELb1ELb0ELb0ELb0ELi2ELi2ELi4ELi2ELb0EEENS1_21CollectiveEpilogueBwdISB_SC_SE_Li256ELb1ELb0ELi2EEENS1_25SingleTileBwdLPTSchedulerILb1ELi128ELb1EEEEEEEEEvNT_6ParamsE)
        /*0014*/ 	.short	0x0160
        /*0016*/ 	.short	0x0288


	//----- nvinfo : EIATTR_CBANK_PARAM_SIZE
	.align		4
.L_1086:
        /*0018*/ 	.byte	0x03, 0x19
        /*001a*/ 	.short	0x0288


	//----- nvinfo : EIATTR_KPARAM_INFO
	.align		4
        /*001c*/ 	.byte	0x04, 0x17
        /*001e*/ 	.short	(.L_1088 - .L_1087)
.L_1087:
        /*0020*/ 	.word	0x00000000
        /*0024*/ 	.short	0x0000
        /*0026*/ 	.short	0x0000
        /*0028*/ 	.byte	0x00, 0xf0, 0x21, 0x0a


	//----- nvinfo : EIATTR_MAXREG_COUNT
	.align		4
.L_1088:
        /*002c*/ 	.byte	0x03, 0x1b
        /*002e*/ 	.short	0x00ff


	//----- nvinfo : EIATTR_NUM_BARRIERS
	.align		4
        /*0030*/ 	.byte	0x02, 0x4c
        /*0032*/ 	.byte	0x02
	.zero		1


	//----- nvinfo : EIATTR_MERCURY_ISA_VERSION
	.align		4
        /*0034*/ 	.byte	0x03, 0x5f
        /*0036*/ 	.short	0x0000


	//----- nvinfo : EIATTR_COOP_GROUP_MASK_REGIDS
	.align		4
        /*0038*/ 	.byte	0x04, 0x29
        /*003a*/ 	.short	(.L_1090 - .L_1089)


	//   ....[0]....
.L_1089:
        /*003c*/ 	.word	0xffffffff


	//----- nvinfo : EIATTR_COOP_GROUP_INSTR_OFFSETS
	.align		4
.L_1090:
        /*0040*/ 	.byte	0x04, 0x28
        /*0042*/ 	.short	(.L_1092 - .L_1091)


	//   ....[0]....
.L_1091:
        /*0044*/ 	.word	0x00000050


	//----- nvinfo : EIATTR_EXIT_INSTR_OFFSETS
	.align		4
.L_1092:
        /*0048*/ 	.byte	0x04, 0x1c
        /*004a*/ 	.short	(.L_1094 - .L_1093)


	//   ....[0]....
.L_1093:
        /*004c*/ 	.word	0x000007a0


	//   ....[1]....
        /*0050*/ 	.word	0x00006e50


	//   ....[2]....
        /*0054*/ 	.word	0x00006f50


	//   ....[3]....
        /*0058*/ 	.word	0x00006f70


	//   ....[4]....
        /*005c*/ 	.word	0x00007620


	//   ....[5]....
        /*0060*/ 	.word	0x00007710


	//   ....[6]....
        /*0064*/ 	.word	0x00007730


	//----- nvinfo : EIATTR_MAX_THREADS
	.align		4
.L_1094:
        /*0068*/ 	.byte	0x04, 0x05
        /*006a*/ 	.short	(.L_1096 - .L_1095)
.L_1095:
        /*006c*/ 	.word	0x00000100
        /*0070*/ 	.word	0x00000001
        /*0074*/ 	.word	0x00000001


	//----- nvinfo : EIATTR_CRS_STACK_SIZE
	.align		4
.L_1096:
        /*0078*/ 	.byte	0x04, 0x1e
        /*007a*/ 	.short	(.L_1098 - .L_1097)
.L_1097:
        /*007c*/ 	.word	0x00000000
.L_1098:


//--------------------- .nv.info._ZN7cutlass13device_kernelIN5flash19enable_sm80_to_sm89INS1_16FlashAttnBwdSm80INS1_25CollectiveMainloopBwdSm80ILi2ELi2EN4cute5tupleIJNS5_1CILi64EEENS7_ILi128EEENS7_ILi96EEEEEENS_10bfloat16_tEfNS_4arch4Sm80ELb1ELb0ELb0ELb1ELb0ELb0ELb0ELb0ELi2ELi2ELi4ELi2ELb0EEENS1_24CollectiveEpilogueBwdGQAISB_fSE_Li256ELb1ELb0EEENS1_25SingleTileBwdLPTSchedulerILb1ELi128ELb0EEEEEEEEEvNT_6ParamsE --------------------------
	.section	.nv.info._ZN7cutlass13device_kernelIN5flash19enable_sm80_to_sm89INS1_16FlashAttnBwdSm80INS1_25CollectiveMainloopBwdSm80ILi2ELi2EN4cute5tupleIJNS5_1CILi64EEENS7_ILi128EEENS7_ILi96EEEEEENS_10bfloat16_tEfNS_4arch4Sm80ELb1ELb0ELb0ELb1ELb0ELb0ELb0ELb0ELi2ELi2ELi4ELi2ELb0EEENS1_24CollectiveEpilogueBwdGQAISB_fSE_Li256ELb1ELb0EEENS1_25SingleTileBwdLPTSchedulerILb1ELi128ELb0EEEEEEEEEvNT_6ParamsE,"",@"SHT_CUDA_INFO"
	.sectionflags	@""
	.align	4


	//----- nvinfo : EIATTR_CUDA_API_VERSION
	.align		4
        /*0000*/ 	.byte	0x04, 0x37
        /*0002*/ 	.short	(.L_1100 - .L_1099)
.L_1099:
        /*0004*/ 	.word	0x00000082


	//----- nvinfo : EIATTR_SW2861232_WAR
	.align		4
.L_1100:
        /*0008*/ 	.byte	0x01, 0x35
	.zero		2


	//----- nvinfo : EIATTR_PARAM_CBANK
	.align		4
        /*000c*/ 	.byte	0x04, 0x0a
        /*000e*/ 	.short	(.L_1102 - .L_1101)
	.align		4
.L_1101:
        /*0010*/ 	.word	index@(.nv.constant0._ZN7cutlass13device_kernelIN5flash19enable_sm80_to_sm89INS1_16FlashAttnBwdSm80INS1_25CollectiveMainloopBwdSm80ILi2ELi2EN4cute5tupleIJNS5_1CILi64EEENS7_ILi128EEENS7_ILi96EEEEEENS_10bfloat16_tEfNS_4arch4Sm80ELb1ELb0ELb0ELb1ELb0ELb0ELb0ELb0ELi2ELi2ELi4ELi2ELb0EEENS1_24CollectiveEpilogueBwdGQAISB_fSE_Li256ELb1ELb0EEENS1_25SingleTileBwdLPTSchedulerILb1ELi128ELb0EEEEEEEEEvNT_6ParamsE)
        /*0014*/ 	.short	0x0160
        /*0016*/ 	.short	0x0290


	//----- nvinfo : EIATTR_CBANK_PARAM_SIZE
	.align		4
.L_1102:
        /*0018*/ 	.byte	0x03, 0x19
        /*001a*/ 	.short	0x0290


	//----- nvinfo : EIATTR_KPARAM_INFO
	.align		4
        /*001c*/ 	.byte	0x04, 0x17
        /*001e*/ 	.short	(.L_1104 - .L_1103)
.L_1103:
        /*0020*/ 	.word	0x00000000
        /*0024*/ 	.short	0x0000
        /*0026*/ 	.short	0x0000
        /*0028*/ 	.byte	0x00, 0xf0, 0x41, 0x0a


	//----- nvinfo : EIATTR_MAXREG_COUNT
	.align		4
.L_1104:
        /*002c*/ 	.byte	0x03, 0x1b
        /*002e*/ 	.short	0x00ff


	//----- nvinfo : EIATTR_NUM_BARRIERS
	.align		4
        /*0030*/ 	.byte	0x02, 0x4c
        /*0032*/ 	.byte	0x02
	.zero		1


	//----- nvinfo : EIATTR_MERCURY_ISA_VERSION
	.align		4
        /*0034*/ 	.byte	0x03, 0x5f
        /*0036*/ 	.short	0x0000


	//----- nvinfo : EIATTR_COOP_GROUP_MASK_REGIDS
	.align		4
        /*0038*/ 	.byte	0x04, 0x29
        /*003a*/ 	.short	(.L_1106 - .L_1105)


	//   ....[0]....
.L_1105:
        /*003c*/ 	.word	0xffffffff


	//----- nvinfo : EIATTR_COOP_GROUP_INSTR_OFFSETS
	.align		4
.L_1106:
        /*0040*/ 	.byte	0x04, 0x28
        /*0042*/ 	.short	(.L_1108 - .L_1107)


	//   ....[0]....
.L_1107:
        /*0044*/ 	.word	0x00000050


	//----- nvinfo : EIATTR_EXIT_INSTR_OFFSETS
	.align		4
.L_1108:
        /*0048*/ 	.byte	0x04, 0x1c
        /*004a*/ 	.short	(.L_1110 - .L_1109)


	//   ....[0]....
.L_1109:
        /*004c*/ 	.word	0x00000760


	//   ....[1]....
        /*0050*/ 	.word	0x00005e10


	//   ....[2]....
        /*0054*/ 	.word	0x00006710


	//----- nvinfo : EIATTR_MAX_THREADS
	.align		4
.L_1110:
        /*0058*/ 	.byte	0x04, 0x05
        /*005a*/ 	.short	(.L_1112 - .L_1111)
.L_1111:
        /*005c*/ 	.word	0x00000100
        /*0060*/ 	.word	0x00000001
        /*0064*/ 	.word	0x00000001


	//----- nvinfo : EIATTR_CRS_STACK_SIZE
	.align		4
.L_1112:
        /*0068*/ 	.byte	0x04, 0x1e
        /*006a*/ 	.short	(.L_1114 - .L_1113)
.L_1113:
        /*006c*/ 	.word	0x00000000
.L_1114:


//--------------------- .nv.info._ZN7cutlass13device_kernelIN5flash32FlashAttnBwdPostprocessConvertdQIN4cute5tupleIJNS3_1CILi128EEENS5_ILi96EEEEEENS_10bfloat16_tEfNS_4arch4Sm80ELi256ENS3_8TiledMMAINS3_8MMA_AtomIJNS3_30SM80_16x8x16_F32BF16BF16F32_TNEEEENS3_6LayoutINS4_IJNS5_ILi4EEENS5_ILi2EEENS5_ILi1EEEEEENS4_IJSJ_SH_NS5_ILi0EEEEEEEENS4_IJNS5_ILi64EEENS5_ILi32EEENS5_ILi16EEEEEEEELb0EEEEEvNT_6ParamsE --------------------------
	.section	.nv.info._ZN7cutlass13device_kernelIN5flash32FlashAttnBwdPostprocessConvertdQIN4cute5tupleIJNS3_1CILi128EEENS5_ILi96EEEEEENS_10bfloat16_tEfNS_4arch4Sm80ELi256ENS3_8TiledMMAINS3_8MMA_AtomIJNS3_30SM80_16x8x16_F32BF16BF16F32_TNEEEENS3_6LayoutINS4_IJNS5_ILi4EEENS5_ILi2EEENS5_ILi1EEEEEENS4_IJSJ_SH_NS5_ILi0EEEEEEEENS4_IJNS5_ILi64EEENS5_ILi32EEENS5_ILi16EEEEEEEELb0EEEEEvNT_6ParamsE,"",@"SHT_CUDA_INFO"
	.sectionflags	@""
	.align	4


	//----- nvinfo : EIATTR_CUDA_API_VERSION
	.align		4
        /*0000*/ 	.byte	0x04, 0x37
        /*0002*/ 	.short	(.L_1116 - .L_1115)
.L_1115:
        /*0004*/ 	.word	0x00000082


	//----- nvinfo : EIATTR_SW2861232_WAR
	.align		4
.L_1116:
        /*0008*/ 	.byte	0x01, 0x35
	.zero		2


	//----- nvinfo : EIATTR_PARAM_CBANK
	.align		4
        /*000c*/ 	.byte	0x04, 0x0a
        /*000e*/ 	.short	(.L_1118 - .L_1117)
	.align		4
.L_1117:
        /*0010*/ 	.word	index@(.nv.constant0._ZN7cutlass13device_kernelIN5flash32FlashAttnBwdPostprocessConvertdQIN4cute5tupleIJNS3_1CILi128EEENS5_ILi96EEEEEENS_10bfloat16_tEfNS_4arch4Sm80ELi256ENS3_8TiledMMAINS3_8MMA_AtomIJNS3_30SM80_16x8x16_F32BF16BF16F32_TNEEEENS3_6LayoutINS4_IJNS5_ILi4EEENS5_ILi2EEENS5_ILi1EEEEEENS4_IJSJ_SH_NS5_ILi0EEEEEEEENS4_IJNS5_ILi64EEENS5_ILi32EEENS5_ILi16EEEEEEEELb0EEEEEvNT_6ParamsE)
        /*0014*/ 	.short	0x0160
        /*0016*/ 	.short	0x0070


	//----- nvinfo : EIATTR_CBANK_PARAM_SIZE
	.align		4
.L_1118:
        /*0018*/ 	.byte	0x03, 0x19
        /*001a*/ 	.short	0x0070


	//----- nvinfo : EIATTR_KPARAM_INFO
	.align		4
        /*001c*/ 	.byte	0x04, 0x17
        /*001e*/ 	.short	(.L_1120 - .L_1119)
.L_1119:
        /*0020*/ 	.word	0x00000000
        /*0024*/ 	.short	0x0000
        /*0026*/ 	.short	0x0000
        /*0028*/ 	.byte	0x00, 0xf0, 0xc1, 0x01


	//----- nvinfo : EIATTR_MAXREG_COUNT
	.align		4
.L_1120:
        /*002c*/ 	.byte	0x03, 0x1b
        /*002e*/ 	.short	0x0080


	//----- nvinfo : EIATTR_NUM_BARRIERS
	.align		4
        /*0030*/ 	.byte	0x02, 0x4c
        /*0032*/ 	.byte	0x01
	.zero		1


	//----- nvinfo : EIATTR_MERCURY_ISA_VERSION
	.align		4
        /*0034*/ 	.byte	0x03, 0x5f
        /*0036*/ 	.short	0x0000


	//----- nvinfo : EIATTR_EXIT_INSTR_OFFSETS
	.align		4
        /*0038*/ 	.byte	0x04, 0x1c
        /*003a*/ 	.short	(.L_1122 - .L_1121)


	//   ....[0]....
.L_1121:
        /*003c*/ 	.word	0x00000180


	//   ....[1]....
        /*0040*/ 	.word	0x00001370


	//   ....[2]....
        /*0044*/ 	.word	0x00001530


	//   ....[3]....
        /*0048*/ 	.word	0x00001550


	//----- nvinfo : EIATTR_CTAIDZ_USED
	.align		4
.L_1122:
        /*004c*/ 	.byte	0x01, 0x04
	.zero		2


	//----- nvinfo : EIATTR_MAX_THREADS
	.align		4
        /*0050*/ 	.byte	0x04, 0x05
        /*0052*/ 	.short	(.L_1124 - .L_1123)
.L_1123:
        /*0054*/ 	.word	0x00000100
        /*0058*/ 	.word	0x00000001
        /*005c*/ 	.word	0x00000001


	//----- nvinfo : EIATTR_CRS_STACK_SIZE
	.align		4
.L_1124:
        /*0060*/ 	.byte	0x04, 0x1e
        /*0062*/ 	.short	(.L_1126 - .L_1125)
.L_1125:
        /*0064*/ 	.word	0x00000000
.L_1126:


//--------------------- .nv.info._ZN7cutlass13device_kernelIN5flash32FlashAttnBwdPostprocessConvertdQIN4cute5tupleIJNS3_1CILi64EEENS5_ILi96EEEEEENS_10bfloat16_tEfNS_4arch4Sm80ELi256ENS3_8TiledMMAINS3_8MMA_AtomIJNS3_30SM80_16x8x16_F32BF16BF16F32_TNEEEENS3_6LayoutINS4_IJNS5_ILi2EEENS5_ILi4EEENS5_ILi1EEEEEENS4_IJSJ_SH_NS5_ILi0EEEEEEEENS4_IJNS5_ILi32EEESO_NS5_ILi16EEEEEEEELb0EEEEEvNT_6ParamsE --------------------------
	.section	.nv.info._ZN7cutlass13device_kernelIN5flash32FlashAttnBwdPostprocessConvertdQIN4cute5tupleIJNS3_1CILi64EEENS5_ILi96EEEEEENS_10bfloat16_tEfNS_4arch4Sm80ELi256ENS3_8TiledMMAINS3_8MMA_AtomIJNS3_30SM80_16x8x16_F32BF16BF16F32_TNEEEENS3_6LayoutINS4_IJNS5_ILi2EEENS5_ILi4EEENS5_ILi1EEEEEENS4_IJSJ_SH_NS5_ILi0EEEEEEEENS4_IJNS5_ILi32EEESO_NS5_ILi16EEEEEEEELb0EEEEEvNT_6ParamsE,"",@"SHT_CUDA_INFO"
	.sectionflags	@""
	.align	4


	//----- nvinfo : EIATTR_CUDA_API_VERSION
	.align		4
        /*0000*/ 	.byte	0x04, 0x37
        /*0002*/ 	.short	(.L_1128 - .L_1127)
.L_1127:
        /*0004*/ 	.word	0x00000082


	//----- nvinfo : EIATTR_SW2861232_WAR
	.align		4
.L_1128:
        /*0008*/ 	.byte	0x01, 0x35
	.zero		2


	//----- nvinfo : EIATTR_PARAM_CBANK
	.align		4
        /*000c*/ 	.byte	0x04, 0x0a
        /*000e*/ 	.short	(.L_1130 - .L_1129)
	.align		4
.L_1129:
        /*0010*/ 	.word	index@(.nv.constant0._ZN7cutlass13device_kernelIN5flash32FlashAttnBwdPostprocessConvertdQIN4cute5tupleIJNS3_1CILi64EEENS5_ILi96EEEEEENS_10bfloat16_tEfNS_4arch4Sm80ELi256ENS3_8TiledMMAINS3_8MMA_AtomIJNS3_30SM80_16x8x16_F32BF16BF16F32_TNEEEENS3_6LayoutINS4_IJNS5_ILi2EEENS5_ILi4EEENS5_ILi1EEEEEENS4_IJSJ_SH_NS5_ILi0EEEEEEEENS4_IJNS5_ILi32EEESO_NS5_ILi16EEEEEEEELb0EEEEEvNT_6ParamsE)
        /*0014*/ 	.short	0x0160
        /*0016*/ 	.short	0x0070


	//----- nvinfo : EIATTR_CBANK_PARAM_SIZE
	.align		4
.L_1130:
        /*0018*/ 	.byte	0x03, 0x19
        /*001a*/ 	.short	0x0070


	//----- nvinfo : EIATTR_KPARAM_INFO
	.align		4
        /*001c*/ 	.byte	0x04, 0x17
        /*001e*/ 	.short	(.L_1132 - .L_1131)
.L_1131:
        /*0020*/ 	.word	0x00000000
        /*0024*/ 	.short	0x0000
        /*0026*/ 	.short	0x0000
        /*0028*/ 	.byte	0x00, 0xf0, 0xc1, 0x01


	//----- nvinfo : EIATTR_MAXREG_COUNT
	.align		4
.L_1132:
        /*002c*/ 	.byte	0x03, 0x1b
        /*002e*/ 	.short	0x0080


	//----- nvinfo : EIATTR_NUM_BARRIERS
	.align		4
        /*0030*/ 	.byte	0x02, 0x4c
        /*0032*/ 	.byte	0x01
	.zero		1


	//----- nvinfo : EIATTR_MERCURY_ISA_VERSION
	.align		4
        /*0034*/ 	.byte	0x03, 0x5f
        /*0036*/ 	.short	0x0000


	//----- nvinfo : EIATTR_EXIT_INSTR_OFFSETS
	.align		4
        /*0038*/ 	.byte	0x04, 0x1c
        /*003a*/ 	.short	(.L_1134 - .L_1133)


	//   ....[0]....
.L_1133:
        /*003c*/ 	.word	0x00000180


	//   ....[1]....
        /*0040*/ 	.word	0x00000bf0


	//   ....[2]....
        /*0044*/ 	.word	0x00000e00


	//   ....[3]....
        /*0048*/ 	.word	0x00000e30


	//----- nvinfo : EIATTR_CTAIDZ_USED
	.align		4
.L_1134:
        /*004c*/ 	.byte	0x01, 0x04
	.zero		2


	//----- nvinfo : EIATTR_MAX_THREADS
	.align		4
        /*0050*/ 	.byte	0x04, 0x05
        /*0052*/ 	.short	(.L_1136 - .L_1135)
.L_1135:
        /*0054*/ 	.word	0x00000100
        /*0058*/ 	.word	0x00000001
        /*005c*/ 	.word	0x00000001
.L_1136:


//--------------------- .nv.info._ZN7cutlass13device_kernelIN5flash19enable_sm80_to_sm89INS1_16FlashAttnBwdSm80INS1_25CollectiveMainloopBwdSm80ILi2ELi2EN4cute5tupleIJNS5_1CILi64EEENS7_ILi128EEENS7_ILi96EEEEEENS_10bfloat16_tEfNS_4arch4Sm80ELb1ELb0ELb0ELb1ELb1ELb0ELb0ELb0ELi2ELi2ELi4ELi2ELb0EEENS1_24CollectiveEpilogueBwdGQAISB_fSE_Li256ELb1ELb1EEENS1_25SingleTileBwdLPTSchedulerILb1ELi128ELb1EEEEEEEEEvNT_6ParamsE --------------------------
	.section	.nv.info._ZN7cutlass13device_kernelIN5flash19enable_sm80_to_sm89INS1_16FlashAttnBwdSm80INS1_25CollectiveMainloopBwdSm80ILi2ELi2EN4cute5tupleIJNS5_1CILi64EEENS7_ILi128EEENS7_ILi96EEEEEENS_10bfloat16_tEfNS_4arch4Sm80ELb1ELb0ELb0ELb1ELb1ELb0ELb0ELb0ELi2ELi2ELi4ELi2ELb0EEENS1_24CollectiveEpilogueBwdGQAISB_fSE_Li256ELb1ELb1EEENS1_25SingleTileBwdLPTSchedulerILb1ELi128ELb1EEEEEEEEEvNT_6ParamsE,"",@"SHT_CUDA_INFO"
	.sectionflags	@""
	.align	4


	//----- nvinfo : EIATTR_CUDA_API_VERSION
	.align		4
        /*0000*/ 	.byte	0x04, 0x37
        /*0002*/ 	.short	(.L_1138 - .L_1137)
.L_1137:
        /*0004*/ 	.word	0x00000082


	//----- nvinfo : EIATTR_SW2861232_WAR
	.align		4
.L_1138:
        /*0008*/ 	.byte	0x01, 0x35
	.zero		2


	//----- nvinfo : EIATTR_PARAM_CBANK
	.align		4
        /*000c*/ 	.byte	0x04, 0x0a
        /*000e*/ 	.short	(.L_1140 - .L_1139)
	.align		4
.L_1139:
        /*0010*/ 	.word	index@(.nv.constant0._ZN7cutlass13device_kernelIN5flash19enable_sm80_to_sm89INS1_16FlashAttnBwdSm80INS1_25CollectiveMainloopBwdSm80ILi2ELi2EN4cute5tupleIJNS5_1CILi64EEENS7_ILi128EEENS7_ILi96EEEEEENS_10bfloat16_tEfNS_4arch4Sm80ELb1ELb0ELb0ELb1ELb1ELb0ELb0ELb0ELi2ELi2ELi4ELi2ELb0EEENS1_24CollectiveEpilogueBwdGQAISB_fSE_Li256ELb1ELb1EEENS1_25SingleTileBwdLPTSchedulerILb1ELi128ELb1EEEEEEEEEvNT_6ParamsE)
        /*0014*/ 	.short	0x0160
        /*0016*/ 	.short	0x0290


	//----- nvinfo : EIATTR_CBANK_PARAM_SIZE
	.align		4
.L_1140:
        /*0018*/ 	.byte	0x03, 0x19
        /*001a*/ 	.short	0x0290


	//----- nvinfo : EIATTR_KPARAM_INFO
	.align		4
        /*001c*/ 	.byte	0x04, 0x17
        /*001e*/ 	.short	(.L_1142 - .L_1141)
.L_1141:
        /*0020*/ 	.word	0x00000000
        /*0024*/ 	.short	0x0000
        /*0026*/ 	.short	0x0000
        /*0028*/ 	.byte	0x00, 0xf0, 0x41, 0x0a


	//----- nvinfo : EIATTR_MAXREG_COUNT
	.align		4
.L_1142:
        /*002c*/ 	.byte	0x03, 0x1b
        /*002e*/ 	.short	0x00ff


	//----- nvinfo : EIATTR_NUM_BARRIERS
	.align		4
        /*0030*/ 	.byte	0x02, 0x4c
        /*0032*/ 	.byte	0x02
	.zero		1


	//----- nvinfo : EIATTR_MERCURY_ISA_VERSION
	.align		4
        /*0034*/ 	.byte	0x03, 0x5f
        /*0036*/ 	.short	0x0000


	//----- nvinfo : EIATTR_COOP_GROUP_MASK_REGIDS
	.align		4
        /*0038*/ 	.byte	0x04, 0x29
        /*003a*/ 	.short	(.L_1144 - .L_1143)


	//   ....[0]....
.L_1143:
        /*003c*/ 	.word	0xffffffff


	//   ....[1]....
        /*0040*/ 	.word	0xffffffff


	//   ....[2]....
        /*0044*/ 	.word	0xffffffff


	//   ....[3]....
        /*0048*/ 	.word	0xffffffff


	//   ....[4]....
        /*004c*/ 	.word	0xffffffff


	//   ....[5]....
        /*0050*/ 	.word	0xffffffff


	//   ....[6]....
        /*0054*/ 	.word	0xffffffff


	//   ....[7]....
        /*0058*/ 	.word	0xffffffff


	//   ....[8]....
        /*005c*/ 	.word	0xffffffff


	//----- nvinfo : EIATTR_COOP_GROUP_INSTR_OFFSETS
	.align		4
.L_1144:
        /*0060*/ 	.byte	0x04, 0x28
        /*0062*/ 	.short	(.L_1146 - .L_1145)


	//   ....[0]....
.L_1145:
        /*0064*/ 	.word	0x00000050


	//   ....[1]....
        /*0068*/ 	.word	0x00006170


	//   ....[2]....
        /*006c*/ 	.word	0x000061a0


	//   ....[3]....
        /*0070*/ 	.word	0x000065a0


	//   ....[4]....
        /*0074*/ 	.word	0x000065b0


	//   ....[5]....
        /*0078*/ 	.word	0x00006740


	//   ....[6]....
        /*007c*/ 	.word	0x00006790


	//   ....[7]....
        /*0080*/ 	.word	0x00006b40


	//   ....[8]....
        /*0084*/ 	.word	0x00006b50


	//----- nvinfo : EIATTR_EXIT_INSTR_OFFSETS
	.align		4
.L_1146:
        /*0088*/ 	.byte	0x04, 0x1c
        /*008a*/ 	.short	(.L_1148 - .L_1147)


	//   ....[0]....
.L_1147:
        /*008c*/ 	.word	0x000007a0


	//   ....[1]....
        /*0090*/ 	.word	0x00005e60


	//   ....[2]....
        /*0094*/ 	.word	0x00006b60


	//   ....[3]....
        /*0098*/ 	.word	0x00006c00


	//----- nvinfo : EIATTR_MAX_THREADS
	.align		4
.L_1148:
        /*009c*/ 	.byte	0x04, 0x05
        /*009e*/ 	.short	(.L_1150 - .L_1149)
.L_1149:
        /*00a0*/ 	.word	0x00000100
        /*00a4*/ 	.word	0x00000001
        /*00a8*/ 	.word	0x00000001


	//----- nvinfo : EIATTR_CRS_STACK_SIZE
	.align		4
.L_1150:
        /*00ac*/ 	.byte	0x04, 0x1e
        /*00ae*/ 	.short	(.L_1152 - .L_1151)
.L_1151:
        /*00b0*/ 	.word	0x00000000
.L_1152:


//--------------------- .nv.info._ZN7cutlass13device_kernelIN5flash22FlashAttnBwdPreprocessIN4cute5tupleIJNS3_1CILi64EEENS5_ILi96EEEEEENS_10bfloat16_tEfNS_4arch4Sm80ELb1ELb1EEEEEvNT_6ParamsE --------------------------
	.section	.nv.info._ZN7cutlass13device_kernelIN5flash22FlashAttnBwdPreprocessIN4cute5tupleIJNS3_1CILi64EEENS5_ILi96EEEEEENS_10bfloat16_tEfNS_4arch4Sm80ELb1ELb1EEEEEvNT_6ParamsE,"",@"SHT_CUDA_INFO"
	.sectionflags	@""
	.align	4


	//----- nvinfo : EIATTR_CUDA_API_VERSION
	.align		4
        /*0000*/ 	.byte	0x04, 0x37
        /*0002*/ 	.short	(.L_1154 - .L_1153)
.L_1153:
        /*0004*/ 	.word	0x00000082


	//----- nvinfo : EIATTR_SW2861232_WAR
	.align		4
.L_1154:
        /*0008*/ 	.byte	0x01, 0x35
	.zero		2


	//----- nvinfo : EIATTR_PARAM_CBANK
	.align		4
        /*000c*/ 	.byte	0x04, 0x0a
        /*000e*/ 	.short	(.L_1156 - .L_1155)
	.align		4
.L_1155:
        /*0010*/ 	.word	index@(.nv.constant0._ZN7cutlass13device_kernelIN5flash22FlashAttnBwdPreprocessIN4cute5tupleIJNS3_1CILi64EEENS5_ILi96EEEEEENS_10bfloat16_tEfNS_4arch4Sm80ELb1ELb1EEEEEvNT_6ParamsE)
        /*0014*/ 	.short	0x0160
        /*0016*/ 	.short	0x00f0


	//----- nvinfo : EIATTR_CBANK_PARAM_SIZE
	.align		4
.L_1156:
        /*0018*/ 	.byte	0x03, 0x19
        /*001a*/ 	.short	0x00f0


	//----- nvinfo : EIATTR_KPARAM_INFO
	.align		4
        /*001c*/ 	.byte	0x04, 0x17
        /*001e*/ 	.short	(.L_1158 - .L_1157)
.L_1157:
        /*0020*/ 	.word	0x00000000
        /*0024*/ 	.short	0x0000
        /*0026*/ 	.short	0x0000
        /*0028*/ 	.byte	0x00, 0xf0, 0xc1, 0x03


	//----- nvinfo : EIATTR_MAXREG_COUNT
	.align		4
.L_1158:
        /*002c*/ 	.byte	0x03, 0x1b
        /*002e*/ 	.short	0x0080


	//----- nvinfo : EIATTR_MERCURY_ISA_VERSION
	.align		4
        /*0030*/ 	.byte	0x03, 0x5f
        /*0032*/ 	.short	0x0000


	//----- nvinfo : EIATTR_COOP_GROUP_MASK_REGIDS
	.align		4
        /*0034*/ 	.byte	0x04, 0x29
        /*0036*/ 	.short	(.L_1160 - .L_1159)


	//   ....[0]....
.L_1159:
        /*0038*/ 	.word	0xffffffff


	//   ....[1]....
        /*003c*/ 	.word	0xffffffff


	//----- nvinfo : EIATTR_COOP_GROUP_INSTR_OFFSETS
	.align		4
.L_1160:
        /*0040*/ 	.byte	0x04, 0x28
        /*0042*/ 	.short	(.L_1162 - .L_1161)


	//   ....[0]....
.L_1161:
        /*0044*/ 	.word	0x00000d10


	//   ....[1]....
        /*0048*/ 	.word	0x00000dd0


	//----- nvinfo : EIATTR_EXIT_INSTR_OFFSETS
	.align		4
.L_1162:
        /*004c*/ 	.byte	0x04, 0x1c
        /*004e*/ 	.short	(.L_1164 - .L_1163)


	//   ....[0]....
.L_1163:
        /*0050*/ 	.word	0x00000180


	//   ....[1]....
        /*0054*/ 	.word	0x00001200


	//   ....[2]....
        /*0058*/ 	.word	0x00001250


	//----- nvinfo : EIATTR_CTAIDZ_USED
	.align		4
.L_1164:
        /*005c*/ 	.byte	0x01, 0x04
	.zero		2


	//----- nvinfo : EIATTR_MAX_THREADS
	.align		4
        /*0060*/ 	.byte	0x04, 0x05
        /*0062*/ 	.short	(.L_1166 - .L_1165)
.L_1165:
        /*0064*/ 	.word	0x00000100
        /*0068*/ 	.word	0x00000001
        /*006c*/ 	.word	0x00000001


	//----- nvinfo : EIATTR_CRS_STACK_SIZE
	.align		4
.L_1166:
        /*0070*/ 	.byte	0x04, 0x1e
        /*0072*/ 	.short	(.L_1168 - .L_1167)
.L_1167:
        /*0074*/ 	.word	0x00000000
.L_1168:


//--------------------- .nv.callgraph             --------------------------
	.section	.nv.callgraph,"",@"SHT_CUDA_CALLGRAPH"
	.align	4
	.sectionentsize	8
	.align		4
        /*0000*/ 	.word	0x00000000
	.align		4
        /*0004*/ 	.word	0xffffffff
	.align		4
        /*0008*/ 	.word	0x00000000
	.align		4
        /*000c*/ 	.word	0xfffffffe
	.align		4
        /*0010*/ 	.word	0x00000000
	.align		4
        /*0014*/ 	.word	0xfffffffd
	.align		4
        /*0018*/ 	.word	0x00000000
	.align		4
        /*001c*/ 	.word	0xfffffffc


//--------------------- .nv.rel.action            --------------------------
	.section	.nv.rel.action,"",@"SHT_CUDA_RELOCINFO"
	.align	8
	.sectionentsize	8
        /*0000*/ 	.byte	0x73, 0x00, 0x00, 0x00, 0x00, 0x00, 0x00, 0x00, 0x00, 0x00, 0x00, 0x11, 0x25, 0x00, 0x05, 0x36


//--------------------- .nv.constant4             --------------------------
	.section	.nv.constant4,"a",@progbits
	.align	8
	.align		8
.nv.constant4:
        /*0000*/ 	.dword	_ZN65_INTERNAL_5e585306_29_flash_bwd_hdim96_bf16_sm80_cu_8e232a79_39924cuda3std3__45__cpo5beginE
	.align		8
        /*0008*/ 	.dword	_ZN65_INTERNAL_5e585306_29_flash_bwd_hdim96_bf16_sm80_cu_8e232a79_39924cuda3std3__45__cpo3endE
	.align		8
        /*0010*/ 	.dword	_ZN65_INTERNAL_5e585306_29_flash_bwd_hdim96_bf16_sm80_cu_8e232a79_39924cuda3std3__45__cpo6cbeginE
	.align		8
        /*0018*/ 	.dword	_ZN65_INTERNAL_5e585306_29_flash_bwd_hdim96_bf16_sm80_cu_8e232a79_39924cuda3std3__45__cpo4cendE
	.align		8
        /*0020*/ 	.dword	_ZN65_INTERNAL_5e585306_29_flash_bwd_hdim96_bf16_sm80_cu_8e232a79_39924cuda3std3__467_GLOBAL__N__5e585306_29_flash_bwd_hdim96_bf16_sm80_cu_8e232a79_39926ignoreE
	.align		8
        /*0028*/ 	.dword	_ZN65_INTERNAL_5e585306_29_flash_bwd_hdim96_bf16_sm80_cu_8e232a79_39924cuda3std3__419piecewise_constructE
	.align		8
        /*0030*/ 	.dword	_ZN65_INTERNAL_5e585306_29_flash_bwd_hdim96_bf16_sm80_cu_8e232a79_39924cuda3std3__48in_placeE
	.align		8
        /*0038*/ 	.dword	_ZN65_INTERNAL_5e585306_29_flash_bwd_hdim96_bf16_sm80_cu_8e232a79_39924cuda3std6ranges3__45__cpo4swapE
	.align		8
        /*0040*/ 	.dword	_ZN65_INTERNAL_5e585306_29_flash_bwd_hdim96_bf16_sm80_cu_8e232a79_39924cuda3std6ranges3__45__cpo9iter_moveE
	.align		8
        /*0048*/ 	.dword	_ZN65_INTERNAL_5e585306_29_flash_bwd_hdim96_bf16_sm80_cu_8e232a79_39924cute7productE
	.align		8
        /*0050*/ 	.dword	_ZN65_INTERNAL_5e585306_29_flash_bwd_hdim96_bf16_sm80_cu_8e232a79_39924cute1_E


//--------------------- .nv.constant0._ZN7cutlass13device_kernelIN5flash19enable_sm80_to_sm89INS1_16FlashAttnBwdSm80INS1_25CollectiveMainloopBwdSm80ILi2ELi1EN4cute5tupleIJNS5_1CILi64EEENS7_ILi128EEENS7_ILi96EEEEEENS_10bfloat16_tEfNS_4arch4Sm80ELb0ELb0ELb0ELb0ELb0ELb0ELb0ELb0ELi2ELi2ELi4ELi2ELb1EEENS1_21CollectiveEpilogueBwdISB_SC_SE_Li256ELb0ELb0ELi2EEENS1_19SingleTileSchedulerILb0ELb0ELb0ELi128EEEEEEEEEvNT_6ParamsE --------------------------
	.section	.nv.constant0._ZN7cutlass13device_kernelIN5flash19enable_sm80_to_sm89INS1_16FlashAttnBwdSm80INS1_25CollectiveMainloopBwdSm80ILi2ELi1EN4cute5tupleIJNS5_1CILi64EEENS7_ILi128EEENS7_ILi96EEEEEENS_10bfloat16_tEfNS_4arch4Sm80ELb0ELb0ELb0ELb0ELb0ELb0ELb0ELb0ELi2ELi2ELi4ELi2ELb1EEENS1_21CollectiveEpilogueBwdISB_SC_SE_Li256ELb0ELb0ELi2EEENS1_19SingleTileSchedulerILb0ELb0ELb0ELi128EEEEEEEEEvNT_6ParamsE,"a",@progbits
	.sectionflags	@""
	.align	4
.nv.constant0._ZN7cutlass13device_kernelIN5flash19enable_sm80_to_sm89INS1_16FlashAttnBwdSm80INS1_25CollectiveMainloopBwdSm80ILi2ELi1EN4cute5tupleIJNS5_1CILi64EEENS7_ILi128EEENS7_ILi96EEEEEENS_10bfloat16_tEfNS_4arch4Sm80ELb0ELb0ELb0ELb0ELb0ELb0ELb0ELb0ELi2ELi2ELi4ELi2ELb1EEENS1_21CollectiveEpilogueBwdISB_SC_SE_Li256ELb0ELb0ELi2EEENS1_19SingleTileSchedulerILb0ELb0ELb0ELi128EEEEEEEEEvNT_6ParamsE:
	.zero		976


//--------------------- .nv.constant0._ZN7cutlass13device_kernelIN5flash19enable_sm80_to_sm89INS1_16FlashAttnBwdSm80INS1_25CollectiveMainloopBwdSm80ILi2ELi1EN4cute5tupleIJNS5_1CILi64EEENS7_ILi128EEENS7_ILi96EEEEEENS_10bfloat16_tEfNS_4arch4Sm80ELb0ELb0ELb0ELb0ELb1ELb0ELb0ELb0ELi2ELi2ELi4ELi2ELb1EEENS1_21CollectiveEpilogueBwdISB_SC_SE_Li256ELb0ELb0ELi2EEENS1_19SingleTileSchedulerILb0ELb0ELb0ELi128EEEEEEEEEvNT_6ParamsE --------------------------
	.section	.nv.constant0._ZN7cutlass13device_kernelIN5flash19enable_sm80_to_sm89INS1_16FlashAttnBwdSm80INS1_25CollectiveMainloopBwdSm80ILi2ELi1EN4cute5tupleIJNS5_1CILi64EEENS7_ILi128EEENS7_ILi96EEEEEENS_10bfloat16_tEfNS_4arch4Sm80ELb0ELb0ELb0ELb0ELb1ELb0ELb0ELb0ELi2ELi2ELi4ELi2ELb1EEENS1_21CollectiveEpilogueBwdISB_SC_SE_Li256ELb0ELb0ELi2EEENS1_19SingleTileSchedulerILb0ELb0ELb0ELi128EEEEEEEEEvNT_6ParamsE,"a",@progbits
	.sectionflags	@""
	.align	4
.nv.constant0._ZN7cutlass13device_kernelIN5flash19enable_sm80_to_sm89INS1_16FlashAttnBwdSm80INS1_25CollectiveMainloopBwdSm80ILi2ELi1EN4cute5tupleIJNS5_1CILi64EEENS7_ILi128EEENS7_ILi96EEEEEENS_10bfloat16_tEfNS_4arch4Sm80ELb0ELb0ELb0ELb0ELb1ELb0ELb0ELb0ELi2ELi2ELi4ELi2ELb1EEENS1_21CollectiveEpilogueBwdISB_SC_SE_Li256ELb0ELb0ELi2EEENS1_19SingleTileSchedulerILb0ELb0ELb0ELi128EEEEEEEEEvNT_6ParamsE:
	.zero		976


//--------------------- .nv.constant0._ZN7cutlass13device_kernelIN5flash19enable_sm80_to_sm89INS1_16FlashAttnBwdSm80INS1_25CollectiveMainloopBwdSm80ILi2ELi1EN4cute5tupleIJNS5_1CILi64EEENS7_ILi128EEENS7_ILi96EEEEEENS_10bfloat16_tEfNS_4arch4Sm80ELb0ELb0ELb0ELb0ELb0ELb0ELb0ELb0ELi2ELi2ELi4ELi2ELb1EEENS1_24CollectiveEpilogueBwdGQAISB_fSE_Li256ELb0ELb0EEENS1_19SingleTileSchedulerILb0ELb0ELb0ELi128EEEEEEEEEvNT_6ParamsE --------------------------
	.section	.nv.constant0._ZN7cutlass13device_kernelIN5flash19enable_sm80_to_sm89INS1_16FlashAttnBwdSm80INS1_25CollectiveMainloopBwdSm80ILi2ELi1EN4cute5tupleIJNS5_1CILi64EEENS7_ILi128EEENS7_ILi96EEEEEENS_10bfloat16_tEfNS_4arch4Sm80ELb0ELb0ELb0ELb0ELb0ELb0ELb0ELb0ELi2ELi2ELi4ELi2ELb1EEENS1_24CollectiveEpilogueBwdGQAISB_fSE_Li256ELb0ELb0EEENS1_19SingleTileSchedulerILb0ELb0ELb0ELi128EEEEEEEEEvNT_6ParamsE,"a",@progbits
	.sectionflags	@""
	.align	4
.nv.constant0._ZN7cutlass13device_kernelIN5flash19enable_sm80_to_sm89INS1_16FlashAttnBwdSm80INS1_25CollectiveMainloopBwdSm80ILi2ELi1EN4cute5tupleIJNS5_1CILi64EEENS7_ILi128EEENS7_ILi96EEEEEENS_10bfloat16_tEfNS_4arch4Sm80ELb0ELb0ELb0ELb0ELb0ELb0ELb0ELb0ELi2ELi2ELi4ELi2ELb1EEENS1_24CollectiveEpilogueBwdGQAISB_fSE_Li256ELb0ELb0EEENS1_19SingleTileSchedulerILb0ELb0ELb0ELi128EEEEEEEEEvNT_6ParamsE:
	.zero		984


//--------------------- .nv.constant0._ZN7cutlass13device_kernelIN5flash19enable_sm80_to_sm89INS1_16FlashAttnBwdSm80INS1_25CollectiveMainloopBwdSm80ILi2ELi1EN4cute5tupleIJNS5_1CILi64EEENS7_ILi128EEENS7_ILi96EEEEEENS_10bfloat16_tEfNS_4arch4Sm80ELb0ELb0ELb0ELb0ELb1ELb0ELb0ELb0ELi2ELi2ELi4ELi2ELb1EEENS1_24CollectiveEpilogueBwdGQAISB_fSE_Li256ELb0ELb1EEENS1_19SingleTileSchedulerILb0ELb0ELb0ELi128EEEEEEEEEvNT_6ParamsE --------------------------
	.section	.nv.constant0._ZN7cutlass13device_kernelIN5flash19enable_sm80_to_sm89INS1_16FlashAttnBwdSm80INS1_25CollectiveMainloopBwdSm80ILi2ELi1EN4cute5tupleIJNS5_1CILi64EEENS7_ILi128EEENS7_ILi96EEEEEENS_10bfloat16_tEfNS_4arch4Sm80ELb0ELb0ELb0ELb0ELb1ELb0ELb0ELb0ELi2ELi2ELi4ELi2ELb1EEENS1_24CollectiveEpilogueBwdGQAISB_fSE_Li256ELb0ELb1EEENS1_19SingleTileSchedulerILb0ELb0ELb0ELi128EEEEEEEEEvNT_6ParamsE,"a",@progbits
	.sectionflags	@""
	.align	4
.nv.constant0._ZN7cutlass13device_kernelIN5flash19enable_sm80_to_sm89INS1_16FlashAttnBwdSm80INS1_25CollectiveMainloopBwdSm80ILi2ELi1EN4cute5tupleIJNS5_1CILi64EEENS7_ILi128EEENS7_ILi96EEEEEENS_10bfloat16_tEfNS_4arch4Sm80ELb0ELb0ELb0ELb0ELb1ELb0ELb0ELb0ELi2ELi2ELi4ELi2ELb1EEENS1_24CollectiveEpilogueBwdGQAISB_fSE_Li256ELb0ELb1EEENS1_19SingleTileSchedulerILb0ELb0ELb0ELi128EEEEEEEEEvNT_6ParamsE:
	.zero		984


//--------------------- .nv.constant0._ZN7cutlass13device_kernelIN5flash19enable_sm80_to_sm89INS1_16FlashAttnBwdSm80INS1_25CollectiveMainloopBwdSm80ILi2ELi1EN4cute5tupleIJNS5_1CILi64EEENS7_ILi128EEENS7_ILi96EEEEEENS_10bfloat16_tEfNS_4arch4Sm80ELb0ELb0ELb0ELb1ELb0ELb0ELb0ELb0ELi2ELi2ELi4ELi2ELb1EEENS1_21CollectiveEpilogueBwdISB_SC_SE_Li256ELb1ELb0ELi2EEENS1_19SingleTileSchedulerILb1ELb0ELb0ELi128EEEEEEEEEvNT_6ParamsE --------------------------
	.section	.nv.constant0._ZN7cutlass13device_kernelIN5flash19enable_sm80_to_sm89INS1_16FlashAttnBwdSm80INS1_25CollectiveMainloopBwdSm80ILi2ELi1EN4cute5tupleIJNS5_1CILi64EEENS7_ILi128EEENS7_ILi96EEEEEENS_10bfloat16_tEfNS_4arch4Sm80ELb0ELb0ELb0ELb1ELb0ELb0ELb0ELb0ELi2ELi2ELi4ELi2ELb1EEENS1_21CollectiveEpilogueBwdISB_SC_SE_Li256ELb1ELb0ELi2EEENS1_19SingleTileSchedulerILb1ELb0ELb0ELi128EEEEEEEEEvNT_6ParamsE,"a",@progbits
	.sectionflags	@""
	.align	4
.nv.constant0._ZN7cutlass13device_kernelIN5flash19enable_sm80_to_sm89INS1_16FlashAttnBwdSm80INS1_25CollectiveMainloopBwdSm80ILi2ELi1EN4cute5tupleIJNS5_1CILi64EEENS7_ILi128EEENS7_ILi96EEEEEENS_10bfloat16_tEfNS_4arch4Sm80ELb0ELb0ELb0ELb1ELb0ELb0ELb0ELb0ELi2ELi2ELi4ELi2ELb1EEENS1_21CollectiveEpilogueBwdISB_SC_SE_Li256ELb1ELb0ELi2EEENS1_19SingleTileSchedulerILb1ELb0ELb0ELi128EEEEEEEEEvNT_6ParamsE:
	.zero		976


//--------------------- .nv.constant0._ZN7cutlass13device_kernelIN5flash19enable_sm80_to_sm89INS1_16FlashAttnBwdSm80INS1_25CollectiveMainloopBwdSm80ILi2ELi1EN4cute5tupleIJNS5_1CILi64EEENS7_ILi128EEENS7_ILi96EEEEEENS_10bfloat16_tEfNS_4arch4Sm80ELb0ELb0ELb0ELb1ELb1ELb0ELb0ELb0ELi2ELi2ELi4ELi2ELb1EEENS1_21CollectiveEpilogueBwdISB_SC_SE_Li256ELb1ELb0ELi2EEENS1_19SingleTileSchedulerILb1ELb0ELb0ELi128EEEEEEEEEvNT_6ParamsE --------------------------
	.section	.nv.constant0._ZN7cutlass13device_kernelIN5flash19enable_sm80_to_sm89INS1_16FlashAttnBwdSm80INS1_25CollectiveMainloopBwdSm80ILi2ELi1EN4cute5tupleIJNS5_1CILi64EEENS7_ILi128EEENS7_ILi96EEEEEENS_10bfloat16_tEfNS_4arch4Sm80ELb0ELb0ELb0ELb1ELb1ELb0ELb0ELb0ELi2ELi2ELi4ELi2ELb1EEENS1_21CollectiveEpilogueBwdISB_SC_SE_Li256ELb1ELb0ELi2EEENS1_19SingleTileSchedulerILb1ELb0ELb0ELi128EEEEEEEEEvNT_6ParamsE,"a",@progbits
	.sectionflags	@""
	.align	4
.nv.constant0._ZN7cutlass13device_kernelIN5flash19enable_sm80_to_sm89INS1_16FlashAttnBwdSm80INS1_25CollectiveMainloopBwdSm80ILi2ELi1EN4cute5tupleIJNS5_1CILi64EEENS7_ILi128EEENS7_ILi96EEEEEENS_10bfloat16_tEfNS_4arch4Sm80ELb0ELb0ELb0ELb1ELb1ELb0ELb0ELb0ELi2ELi2ELi4ELi2ELb1EEENS1_21CollectiveEpilogueBwdISB_SC_SE_Li256ELb1ELb0ELi2EEENS1_19SingleTileSchedulerILb1ELb0ELb0ELi128EEEEEEEEEvNT_6ParamsE:
	.zero		976


//--------------------- .nv.constant0._ZN7cutlass13device_kernelIN5flash19enable_sm80_to_sm89INS1_16FlashAttnBwdSm80INS1_25CollectiveMainloopBwdSm80ILi2ELi1EN4cute5tupleIJNS5_1CILi64EEENS7_ILi128EEENS7_ILi96EEEEEENS_10bfloat16_tEfNS_4arch4Sm80ELb0ELb0ELb0ELb1ELb0ELb0ELb0ELb0ELi2ELi2ELi4ELi2ELb1EEENS1_24CollectiveEpilogueBwdGQAISB_fSE_Li256ELb1ELb0EEENS1_19SingleTileSchedulerILb1ELb0ELb0ELi128EEEEEEEEEvNT_6ParamsE --------------------------
	.section	.nv.constant0._ZN7cutlass13device_kernelIN5flash19enable_sm80_to_sm89INS1_16FlashAttnBwdSm80INS1_25CollectiveMainloopBwdSm80ILi2ELi1EN4cute5tupleIJNS5_1CILi64EEENS7_ILi128EEENS7_ILi96EEEEEENS_10bfloat16_tEfNS_4arch4Sm80ELb0ELb0ELb0ELb1ELb0ELb0ELb0ELb0ELi2ELi2ELi4ELi2ELb1EEENS1_24CollectiveEpilogueBwdGQAISB_fSE_Li256ELb1ELb0EEENS1_19SingleTileSchedulerILb1ELb0ELb0ELi128EEEEEEEEEvNT_6ParamsE,"a",@progbits
	.sectionflags	@""
	.align	4
.nv.constant0._ZN7cutlass13device_kernelIN5flash19enable_sm80_to_sm89INS1_16FlashAttnBwdSm80INS1_25CollectiveMainloopBwdSm80ILi2ELi1EN4cute5tupleIJNS5_1CILi64EEENS7_ILi128EEENS7_ILi96EEEEEENS_10bfloat16_tEfNS_4arch4Sm80ELb0ELb0ELb0ELb1ELb0ELb0ELb0ELb0ELi2ELi2ELi4ELi2ELb1EEENS1_24CollectiveEpilogueBwdGQAISB_fSE_Li256ELb1ELb0EEENS1_19SingleTileSchedulerILb1ELb0ELb0ELi128EEEEEEEEEvNT_6ParamsE:
	.zero		984


//--------------------- .nv.constant0._ZN7cutlass13device_kernelIN5flash19enable_sm80_to_sm89INS1_16FlashAttnBwdSm80INS1_25CollectiveMainloopBwdSm80ILi2ELi1EN4cute5tupleIJNS5_1CILi64EEENS7_ILi128EEENS7_ILi96EEEEEENS_10bfloat16_tEfNS_4arch4Sm80ELb0ELb0ELb0ELb1ELb1ELb0ELb0ELb0ELi2ELi2ELi4ELi2ELb1EEENS1_24CollectiveEpilogueBwdGQAISB_fSE_Li256ELb1ELb1EEENS1_19SingleTileSchedulerILb1ELb0ELb0ELi128EEEEEEEEEvNT_6ParamsE --------------------------
	.section	.nv.constant0._ZN7cutlass13device_kernelIN5flash19enable_sm80_to_sm89INS1_16FlashAttnBwdSm80INS1_25CollectiveMainloopBwdSm80ILi2ELi1EN4cute5tupleIJNS5_1CILi64EEENS7_ILi128EEENS7_ILi96EEEEEENS_10bfloat16_tEfNS_4arch4Sm80ELb0ELb0ELb0ELb1ELb1ELb0ELb0ELb0ELi2ELi2ELi4ELi2ELb1EEENS1_24CollectiveEpilogueBwdGQAISB_fSE_Li256ELb1ELb1EEENS1_19SingleTileSchedulerILb1ELb0ELb0ELi128EEEEEEEEEvNT_6ParamsE,"a",@progbits
	.sectionflags	@""
	.align	4
.nv.constant0._ZN7cutlass13device_kernelIN5flash19enable_sm80_to_sm89INS1_16FlashAttnBwdSm80INS1_25CollectiveMainloopBwdSm80ILi2ELi1EN4cute5tupleIJNS5_1CILi64EEENS7_ILi128EEENS7_ILi96EEEEEENS_10bfloat16_tEfNS_4arch4Sm80ELb0ELb0ELb0ELb1ELb1ELb0ELb0ELb0ELi2ELi2ELi4ELi2ELb1EEENS1_24CollectiveEpilogueBwdGQAISB_fSE_Li256ELb1ELb1EEENS1_19SingleTileSchedulerILb1ELb0ELb0ELi128EEEEEEEEEvNT_6ParamsE:
	.zero		984


//--------------------- .nv.constant0._ZN7cutlass13device_kernelIN5flash19enable_sm80_to_sm89INS1_16FlashAttnBwdSm80INS1_25CollectiveMainloopBwdSm80ILi2ELi1EN4cute5tupleIJNS5_1CILi64EEENS7_ILi128EEENS7_ILi96EEEEEENS_10bfloat16_tEfNS_4arch4Sm80ELb0ELb1ELb0ELb0ELb0ELb0ELb0ELb0ELi2ELi2ELi4ELi2ELb1EEENS1_21CollectiveEpilogueBwdISB_SC_SE_Li256ELb0ELb0ELi2EEENS1_19SingleTileSchedulerILb0ELb0ELb0ELi128EEEEEEEEEvNT_6ParamsE --------------------------
	.section	.nv.constant0._ZN7cutlass13device_kernelIN5flash19enable_sm80_to_sm89INS1_16FlashAttnBwdSm80INS1_25CollectiveMainloopBwdSm80ILi2ELi1EN4cute5tupleIJNS5_1CILi64EEENS7_ILi128EEENS7_ILi96EEEEEENS_10bfloat16_tEfNS_4arch4Sm80ELb0ELb1ELb0ELb0ELb0ELb0ELb0ELb0ELi2ELi2ELi4ELi2ELb1EEENS1_21CollectiveEpilogueBwdISB_SC_SE_Li256ELb0ELb0ELi2EEENS1_19SingleTileSchedulerILb0ELb0ELb0ELi128EEEEEEEEEvNT_6ParamsE,"a",@progbits
	.sectionflags	@""
	.align	4
.nv.constant0._ZN7cutlass13device_kernelIN5flash19enable_sm80_to_sm89INS1_16FlashAttnBwdSm80INS1_25CollectiveMainloopBwdSm80ILi2ELi1EN4cute5tupleIJNS5_1CILi64EEENS7_ILi128EEENS7_ILi96EEEEEENS_10bfloat16_tEfNS_4arch4Sm80ELb0ELb1ELb0ELb0ELb0ELb0ELb0ELb0ELi2ELi2ELi4ELi2ELb1EEENS1_21CollectiveEpilogueBwdISB_SC_SE_Li256ELb0ELb0ELi2EEENS1_19SingleTileSchedulerILb0ELb0ELb0ELi128EEEEEEEEEvNT_6ParamsE:
	.zero		976


//--------------------- .nv.constant0._ZN7cutlass13device_kernelIN5flash19enable_sm80_to_sm89INS1_16FlashAttnBwdSm80INS1_25CollectiveMainloopBwdSm80ILi2ELi1EN4cute5tupleIJNS5_1CILi64EEENS7_ILi128EEENS7_ILi96EEEEEENS_10bfloat16_tEfNS_4arch4Sm80ELb0ELb1ELb0ELb0ELb1ELb0ELb0ELb0ELi2ELi2ELi4ELi2ELb1EEENS1_21CollectiveEpilogueBwdISB_SC_SE_Li256ELb0ELb0ELi2EEENS1_19SingleTileSchedulerILb0ELb0ELb0ELi128EEEEEEEEEvNT_6ParamsE --------------------------
	.section	.nv.constant0._ZN7cutlass13device_kernelIN5flash19enable_sm80_to_sm89INS1_16FlashAttnBwdSm80INS1_25CollectiveMainloopBwdSm80ILi2ELi1EN4cute5tupleIJNS5_1CILi64EEENS7_ILi128EEENS7_ILi96EEEEEENS_10bfloat16_tEfNS_4arch4Sm80ELb0ELb1ELb0ELb0ELb1ELb0ELb0ELb0ELi2ELi2ELi4ELi2ELb1EEENS1_21CollectiveEpilogueBwdISB_SC_SE_Li256ELb0ELb0ELi2EEENS1_19SingleTileSchedulerILb0ELb0ELb0ELi128EEEEEEEEEvNT_6ParamsE,"a",@progbits
	.sectionflags	@""
	.align	4
.nv.constant0._ZN7cutlass13device_kernelIN5flash19enable_sm80_to_sm89INS1_16FlashAttnBwdSm80INS1_25CollectiveMainloopBwdSm80ILi2ELi1EN4cute5tupleIJNS5_1CILi64EEENS7_ILi128EEENS7_ILi96EEEEEENS_10bfloat16_tEfNS_4arch4Sm80ELb0ELb1ELb0ELb0ELb1ELb0ELb0ELb0ELi2ELi2ELi4ELi2ELb1EEENS1_21CollectiveEpilogueBwdISB_SC_SE_Li256ELb0ELb0ELi2EEENS1_19SingleTileSchedulerILb0ELb0ELb0ELi128EEEEEEEEEvNT_6ParamsE:
	.zero		976


//--------------------- .nv.constant0._ZN7cutlass13device_kernelIN5flash19enable_sm80_to_sm89INS1_16FlashAttnBwdSm80INS1_25CollectiveMainloopBwdSm80ILi2ELi1EN4cute5tupleIJNS5_1CILi64EEENS7_ILi128EEENS7_ILi96EEEEEENS_10bfloat16_tEfNS_4arch4Sm80ELb0ELb1ELb0ELb0ELb0ELb0ELb0ELb0ELi2ELi2ELi4ELi2ELb1EEENS1_24CollectiveEpilogueBwdGQAISB_fSE_Li256ELb0ELb0EEENS1_19SingleTileSchedulerILb0ELb0ELb0ELi128EEEEEEEEEvNT_6ParamsE --------------------------
	.section	.nv.constant0._ZN7cutlass13device_kernelIN5flash19enable_sm80_to_sm89INS1_16FlashAttnBwdSm80INS1_25CollectiveMainloopBwdSm80ILi2ELi1EN4cute5tupleIJNS5_1CILi64EEENS7_ILi128EEENS7_ILi96EEEEEENS_10bfloat16_tEfNS_4arch4Sm80ELb0ELb1ELb0ELb0ELb0ELb0ELb0ELb0ELi2ELi2ELi4ELi2ELb1EEENS1_24CollectiveEpilogueBwdGQAISB_fSE_Li256ELb0ELb0EEENS1_19SingleTileSchedulerILb0ELb0ELb0ELi128EEEEEEEEEvNT_6ParamsE,"a",@progbits
	.sectionflags	@""
	.align	4
.nv.constant0._ZN7cutlass13device_kernelIN5flash19enable_sm80_to_sm89INS1_16FlashAttnBwdSm80INS1_25CollectiveMainloopBwdSm80ILi2ELi1EN4cute5tupleIJNS5_1CILi64EEENS7_ILi128EEENS7_ILi96EEEEEENS_10bfloat16_tEfNS_4arch4Sm80ELb0ELb1ELb0ELb0ELb0ELb0ELb0ELb0ELi2ELi2ELi4ELi2ELb1EEENS1_24CollectiveEpilogueBwdGQAISB_fSE_Li256ELb0ELb0EEENS1_19SingleTileSchedulerILb0ELb0ELb0ELi128EEEEEEEEEvNT_6ParamsE:
	.zero		984


//--------------------- .nv.constant0._ZN7cutlass13device_kernelIN5flash19enable_sm80_to_sm89INS1_16FlashAttnBwdSm80INS1_25CollectiveMainloopBwdSm80ILi2ELi1EN4cute5tupleIJNS5_1CILi64EEENS7_ILi128EEENS7_ILi96EEEEEENS_10bfloat16_tEfNS_4arch4Sm80ELb0ELb1ELb0ELb0ELb1ELb0ELb0ELb0ELi2ELi2ELi4ELi2ELb1EEENS1_24CollectiveEpilogueBwdGQAISB_fSE_Li256ELb0ELb1EEENS1_19SingleTileSchedulerILb0ELb0ELb0ELi128EEEEEEEEEvNT_6ParamsE --------------------------
	.section	.nv.constant0._ZN7cutlass13device_kernelIN5flash19enable_sm80_to_sm89INS1_16FlashAttnBwdSm80INS1_25CollectiveMainloopBwdSm80ILi2ELi1EN4cute5tupleIJNS5_1CILi64EEENS7_ILi128EEENS7_ILi96EEEEEENS_10bfloat16_tEfNS_4arch4Sm80ELb0ELb1ELb0ELb0ELb1ELb0ELb0ELb0ELi2ELi2ELi4ELi2ELb1EEENS1_24CollectiveEpilogueBwdGQAISB_fSE_Li256ELb0ELb1EEENS1_19SingleTileSchedulerILb0ELb0ELb0ELi128EEEEEEEEEvNT_6ParamsE,"a",@progbits
	.sectionflags	@""
	.align	4
.nv.constant0._ZN7cutlass13device_kernelIN5flash19enable_sm80_to_sm89INS1_16FlashAttnBwdSm80INS1_25CollectiveMainloopBwdSm80ILi2ELi1EN4cute5tupleIJNS5_1CILi64EEENS7_ILi128EEENS7_ILi96EEEEEENS_10bfloat16_tEfNS_4arch4Sm80ELb0ELb1ELb0ELb0ELb1ELb0ELb0ELb0ELi2ELi2ELi4ELi2ELb1EEENS1_24CollectiveEpilogueBwdGQAISB_fSE_Li256ELb0ELb1EEENS1_19SingleTileSchedulerILb0ELb0ELb0ELi128EEEEEEEEEvNT_6ParamsE:
	.zero		984


//--------------------- .nv.constant0._ZN7cutlass13device_kernelIN5flash19enable_sm80_to_sm89INS1_16FlashAttnBwdSm80INS1_25CollectiveMainloopBwdSm80ILi2ELi1EN4cute5tupleIJNS5_1CILi64EEENS7_ILi128EEENS7_ILi96EEEEEENS_10bfloat16_tEfNS_4arch4Sm80ELb0ELb1ELb0ELb1ELb0ELb0ELb0ELb0ELi2ELi2ELi4ELi2ELb1EEENS1_21CollectiveEpilogueBwdISB_SC_SE_Li256ELb1ELb0ELi2EEENS1_19SingleTileSchedulerILb1ELb0ELb0ELi128EEEEEEEEEvNT_6ParamsE --------------------------
	.section	.nv.constant0._ZN7cutlass13device_kernelIN5flash19enable_sm80_to_sm89INS1_16FlashAttnBwdSm80INS1_25CollectiveMainloopBwdSm80ILi2ELi1EN4cute5tupleIJNS5_1CILi64EEENS7_ILi128EEENS7_ILi96EEEEEENS_10bfloat16_tEfNS_4arch4Sm80ELb0ELb1ELb0ELb1ELb0ELb0ELb0ELb0ELi2ELi2ELi4ELi2ELb1EEENS1_21CollectiveEpilogueBwdISB_SC_SE_Li256ELb1ELb0ELi2EEENS1_19SingleTileSchedulerILb1ELb0ELb0ELi128EEEEEEEEEvNT_6ParamsE,"a",@progbits
	.sectionflags	@""
	.align	4
.nv.constant0._ZN7cutlass13device_kernelIN5flash19enable_sm80_to_sm89INS1_16FlashAttnBwdSm80INS1_25CollectiveMainloopBwdSm80ILi2ELi1EN4cute5tupleIJNS5_1CILi64EEENS7_ILi128EEENS7_ILi96EEEEEENS_10bfloat16_tEfNS_4arch4Sm80ELb0ELb1ELb0ELb1ELb0ELb0ELb0ELb0ELi2ELi2ELi4ELi2ELb1EEENS1_21CollectiveEpilogueBwdISB_SC_SE_Li256ELb1ELb0ELi2EEENS1_19SingleTileSchedulerILb1ELb0ELb0ELi128EEEEEEEEEvNT_6ParamsE:
	.zero		976


//--------------------- .nv.constant0._ZN7cutlass13device_kernelIN5flash19enable_sm80_to_sm89INS1_16FlashAttnBwdSm80INS1_25CollectiveMainloopBwdSm80ILi2ELi1EN4cute5tupleIJNS5_1CILi64EEENS7_ILi128EEENS7_ILi96EEEEEENS_10bfloat16_tEfNS_4arch4Sm80ELb0ELb1ELb0ELb1ELb1ELb0ELb0ELb0ELi2ELi2ELi4ELi2ELb1EEENS1_21CollectiveEpilogueBwdISB_SC_SE_Li256ELb1ELb0ELi2EEENS1_19SingleTileSchedulerILb1ELb0ELb0ELi128EEEEEEEEEvNT_6ParamsE --------------------------
	.section	.nv.constant0._ZN7cutlass13device_kernelIN5flash19enable_sm80_to_sm89INS1_16FlashAttnBwdSm80INS1_25CollectiveMainloopBwdSm80ILi2ELi1EN4cute5tupleIJNS5_1CILi64EEENS7_ILi128EEENS7_ILi96EEEEEENS_10bfloat16_tEfNS_4arch4Sm80ELb0ELb1ELb0ELb1ELb1ELb0ELb0ELb0ELi2ELi2ELi4ELi2ELb1EEENS1_21CollectiveEpilogueBwdISB_SC_SE_Li256ELb1ELb0ELi2EEENS1_19SingleTileSchedulerILb1ELb0ELb0ELi128EEEEEEEEEvNT_6ParamsE,"a",@progbits
	.sectionflags	@""
	.align	4
.nv.constant0._ZN7cutlass13device_kernelIN5flash19enable_sm80_to_sm89INS1_16FlashAttnBwdSm80INS1_25CollectiveMainloopBwdSm80ILi2ELi1EN4cute5tupleIJNS5_1CILi64EEENS7_ILi128EEENS7_ILi96EEEEEENS_10bfloat16_tEfNS_4arch4Sm80ELb0ELb1ELb0ELb1ELb1ELb0ELb0ELb0ELi2ELi2ELi4ELi2ELb1EEENS1_21CollectiveEpilogueBwdISB_SC_SE_Li256ELb1ELb0ELi2EEENS1_19SingleTileSchedulerILb1ELb0ELb0ELi128EEEEEEEEEvNT_6ParamsE:
	.zero		976


//--------------------- .nv.constant0._ZN7cutlass13device_kernelIN5flash19enable_sm80_to_sm89INS1_16FlashAttnBwdSm80INS1_25CollectiveMainloopBwdSm80ILi2ELi1EN4cute5tupleIJNS5_1CILi64EEENS7_ILi128EEENS7_ILi96EEEEEENS_10bfloat16_tEfNS_4arch4Sm80ELb0ELb1ELb0ELb1ELb0ELb0ELb0ELb0ELi2ELi2ELi4ELi2ELb1EEENS1_24CollectiveEpilogueBwdGQAISB_fSE_Li256ELb1ELb0EEENS1_19SingleTileSchedulerILb1ELb0ELb0ELi128EEEEEEEEEvNT_6ParamsE --------------------------
	.section	.nv.constant0._ZN7cutlass13device_kernelIN5flash19enable_sm80_to_sm89INS1_16FlashAttnBwdSm80INS1_25CollectiveMainloopBwdSm80ILi2ELi1EN4cute5tupleIJNS5_1CILi64EEENS7_ILi128EEENS7_ILi96EEEEEENS_10bfloat16_tEfNS_4arch4Sm80ELb0ELb1ELb0ELb1ELb0ELb0ELb0ELb0ELi2ELi2ELi4ELi2ELb1EEENS1_24CollectiveEpilogueBwdGQAISB_fSE_Li256ELb1ELb0EEENS1_19SingleTileSchedulerILb1ELb0ELb0ELi128EEEEEEEEEvNT_6ParamsE,"a",@progbits
	.sectionflags	@""
	.align	4
.nv.constant0._ZN7cutlass13device_kernelIN5flash19enable_sm80_to_sm89INS1_16FlashAttnBwdSm80INS1_25CollectiveMainloopBwdSm80ILi2ELi1EN4cute5tupleIJNS5_1CILi64EEENS7_ILi128EEENS7_ILi96EEEEEENS_10bfloat16_tEfNS_4arch4Sm80ELb0ELb1ELb0ELb1ELb0ELb0ELb0ELb0ELi2ELi2ELi4ELi2ELb1EEENS1_24CollectiveEpilogueBwdGQAISB_fSE_Li256ELb1ELb0EEENS1_19SingleTileSchedulerILb1ELb0ELb0ELi128EEEEEEEEEvNT_6ParamsE:
	.zero		984


//--------------------- .nv.constant0._ZN7cutlass13device_kernelIN5flash19enable_sm80_to_sm89INS1_16FlashAttnBwdSm80INS1_25CollectiveMainloopBwdSm80ILi2ELi1EN4cute5tupleIJNS5_1CILi64EEENS7_ILi128EEENS7_ILi96EEEEEENS_10bfloat16_tEfNS_4arch4Sm80ELb0ELb1ELb0ELb1ELb1ELb0ELb0ELb0ELi2ELi2ELi4ELi2ELb1EEENS1_24CollectiveEpilogueBwdGQAISB_fSE_Li256ELb1ELb1EEENS1_19SingleTileSchedulerILb1ELb0ELb0ELi128EEEEEEEEEvNT_6ParamsE --------------------------
	.section	.nv.constant0._ZN7cutlass13device_kernelIN5flash19enable_sm80_to_sm89INS1_16FlashAttnBwdSm80INS1_25CollectiveMainloopBwdSm80ILi2ELi1EN4cute5tupleIJNS5_1CILi64EEENS7_ILi128EEENS7_ILi96EEEEEENS_10bfloat16_tEfNS_4arch4Sm80ELb0ELb1ELb0ELb1ELb1ELb0ELb0ELb0ELi2ELi2ELi4ELi2ELb1EEENS1_24CollectiveEpilogueBwdGQAISB_fSE_Li256ELb1ELb1EEENS1_19SingleTileSchedulerILb1ELb0ELb0ELi128EEEEEEEEEvNT_6ParamsE,"a",@progbits
	.sectionflags	@""
	.align	4
.nv.constant0._ZN7cutlass13device_kernelIN5flash19enable_sm80_to_sm89INS1_16FlashAttnBwdSm80INS1_25CollectiveMainloopBwdSm80ILi2ELi1EN4cute5tupleIJNS5_1CILi64EEENS7_ILi128EEENS7_ILi96EEEEEENS_10bfloat16_tEfNS_4arch4Sm80ELb0ELb1ELb0ELb1ELb1ELb0ELb0ELb0ELi2ELi2ELi4ELi2ELb1EEENS1_24CollectiveEpilogueBwdGQAISB_fSE_Li256ELb1ELb1EEENS1_19SingleTileSchedulerILb1ELb0ELb0ELi128EEEEEEEEEvNT_6ParamsE:
	.zero		984


//--------------------- .nv.constant0._ZN7cutlass13device_kernelIN5flash19enable_sm80_to_sm89INS1_16FlashAttnBwdSm80INS1_25CollectiveMainloopBwdSm80ILi2ELi1EN4cute5tupleIJNS5_1CILi64EEENS7_ILi128EEENS7_ILi96EEEEEENS_10bfloat16_tEfNS_4arch4Sm80ELb1ELb0ELb0ELb0ELb0ELb0ELb0ELb0ELi2ELi2ELi4ELi2ELb1EEENS1_21CollectiveEpilogueBwdISB_SC_SE_Li256ELb0ELb0ELi2EEENS1_25SingleTileBwdLPTSchedulerILb0ELi128ELb0EEEEEEEEEvNT_6ParamsE --------------------------
	.section	.nv.constant0._ZN7cutlass13device_kernelIN5flash19enable_sm80_to_sm89INS1_16FlashAttnBwdSm80INS1_25CollectiveMainloopBwdSm80ILi2ELi1EN4cute5tupleIJNS5_1CILi64EEENS7_ILi128EEENS7_ILi96EEEEEENS_10bfloat16_tEfNS_4arch4Sm80ELb1ELb0ELb0ELb0ELb0ELb0ELb0ELb0ELi2ELi2ELi4ELi2ELb1EEENS1_21CollectiveEpilogueBwdISB_SC_SE_Li256ELb0ELb0ELi2EEENS1_25SingleTileBwdLPTSchedulerILb0ELi128ELb0EEEEEEEEEvNT_6ParamsE,"a",@progbits
	.sectionflags	@""
	.align	4
.nv.constant0._ZN7cutlass13device_kernelIN5flash19enable_sm80_to_sm89INS1_16FlashAttnBwdSm80INS1_25CollectiveMainloopBwdSm80ILi2ELi1EN4cute5tupleIJNS5_1CILi64EEENS7_ILi128EEENS7_ILi96EEEEEENS_10bfloat16_tEfNS_4arch4Sm80ELb1ELb0ELb0ELb0ELb0ELb0ELb0ELb0ELi2ELi2ELi4ELi2ELb1EEENS1_21CollectiveEpilogueBwdISB_SC_SE_Li256ELb0ELb0ELi2EEENS1_25SingleTileBwdLPTSchedulerILb0ELi128ELb0EEEEEEEEEvNT_6ParamsE:
	.zero		1000


//--------------------- .nv.constant0._ZN7cutlass13device_kernelIN5flash19enable_sm80_to_sm89INS1_16FlashAttnBwdSm80INS1_25CollectiveMainloopBwdSm80ILi2ELi1EN4cute5tupleIJNS5_1CILi64EEENS7_ILi128EEENS7_ILi96EEEEEENS_10bfloat16_tEfNS_4arch4Sm80ELb1ELb0ELb0ELb0ELb1ELb0ELb0ELb0ELi2ELi2ELi4ELi2ELb1EEENS1_21CollectiveEpilogueBwdISB_SC_SE_Li256ELb0ELb0ELi2EEENS1_25SingleTileBwdLPTSchedulerILb0ELi128ELb1EEEEEEEEEvNT_6ParamsE --------------------------
	.section	.nv.constant0._ZN7cutlass13device_kernelIN5flash19enable_sm80_to_sm89INS1_16FlashAttnBwdSm80INS1_25CollectiveMainloopBwdSm80ILi2ELi1EN4cute5tupleIJNS5_1CILi64EEENS7_ILi128EEENS7_ILi96EEEEEENS_10bfloat16_tEfNS_4arch4Sm80ELb1ELb0ELb0ELb0ELb1ELb0ELb0ELb0ELi2ELi2ELi4ELi2ELb1EEENS1_21CollectiveEpilogueBwdISB_SC_SE_Li256ELb0ELb0ELi2EEENS1_25SingleTileBwdLPTSchedulerILb0ELi128ELb1EEEEEEEEEvNT_6ParamsE,"a",@progbits
	.sectionflags	@""
	.align	4
.nv.constant0._ZN7cutlass13device_kernelIN5flash19enable_sm80_to_sm89INS1_16FlashAttnBwdSm80INS1_25CollectiveMainloopBwdSm80ILi2ELi1EN4cute5tupleIJNS5_1CILi64EEENS7_ILi128EEENS7_ILi96EEEEEENS_10bfloat16_tEfNS_4arch4Sm80ELb1ELb0ELb0ELb0ELb1ELb0ELb0ELb0ELi2ELi2ELi4ELi2ELb1EEENS1_21CollectiveEpilogueBwdISB_SC_SE_Li256ELb0ELb0ELi2EEENS1_25SingleTileBwdLPTSchedulerILb0ELi128ELb1EEEEEEEEEvNT_6ParamsE:
	.zero		1000


//--------------------- .nv.constant0._ZN7cutlass13device_kernelIN5flash19enable_sm80_to_sm89INS1_16FlashAttnBwdSm80INS1_25CollectiveMainloopBwdSm80ILi2ELi1EN4cute5tupleIJNS5_1CILi64EEENS7_ILi128EEENS7_ILi96EEEEEENS_10bfloat16_tEfNS_4arch4Sm80ELb1ELb0ELb0ELb0ELb0ELb0ELb0ELb0ELi2ELi2ELi4ELi2ELb1EEENS1_24CollectiveEpilogueBwdGQAISB_fSE_Li256ELb0ELb0EEENS1_25SingleTileBwdLPTSchedulerILb0ELi128ELb0EEEEEEEEEvNT_6ParamsE --------------------------
	.section	.nv.constant0._ZN7cutlass13device_kernelIN5flash19enable_sm80_to_sm89INS1_16FlashAttnBwdSm80INS1_25CollectiveMainloopBwdSm80ILi2ELi1EN4cute5tupleIJNS5_1CILi64EEENS7_ILi128EEENS7_ILi96EEEEEENS_10bfloat16_tEfNS_4arch4Sm80ELb1ELb0ELb0ELb0ELb0ELb0ELb0ELb0ELi2ELi2ELi4ELi2ELb1EEENS1_24CollectiveEpilogueBwdGQAISB_fSE_Li256ELb0ELb0EEENS1_25SingleTileBwdLPTSchedulerILb0ELi128ELb0EEEEEEEEEvNT_6ParamsE,"a",@progbits
	.sectionflags	@""
	.align	4
.nv.constant0._ZN7cutlass13device_kernelIN5flash19enable_sm80_to_sm89INS1_16FlashAttnBwdSm80INS1_25CollectiveMainloopBwdSm80ILi2ELi1EN4cute5tupleIJNS5_1CILi64EEENS7_ILi128EEENS7_ILi96EEEEEENS_10bfloat16_tEfNS_4arch4Sm80ELb1ELb0ELb0ELb0ELb0ELb0ELb0ELb0ELi2ELi2ELi4ELi2ELb1EEENS1_24CollectiveEpilogueBwdGQAISB_fSE_Li256ELb0ELb0EEENS1_25SingleTileBwdLPTSchedulerILb0ELi128ELb0EEEEEEEEEvNT_6ParamsE:
	.zero		1008


//--------------------- .nv.constant0._ZN7cutlass13device_kernelIN5flash19enable_sm80_to_sm89INS1_16FlashAttnBwdSm80INS1_25CollectiveMainloopBwdSm80ILi2ELi1EN4cute5tupleIJNS5_1CILi64EEENS7_ILi128EEENS7_ILi96EEEEEENS_10bfloat16_tEfNS_4arch4Sm80ELb1ELb0ELb0ELb0ELb1ELb0ELb0ELb0ELi2ELi2ELi4ELi2ELb1EEENS1_24CollectiveEpilogueBwdGQAISB_fSE_Li256ELb0ELb1EEENS1_25SingleTileBwdLPTSchedulerILb0ELi128ELb1EEEEEEEEEvNT_6ParamsE --------------------------
	.section	.nv.constant0._ZN7cutlass13device_kernelIN5flash19enable_sm80_to_sm89INS1_16FlashAttnBwdSm80INS1_25CollectiveMainloopBwdSm80ILi2ELi1EN4cute5tupleIJNS5_1CILi64EEENS7_ILi128EEENS7_ILi96EEEEEENS_10bfloat16_tEfNS_4arch4Sm80ELb1ELb0ELb0ELb0ELb1ELb0ELb0ELb0ELi2ELi2ELi4ELi2ELb1EEENS1_24CollectiveEpilogueBwdGQAISB_fSE_Li256ELb0ELb1EEENS1_25SingleTileBwdLPTSchedulerILb0ELi128ELb1EEEEEEEEEvNT_6ParamsE,"a",@progbits
	.sectionflags	@""
	.align	4
.nv.constant0._ZN7cutlass13device_kernelIN5flash19enable_sm80_to_sm89INS1_16FlashAttnBwdSm80INS1_25CollectiveMainloopBwdSm80ILi2ELi1EN4cute5tupleIJNS5_1CILi64EEENS7_ILi128EEENS7_ILi96EEEEEENS_10bfloat16_tEfNS_4arch4Sm80ELb1ELb0ELb0ELb0ELb1ELb0ELb0ELb0ELi2ELi2ELi4ELi2ELb1EEENS1_24CollectiveEpilogueBwdGQAISB_fSE_Li256ELb0ELb1EEENS1_25SingleTileBwdLPTSchedulerILb0ELi128ELb1EEEEEEEEEvNT_6ParamsE:
	.zero		1008


//--------------------- .nv.constant0._ZN7cutlass13device_kernelIN5flash19enable_sm80_to_sm89INS1_16FlashAttnBwdSm80INS1_25CollectiveMainloopBwdSm80ILi2ELi1EN4cute5tupleIJNS5_1CILi64EEENS7_ILi128EEENS7_ILi96EEEEEENS_10bfloat16_tEfNS_4arch4Sm80ELb1ELb0ELb0ELb1ELb0ELb0ELb0ELb0ELi2ELi2ELi4ELi2ELb1EEENS1_21CollectiveEpilogueBwdISB_SC_SE_Li256ELb1ELb0ELi2EEENS1_25SingleTileBwdLPTSchedulerILb1ELi128ELb0EEEEEEEEEvNT_6ParamsE --------------------------
	.section	.nv.constant0._ZN7cutlass13device_kernelIN5flash19enable_sm80_to_sm89INS1_16FlashAttnBwdSm80INS1_25CollectiveMainloopBwdSm80ILi2ELi1EN4cute5tupleIJNS5_1CILi64EEENS7_ILi128EEENS7_ILi96EEEEEENS_10bfloat16_tEfNS_4arch4Sm80ELb1ELb0ELb0ELb1ELb0ELb0ELb0ELb0ELi2ELi2ELi4ELi2ELb1EEENS1_21CollectiveEpilogueBwdISB_SC_SE_Li256ELb1ELb0ELi2EEENS1_25SingleTileBwdLPTSchedulerILb1ELi128ELb0EEEEEEEEEvNT_6ParamsE,"a",@progbits
	.sectionflags	@""
	.align	4
.nv.constant0._ZN7cutlass13device_kernelIN5flash19enable_sm80_to_sm89INS1_16FlashAttnBwdSm80INS1_25CollectiveMainloopBwdSm80ILi2ELi1EN4cute5tupleIJNS5_1CILi64EEENS7_ILi128EEENS7_ILi96EEEEEENS_10bfloat16_tEfNS_4arch4Sm80ELb1ELb0ELb0ELb1ELb0ELb0ELb0ELb0ELi2ELi2ELi4ELi2ELb1EEENS1_21CollectiveEpilogueBwdISB_SC_SE_Li256ELb1ELb0ELi2EEENS1_25SingleTileBwdLPTSchedulerILb1ELi128ELb0EEEEEEEEEvNT_6ParamsE:
	.zero		1000


//--------------------- .nv.constant0._ZN7cutlass13device_kernelIN5flash19enable_sm80_to_sm89INS1_16FlashAttnBwdSm80INS1_25CollectiveMainloopBwdSm80ILi2ELi1EN4cute5tupleIJNS5_1CILi64EEENS7_ILi128EEENS7_ILi96EEEEEENS_10bfloat16_tEfNS_4arch4Sm80ELb1ELb0ELb0ELb1ELb1ELb0ELb0ELb0ELi2ELi2ELi4ELi2ELb1EEENS1_21CollectiveEpilogueBwdISB_SC_SE_Li256ELb1ELb0ELi2EEENS1_25SingleTileBwdLPTSchedulerILb1ELi128ELb1EEEEEEEEEvNT_6ParamsE --------------------------
	.section	.nv.constant0._ZN7cutlass13device_kernelIN5flash19enable_sm80_to_sm89INS1_16FlashAttnBwdSm80INS1_25CollectiveMainloopBwdSm80ILi2ELi1EN4cute5tupleIJNS5_1CILi64EEENS7_ILi128EEENS7_ILi96EEEEEENS_10bfloat16_tEfNS_4arch4Sm80ELb1ELb0ELb0ELb1ELb1ELb0ELb0ELb0ELi2ELi2ELi4ELi2ELb1EEENS1_21CollectiveEpilogueBwdISB_SC_SE_Li256ELb1ELb0ELi2EEENS1_25SingleTileBwdLPTSchedulerILb1ELi128ELb1EEEEEEEEEvNT_6ParamsE,"a",@progbits
	.sectionflags	@""
	.align	4
.nv.constant0._ZN7cutlass13device_kernelIN5flash19enable_sm80_to_sm89INS1_16FlashAttnBwdSm80INS1_25CollectiveMainloopBwdSm80ILi2ELi1EN4cute5tupleIJNS5_1CILi64EEENS7_ILi128EEENS7_ILi96EEEEEENS_10bfloat16_tEfNS_4arch4Sm80ELb1ELb0ELb0ELb1ELb1ELb0ELb0ELb0ELi2ELi2ELi4ELi2ELb1EEENS1_21CollectiveEpilogueBwdISB_SC_SE_Li256ELb1ELb0ELi2EEENS1_25SingleTileBwdLPTSchedulerILb1ELi128ELb1EEEEEEEEEvNT_6ParamsE:
	.zero		1000


//--------------------- .nv.constant0._ZN7cutlass13device_kernelIN5flash19enable_sm80_to_sm89INS1_16FlashAttnBwdSm80INS1_25CollectiveMainloopBwdSm80ILi2ELi1EN4cute5tupleIJNS5_1CILi64EEENS7_ILi128EEENS7_ILi96EEEEEENS_10bfloat16_tEfNS_4arch4Sm80ELb1ELb0ELb0ELb1ELb0ELb0ELb0ELb0ELi2ELi2ELi4ELi2ELb1EEENS1_24CollectiveEpilogueBwdGQAISB_fSE_Li256ELb1ELb0EEENS1_25SingleTileBwdLPTSchedulerILb1ELi128ELb0EEEEEEEEEvNT_6ParamsE --------------------------
	.section	.nv.constant0._ZN7cutlass13device_kernelIN5flash19enable_sm80_to_sm89INS1_16FlashAttnBwdSm80INS1_25CollectiveMainloopBwdSm80ILi2ELi1EN4cute5tupleIJNS5_1CILi64EEENS7_ILi128EEENS7_ILi96EEEEEENS_10bfloat16_tEfNS_4arch4Sm80ELb1ELb0ELb0ELb1ELb0ELb0ELb0ELb0ELi2ELi2ELi4ELi2ELb1EEENS1_24CollectiveEpilogueBwdGQAISB_fSE_Li256ELb1ELb0EEENS1_25SingleTileBwdLPTSchedulerILb1ELi128ELb0EEEEEEEEEvNT_6ParamsE,"a",@progbits
	.sectionflags	@""
	.align	4
.nv.constant0._ZN7cutlass13device_kernelIN5flash19enable_sm80_to_sm89INS1_16FlashAttnBwdSm80INS1_25CollectiveMainloopBwdSm80ILi2ELi1EN4cute5tupleIJNS5_1CILi64EEENS7_ILi128EEENS7_ILi96EEEEEENS_10bfloat16_tEfNS_4arch4Sm80ELb1ELb0ELb0ELb1ELb0ELb0ELb0ELb0ELi2ELi2ELi4ELi2ELb1EEENS1_24CollectiveEpilogueBwdGQAISB_fSE_Li256ELb1ELb0EEENS1_25SingleTileBwdLPTSchedulerILb1ELi128ELb0EEEEEEEEEvNT_6ParamsE:
	.zero		1008


//--------------------- .nv.constant0._ZN7cutlass13device_kernelIN5flash19enable_sm80_to_sm89INS1_16FlashAttnBwdSm80INS1_25CollectiveMainloopBwdSm80ILi2ELi1EN4cute5tupleIJNS5_1CILi64EEENS7_ILi128EEENS7_ILi96EEEEEENS_10bfloat16_tEfNS_4arch4Sm80ELb1ELb0ELb0ELb1ELb1ELb0ELb0ELb0ELi2ELi2ELi4ELi2ELb1EEENS1_24CollectiveEpilogueBwdGQAISB_fSE_Li256ELb1ELb1EEENS1_25SingleTileBwdLPTSchedulerILb1ELi128ELb1EEEEEEEEEvNT_6ParamsE --------------------------
	.section	.nv.constant0._ZN7cutlass13device_kernelIN5flash19enable_sm80_to_sm89INS1_16FlashAttnBwdSm80INS1_25CollectiveMainloopBwdSm80ILi2ELi1EN4cute5tupleIJNS5_1CILi64EEENS7_ILi128EEENS7_ILi96EEEEEENS_10bfloat16_tEfNS_4arch4Sm80ELb1ELb0ELb0ELb1ELb1ELb0ELb0ELb0ELi2ELi2ELi4ELi2ELb1EEENS1_24CollectiveEpilogueBwdGQAISB_fSE_Li256ELb1ELb1EEENS1_25SingleTileBwdLPTSchedulerILb1ELi128ELb1EEEEEEEEEvNT_6ParamsE,"a",@progbits
	.sectionflags	@""
	.align	4
.nv.constant0._ZN7cutlass13device_kernelIN5flash19enable_sm80_to_sm89INS1_16FlashAttnBwdSm80INS1_25CollectiveMainloopBwdSm80ILi2ELi1EN4cute5tupleIJNS5_1CILi64EEENS7_ILi128EEENS7_ILi96EEEEEENS_10bfloat16_tEfNS_4arch4Sm80ELb1ELb0ELb0ELb1ELb1ELb0ELb0ELb0ELi2ELi2ELi4ELi2ELb1EEENS1_24CollectiveEpilogueBwdGQAISB_fSE_Li256ELb1ELb1EEENS1_25SingleTileBwdLPTSchedulerILb1ELi128ELb1EEEEEEEEEvNT_6ParamsE:
	.zero		1008


//--------------------- .nv.constant0._ZN7cutlass13device_kernelIN5flash19enable_sm80_to_sm89INS1_16FlashAttnBwdSm80INS1_25CollectiveMainloopBwdSm80ILi2ELi2EN4cute5tupleIJNS5_1CILi64EEENS7_ILi128EEENS7_ILi96EEEEEENS_10bfloat16_tEfNS_4arch4Sm80ELb0ELb0ELb0ELb0ELb0ELb0ELb0ELb0ELi2ELi2ELi4ELi2ELb0EEENS1_21CollectiveEpilogueBwdISB_SC_SE_Li256ELb0ELb0ELi2EEENS1_19SingleTileSchedulerILb0ELb0ELb0ELi128EEEEEEEEEvNT_6ParamsE --------------------------
	.section	.nv.constant0._ZN7cutlass13device_kernelIN5flash19enable_sm80_to_sm89INS1_16FlashAttnBwdSm80INS1_25CollectiveMainloopBwdSm80ILi2ELi2EN4cute5tupleIJNS5_1CILi64EEENS7_ILi128EEENS7_ILi96EEEEEENS_10bfloat16_tEfNS_4arch4Sm80ELb0ELb0ELb0ELb0ELb0ELb0ELb0ELb0ELi2ELi2ELi4ELi2ELb0EEENS1_21CollectiveEpilogueBwdISB_SC_SE_Li256ELb0ELb0ELi2EEENS1_19SingleTileSchedulerILb0ELb0ELb0ELi128EEEEEEEEEvNT_6ParamsE,"a",@progbits
	.sectionflags	@""
	.align	4
.nv.constant0._ZN7cutlass13device_kernelIN5flash19enable_sm80_to_sm89INS1_16FlashAttnBwdSm80INS1_25CollectiveMainloopBwdSm80ILi2ELi2EN4cute5tupleIJNS5_1CILi64EEENS7_ILi128EEENS7_ILi96EEEEEENS_10bfloat16_tEfNS_4arch4Sm80ELb0ELb0ELb0ELb0ELb0ELb0ELb0ELb0ELi2ELi2ELi4ELi2ELb0EEENS1_21CollectiveEpilogueBwdISB_SC_SE_Li256ELb0ELb0ELi2EEENS1_19SingleTileSchedulerILb0ELb0ELb0ELi128EEEEEEEEEvNT_6ParamsE:
	.zero		976


//--------------------- .nv.constant0._ZN7cutlass13device_kernelIN5flash19enable_sm80_to_sm89INS1_16FlashAttnBwdSm80INS1_25CollectiveMainloopBwdSm80ILi2ELi2EN4cute5tupleIJNS5_1CILi64EEENS7_ILi128EEENS7_ILi96EEEEEENS_10bfloat16_tEfNS_4arch4Sm80ELb0ELb0ELb0ELb0ELb1ELb0ELb0ELb0ELi2ELi2ELi4ELi2ELb0EEENS1_21CollectiveEpilogueBwdISB_SC_SE_Li256ELb0ELb0ELi2EEENS1_19SingleTileSchedulerILb0ELb0ELb0ELi128EEEEEEEEEvNT_6ParamsE --------------------------
	.section	.nv.constant0._ZN7cutlass13device_kernelIN5flash19enable_sm80_to_sm89INS1_16FlashAttnBwdSm80INS1_25CollectiveMainloopBwdSm80ILi2ELi2EN4cute5tupleIJNS5_1CILi64EEENS7_ILi128EEENS7_ILi96EEEEEENS_10bfloat16_tEfNS_4arch4Sm80ELb0ELb0ELb0ELb0ELb1ELb0ELb0ELb0ELi2ELi2ELi4ELi2ELb0EEENS1_21CollectiveEpilogueBwdISB_SC_SE_Li256ELb0ELb0ELi2EEENS1_19SingleTileSchedulerILb0ELb0ELb0ELi128EEEEEEEEEvNT_6ParamsE,"a",@progbits
	.sectionflags	@""
	.align	4
.nv.constant0._ZN7cutlass13device_kernelIN5flash19enable_sm80_to_sm89INS1_16FlashAttnBwdSm80INS1_25CollectiveMainloopBwdSm80ILi2ELi2EN4cute5tupleIJNS5_1CILi64EEENS7_ILi128EEENS7_ILi96EEEEEENS_10bfloat16_tEfNS_4arch4Sm80ELb0ELb0ELb0ELb0ELb1ELb0ELb0ELb0ELi2ELi2ELi4ELi2ELb0EEENS1_21CollectiveEpilogueBwdISB_SC_SE_Li256ELb0ELb0ELi2EEENS1_19SingleTileSchedulerILb0ELb0ELb0ELi128EEEEEEEEEvNT_6ParamsE:
	.zero		976


//--------------------- .nv.constant0._ZN7cutlass13device_kernelIN5flash19enable_sm80_to_sm89INS1_16FlashAttnBwdSm80INS1_25CollectiveMainloopBwdSm80ILi2ELi2EN4cute5tupleIJNS5_1CILi64EEENS7_ILi128EEENS7_ILi96EEEEEENS_10bfloat16_tEfNS_4arch4Sm80ELb0ELb0ELb0ELb0ELb0ELb0ELb0ELb0ELi2ELi2ELi4ELi2ELb0EEENS1_24CollectiveEpilogueBwdGQAISB_fSE_Li256ELb0ELb0EEENS1_19SingleTileSchedulerILb0ELb0ELb0ELi128EEEEEEEEEvNT_6ParamsE --------------------------
	.section	.nv.constant0._ZN7cutlass13device_kernelIN5flash19enable_sm80_to_sm89INS1_16FlashAttnBwdSm80INS1_25CollectiveMainloopBwdSm80ILi2ELi2EN4cute5tupleIJNS5_1CILi64EEENS7_ILi128EEENS7_ILi96EEEEEENS_10bfloat16_tEfNS_4arch4Sm80ELb0ELb0ELb0ELb0ELb0ELb0ELb0ELb0ELi2ELi2ELi4ELi2ELb0EEENS1_24CollectiveEpilogueBwdGQAISB_fSE_Li256ELb0ELb0EEENS1_19SingleTileSchedulerILb0ELb0ELb0ELi128EEEEEEEEEvNT_6ParamsE,"a",@progbits
	.sectionflags	@""
	.align	4
.nv.constant0._ZN7cutlass13device_kernelIN5flash19enable_sm80_to_sm89INS1_16FlashAttnBwdSm80INS1_25CollectiveMainloopBwdSm80ILi2ELi2EN4cute5tupleIJNS5_1CILi64EEENS7_ILi128EEENS7_ILi96EEEEEENS_10bfloat16_tEfNS_4arch4Sm80ELb0ELb0ELb0ELb0ELb0ELb0ELb0ELb0ELi2ELi2ELi4ELi2ELb0EEENS1_24CollectiveEpilogueBwdGQAISB_fSE_Li256ELb0ELb0EEENS1_19SingleTileSchedulerILb0ELb0ELb0ELi128EEEEEEEEEvNT_6ParamsE:
	.zero		984


//--------------------- .nv.constant0._ZN7cutlass13device_kernelIN5flash19enable_sm80_to_sm89INS1_16FlashAttnBwdSm80INS1_25CollectiveMainloopBwdSm80ILi2ELi2EN4cute5tupleIJNS5_1CILi64EEENS7_ILi128EEENS7_ILi96EEEEEENS_10bfloat16_tEfNS_4arch4Sm80ELb0ELb0ELb0ELb0ELb1ELb0ELb0ELb0ELi2ELi2ELi4ELi2ELb0EEENS1_24CollectiveEpilogueBwdGQAISB_fSE_Li256ELb0ELb1EEENS1_19SingleTileSchedulerILb0ELb0ELb0ELi128EEEEEEEEEvNT_6ParamsE --------------------------
	.section	.nv.constant0._ZN7cutlass13device_kernelIN5flash19enable_sm80_to_sm89INS1_16FlashAttnBwdSm80INS1_25CollectiveMainloopBwdSm80ILi2ELi2EN4cute5tupleIJNS5_1CILi64EEENS7_ILi128EEENS7_ILi96EEEEEENS_10bfloat16_tEfNS_4arch4Sm80ELb0ELb0ELb0ELb0ELb1ELb0ELb0ELb0ELi2ELi2ELi4ELi2ELb0EEENS1_24CollectiveEpilogueBwdGQAISB_fSE_Li256ELb0ELb1EEENS1_19SingleTileSchedulerILb0ELb0ELb0ELi128EEEEEEEEEvNT_6ParamsE,"a",@progbits
	.sectionflags	@""
	.align	4
.nv.constant0._ZN7cutlass13device_kernelIN5flash19enable_sm80_to_sm89INS1_16FlashAttnBwdSm80INS1_25CollectiveMainloopBwdSm80ILi2ELi2EN4cute5tupleIJNS5_1CILi64EEENS7_ILi128EEENS7_ILi96EEEEEENS_10bfloat16_tEfNS_4arch4Sm80ELb0ELb0ELb0ELb0ELb1ELb0ELb0ELb0ELi2ELi2ELi4ELi2ELb0EEENS1_24CollectiveEpilogueBwdGQAISB_fSE_Li256ELb0ELb1EEENS1_19SingleTileSchedulerILb0ELb0ELb0ELi128EEEEEEEEEvNT_6ParamsE:
	.zero		984


//--------------------- .nv.constant0._ZN7cutlass13device_kernelIN5flash19enable_sm80_to_sm89INS1_16FlashAttnBwdSm80INS1_25CollectiveMainloopBwdSm80ILi2ELi2EN4cute5tupleIJNS5_1CILi64EEENS7_ILi128EEENS7_ILi96EEEEEENS_10bfloat16_tEfNS_4arch4Sm80ELb0ELb0ELb0ELb1ELb0ELb0ELb0ELb0ELi2ELi2ELi4ELi2ELb0EEENS1_21CollectiveEpilogueBwdISB_SC_SE_Li256ELb1ELb0ELi2EEENS1_19SingleTileSchedulerILb1ELb0ELb0ELi128EEEEEEEEEvNT_6ParamsE --------------------------
	.section	.nv.constant0._ZN7cutlass13device_kernelIN5flash19enable_sm80_to_sm89INS1_16FlashAttnBwdSm80INS1_25CollectiveMainloopBwdSm80ILi2ELi2EN4cute5tupleIJNS5_1CILi64EEENS7_ILi128EEENS7_ILi96EEEEEENS_10bfloat16_tEfNS_4arch4Sm80ELb0ELb0ELb0ELb1ELb0ELb0ELb0ELb0ELi2ELi2ELi4ELi2ELb0EEENS1_21CollectiveEpilogueBwdISB_SC_SE_Li256ELb1ELb0ELi2EEENS1_19SingleTileSchedulerILb1ELb0ELb0ELi128EEEEEEEEEvNT_6ParamsE,"a",@progbits
	.sectionflags	@""
	.align	4
.nv.constant0._ZN7cutlass13device_kernelIN5flash19enable_sm80_to_sm89INS1_16FlashAttnBwdSm80INS1_25CollectiveMainloopBwdSm80ILi2ELi2EN4cute5tupleIJNS5_1CILi64EEENS7_ILi128EEENS7_ILi96EEEEEENS_10bfloat16_tEfNS_4arch4Sm80ELb0ELb0ELb0ELb1ELb0ELb0ELb0ELb0ELi2ELi2ELi4ELi2ELb0EEENS1_21CollectiveEpilogueBwdISB_SC_SE_Li256ELb1ELb0ELi2EEENS1_19SingleTileSchedulerILb1ELb0ELb0ELi128EEEEEEEEEvNT_6ParamsE:
	.zero		976


//--------------------- .nv.constant0._ZN7cutlass13device_kernelIN5flash19enable_sm80_to_sm89INS1_16FlashAttnBwdSm80INS1_25CollectiveMainloopBwdSm80ILi2ELi2EN4cute5tupleIJNS5_1CILi64EEENS7_ILi128EEENS7_ILi96EEEEEENS_10bfloat16_tEfNS_4arch4Sm80ELb0ELb0ELb0ELb1ELb1ELb0ELb0ELb0ELi2ELi2ELi4ELi2ELb0EEENS1_21CollectiveEpilogueBwdISB_SC_SE_Li256ELb1ELb0ELi2EEENS1_19SingleTileSchedulerILb1ELb0ELb0ELi128EEEEEEEEEvNT_6ParamsE --------------------------
	.section	.nv.constant0._ZN7cutlass13device_kernelIN5flash19enable_sm80_to_sm89INS1_16FlashAttnBwdSm80INS1_25CollectiveMainloopBwdSm80ILi2ELi2EN4cute5tupleIJNS5_1CILi64EEENS7_ILi128EEENS7_ILi96EEEEEENS_10bfloat16_tEfNS_4arch4Sm80ELb0ELb0ELb0ELb1ELb1ELb0ELb0ELb0ELi2ELi2ELi4ELi2ELb0EEENS1_21CollectiveEpilogueBwdISB_SC_SE_Li256ELb1ELb0ELi2EEENS1_19SingleTileSchedulerILb1ELb0ELb0ELi128EEEEEEEEEvNT_6ParamsE,"a",@progbits
	.sectionflags	@""
	.align	4
.nv.constant0._ZN7cutlass13device_kernelIN5flash19enable_sm80_to_sm89INS1_16FlashAttnBwdSm80INS1_25CollectiveMainloopBwdSm80ILi2ELi2EN4cute5tupleIJNS5_1CILi64EEENS7_ILi128EEENS7_ILi96EEEEEENS_10bfloat16_tEfNS_4arch4Sm80ELb0ELb0ELb0ELb1ELb1ELb0ELb0ELb0ELi2ELi2ELi4ELi2ELb0EEENS1_21CollectiveEpilogueBwdISB_SC_SE_Li256ELb1ELb0ELi2EEENS1_19SingleTileSchedulerILb1ELb0ELb0ELi128EEEEEEEEEvNT_6ParamsE:
	.zero		976


//--------------------- .nv.constant0._ZN7cutlass13device_kernelIN5flash19enable_sm80_to_sm89INS1_16FlashAttnBwdSm80INS1_25CollectiveMainloopBwdSm80ILi2ELi2EN4cute5tupleIJNS5_1CILi64EEENS7_ILi128EEENS7_ILi96EEEEEENS_10bfloat16_tEfNS_4arch4Sm80ELb0ELb0ELb0ELb1ELb0ELb0ELb0ELb0ELi2ELi2ELi4ELi2ELb0EEENS1_24CollectiveEpilogueBwdGQAISB_fSE_Li256ELb1ELb0EEENS1_19SingleTileSchedulerILb1ELb0ELb0ELi128EEEEEEEEEvNT_6ParamsE --------------------------
	.section	.nv.constant0._ZN7cutlass13device_kernelIN5flash19enable_sm80_to_sm89INS1_16FlashAttnBwdSm80INS1_25CollectiveMainloopBwdSm80ILi2ELi2EN4cute5tupleIJNS5_1CILi64EEENS7_ILi128EEENS7_ILi96EEEEEENS_10bfloat16_tEfNS_4arch4Sm80ELb0ELb0ELb0ELb1ELb0ELb0ELb0ELb0ELi2ELi2ELi4ELi2ELb0EEENS1_24CollectiveEpilogueBwdGQAISB_fSE_Li256ELb1ELb0EEENS1_19SingleTileSchedulerILb1ELb0ELb0ELi128EEEEEEEEEvNT_6ParamsE,"a",@progbits
	.sectionflags	@""
	.align	4
.nv.constant0._ZN7cutlass13device_kernelIN5flash19enable_sm80_to_sm89INS1_16FlashAttnBwdSm80INS1_25CollectiveMainloopBwdSm80ILi2ELi2EN4cute5tupleIJNS5_1CILi64EEENS7_ILi128EEENS7_ILi96EEEEEENS_10bfloat16_tEfNS_4arch4Sm80ELb0ELb0ELb0ELb1ELb0ELb0ELb0ELb0ELi2ELi2ELi4ELi2ELb0EEENS1_24CollectiveEpilogueBwdGQAISB_fSE_Li256ELb1ELb0EEENS1_19SingleTileSchedulerILb1ELb0ELb0ELi128EEEEEEEEEvNT_6ParamsE:
	.zero		984


//--------------------- .nv.constant0._ZN7cutlass13device_kernelIN5flash19enable_sm80_to_sm89INS1_16FlashAttnBwdSm80INS1_25CollectiveMainloopBwdSm80ILi2ELi2EN4cute5tupleIJNS5_1CILi64EEENS7_ILi128EEENS7_ILi96EEEEEENS_10bfloat16_tEfNS_4arch4Sm80ELb0ELb0ELb0ELb1ELb1ELb0ELb0ELb0ELi2ELi2ELi4ELi2ELb0EEENS1_24CollectiveEpilogueBwdGQAISB_fSE_Li256ELb1ELb1EEENS1_19SingleTileSchedulerILb1ELb0ELb0ELi128EEEEEEEEEvNT_6ParamsE --------------------------
	.section	.nv.constant0._ZN7cutlass13device_kernelIN5flash19enable_sm80_to_sm89INS1_16FlashAttnBwdSm80INS1_25CollectiveMainloopBwdSm80ILi2ELi2EN4cute5tupleIJNS5_1CILi64EEENS7_ILi128EEENS7_ILi96EEEEEENS_10bfloat16_tEfNS_4arch4Sm80ELb0ELb0ELb0ELb1ELb1ELb0ELb0ELb0ELi2ELi2ELi4ELi2ELb0EEENS1_24CollectiveEpilogueBwdGQAISB_fSE_Li256ELb1ELb1EEENS1_19SingleTileSchedulerILb1ELb0ELb0ELi128EEEEEEEEEvNT_6ParamsE,"a",@progbits
	.sectionflags	@""
	.align	4
.nv.constant0._ZN7cutlass13device_kernelIN5flash19enable_sm80_to_sm89INS1_16FlashAttnBwdSm80INS1_25CollectiveMainloopBwdSm80ILi2ELi2EN4cute5tupleIJNS5_1CILi64EEENS7_ILi128EEENS7_ILi96EEEEEENS_10bfloat16_tEfNS_4arch4Sm80ELb0ELb0ELb0ELb1ELb1ELb0ELb0ELb0ELi2ELi2ELi4ELi2ELb0EEENS1_24CollectiveEpilogueBwdGQAISB_fSE_Li256ELb1ELb1EEENS1_19SingleTileSchedulerILb1ELb0ELb0ELi128EEEEEEEEEvNT_6ParamsE:
	.zero		984


//--------------------- .nv.constant0._ZN7cutlass13device_kernelIN5flash19enable_sm80_to_sm89INS1_16FlashAttnBwdSm80INS1_25CollectiveMainloopBwdSm80ILi2ELi2EN4cute5tupleIJNS5_1CILi64EEENS7_ILi128EEENS7_ILi96EEEEEENS_10bfloat16_tEfNS_4arch4Sm80ELb0ELb1ELb0ELb0ELb0ELb0ELb0ELb0ELi2ELi2ELi4ELi2ELb0EEENS1_21CollectiveEpilogueBwdISB_SC_SE_Li256ELb0ELb0ELi2EEENS1_19SingleTileSchedulerILb0ELb0ELb0ELi128EEEEEEEEEvNT_6ParamsE --------------------------
	.section	.nv.constant0._ZN7cutlass13device_kernelIN5flash19enable_sm80_to_sm89INS1_16FlashAttnBwdSm80INS1_25CollectiveMainloopBwdSm80ILi2ELi2EN4cute5tupleIJNS5_1CILi64EEENS7_ILi128EEENS7_ILi96EEEEEENS_10bfloat16_tEfNS_4arch4Sm80ELb0ELb1ELb0ELb0ELb0ELb0ELb0ELb0ELi2ELi2ELi4ELi2ELb0EEENS1_21CollectiveEpilogueBwdISB_SC_SE_Li256ELb0ELb0ELi2EEENS1_19SingleTileSchedulerILb0ELb0ELb0ELi128EEEEEEEEEvNT_6ParamsE,"a",@progbits
	.sectionflags	@""
	.align	4
.nv.constant0._ZN7cutlass13device_kernelIN5flash19enable_sm80_to_sm89INS1_16FlashAttnBwdSm80INS1_25CollectiveMainloopBwdSm80ILi2ELi2EN4cute5tupleIJNS5_1CILi64EEENS7_ILi128EEENS7_ILi96EEEEEENS_10bfloat16_tEfNS_4arch4Sm80ELb0ELb1ELb0ELb0ELb0ELb0ELb0ELb0ELi2ELi2ELi4ELi2ELb0EEENS1_21CollectiveEpilogueBwdISB_SC_SE_Li256ELb0ELb0ELi2EEENS1_19SingleTileSchedulerILb0ELb0ELb0ELi128EEEEEEEEEvNT_6ParamsE:
	.zero		976


//--------------------- .nv.constant0._ZN7cutlass13device_kernelIN5flash19enable_sm80_to_sm89INS1_16FlashAttnBwdSm80INS1_25CollectiveMainloopBwdSm80ILi2ELi2EN4cute5tupleIJNS5_1CILi64EEENS7_ILi128EEENS7_ILi96EEEEEENS_10bfloat16_tEfNS_4arch4Sm80ELb0ELb1ELb0ELb0ELb1ELb0ELb0ELb0ELi2ELi2ELi4ELi2ELb0EEENS1_21CollectiveEpilogueBwdISB_SC_SE_Li256ELb0ELb0ELi2EEENS1_19SingleTileSchedulerILb0ELb0ELb0ELi128EEEEEEEEEvNT_6ParamsE --------------------------
	.section	.nv.constant0._ZN7cutlass13device_kernelIN5flash19enable_sm80_to_sm89INS1_16FlashAttnBwdSm80INS1_25CollectiveMainloopBwdSm80ILi2ELi2EN4cute5tupleIJNS5_1CILi64EEENS7_ILi128EEENS7_ILi96EEEEEENS_10bfloat16_tEfNS_4arch4Sm80ELb0ELb1ELb0ELb0ELb1ELb0ELb0ELb0ELi2ELi2ELi4ELi2ELb0EEENS1_21CollectiveEpilogueBwdISB_SC_SE_Li256ELb0ELb0ELi2EEENS1_19SingleTileSchedulerILb0ELb0ELb0ELi128EEEEEEEEEvNT_6ParamsE,"a",@progbits
	.sectionflags	@""
	.align	4
.nv.constant0._ZN7cutlass13device_kernelIN5flash19enable_sm80_to_sm89INS1_16FlashAttnBwdSm80INS1_25CollectiveMainloopBwdSm80ILi2ELi2EN4cute5tupleIJNS5_1CILi64EEENS7_ILi128EEENS7_ILi96EEEEEENS_10bfloat16_tEfNS_4arch4Sm80ELb0ELb1ELb0ELb0ELb1ELb0ELb0ELb0ELi2ELi2ELi4ELi2ELb0EEENS1_21CollectiveEpilogueBwdISB_SC_SE_Li256ELb0ELb0ELi2EEENS1_19SingleTileSchedulerILb0ELb0ELb0ELi128EEEEEEEEEvNT_6ParamsE:
	.zero		976


//--------------------- .nv.constant0._ZN7cutlass13device_kernelIN5flash19enable_sm80_to_sm89INS1_16FlashAttnBwdSm80INS1_25CollectiveMainloopBwdSm80ILi2ELi2EN4cute5tupleIJNS5_1CILi64EEENS7_ILi128EEENS7_ILi96EEEEEENS_10bfloat16_tEfNS_4arch4Sm80ELb0ELb1ELb0ELb0ELb0ELb0ELb0ELb0ELi2ELi2ELi4ELi2ELb0EEENS1_24CollectiveEpilogueBwdGQAISB_fSE_Li256ELb0ELb0EEENS1_19SingleTileSchedulerILb0ELb0ELb0ELi128EEEEEEEEEvNT_6ParamsE --------------------------
	.section	.nv.constant0._ZN7cutlass13device_kernelIN5flash19enable_sm80_to_sm89INS1_16FlashAttnBwdSm80INS1_25CollectiveMainloopBwdSm80ILi2ELi2EN4cute5tupleIJNS5_1CILi64EEENS7_ILi128EEENS7_ILi96EEEEEENS_10bfloat16_tEfNS_4arch4Sm80ELb0ELb1ELb0ELb0ELb0ELb0ELb0ELb0ELi2ELi2ELi4ELi2ELb0EEENS1_24CollectiveEpilogueBwdGQAISB_fSE_Li256ELb0ELb0EEENS1_19SingleTileSchedulerILb0ELb0ELb0ELi128EEEEEEEEEvNT_6ParamsE,"a",@progbits
	.sectionflags	@""
	.align	4
.nv.constant0._ZN7cutlass13device_kernelIN5flash19enable_sm80_to_sm89INS1_16FlashAttnBwdSm80INS1_25CollectiveMainloopBwdSm80ILi2ELi2EN4cute5tupleIJNS5_1CILi64EEENS7_ILi128EEENS7_ILi96EEEEEENS_10bfloat16_tEfNS_4arch4Sm80ELb0ELb1ELb0ELb0ELb0ELb0ELb0ELb0ELi2ELi2ELi4ELi2ELb0EEENS1_24CollectiveEpilogueBwdGQAISB_fSE_Li256ELb0ELb0EEENS1_19SingleTileSchedulerILb0ELb0ELb0ELi128EEEEEEEEEvNT_6ParamsE:
	.zero		984


//--------------------- .nv.constant0._ZN7cutlass13device_kernelIN5flash19enable_sm80_to_sm89INS1_16FlashAttnBwdSm80INS1_25CollectiveMainloopBwdSm80ILi2ELi2EN4cute5tupleIJNS5_1CILi64EEENS7_ILi128EEENS7_ILi96EEEEEENS_10bfloat16_tEfNS_4arch4Sm80ELb0ELb1ELb0ELb0ELb1ELb0ELb0ELb0ELi2ELi2ELi4ELi2ELb0EEENS1_24CollectiveEpilogueBwdGQAISB_fSE_Li256ELb0ELb1EEENS1_19SingleTileSchedulerILb0ELb0ELb0ELi128EEEEEEEEEvNT_6ParamsE --------------------------
	.section	.nv.constant0._ZN7cutlass13device_kernelIN5flash19enable_sm80_to_sm89INS1_16FlashAttnBwdSm80INS1_25CollectiveMainloopBwdSm80ILi2ELi2EN4cute5tupleIJNS5_1CILi64EEENS7_ILi128EEENS7_ILi96EEEEEENS_10bfloat16_tEfNS_4arch4Sm80ELb0ELb1ELb0ELb0ELb1ELb0ELb0ELb0ELi2ELi2ELi4ELi2ELb0EEENS1_24CollectiveEpilogueBwdGQAISB_fSE_Li256ELb0ELb1EEENS1_19SingleTileSchedulerILb0ELb0ELb0ELi128EEEEEEEEEvNT_6ParamsE,"a",@progbits
	.sectionflags	@""
	.align	4
.nv.constant0._ZN7cutlass13device_kernelIN5flash19enable_sm80_to_sm89INS1_16FlashAttnBwdSm80INS1_25CollectiveMainloopBwdSm80ILi2ELi2EN4cute5tupleIJNS5_1CILi64EEENS7_ILi128EEENS7_ILi96EEEEEENS_10bfloat16_tEfNS_4arch4Sm80ELb0ELb1ELb0ELb0ELb1ELb0ELb0ELb0ELi2ELi2ELi4ELi2ELb0EEENS1_24CollectiveEpilogueBwdGQAISB_fSE_Li256ELb0ELb1EEENS1_19SingleTileSchedulerILb0ELb0ELb0ELi128EEEEEEEEEvNT_6ParamsE:
	.zero		984


//--------------------- .nv.constant0._ZN7cutlass13device_kernelIN5flash19enable_sm80_to_sm89INS1_16FlashAttnBwdSm80INS1_25CollectiveMainloopBwdSm80ILi2ELi2EN4cute5tupleIJNS5_1CILi64EEENS7_ILi128EEENS7_ILi96EEEEEENS_10bfloat16_tEfNS_4arch4Sm80ELb0ELb1ELb0ELb1ELb0ELb0ELb0ELb0ELi2ELi2ELi4ELi2ELb0EEENS1_21CollectiveEpilogueBwdISB_SC_SE_Li256ELb1ELb0ELi2EEENS1_19SingleTileSchedulerILb1ELb0ELb0ELi128EEEEEEEEEvNT_6ParamsE --------------------------
	.section	.nv.constant0._ZN7cutlass13device_kernelIN5flash19enable_sm80_to_sm89INS1_16FlashAttnBwdSm80INS1_25CollectiveMainloopBwdSm80ILi2ELi2EN4cute5tupleIJNS5_1CILi64EEENS7_ILi128EEENS7_ILi96EEEEEENS_10bfloat16_tEfNS_4arch4Sm80ELb0ELb1ELb0ELb1ELb0ELb0ELb0ELb0ELi2ELi2ELi4ELi2ELb0EEENS1_21CollectiveEpilogueBwdISB_SC_SE_Li256ELb1ELb0ELi2EEENS1_19SingleTileSchedulerILb1ELb0ELb0ELi128EEEEEEEEEvNT_6ParamsE,"a",@progbits
	.sectionflags	@""
	.align	4
.nv.constant0._ZN7cutlass13device_kernelIN5flash19enable_sm80_to_sm89INS1_16FlashAttnBwdSm80INS1_25CollectiveMainloopBwdSm80ILi2ELi2EN4cute5tupleIJNS5_1CILi64EEENS7_ILi128EEENS7_ILi96EEEEEENS_10bfloat16_tEfNS_4arch4Sm80ELb0ELb1ELb0ELb1ELb0ELb0ELb0ELb0ELi2ELi2ELi4ELi2ELb0EEENS1_21CollectiveEpilogueBwdISB_SC_SE_Li256ELb1ELb0ELi2EEENS1_19SingleTileSchedulerILb1ELb0ELb0ELi128EEEEEEEEEvNT_6ParamsE:
	.zero		976


//--------------------- .nv.constant0._ZN7cutlass13device_kernelIN5flash19enable_sm80_to_sm89INS1_16FlashAttnBwdSm80INS1_25CollectiveMainloopBwdSm80ILi2ELi2EN4cute5tupleIJNS5_1CILi64EEENS7_ILi128EEENS7_ILi96EEEEEENS_10bfloat16_tEfNS_4arch4Sm80ELb0ELb1ELb0ELb1ELb1ELb0ELb0ELb0ELi2ELi2ELi4ELi2ELb0EEENS1_21CollectiveEpilogueBwdISB_SC_SE_Li256ELb1ELb0ELi2EEENS1_19SingleTileSchedulerILb1ELb0ELb0ELi128EEEEEEEEEvNT_6ParamsE --------------------------
	.section	.nv.constant0._ZN7cutlass13device_kernelIN5flash19enable_sm80_to_sm89INS1_16FlashAttnBwdSm80INS1_25CollectiveMainloopBwdSm80ILi2ELi2EN4cute5tupleIJNS5_1CILi64EEENS7_ILi128EEENS7_ILi96EEEEEENS_10bfloat16_tEfNS_4arch4Sm80ELb0ELb1ELb0ELb1ELb1ELb0ELb0ELb0ELi2ELi2ELi4ELi2ELb0EEENS1_21CollectiveEpilogueBwdISB_SC_SE_Li256ELb1ELb0ELi2EEENS1_19SingleTileSchedulerILb1ELb0ELb0ELi128EEEEEEEEEvNT_6ParamsE,"a",@progbits
	.sectionflags	@""
	.align	4
.nv.constant0._ZN7cutlass13device_kernelIN5flash19enable_sm80_to_sm89INS1_16FlashAttnBwdSm80INS1_25CollectiveMainloopBwdSm80ILi2ELi2EN4cute5tupleIJNS5_1CILi64EEENS7_ILi128EEENS7_ILi96EEEEEENS_10bfloat16_tEfNS_4arch4Sm80ELb0ELb1ELb0ELb1ELb1ELb0ELb0ELb0ELi2ELi2ELi4ELi2ELb0EEENS1_21CollectiveEpilogueBwdISB_SC_SE_Li256ELb1ELb0ELi2EEENS1_19SingleTileSchedulerILb1ELb0ELb0ELi128EEEEEEEEEvNT_6ParamsE:
	.zero		976


//--------------------- .nv.constant0._ZN7cutlass13device_kernelIN5flash19enable_sm80_to_sm89INS1_16FlashAttnBwdSm80INS1_25CollectiveMainloopBwdSm80ILi2ELi2EN4cute5tupleIJNS5_1CILi64EEENS7_ILi128EEENS7_ILi96EEEEEENS_10bfloat16_tEfNS_4arch4Sm80ELb0ELb1ELb0ELb1ELb0ELb0ELb0ELb0ELi2ELi2ELi4ELi2ELb0EEENS1_24CollectiveEpilogueBwdGQAISB_fSE_Li256ELb1ELb0EEENS1_19SingleTileSchedulerILb1ELb0ELb0ELi128EEEEEEEEEvNT_6ParamsE --------------------------
	.section	.nv.constant0._ZN7cutlass13device_kernelIN5flash19enable_sm80_to_sm89INS1_16FlashAttnBwdSm80INS1_25CollectiveMainloopBwdSm80ILi2ELi2EN4cute5tupleIJNS5_1CILi64EEENS7_ILi128EEENS7_ILi96EEEEEENS_10bfloat16_tEfNS_4arch4Sm80ELb0ELb1ELb0ELb1ELb0ELb0ELb0ELb0ELi2ELi2ELi4ELi2ELb0EEENS1_24CollectiveEpilogueBwdGQAISB_fSE_Li256ELb1ELb0EEENS1_19SingleTileSchedulerILb1ELb0ELb0ELi128EEEEEEEEEvNT_6ParamsE,"a",@progbits
	.sectionflags	@""
	.align	4
.nv.constant0._ZN7cutlass13device_kernelIN5flash19enable_sm80_to_sm89INS1_16FlashAttnBwdSm80INS1_25CollectiveMainloopBwdSm80ILi2ELi2EN4cute5tupleIJNS5_1CILi64EEENS7_ILi128EEENS7_ILi96EEEEEENS_10bfloat16_tEfNS_4arch4Sm80ELb0ELb1ELb0ELb1ELb0ELb0ELb0ELb0ELi2ELi2ELi4ELi2ELb0EEENS1_24CollectiveEpilogueBwdGQAISB_fSE_Li256ELb1ELb0EEENS1_19SingleTileSchedulerILb1ELb0ELb0ELi128EEEEEEEEEvNT_6ParamsE:
	.zero		984


//--------------------- .nv.constant0._ZN7cutlass13device_kernelIN5flash19enable_sm80_to_sm89INS1_16FlashAttnBwdSm80INS1_25CollectiveMainloopBwdSm80ILi2ELi2EN4cute5tupleIJNS5_1CILi64EEENS7_ILi128EEENS7_ILi96EEEEEENS_10bfloat16_tEfNS_4arch4Sm80ELb0ELb1ELb0ELb1ELb1ELb0ELb0ELb0ELi2ELi2ELi4ELi2ELb0EEENS1_24CollectiveEpilogueBwdGQAISB_fSE_Li256ELb1ELb1EEENS1_19SingleTileSchedulerILb1ELb0ELb0ELi128EEEEEEEEEvNT_6ParamsE --------------------------
	.section	.nv.constant0._ZN7cutlass13device_kernelIN5flash19enable_sm80_to_sm89INS1_16FlashAttnBwdSm80INS1_25CollectiveMainloopBwdSm80ILi2ELi2EN4cute5tupleIJNS5_1CILi64EEENS7_ILi128EEENS7_ILi96EEEEEENS_10bfloat16_tEfNS_4arch4Sm80ELb0ELb1ELb0ELb1ELb1ELb0ELb0ELb0ELi2ELi2ELi4ELi2ELb0EEENS1_24CollectiveEpilogueBwdGQAISB_fSE_Li256ELb1ELb1EEENS1_19SingleTileSchedulerILb1ELb0ELb0ELi128EEEEEEEEEvNT_6ParamsE,"a",@progbits
	.sectionflags	@""
	.align	4
.nv.constant0._ZN7cutlass13device_kernelIN5flash19enable_sm80_to_sm89INS1_16FlashAttnBwdSm80INS1_25CollectiveMainloopBwdSm80ILi2ELi2EN4cute5tupleIJNS5_1CILi64EEENS7_ILi128EEENS7_ILi96EEEEEENS_10bfloat16_tEfNS_4arch4Sm80ELb0ELb1ELb0ELb1ELb1ELb0ELb0ELb0ELi2ELi2ELi4ELi2ELb0EEENS1_24CollectiveEpilogueBwdGQAISB_fSE_Li256ELb1ELb1EEENS1_19SingleTileSchedulerILb1ELb0ELb0ELi128EEEEEEEEEvNT_6ParamsE:
	.zero		984


//--------------------- .nv.constant0._ZN7cutlass13device_kernelIN5flash19enable_sm80_to_sm89INS1_16FlashAttnBwdSm80INS1_25CollectiveMainloopBwdSm80ILi2ELi2EN4cute5tupleIJNS5_1CILi64EEENS7_ILi128EEENS7_ILi96EEEEEENS_10bfloat16_tEfNS_4arch4Sm80ELb1ELb0ELb0ELb0ELb0ELb0ELb0ELb0ELi2ELi2ELi4ELi2ELb0EEENS1_21CollectiveEpilogueBwdISB_SC_SE_Li256ELb0ELb0ELi2EEENS1_25SingleTileBwdLPTSchedulerILb0ELi128ELb0EEEEEEEEEvNT_6ParamsE --------------------------
	.section	.nv.constant0._ZN7cutlass13device_kernelIN5flash19enable_sm80_to_sm89INS1_16FlashAttnBwdSm80INS1_25CollectiveMainloopBwdSm80ILi2ELi2EN4cute5tupleIJNS5_1CILi64EEENS7_ILi128EEENS7_ILi96EEEEEENS_10bfloat16_tEfNS_4arch4Sm80ELb1ELb0ELb0ELb0ELb0ELb0ELb0ELb0ELi2ELi2ELi4ELi2ELb0EEENS1_21CollectiveEpilogueBwdISB_SC_SE_Li256ELb0ELb0ELi2EEENS1_25SingleTileBwdLPTSchedulerILb0ELi128ELb0EEEEEEEEEvNT_6ParamsE,"a",@progbits
	.sectionflags	@""
	.align	4
.nv.constant0._ZN7cutlass13device_kernelIN5flash19enable_sm80_to_sm89INS1_16FlashAttnBwdSm80INS1_25CollectiveMainloopBwdSm80ILi2ELi2EN4cute5tupleIJNS5_1CILi64EEENS7_ILi128EEENS7_ILi96EEEEEENS_10bfloat16_tEfNS_4arch4Sm80ELb1ELb0ELb0ELb0ELb0ELb0ELb0ELb0ELi2ELi2ELi4ELi2ELb0EEENS1_21CollectiveEpilogueBwdISB_SC_SE_Li256ELb0ELb0ELi2EEENS1_25SingleTileBwdLPTSchedulerILb0ELi128ELb0EEEEEEEEEvNT_6ParamsE:
	.zero		1000


//--------------------- .nv.constant0._ZN7cutlass13device_kernelIN5flash19enable_sm80_to_sm89INS1_16FlashAttnBwdSm80INS1_25CollectiveMainloopBwdSm80ILi2ELi2EN4cute5tupleIJNS5_1CILi64EEENS7_ILi128EEENS7_ILi96EEEEEENS_10bfloat16_tEfNS_4arch4Sm80ELb1ELb0ELb0ELb0ELb1ELb0ELb0ELb0ELi2ELi2ELi4ELi2ELb0EEENS1_21CollectiveEpilogueBwdISB_SC_SE_Li256ELb0ELb0ELi2EEENS1_25SingleTileBwdLPTSchedulerILb0ELi128ELb1EEEEEEEEEvNT_6ParamsE --------------------------
	.section	.nv.constant0._ZN7cutlass13device_kernelIN5flash19enable_sm80_to_sm89INS1_16FlashAttnBwdSm80INS1_25CollectiveMainloopBwdSm80ILi2ELi2EN4cute5tupleIJNS5_1CILi64EEENS7_ILi128EEENS7_ILi96EEEEEENS_10bfloat16_tEfNS_4arch4Sm80ELb1ELb0ELb0ELb0ELb1ELb0ELb0ELb0ELi2ELi2ELi4ELi2ELb0EEENS1_21CollectiveEpilogueBwdISB_SC_SE_Li256ELb0ELb0ELi2EEENS1_25SingleTileBwdLPTSchedulerILb0ELi128ELb1EEEEEEEEEvNT_6ParamsE,"a",@progbits
	.sectionflags	@""
	.align	4
.nv.constant0._ZN7cutlass13device_kernelIN5flash19enable_sm80_to_sm89INS1_16FlashAttnBwdSm80INS1_25CollectiveMainloopBwdSm80ILi2ELi2EN4cute5tupleIJNS5_1CILi64EEENS7_ILi128EEENS7_ILi96EEEEEENS_10bfloat16_tEfNS_4arch4Sm80ELb1ELb0ELb0ELb0ELb1ELb0ELb0ELb0ELi2ELi2ELi4ELi2ELb0EEENS1_21CollectiveEpilogueBwdISB_SC_SE_Li256ELb0ELb0ELi2EEENS1_25SingleTileBwdLPTSchedulerILb0ELi128ELb1EEEEEEEEEvNT_6ParamsE:
	.zero		1000


//--------------------- .nv.constant0._ZN7cutlass13device_kernelIN5flash19enable_sm80_to_sm89INS1_16FlashAttnBwdSm80INS1_25CollectiveMainloopBwdSm80ILi2ELi2EN4cute5tupleIJNS5_1CILi64EEENS7_ILi128EEENS7_ILi96EEEEEENS_10bfloat16_tEfNS_4arch4Sm80ELb1ELb0ELb0ELb0ELb0ELb0ELb0ELb0ELi2ELi2ELi4ELi2ELb0EEENS1_24CollectiveEpilogueBwdGQAISB_fSE_Li256ELb0ELb0EEENS1_25SingleTileBwdLPTSchedulerILb0ELi128ELb0EEEEEEEEEvNT_6ParamsE --------------------------
	.section	.nv.constant0._ZN7cutlass13device_kernelIN5flash19enable_sm80_to_sm89INS1_16FlashAttnBwdSm80INS1_25CollectiveMainloopBwdSm80ILi2ELi2EN4cute5tupleIJNS5_1CILi64EEENS7_ILi128EEENS7_ILi96EEEEEENS_10bfloat16_tEfNS_4arch4Sm80ELb1ELb0ELb0ELb0ELb0ELb0ELb0ELb0ELi2ELi2ELi4ELi2ELb0EEENS1_24CollectiveEpilogueBwdGQAISB_fSE_Li256ELb0ELb0EEENS1_25SingleTileBwdLPTSchedulerILb0ELi128ELb0EEEEEEEEEvNT_6ParamsE,"a",@progbits
	.sectionflags	@""
	.align	4
.nv.constant0._ZN7cutlass13device_kernelIN5flash19enable_sm80_to_sm89INS1_16FlashAttnBwdSm80INS1_25CollectiveMainloopBwdSm80ILi2ELi2EN4cute5tupleIJNS5_1CILi64EEENS7_ILi128EEENS7_ILi96EEEEEENS_10bfloat16_tEfNS_4arch4Sm80ELb1ELb0ELb0ELb0ELb0ELb0ELb0ELb0ELi2ELi2ELi4ELi2ELb0EEENS1_24CollectiveEpilogueBwdGQAISB_fSE_Li256ELb0ELb0EEENS1_25SingleTileBwdLPTSchedulerILb0ELi128ELb0EEEEEEEEEvNT_6ParamsE:
	.zero		1008


//--------------------- .nv.constant0._ZN7cutlass13device_kernelIN5flash19enable_sm80_to_sm89INS1_16FlashAttnBwdSm80INS1_25CollectiveMainloopBwdSm80ILi2ELi2EN4cute5tupleIJNS5_1CILi64EEENS7_ILi128EEENS7_ILi96EEEEEENS_10bfloat16_tEfNS_4arch4Sm80ELb1ELb0ELb0ELb0ELb1ELb0ELb0ELb0ELi2ELi2ELi4ELi2ELb0EEENS1_24CollectiveEpilogueBwdGQAISB_fSE_Li256ELb0ELb1EEENS1_25SingleTileBwdLPTSchedulerILb0ELi128ELb1EEEEEEEEEvNT_6ParamsE --------------------------
	.section	.nv.constant0._ZN7cutlass13device_kernelIN5flash19enable_sm80_to_sm89INS1_16FlashAttnBwdSm80INS1_25CollectiveMainloopBwdSm80ILi2ELi2EN4cute5tupleIJNS5_1CILi64EEENS7_ILi128EEENS7_ILi96EEEEEENS_10bfloat16_tEfNS_4arch4Sm80ELb1ELb0ELb0ELb0ELb1ELb0ELb0ELb0ELi2ELi2ELi4ELi2ELb0EEENS1_24CollectiveEpilogueBwdGQAISB_fSE_Li256ELb0ELb1EEENS1_25SingleTileBwdLPTSchedulerILb0ELi128ELb1EEEEEEEEEvNT_6ParamsE,"a",@progbits
	.sectionflags	@""
	.align	4
.nv.constant0._ZN7cutlass13device_kernelIN5flash19enable_sm80_to_sm89INS1_16FlashAttnBwdSm80INS1_25CollectiveMainloopBwdSm80ILi2ELi2EN4cute5tupleIJNS5_1CILi64EEENS7_ILi128EEENS7_ILi96EEEEEENS_10bfloat16_tEfNS_4arch4Sm80ELb1ELb0ELb0ELb0ELb1ELb0ELb0ELb0ELi2ELi2ELi4ELi2ELb0EEENS1_24CollectiveEpilogueBwdGQAISB_fSE_Li256ELb0ELb1EEENS1_25SingleTileBwdLPTSchedulerILb0ELi128ELb1EEEEEEEEEvNT_6ParamsE:
	.zero		1008


//--------------------- .nv.constant0._ZN7cutlass13device_kernelIN5flash22FlashAttnBwdPreprocessIN4cute5tupleIJNS3_1CILi64EEENS5_ILi96EEEEEENS_10bfloat16_tEfNS_4arch4Sm80ELb1ELb0EEEEEvNT_6ParamsE --------------------------
	.section	.nv.constant0._ZN7cutlass13device_kernelIN5flash22FlashAttnBwdPreprocessIN4cute5tupleIJNS3_1CILi64EEENS5_ILi96EEEEEENS_10bfloat16_tEfNS_4arch4Sm80ELb1ELb0EEEEEvNT_6ParamsE,"a",@progbits
	.sectionflags	@""
	.align	4
.nv.constant0._ZN7cutlass13device_kernelIN5flash22FlashAttnBwdPreprocessIN4cute5tupleIJNS3_1CILi64EEENS5_ILi96EEEEEENS_10bfloat16_tEfNS_4arch4Sm80ELb1ELb0EEEEEvNT_6ParamsE:
	.zero		592


//--------------------- .nv.constant0._ZN7cutlass13device_kernelIN5flash19enable_sm80_to_sm89INS1_16FlashAttnBwdSm80INS1_25CollectiveMainloopBwdSm80ILi2ELi2EN4cute5tupleIJNS5_1CILi64EEENS7_ILi128EEENS7_ILi96EEEEEENS_10bfloat16_tEfNS_4arch4Sm80ELb1ELb0ELb0ELb1ELb0ELb0ELb0ELb0ELi2ELi2ELi4ELi2ELb0EEENS1_21CollectiveEpilogueBwdISB_SC_SE_Li256ELb1ELb0ELi2EEENS1_25SingleTileBwdLPTSchedulerILb1ELi128ELb0EEEEEEEEEvNT_6ParamsE --------------------------
	.section	.nv.constant0._ZN7cutlass13device_kernelIN5flash19enable_sm80_to_sm89INS1_16FlashAttnBwdSm80INS1_25CollectiveMainloopBwdSm80ILi2ELi2EN4cute5tupleIJNS5_1CILi64EEENS7_ILi128EEENS7_ILi96EEEEEENS_10bfloat16_tEfNS_4arch4Sm80ELb1ELb0ELb0ELb1ELb0ELb0ELb0ELb0ELi2ELi2ELi4ELi2ELb0EEENS1_21CollectiveEpilogueBwdISB_SC_SE_Li256ELb1ELb0ELi2EEENS1_25SingleTileBwdLPTSchedulerILb1ELi128ELb0EEEEEEEEEvNT_6ParamsE,"a",@progbits
	.sectionflags	@""
	.align	4
.nv.constant0._ZN7cutlass13device_kernelIN5flash19enable_sm80_to_sm89INS1_16FlashAttnBwdSm80INS1_25CollectiveMainloopBwdSm80ILi2ELi2EN4cute5tupleIJNS5_1CILi64EEENS7_ILi128EEENS7_ILi96EEEEEENS_10bfloat16_tEfNS_4arch4Sm80ELb1ELb0ELb0ELb1ELb0ELb0ELb0ELb0ELi2ELi2ELi4ELi2ELb0EEENS1_21CollectiveEpilogueBwdISB_SC_SE_Li256ELb1ELb0ELi2EEENS1_25SingleTileBwdLPTSchedulerILb1ELi128ELb0EEEEEEEEEvNT_6ParamsE:
	.zero		1000


//--------------------- .nv.constant0._ZN7cutlass13device_kernelIN5flash19enable_sm80_to_sm89INS1_16FlashAttnBwdSm80INS1_25CollectiveMainloopBwdSm80ILi2ELi2EN4cute5tupleIJNS5_1CILi64EEENS7_ILi128EEENS7_ILi96EEEEEENS_10bfloat16_tEfNS_4arch4Sm80ELb1ELb0ELb0ELb1ELb1ELb0ELb0ELb0ELi2ELi2ELi4ELi2ELb0EEENS1_21CollectiveEpilogueBwdISB_SC_SE_Li256ELb1ELb0ELi2EEENS1_25SingleTileBwdLPTSchedulerILb1ELi128ELb1EEEEEEEEEvNT_6ParamsE --------------------------
	.section	.nv.constant0._ZN7cutlass13device_kernelIN5flash19enable_sm80_to_sm89INS1_16FlashAttnBwdSm80INS1_25CollectiveMainloopBwdSm80ILi2ELi2EN4cute5tupleIJNS5_1CILi64EEENS7_ILi128EEENS7_ILi96EEEEEENS_10bfloat16_tEfNS_4arch4Sm80ELb1ELb0ELb0ELb1ELb1ELb0ELb0ELb0ELi2ELi2ELi4ELi2ELb0EEENS1_21CollectiveEpilogueBwdISB_SC_SE_Li256ELb1ELb0ELi2EEENS1_25SingleTileBwdLPTSchedulerILb1ELi128ELb1EEEEEEEEEvNT_6ParamsE,"a",@progbits
	.sectionflags	@""
	.align	4
.nv.constant0._ZN7cutlass13device_kernelIN5flash19enable_sm80_to_sm89INS1_16FlashAttnBwdSm80INS1_25CollectiveMainloopBwdSm80ILi2ELi2EN4cute5tupleIJNS5_1CILi64EEENS7_ILi128EEENS7_ILi96EEEEEENS_10bfloat16_tEfNS_4arch4Sm80ELb1ELb0ELb0ELb1ELb1ELb0ELb0ELb0ELi2ELi2ELi4ELi2ELb0EEENS1_21CollectiveEpilogueBwdISB_SC_SE_Li256ELb1ELb0ELi2EEENS1_25SingleTileBwdLPTSchedulerILb1ELi128ELb1EEEEEEEEEvNT_6ParamsE:
	.zero		1000


//--------------------- .nv.constant0._ZN7cutlass13device_kernelIN5flash19enable_sm80_to_sm89INS1_16FlashAttnBwdSm80INS1_25CollectiveMainloopBwdSm80ILi2ELi2EN4cute5tupleIJNS5_1CILi64EEENS7_ILi128EEENS7_ILi96EEEEEENS_10bfloat16_tEfNS_4arch4Sm80ELb1ELb0ELb0ELb1ELb0ELb0ELb0ELb0ELi2ELi2ELi4ELi2ELb0EEENS1_24CollectiveEpilogueBwdGQAISB_fSE_Li256ELb1ELb0EEENS1_25SingleTileBwdLPTSchedulerILb1ELi128ELb0EEEEEEEEEvNT_6ParamsE --------------------------
	.section	.nv.constant0._ZN7cutlass13device_kernelIN5flash19enable_sm80_to_sm89INS1_16FlashAttnBwdSm80INS1_25CollectiveMainloopBwdSm80ILi2ELi2EN4cute5tupleIJNS5_1CILi64EEENS7_ILi128EEENS7_ILi96EEEEEENS_10bfloat16_tEfNS_4arch4Sm80ELb1ELb0ELb0ELb1ELb0ELb0ELb0ELb0ELi2ELi2ELi4ELi2ELb0EEENS1_24CollectiveEpilogueBwdGQAISB_fSE_Li256ELb1ELb0EEENS1_25SingleTileBwdLPTSchedulerILb1ELi128ELb0EEEEEEEEEvNT_6ParamsE,"a",@progbits
	.sectionflags	@""
	.align	4
.nv.constant0._ZN7cutlass13device_kernelIN5flash19enable_sm80_to_sm89INS1_16FlashAttnBwdSm80INS1_25CollectiveMainloopBwdSm80ILi2ELi2EN4cute5tupleIJNS5_1CILi64EEENS7_ILi128EEENS7_ILi96EEEEEENS_10bfloat16_tEfNS_4arch4Sm80ELb1ELb0ELb0ELb1ELb0ELb0ELb0ELb0ELi2ELi2ELi4ELi2ELb0EEENS1_24CollectiveEpilogueBwdGQAISB_fSE_Li256ELb1ELb0EEENS1_25SingleTileBwdLPTSchedulerILb1ELi128ELb0EEEEEEEEEvNT_6ParamsE:
	.zero		1008


//--------------------- .nv.constant0._ZN7cutlass13device_kernelIN5flash32FlashAttnBwdPostprocessConvertdQIN4cute5tupleIJNS3_1CILi128EEENS5_ILi96EEEEEENS_10bfloat16_tEfNS_4arch4Sm80ELi256ENS3_8TiledMMAINS3_8MMA_AtomIJNS3_30SM80_16x8x16_F32BF16BF16F32_TNEEEENS3_6LayoutINS4_IJNS5_ILi4EEENS5_ILi2EEENS5_ILi1EEEEEENS4_IJSJ_SH_NS5_ILi0EEEEEEEENS4_IJNS5_ILi64EEENS5_ILi32EEENS5_ILi16EEEEEEEELb0EEEEEvNT_6ParamsE --------------------------
	.section	.nv.constant0._ZN7cutlass13device_kernelIN5flash32FlashAttnBwdPostprocessConvertdQIN4cute5tupleIJNS3_1CILi128EEENS5_ILi96EEEEEENS_10bfloat16_tEfNS_4arch4Sm80ELi256ENS3_8TiledMMAINS3_8MMA_AtomIJNS3_30SM80_16x8x16_F32BF16BF16F32_TNEEEENS3_6LayoutINS4_IJNS5_ILi4EEENS5_ILi2EEENS5_ILi1EEEEEENS4_IJSJ_SH_NS5_ILi0EEEEEEEENS4_IJNS5_ILi64EEENS5_ILi32EEENS5_ILi16EEEEEEEELb0EEEEEvNT_6ParamsE,"a",@progbits
	.sectionflags	@""
	.align	4
.nv.constant0._ZN7cutlass13device_kernelIN5flash32FlashAttnBwdPostprocessConvertdQIN4cute5tupleIJNS3_1CILi128EEENS5_ILi96EEEEEENS_10bfloat16_tEfNS_4arch4Sm80ELi256ENS3_8TiledMMAINS3_8MMA_AtomIJNS3_30SM80_16x8x16_F32BF16BF16F32_TNEEEENS3_6LayoutINS4_IJNS5_ILi4EEENS5_ILi2EEENS5_ILi1EEEEEENS4_IJSJ_SH_NS5_ILi0EEEEEEEENS4_IJNS5_ILi64EEENS5_ILi32EEENS5_ILi16EEEEEEEELb0EEEEEvNT_6ParamsE:
	.zero		464


//--------------------- .nv.constant0._ZN7cutlass13device_kernelIN5flash32FlashAttnBwdPostprocessConvertdQIN4cute5tupleIJNS3_1CILi64EEENS5_ILi96EEEEEENS_10bfloat16_tEfNS_4arch4Sm80ELi256ENS3_8TiledMMAINS3_8MMA_AtomIJNS3_30SM80_16x8x16_F32BF16BF16F32_TNEEEENS3_6LayoutINS4_IJNS5_ILi2EEENS5_ILi4EEENS5_ILi1EEEEEENS4_IJSJ_SH_NS5_ILi0EEEEEEEENS4_IJNS5_ILi32EEESO_NS5_ILi16EEEEEEEELb0EEEEEvNT_6ParamsE --------------------------
	.section	.nv.constant0._ZN7cutlass13device_kernelIN5flash32FlashAttnBwdPostprocessConvertdQIN4cute5tupleIJNS3_1CILi64EEENS5_ILi96EEEEEENS_10bfloat16_tEfNS_4arch4Sm80ELi256ENS3_8TiledMMAINS3_8MMA_AtomIJNS3_30SM80_16x8x16_F32BF16BF16F32_TNEEEENS3_6LayoutINS4_IJNS5_ILi2EEENS5_ILi4EEENS5_ILi1EEEEEENS4_IJSJ_SH_NS5_ILi0EEEEEEEENS4_IJNS5_ILi32EEESO_NS5_ILi16EEEEEEEELb0EEEEEvNT_6ParamsE,"a",@progbits
	.sectionflags	@""
	.align	4
.nv.constant0._ZN7cutlass13device_kernelIN5flash32FlashAttnBwdPostprocessConvertdQIN4cute5tupleIJNS3_1CILi64EEENS5_ILi96EEEEEENS_10bfloat16_tEfNS_4arch4Sm80ELi256ENS3_8TiledMMAINS3_8MMA_AtomIJNS3_30SM80_16x8x16_F32BF16BF16F32_TNEEEENS3_6LayoutINS4_IJNS5_ILi2EEENS5_ILi4EEENS5_ILi1EEEEEENS4_IJSJ_SH_NS5_ILi0EEEEEEEENS4_IJNS5_ILi32EEESO_NS5_ILi16EEEEEEEELb0EEEEEvNT_6ParamsE:
	.zero		464


//--------------------- .nv.constant0._ZN7cutlass13device_kernelIN5flash19enable_sm80_to_sm89INS1_16FlashAttnBwdSm80INS1_25CollectiveMainloopBwdSm80ILi2ELi2EN4cute5tupleIJNS5_1CILi64EEENS7_ILi128EEENS7_ILi96EEEEEENS_10bfloat16_tEfNS_4arch4Sm80ELb1ELb0ELb0ELb1ELb1ELb0ELb0ELb0ELi2ELi2ELi4ELi2ELb0EEENS1_24CollectiveEpilogueBwdGQAISB_fSE_Li256ELb1ELb1EEENS1_25SingleTileBwdLPTSchedulerILb1ELi128ELb1EEEEEEEEEvNT_6ParamsE --------------------------
	.section	.nv.constant0._ZN7cutlass13device_kernelIN5flash19enable_sm80_to_sm89INS1_16FlashAttnBwdSm80INS1_25CollectiveMainloopBwdSm80ILi2ELi2EN4cute5tupleIJNS5_1CILi64EEENS7_ILi128EEENS7_ILi96EEEEEENS_10bfloat16_tEfNS_4arch4Sm80ELb1ELb0ELb0ELb1ELb1ELb0ELb0ELb0ELi2ELi2ELi4ELi2ELb0EEENS1_24CollectiveEpilogueBwdGQAISB_fSE_Li256ELb1ELb1EEENS1_25SingleTileBwdLPTSchedulerILb1ELi128ELb1EEEEEEEEEvNT_6ParamsE,"a",@progbits
	.sectionflags	@""
	.align	4
.nv.constant0._ZN7cutlass13device_kernelIN5flash19enable_sm80_to_sm89INS1_16FlashAttnBwdSm80INS1_25CollectiveMainloopBwdSm80ILi2ELi2EN4cute5tupleIJNS5_1CILi64EEENS7_ILi128EEENS7_ILi96EEEEEENS_10bfloat16_tEfNS_4arch4Sm80ELb1ELb0ELb0ELb1ELb1ELb0ELb0ELb0ELi2ELi2ELi4ELi2ELb0EEENS1_24CollectiveEpilogueBwdGQAISB_fSE_Li256ELb1ELb1EEENS1_25SingleTileBwdLPTSchedulerILb1ELi128ELb1EEEEEEEEEvNT_6ParamsE:
	.zero		1008


//--------------------- .nv.constant0._ZN7cutlass13device_kernelIN5flash22FlashAttnBwdPreprocessIN4cute5tupleIJNS3_1CILi64EEENS5_ILi96EEEEEENS_10bfloat16_tEfNS_4arch4Sm80ELb1ELb1EEEEEvNT_6ParamsE --------------------------
	.section	.nv.constant0._ZN7cutlass13device_kernelIN5flash22FlashAttnBwdPreprocessIN4cute5tupleIJNS3_1CILi64EEENS5_ILi96EEEEEENS_10bfloat16_tEfNS_4arch4Sm80ELb1ELb1EEEEEvNT_6ParamsE,"a",@progbits
	.sectionflags	@""
	.align	4
.nv.constant0._ZN7cutlass13device_kernelIN5flash22FlashAttnBwdPreprocessIN4cute5tupleIJNS3_1CILi64EEENS5_ILi96EEEEEENS_10bfloat16_tEfNS_4arch4Sm80ELb1ELb1EEEEEvNT_6ParamsE:
	.zero		592


//--------------------- .text._ZN7cutlass13device_kernelIN5flash19enable_sm80_to_sm89INS1_16FlashAttnBwdSm80INS1_25CollectiveMainloopBwdSm80ILi2ELi1EN4cute5tupleIJNS5_1CILi64EEENS7_ILi128EEENS7_ILi96EEEEEENS_10bfloat16_tEfNS_4arch4Sm80ELb0ELb0ELb0ELb0ELb0ELb0ELb0ELb0ELi2ELi2ELi4ELi2ELb1EEENS1_21CollectiveEpilogueBwdISB_SC_SE_Li256ELb0ELb0ELi2EEENS1_19SingleTileSchedulerILb0ELb0ELb0ELi128EEEEEEEEEvNT_6ParamsE --------------------------
	.section	.text._ZN7cutlass13device_kernelIN5flash19enable_sm80_to_sm89INS1_16FlashAttnBwdSm80INS1_25CollectiveMainloopBwdSm80ILi2ELi1EN4cute5tupleIJNS5_1CILi64EEENS7_ILi128EEENS7_ILi96EEEEEENS_10bfloat16_tEfNS_4arch4Sm80ELb0ELb0ELb0ELb0ELb0ELb0ELb0ELb0ELi2ELi2ELi4ELi2ELb1EEENS1_21CollectiveEpilogueBwdISB_SC_SE_Li256ELb0ELb0ELi2EEENS1_19SingleTileSchedulerILb0ELb0ELb0ELi128EEEEEEEEEvNT_6ParamsE,"ax",@progbits
	.sectioninfo	@"SHI_REGISTERS=255"
	.align	128
.text._ZN7cutlass13device_kernelIN5flash19enable_sm80_to_sm89INS1_16FlashAttnBwdSm80INS1_25CollectiveMainloopBwdSm80ILi2ELi1EN4cute5tupleIJNS5_1CILi64EEENS7_ILi128EEENS7_ILi96EEEEEENS_10bfloat16_tEfNS_4arch4Sm80ELb0ELb0ELb0ELb0ELb0ELb0ELb0ELb0ELi2ELi2ELi4ELi2ELb1EEENS1_21CollectiveEpilogueBwdISB_SC_SE_Li256ELb0ELb0ELi2EEENS1_19SingleTileSchedulerILb0ELb0ELb0ELi128EEEEEEEEEvNT_6ParamsE:
        .type           _ZN7cutlass13device_kernelIN5flash19enable_sm80_to_sm89INS1_16FlashAttnBwdSm80INS1_25CollectiveMainloopBwdSm80ILi2ELi1EN4cute5tupleIJNS5_1CILi64EEENS7_ILi128EEENS7_ILi96EEEEEENS_10bfloat16_tEfNS_4arch4Sm80ELb0ELb0ELb0ELb0ELb0ELb0ELb0ELb0ELi2ELi2ELi4ELi2ELb1EEENS1_21CollectiveEpilogueBwdISB_SC_SE_Li256ELb0ELb0ELi2EEENS1_19SingleTileSchedulerILb0ELb0ELb0ELi128EEEEEEEEEvNT_6ParamsE,@function
        .size           _ZN7cutlass13device_kernelIN5flash19enable_sm80_to_sm89INS1_16FlashAttnBwdSm80INS1_25CollectiveMainloopBwdSm80ILi2ELi1EN4cute5tupleIJNS5_1CILi64EEENS7_ILi128EEENS7_ILi96EEEEEENS_10bfloat16_tEfNS_4arch4Sm80ELb0ELb0ELb0ELb0ELb0ELb0ELb0ELb0ELi2ELi2ELi4ELi2ELb1EEENS1_21CollectiveEpilogueBwdISB_SC_SE_Li256ELb0ELb0ELi2EEENS1_19SingleTileSchedulerILb0ELb0ELb0ELi128EEEEEEEEEvNT_6ParamsE,(.L_x_1381 - _ZN7cutlass13device_kernelIN5flash19enable_sm80_to_sm89INS1_16FlashAttnBwdSm80INS1_25CollectiveMainloopBwdSm80ILi2ELi1EN4cute5tupleIJNS5_1CILi64EEENS7_ILi128EEENS7_ILi96EEEEEENS_10bfloat16_tEfNS_4arch4Sm80ELb0ELb0ELb0ELb0ELb0ELb0ELb0ELb0ELi2ELi2ELi4ELi2ELb1EEENS1_21CollectiveEpilogueBwdISB_SC_SE_Li256ELb0ELb0ELi2EEENS1_19SingleTileSchedulerILb0ELb0ELb0ELi128EEEEEEEEEvNT_6ParamsE)
        .other          _ZN7cutlass13device_kernelIN5flash19enable_sm80_to_sm89INS1_16FlashAttnBwdSm80INS1_25CollectiveMainloopBwdSm80ILi2ELi1EN4cute5tupleIJNS5_1CILi64EEENS7_ILi128EEENS7_ILi96EEEEEENS_10bfloat16_tEfNS_4arch4Sm80ELb0ELb0ELb0ELb0ELb0ELb0ELb0ELb0ELi2ELi2ELi4ELi2ELb1EEENS1_21CollectiveEpilogueBwdISB_SC_SE_Li256ELb0ELb0ELi2EEENS1_19SingleTileSchedulerILb0ELb0ELb0ELi128EEEEEEEEEvNT_6ParamsE,@"STO_CUDA_ENTRY STV_DEFAULT"
_ZN7cutlass13device_kernelIN5flash19enable_sm80_to_sm89INS1_16FlashAttnBwdSm80INS1_25CollectiveMainloopBwdSm80ILi2ELi1EN4cute5tupleIJNS5_1CILi64EEENS7_ILi128EEENS7_ILi96EEEEEENS_10bfloat16_tEfNS_4arch4Sm80ELb0ELb0ELb0ELb0ELb0ELb0ELb0ELb0ELi2ELi2ELi4ELi2ELb1EEENS1_21CollectiveEpilogueBwdISB_SC_SE_Li256ELb0ELb0ELi2EEENS1_19SingleTileSchedulerILb0ELb0ELb0ELi128EEEEEEEEEvNT_6ParamsE:
[----:B------:R-:W-:-:S03]  /*0000*/  MOV R1, c[0x0][0x28] ;  /* 0x00000a0000017a02 */ /* 0x000fc60000000f00 */
[----:B------:R-:W1:Y:S01]  /*0010*/  S2UR UR11, SR_CTAID.Z ;  /* 0x00000000000b79c3 */ /* 0x000e620000002700 */
[----:B------:R-:W-:Y:S02]  /*0020*/  IADD3 R1, R1, -0x58, RZ ;  /* 0xffffffa801017810 */ /* 0x000fe40007ffe0ff */
[----:B-1----:R-:W-:-:S13]  /*0030*/  ISETP.LE.AND P0, PT, RZ, UR11, PT ;  /* 0x0000000bff007c0c */ /* 0x002fda000bf03270 */
[----:B------:R-:W-:Y:S05]  /*0040*/  @!P0 EXIT ;  /* 0x000000000000894d */ /* 0x000fea0003800000 */
[----:B------:R-:W1:Y:S01]  /*0050*/  S2UR UR20, SR_CTAID.Y ;  /* 0x00000000001479c3 */ /* 0x000e620000002600 */
[----:B------:R-:W2:Y:S01]  /*0060*/  S2R R2, SR_TID.X ;  /* 0x0000000000027919 */ /* 0x000ea20000002100 */
[----:B------:R-:W-:Y:S01]  /*0070*/  ULDC.64 UR22, c[0x0][0x248] ;  /* 0x0000920000167ab9 */ /* 0x000fe20000000a00 */
[----:B------:R-:W-:Y:S01]  /*0080*/  IMAD.MOV.U32 R37, RZ, RZ, R3 ;  /* 0x000000ffff257224 */ /* 0x000fe200078e0003 */
[----:B------:R-:W-:Y:S01]  /*0090*/  USHF.R.S32.HI UR18, URZ, 0x1f, UR11 ;  /* 0x0000001f3f127899 */ /* 0x000fe2000801140b */
[----:B------:R-:W3:Y:S01]  /*00a0*/  S2R R19, SR_CTAID.X ;  /* 0x0000000000137919 */ /* 0x000ee20000002500 */
[----:B------:R-:W-:Y:S01]  /*00b0*/  UISETP.NE.AND UP0, UPT, UR22, 0x1, UPT ;  /* 0x000000011600788c */ /* 0x000fe2000bf05270 */
[----:B------:R-:W-:Y:S01]  /*00c0*/  IMAD.U32 R8, RZ, RZ, UR11 ;  /* 0x0000000bff087e24 */ /* 0x000fe2000f8e00ff */
[----:B------:R-:W-:Y:S01]  /*00d0*/  ULDC.64 UR6, c[0x0][0x270] ;  /* 0x00009c0000067ab9 */ /* 0x000fe20000000a00 */
[----:B------:R-:W-:Y:S01]  /*00e0*/  IMAD.MOV.U32 R34, RZ, RZ, -0x80 ;  /* 0xffffff80ff227424 */ /* 0x000fe200078e00ff */
[----:B------:R-:W-:Y:S01]  /*00f0*/  ULDC.64 UR4, c[0x0][0x278] ;  /* 0x00009e0000047ab9 */ /* 0x000fe20000000a00 */
[----:B------:R-:W-:Y:S01]  /*0100*/  IMAD.MOV.U32 R231, RZ, RZ, 0x20 ;  /* 0x00000020ffe77424 */ /* 0x000fe200078e00ff */
[----:B------:R-:W-:Y:S01]  /*0110*/  UIMAD UR16, UR18, UR4, URZ ;  /* 0x00000004121072a4 */ /* 0x000fe2000f8e023f */
[----:B------:R-:W-:Y:S01]  /*0120*/  IMAD.MOV.U32 R233, RZ, RZ, 0x10 ;  /* 0x00000010ffe97424 */ /* 0x000fe200078e00ff */
[----:B------:R-:W-:Y:S01]  /*0130*/  UIMAD.WIDE.U32 UR12, UR11, UR4, URZ ;  /* 0x000000040b0c72a5 */ /* 0x000fe2000f8e003f */
[----:B------:R-:W-:Y:S01]  /*0140*/  CS2R R158, SRZ ;  /* 0x00000000009e7805 */ /* 0x000fe2000001ff00 */
[----:B------:R-:W-:Y:S01]  /*0150*/  UIMAD UR16, UR11, UR5, UR16 ;  /* 0x000000050b1072a4 */ /* 0x000fe2000f8e0210 */
[----:B------:R-:W-:Y:S01]  /*0160*/  CS2R R156, SRZ ;  /* 0x00000000009c7805 */ /* 0x000fe2000001ff00 */
[----:B------:R-:W-:Y:S01]  /*0170*/  ULDC.64 UR8, c[0x0][0x290] ;  /* 0x0000a40000087ab9 */ /* 0x000fe20000000a00 */
[----:B------:R-:W-:Y:S01]  /*0180*/  CS2R R162, SRZ ;  /* 0x0000000000a27805 */ /* 0x000fe2000001ff00 */
[----:B------:R-:W-:Y:S01]  /*0190*/  ULDC.64 UR4, c[0x0][0x288] ;  /* 0x0000a20000047ab9 */ /* 0x000fe20000000a00 */
[----:B------:R-:W-:Y:S01]  /*01a0*/  CS2R R160, SRZ ;  /* 0x0000000000a07805 */ /* 0x000fe2000001ff00 */
[----:B------:R-:W-:Y:S01]  /*01b0*/  UIMAD UR10, UR18, UR8, URZ ;  /* 0x00000008120a72a4 */ /* 0x000fe2000f8e023f */
[----:B------:R-:W-:Y:S01]  /*01c0*/  CS2R R154, SRZ ;  /* 0x00000000009a7805 */ /* 0x000fe2000001ff00 */
[----:B-1----:R-:W-:Y:S01]  /*01d0*/  USHF.R.S32.HI UR19, URZ, 0x1f, UR20 ;  /* 0x0000001f3f137899 */ /* 0x002fe20008011414 */
[--C-:B--2---:R-:W-:Y:S01]  /*01e0*/  IMAD.MOV.U32 R36, RZ, RZ, R2.reuse ;  /* 0x000000ffff247224 */ /* 0x104fe200078e0002 */
[----:B------:R-:W-:Y:S01]  /*01f0*/  UIMAD.WIDE.U32 UR22, UR20, UR23, URZ ;  /* 0x00000017141672a5 */ /* 0x000fe2000f8e003f */
[----:B------:R-:W-:Y:S01]  /*0200*/  IMAD.MOV.U32 R36, RZ, RZ, R2 ;  /* 0x000000ffff247224 */ /* 0x000fe200078e0002 */
[----:B------:R-:W-:Y:S01]  /*0210*/  UIMAD UR6, UR19, UR6, URZ ;  /* 0x00000006130672a4 */ /* 0x000fe2000f8e023f */
[----:B------:R1:W-:Y:S01]  /*0220*/  STL [R1+0x10], R2 ;  /* 0x0000100201007387 */ /* 0x0003e20000100800 */
[----:B------:R-:W-:Y:S01]  /*0230*/  UIMAD UR4, UR19, UR4, URZ ;  /* 0x00000004130472a4 */ /* 0x000fe2000f8e023f */
[----:B------:R-:W-:Y:S01]  /*0240*/  IMAD.SHL.U32 R4, R36, 0x4, RZ ;  /* 0x0000000424047824 */ /* 0x000fe200078e00ff */
[----:B------:R-:W-:Y:S01]  /*0250*/  SHF.R.S32.HI R33, RZ, 0x1f, R36 ;  /* 0x0000001fff217819 */ /* 0x000fe20000011424 */
[----:B------:R-:W-:Y:S01]  /*0260*/  UIMAD UR7, UR20, UR7, UR6 ;  /* 0x00000007140772a4 */ /* 0x000fe2000f8e0206 */
[----:B------:R-:W-:Y:S01]  /*0270*/  IMAD.U32 R6, RZ, RZ, UR20 ;  /* 0x00000014ff067e24 */ /* 0x000fe2000f8e00ff */
[----:B------:R-:W-:Y:S01]  /*0280*/  UMOV UR21, UR20 ;  /* 0x0000001400157c82 */ /* 0x000fe20008000000 */
[CC--:B------:R-:W-:Y:S01]  /*0290*/  LEA.HI R26, R33.reuse, R36.reuse, RZ, 0x2 ;  /* 0x00000024211a7211 */ /* 0x0c0fe200078f10ff */
[----:B------:R-:W-:Y:S01]  /*02a0*/  ULDC UR6, c[0x0][0x250] ;  /* 0x0000940000067ab9 */ /* 0x000fe20000000800 */
[--C-:B------:R-:W-:Y:S01]  /*02b0*/  SHF.R.S32.HI R5, RZ, 0x1f, R4.reuse ;  /* 0x0000001fff057819 */ /* 0x100fe20000011404 */
[----:B------:R-:W-:Y:S01]  /*02c0*/  @UP0 USHF.R.U32.HI UR21, URZ, UR6, UR23 ;  /* 0x000000063f150299 */ /* 0x000fe20008011617 */
[----:B------:R-:W-:Y:S01]  /*02d0*/  LOP3.LUT R0, R26, 0xfffffffc, RZ, 0xc0, !PT ;  /* 0xfffffffc1a007812 */ /* 0x000fe200078ec0ff */
[----:B------:R-:W-:Y:S01]  /*02e0*/  UIMAD.WIDE.U32 UR14, UR11, UR8, URZ ;  /* 0x000000080b0e72a5 */ /* 0x000fe2000f8e003f */
[CC--:B------:R-:W-:Y:S01]  /*02f0*/  LEA.HI R23, R33.reuse, R36.reuse, RZ, 0x3 ;  /* 0x0000002421177211 */ /* 0x0c0fe200078f18ff */
[----:B------:R-:W-:Y:S01]  /*0300*/  USHF.R.S32.HI UR17, URZ, 0x1f, UR21 ;  /* 0x0000001f3f117899 */ /* 0x000fe20008011415 */
[----:B------:R-:W-:Y:S01]  /*0310*/  IMAD.WIDE.U32 R6, R6, c[0x0][0x288], R4 ;  /* 0x0000a20006067a25 */ /* 0x000fe200078e0004 */
[----:B------:R-:W-:Y:S01]  /*0320*/  UIMAD UR10, UR11, UR9, UR10 ;  /* 0x000000090b0a72a4 */ /* 0x000fe2000f8e020a */
[----:B------:R2:W-:Y:S01]  /*0330*/  STL.64 [R1], R4 ;  /* 0x0000000401007387 */ /* 0x0005e20000100a00 */
[----:B------:R-:W-:Y:S01]  /*0340*/  UIMAD UR8, UR20, UR5, UR4 ;  /* 0x00000005140872a4 */ /* 0x000fe2000f8e0204 */
[----:B------:R-:W-:Y:S01]  /*0350*/  IMAD.IADD R20, R36, 0x1, -R0 ;  /* 0x0000000124147824 */ /* 0x000fe200078e0a00 */
[----:B------:R-:W-:Y:S01]  /*0360*/  UIADD3 UR9, UR13, UR16, URZ ;  /* 0x000000100d097290 */ /* 0x000fe2000fffe03f */
[----:B------:R-:W-:Y:S01]  /*0370*/  IMAD.U32 R0, RZ, RZ, UR7 ;  /* 0x00000007ff007e24 */ /* 0x000fe2000f8e00ff */
[----:B------:R-:W-:Y:S01]  /*0380*/  ULDC.64 UR4, c[0x0][0x1e0] ;  /* 0x0000780000047ab9 */ /* 0x000fe20000000a00 */
[----:B------:R-:W-:Y:S01]  /*0390*/  IMAD.SHL.U32 R38, R20, 0x8, RZ ;  /* 0x0000000814267824 */ /* 0x000fe200078e00ff */
[----:B------:R-:W-:Y:S01]  /*03a0*/  UIMAD UR4, UR17, UR4, URZ ;  /* 0x00000004110472a4 */ /* 0x000fe2000f8e023f */
[----:B-1----:R-:W-:Y:S01]  /*03b0*/  IMAD.U32 R2, RZ, RZ, UR20 ;  /* 0x00000014ff027e24 */ /* 0x002fe2000f8e00ff */
[----:B------:R-:W-:Y:S01]  /*03c0*/  UIADD3 UR10, UR15, UR10, URZ ;  /* 0x0000000a0f0a7290 */ /* 0x000fe2000fffe03f */
[----:B------:R-:W-:Y:S01]  /*03d0*/  SHF.R.S32.HI R248, RZ, 0x2, R26 ;  /* 0x00000002fff87819 */ /* 0x000fe2000001141a */
[----:B------:R-:W-:Y:S01]  /*03e0*/  UIMAD UR22, UR21, UR5, UR4 ;  /* 0x00000005151672a4 */ /* 0x000fe2000f8e0204 */
[----:B------:R-:W-:Y:S01]  /*03f0*/  IMAD.WIDE.U32 R2, R2, c[0x0][0x270], R4 ;  /* 0x00009c0002027a25 */ /* 0x000fe200078e0004 */
[----:B------:R-:W-:Y:S01]  /*0400*/  SHF.R.S32.HI R39, RZ, 0x1f, R38 ;  /* 0x0000001fff277819 */ /* 0x000fe20000011426 */
[----:B------:R-:W-:Y:S01]  /*0410*/  ULDC.64 UR4, c[0x0][0x1b0] ;  /* 0x00006c0000047ab9 */ /* 0x000fe20000000a00 */
[----:B------:R-:W-:Y:S01]  /*0420*/  LEA.HI R27, R33, R36, RZ, 0x5 ;  /* 0x00000024211b7211 */ /* 0x000fe200078f28ff */
[----:B------:R-:W-:Y:S01]  /*0430*/  UIMAD UR4, UR17, UR4, URZ ;  /* 0x00000004110472a4 */ /* 0x000fe2000f8e023f */
[----:B------:R-:W-:Y:S01]  /*0440*/  IADD3 R15, P0, R2, UR12, RZ ;  /* 0x0000000c020f7c10 */ /* 0x000fe2000ff1e0ff */
[----:B------:R-:W-:Y:S01]  /*0450*/  ULDC.64 UR6, c[0x0][0x1e8] ;  /* 0x00007a0000067ab9 */ /* 0x000fe20000000a00 */
[----:B------:R-:W-:Y:S01]  /*0460*/  SHF.R.S32.HI R249, RZ, 0x1f, R248 ;  /* 0x0000001ffff97819 */ /* 0x000fe200000114f8 */
[----:B------:R-:W-:Y:S01]  /*0470*/  UIMAD UR4, UR21, UR5, UR4 ;  /* 0x00000005150472a4 */ /* 0x000fe2000f8e0204 */
[----:B------:R-:W-:Y:S01]  /*0480*/  IADD3.X R17, R3, UR9, R0, P0, !PT ;  /* 0x0000000903117c10 */ /* 0x000fe200087fe400 */
[----:B------:R-:W-:Y:S01]  /*0490*/  IMAD.U32 R0, RZ, RZ, UR8 ;  /* 0x00000008ff007e24 */ /* 0x000fe2000f8e00ff */
[----:B------:R-:W-:Y:S01]  /*04a0*/  IADD3 R16, P0, R6, UR14, RZ ;  /* 0x0000000e06107c10 */ /* 0x000fe2000ff1e0ff */
[----:B------:R-:W-:Y:S01]  /*04b0*/  UIMAD UR6, UR18, UR6, URZ ;  /* 0x00000006120672a4 */ /* 0x000fe2000f8e023f */
[----:B------:R-:W-:Y:S01]  /*04c0*/  SHF.R.S32.HI R9, RZ, 0x1f, R27 ;  /* 0x0000001fff097819 */ /* 0x000fe2000001141b */
[----:B---3--:R-:W-:Y:S01]  /*04d0*/  IMAD R34, R19, R34, c[0x0][0x198] ;  /* 0x0000660013227624 */ /* 0x008fe200078e0222 */
[----:B------:R-:W-:Y:S01]  /*04e0*/  IADD3.X R18, R7, UR10, R0, P0, !PT ;  /* 0x0000000a07127c10 */ /* 0x000fe200087fe400 */
[----:B--2---:R-:W-:Y:S01]  /*04f0*/  IMAD.U32 R4, RZ, RZ, UR21 ;  /* 0x00000015ff047e24 */ /* 0x004fe2000f8e00ff */
[----:B------:R-:W-:Y:S01]  /*0500*/  UIMAD UR6, UR11, UR7, UR6 ;  /* 0x000000070b0672a4 */ /* 0x000fe2000f8e0206 */
[----:B------:R-:W-:Y:S01]  /*0510*/  IMAD.SHL.U32 R0, R23, 0x8, RZ ;  /* 0x0000000817007824 */ /* 0x000fe200078e00ff */
[----:B------:R-:W-:Y:S01]  /*0520*/  LEA R24, P2, R15, c[0x0][0x258], 0x2 ;  /* 0x000096000f187a11 */ /* 0x000fe200078410ff */
[--C-:B------:R-:W-:Y:S01]  /*0530*/  IMAD.WIDE.U32 R2, R4, c[0x0][0x1e0], R38.reuse ;  /* 0x0000780004027a25 */ /* 0x100fe200078e0026 */
[----:B------:R-:W-:Y:S01]  /*0540*/  IADD3 R252, R38, 0x20, RZ ;  /* 0x0000002026fc7810 */ /* 0x000fe20007ffe0ff */
[----:B------:R-:W-:Y:S01]  /*0550*/  ULDC.64 UR16, c[0x0][0x118] ;  /* 0x0000460000107ab9 */ /* 0x000fe20000000a00 */
[----:B------:R-:W-:Y:S01]  /*0560*/  LOP3.LUT R0, R0, 0xc0, RZ, 0xc0, !PT ;  /* 0x000000c000007812 */ /* 0x000fe200078ec0ff */
[----:B------:R-:W-:Y:S01]  /*0570*/  IMAD.WIDE.U32 R6, R4, c[0x0][0x1b0], R38 ;  /* 0x00006c0004067a25 */ /* 0x000fe200078e0026 */
[----:B------:R-:W-:Y:S01]  /*0580*/  IADD3 R5, R3, UR22, RZ ;  /* 0x0000001603057c10 */ /* 0x000fe2000fffe0ff */
[----:B------:R-:W-:Y:S01]  /*0590*/  STL.64 [R1+0x8], R38 ;  /* 0x0000082601007387 */ /* 0x000fe20000100a00 */
[----:B------:R-:W-:Y:S01]  /*05a0*/  IADD3 R35, R38, 0x40, RZ ;  /* 0x0000004026237810 */ /* 0x000fe20007ffe0ff */
[----:B------:R-:W-:Y:S01]  /*05b0*/  IMAD.MOV.U32 R4, RZ, RZ, R2 ;  /* 0x000000ffff047224 */ /* 0x000fe200078e0002 */
[----:B------:R-:W-:Y:S01]  /*05c0*/  IADD3 R3, R7, UR4, RZ ;  /* 0x0000000407037c10 */ /* 0x000fe2000fffe0ff */
[----:B------:R-:W-:Y:S01]  /*05d0*/  IMAD.MOV.U32 R2, RZ, RZ, R6 ;  /* 0x000000ffff027224 */ /* 0x000fe200078e0006 */
[----:B------:R-:W-:Y:S01]  /*05e0*/  ULDC.64 UR4, c[0x0][0x1b8] ;  /* 0x00006e0000047ab9 */ /* 0x000fe20000000a00 */
[----:B------:R-:W-:Y:S01]  /*05f0*/  SHF.R.U32.HI R6, RZ, 0x3, R0 ;  /* 0x00000003ff067819 */ /* 0x000fe20000011600 */
[----:B------:R-:W-:Y:S01]  /*0600*/  UIMAD UR4, UR18, UR4, URZ ;  /* 0x00000004120472a4 */ /* 0x000fe2000f8e023f */
[----:B------:R-:W-:Y:S01]  /*0610*/  LOP3.LUT R0, R0, 0x18, R38, 0xf8, !PT ;  /* 0x0000001800007812 */ /* 0x000fe200078ef826 */
[----:B------:R-:W-:Y:S01]  /*0620*/  IMAD.U32 R7, RZ, RZ, UR11 ;  /* 0x0000000bff077e24 */ /* 0x000fe2000f8e00ff */
[----:B------:R-:W-:Y:S01]  /*0630*/  LEA.HI.X R25, R15, c[0x0][0x25c], R17, 0x2, P2 ;  /* 0x000097000f197a11 */ /* 0x000fe200010f1411 */
[----:B------:R-:W-:Y:S01]  /*0640*/  IMAD.WIDE.U32 R4, R8, c[0x0][0x1e8], R4 ;  /* 0x00007a0008047a25 */ /* 0x000fe200078e0004 */
[----:B------:R-:W-:Y:S01]  /*0650*/  LOP3.LUT R14, R0, R6, RZ, 0x3c, !PT ;  /* 0x00000006000e7212 */ /* 0x000fe200078e3cff */
[----:B------:R-:W-:Y:S01]  /*0660*/  UIMAD UR4, UR11, UR5, UR4 ;  /* 0x000000050b0472a4 */ /* 0x000fe2000f8e0204 */
[----:B------:R-:W-:Y:S01]  /*0670*/  SHF.R.S32.HI R0, RZ, 0x5, R27 ;  /* 0x00000005ff007819 */ /* 0x000fe2000001141b */
[----:B------:R-:W-:Y:S01]  /*0680*/  IMAD.WIDE.U32 R2, R7, c[0x0][0x1b8], R2 ;  /* 0x00006e0007027a25 */ /* 0x000fe200078e0002 */
[----:B------:R-:W-:Y:S01]  /*0690*/  LEA.HI R8, R26, R248, RZ, 0x1 ;  /* 0x000000f81a087211 */ /* 0x000fe200078f08ff */
[----:B------:R-:W-:Y:S01]  /*06a0*/  STL [R1+0x18], R35 ;  /* 0x0000182301007387 */ /* 0x000fe20000100800 */
[-C--:B------:R-:W-:Y:S01]  /*06b0*/  LEA.HI R10, R27, R0.reuse, RZ, 0x1 ;  /* 0x000000001b0a7211 */ /* 0x080fe200078f08ff */
[----:B------:R-:W-:Y:S01]  /*06c0*/  IMAD.WIDE R6, R19, 0x80, R248 ;  /* 0x0000008013067825 */ /* 0x000fe200078e02f8 */
[----:B------:R-:W-:Y:S01]  /*06d0*/  LOP3.LUT R8, R8, 0x7fffffe, RZ, 0xc0, !PT ;  /* 0x07fffffe08087812 */ /* 0x000fe200078ec0ff */
[----:B------:R-:W-:Y:S01]  /*06e0*/  ULDC UR21, c[0x0][0x168] ;  /* 0x00005a0000157ab9 */ /* 0x000fe20000000800 */
[----:B------:R-:W-:Y:S01]  /*06f0*/  IADD3 R5, R5, UR6, RZ ;  /* 0x0000000605057c10 */ /* 0x000fe2000fffe0ff */
[----:B------:R-:W-:Y:S01]  /*0700*/  IMAD R13, R7, c[0x0][0x1a8], RZ ;  /* 0x00006a00070d7a24 */ /* 0x000fe200078e02ff */
[----:B------:R-:W-:Y:S01]  /*0710*/  LEA.HI R9, R9, R0, RZ, 0x2 ;  /* 0x0000000009097211 */ /* 0x000fe200078f10ff */
[----:B------:R-:W-:Y:S01]  /*0720*/  IMAD R12, R7, c[0x0][0x1d8], RZ ;  /* 0x00007600070c7a24 */ /* 0x000fe200078e02ff */
[----:B------:R-:W-:Y:S01]  /*0730*/  IADD3 R3, R3, UR4, RZ ;  /* 0x0000000403037c10 */ /* 0x000fe2000fffe0ff */
[----:B------:R-:W-:Y:S01]  /*0740*/  IMAD.IADD R7, R248, 0x1, -R8 ;  /* 0x00000001f8077824 */ /* 0x000fe200078e0a08 */
[----:B------:R-:W-:Y:S01]  /*0750*/  LOP3.LUT R11, R10, 0xfffffffe, RZ, 0xc0, !PT ;  /* 0xfffffffe0a0b7812 */ /* 0x000fe200078ec0ff */
[C---:B------:R-:W-:Y:S01]  /*0760*/  IMAD R13, R6.reuse, c[0x0][0x1ac], R13 ;  /* 0x00006b00060d7a24 */ /* 0x040fe200078e020d */
[----:B------:R-:W-:Y:S01]  /*0770*/  LOP3.LUT R10, R9, 0xfffffffc, RZ, 0xc0, !PT ;  /* 0xfffffffc090a7812 */ /* 0x000fe200078ec0ff */
[----:B------:R-:W-:Y:S01]  /*0780*/  IMAD.WIDE.U32 R8, R6, c[0x0][0x1d8], R4 ;  /* 0x0000760006087a25 */ /* 0x000fe200078e0004 */
[----:B------:R-:W-:Y:S01]  /*0790*/  ISETP.GE.AND P3, PT, R38, c[0x0][0x1cc], PT ;  /* 0x0000730026007a0c */ /* 0x000fe20003f66270 */
[----:B------:R-:W-:Y:S01]  /*07a0*/  ULDC.64 UR4, c[0x0][0x188] ;  /* 0x0000620000047ab9 */ /* 0x000fe20000000a00 */
[----:B------:R-:W-:Y:S01]  /*07b0*/  ISETP.GE.AND P2, PT, R252, c[0x0][0x1cc], PT ;  /* 0x00007300fc007a0c */ /* 0x000fe20003f46270 */
[----:B------:R-:W-:Y:S01]  /*07c0*/  IMAD.WIDE.U32 R4, R6, c[0x0][0x1a8], R2 ;  /* 0x00006a0006047a25 */ /* 0x000fe200078e0002 */
[----:B------:R-:W-:Y:S01]  /*07d0*/  LEA R2, P1, R8, c[0x0][0x1c0], 0x1 ;  /* 0x0000700008027a11 */ /* 0x000fe200078208ff */
[----:B------:R-:W-:Y:S01]  /*07e0*/  UIMAD UR6, UR18, UR4, URZ ;  /* 0x00000004120672a4 */ /* 0x000fe2000f8e023f */
[----:B------:R-:W-:Y:S01]  /*07f0*/  CS2R R152, SRZ ;  /* 0x0000000000987805 */ /* 0x000fe2000001ff00 */
[----:B------:R-:W-:Y:S01]  /*0800*/  IMAD R12, R6, c[0x0][0x1dc], R12 ;  /* 0x00007700060c7a24 */ /* 0x000fe200078e020c */
[----:B------:R-:W-:Y:S01]  /*0810*/  UIMAD.WIDE.U32 UR14, UR11, UR4, URZ ;  /* 0x000000040b0e72a5 */ /* 0x000fe2000f8e003f */
[C---:B------:R-:W-:Y:S01]  /*0820*/  IMAD.IADD R22, R0.reuse, 0x1, -R11 ;  /* 0x0000000100167824 */ /* 0x040fe200078e0a0b */
[----:B------:R-:W-:Y:S01]  /*0830*/  UIMAD UR6, UR11, UR5, UR6 ;  /* 0x000000050b0672a4 */ /* 0x000fe2000f8e0206 */
[----:B------:R-:W-:Y:S01]  /*0840*/  IMAD.IADD R32, R0, 0x1, -R10 ;  /* 0x0000000100207824 */ /* 0x000fe200078e0a0a */
[----:B------:R-:W-:Y:S01]  /*0850*/  LEA R10, P0, R4, c[0x0][0x190], 0x1 ;  /* 0x00006400040a7a11 */ /* 0x000fe200078008ff */
[----:B------:R-:W-:Y:S01]  /*0860*/  IMAD R3, R0, 0x8, R7 ;  /* 0x0000000800037824 */ /* 0x000fe200078e0207 */
[----:B------:R-:W-:Y:S01]  /*0870*/  ULDC.64 UR4, c[0x0][0x218] ;  /* 0x0000860000047ab9 */ /* 0x000fe20000000a00 */
[----:B------:R-:W-:Y:S01]  /*0880*/  IMAD.IADD R5, R5, 0x1, R13 ;  /* 0x0000000105057824 */ /* 0x000fe200078e020d */
[----:B------:R-:W-:Y:S01]  /*0890*/  UIMAD UR8, UR18, UR4, URZ ;  /* 0x00000004120872a4 */ /* 0x000fe2000f8e023f */
[----:B------:R-:W-:Y:S01]  /*08a0*/  IMAD.IADD R0, R9, 0x1, R12 ;  /* 0x0000000109007824 */ /* 0x000fe200078e020c */
[----:B------:R-:W-:Y:S01]  /*08b0*/  UIMAD.WIDE.U32 UR22, UR11, UR4, URZ ;  /* 0x000000040b1672a5 */ /* 0x000fe2000f8e003f */
[----:B------:R-:W-:Y:S01]  /*08c0*/  IMAD.MOV.U32 R6, RZ, RZ, c[0x0][0x1a8] ;  /* 0x00006a00ff067624 */ /* 0x000fe200078e00ff */
[----:B------:R-:W-:Y:S01]  /*08d0*/  LEA.HI.X R11, R4, c[0x0][0x194], R5, 0x1, P0 ;  /* 0x00006500040b7a11 */ /* 0x000fe200000f0c05 */
[----:B------:R-:W-:Y:S01]  /*08e0*/  IMAD.U32 R9, R3, 0x20, R14 ;  /* 0x0000002003097824 */ /* 0x000fe200078e000e */
[----:B------:R-:W-:Y:S01]  /*08f0*/  LEA.HI.X R3, R8, c[0x0][0x1c4], R0, 0x1, P1 ;  /* 0x0000710008037a11 */ /* 0x000fe200008f0c00 */
[----:B------:R-:W-:Y:S01]  /*0900*/  IMAD.MOV.U32 R5, RZ, RZ, c[0x0][0x1d8] ;  /* 0x00007600ff057624 */ /* 0x000fe200078e00ff */
[C---:B------:R-:W-:Y:S01]  /*0910*/  LEA R12, P0, R6.reuse, R10, 0x7 ;  /* 0x0000000a060c7211 */ /* 0x040fe200078038ff */
[----:B------:R-:W-:Y:S01]  /*0920*/  IMAD.MOV.U32 R8, RZ, RZ, c[0x0][0x1ac] ;  /* 0x00006b00ff087624 */ /* 0x000fe200078e00ff */
[----:B------:R-:W-:Y:S01]  /*0930*/  LEA.HI R0, R33, R36, RZ, 0x4 ;  /* 0x0000002421007211 */ /* 0x000fe200078f20ff */
[----:B------:R-:W-:Y:S01]  /*0940*/  IMAD.MOV.U32 R7, RZ, RZ, c[0x0][0x1dc] ;  /* 0x00007700ff077624 */ /* 0x000fe200078e00ff */
[----:B------:R-:W-:Y:S01]  /*0950*/  LEA R4, P1, R5, R2, 0x7 ;  /* 0x0000000205047211 */ /* 0x000fe200078238ff */
[----:B------:R-:W-:Y:S01]  /*0960*/  IMAD.SHL.U32 R251, R9, 0x2, RZ ;  /* 0x0000000209fb7824 */ /* 0x000fe200078e00ff */
[----:B------:R-:W-:Y:S01]  /*0970*/  LEA.HI.X R13, R6, R11, R8, 0x7, P0 ;  /* 0x0000000b060d7211 */ /* 0x000fe200000f3c08 */
[----:B------:R-:W-:Y:S01]  /*0980*/  IMAD.IADD R6, R34, 0x1, -R248 ;  /* 0x0000000122067824 */ /* 0x000fe200078e0af8 */
[----:B------:R-:W-:Y:S01]  /*0990*/  LEA.HI.X R5, R5, R3, R7, 0x7, P1 ;  /* 0x0000000305057211 */ /* 0x000fe200008f3c07 */
[----:B------:R-:W-:Y:S01]  /*09a0*/  UIMAD UR8, UR11, UR5, UR8 ;  /* 0x000000050b0872a4 */ /* 0x000fe2000f8e0208 */
[----:B------:R-:W-:Y:S01]  /*09b0*/  ISETP.GE.AND P1, PT, R35, c[0x0][0x1cc], PT ;  /* 0x0000730023007a0c */ /* 0x000fe20003f26270 */
[--C-:B------:R-:W-:Y:S01]  /*09c0*/  IMAD.WIDE.U32 R46, R248, c[0x0][0x178], R38.reuse ;  /* 0x00005e00f82e7a25 */ /* 0x100fe200078e0026 */
[C---:B------:R-:W-:Y:S01]  /*09d0*/  ISETP.LT.OR P6, PT, R6.reuse, 0x1, P3 ;  /* 0x000000010600780c */ /* 0x040fe20001fc1670 */
[----:B------:R-:W-:Y:S01]  /*09e0*/  ULDC.64 UR4, c[0x0][0x180] ;  /* 0x0000600000047ab9 */ /* 0x000fe20000000a00 */
[C---:B------:R-:W-:Y:S01]  /*09f0*/  ISETP.LT.OR P5, PT, R6.reuse, 0x1, P2 ;  /* 0x000000010600780c */ /* 0x040fe200017a1670 */
[----:B------:R-:W-:Y:S01]  /*0a00*/  UIMAD UR4, UR19, UR4, URZ ;  /* 0x00000004130472a4 */ /* 0x000fe2000f8e023f */
[----:B------:R-:W-:Y:S01]  /*0a10*/  ISETP.LT.OR P4, PT, R6, 0x1, P1 ;  /* 0x000000010600780c */ /* 0x000fe20000f81670 */
[----:B------:R-:W-:Y:S01]  /*0a20*/  IMAD.WIDE.U32 R42, R248, c[0x0][0x208], R38 ;  /* 0x00008200f82a7a25 */ /* 0x000fe200078e0026 */
[C---:B------:R-:W-:Y:S01]  /*0a30*/  ISETP.LT.OR P3, PT, R6.reuse, 0x41, P3 ;  /* 0x000000410600780c */ /* 0x040fe20001f61670 */
[----:B------:R-:W-:Y:S01]  /*0a40*/  UIMAD UR7, UR20, UR5, UR4 ;  /* 0x00000005140772a4 */ /* 0x000fe2000f8e0204 */
[C---:B------:R-:W-:Y:S01]  /*0a50*/  ISETP.LT.OR P2, PT, R6.reuse, 0x41, P2 ;  /* 0x000000410600780c */ /* 0x040fe20001741670 */
[----:B------:R-:W-:Y:S01]  /*0a60*/  IMAD.MOV.U32 R44, RZ, RZ, R46 ;  /* 0x000000ffff2c7224 */ /* 0x000fe200078e002e */
[----:B------:R-:W-:Y:S01]  /*0a70*/  SHF.R.S32.HI R7, RZ, 0x4, R0 ;  /* 0x00000004ff077819 */ /* 0x000fe20000011400 */
[----:B------:R-:W-:Y:S01]  /*0a80*/  ULDC.64 UR4, c[0x0][0x210] ;  /* 0x0000840000047ab9 */ /* 0x000fe20000000a00 */
[----:B------:R-:W-:Y:S01]  /*0a90*/  ISETP.LT.OR P1, PT, R6, 0x41, P1 ;  /* 0x000000410600780c */ /* 0x000fe20000f21670 */
[----:B------:R1:W-:Y:S01]  /*0aa0*/  LDGSTS.E.BYPASS.LTC128B.128 [R251+0x6080], [R2.64], !P6 ;  /* 0x0608000002fb7fae */ /* 0x0003e2000f101d50 */
[C---:B------:R-:W-:Y:S01]  /*0ab0*/  LEA.HI R8, R0.reuse, R7, RZ, 0x1 ;  /* 0x0000000700087211 */ /* 0x040fe200078f08ff */
[----:B------:R-:W-:Y:S01]  /*0ac0*/  UIMAD UR4, UR19, UR4, URZ ;  /* 0x00000004130472a4 */ /* 0x000fe2000f8e023f */
[----:B------:R-:W-:Y:S01]  /*0ad0*/  LOP3.LUT R0, R0, 0xfffffff0, RZ, 0xc0, !PT ;  /* 0xfffffff000007812 */ /* 0x000fe200078ec0ff */
[----:B------:R1:W-:Y:S01]  /*0ae0*/  LDGSTS.E.BYPASS.LTC128B.128 [R251+0x8080], [R2.64+0x40], !P5 ;  /* 0x0808004002fb7fae */ /* 0x0003e2000e901d50 */
[----:B------:R-:W-:Y:S01]  /*0af0*/  LOP3.LUT R8, R8, 0xfffffffe, RZ, 0xc0, !PT ;  /* 0xfffffffe08087812 */ /* 0x000fe200078ec0ff */
[----:B------:R-:W-:Y:S01]  /*0b00*/  IMAD.MOV.U32 R40, RZ, RZ, R42 ;  /* 0x000000ffff287224 */ /* 0x000fe200078e002a */
[----:B------:R-:W-:Y:S01]  /*0b10*/  LEA R28, P0, R16, c[0x0][0x280], 0x2 ;  /* 0x0000a000101c7a11 */ /* 0x000fe200078010ff */
[----:B------:R1:W-:Y:S01]  /*0b20*/  LDGSTS.E.BYPASS.LTC128B.128 [R251+0xa080], [R2.64+0x80], !P4 ;  /* 0x0a08008002fb7fae */ /* 0x0003e2000e101d50 */
[----:B------:R-:W-:Y:S01]  /*0b30*/  IMAD.IADD R0, R36, 0x1, -R0 ;  /* 0x0000000124007824 */ /* 0x000fe200078e0a00 */
[----:B------:R-:W-:Y:S01]  /*0b40*/  ISETP.GE.AND P5, PT, R38, c[0x0][0x19c], PT ;  /* 0x0000670026007a0c */ /* 0x000fe20003fa6270 */
[----:B------:R-:W-:Y:S01]  /*0b50*/  IMAD.IADD R17, R7, 0x1, -R8 ;  /* 0x0000000107117824 */ /* 0x000fe200078e0a08 */
[----:B------:R2:W-:Y:S01]  /*0b60*/  LDGSTS.E.BYPASS.LTC128B.128 [R251+0x7080], [R4.64], !P3 ;  /* 0x0708000004fb7fae */ /* 0x0005e2000d901d50 */
[C---:B------:R-:W-:Y:S01]  /*0b70*/  ISETP.GE.AND P3, PT, R252.reuse, c[0x0][0x16c], PT ;  /* 0x00005b00fc007a0c */ /* 0x040fe20003f66270 */
[----:B------:R-:W-:Y:S01]  /*0b80*/  UIMAD UR4, UR20, UR5, UR4 ;  /* 0x00000005140472a4 */ /* 0x000fe2000f8e0204 */
[----:B------:R-:W-:Y:S01]  /*0b90*/  ISETP.GE.AND P4, PT, R252, c[0x0][0x19c], PT ;  /* 0x00006700fc007a0c */ /* 0x000fe20003f86270 */
[----:B------:R2:W-:Y:S01]  /*0ba0*/  LDGSTS.E.BYPASS.LTC128B.128 [R251+0x9080], [R4.64+0x40], !P2 ;  /* 0x0908004004fb7fae */ /* 0x0005e2000d101d50 */
[----:B------:R-:W-:Y:S01]  /*0bb0*/  ISETP.GE.AND P2, PT, R38, c[0x0][0x16c], PT ;  /* 0x00005b0026007a0c */ /* 0x000fe20003f46270 */
[----:B------:R-:W-:Y:S01]  /*0bc0*/  UIADD3 UR5, UR15, UR6, URZ ;  /* 0x000000060f057290 */ /* 0x000fe2000fffe03f */
[----:B------:R-:W-:Y:S01]  /*0bd0*/  LEA.HI.X R29, R16, c[0x0][0x284], R18, 0x2, P0 ;  /* 0x0000a100101d7a11 */ /* 0x000fe200000f1412 */
[----:B------:R2:W-:Y:S01]  /*0be0*/  LDGSTS.E.BYPASS.LTC128B.128 [R251+0xb080], [R4.64+0x80], !P1 ;  /* 0x0b08008004fb7fae */ /* 0x0005e2000c901d50 */
[----:B------:R-:W-:Y:S01]  /*0bf0*/  SEL R8, RZ, 0x1, P2 ;  /* 0x00000001ff087807 */ /* 0x000fe20001000000 */
[----:B------:R-:W-:Y:S01]  /*0c00*/  UIADD3 UR8, UR23, UR8, URZ ;  /* 0x0000000817087290 */ /* 0x000fe2000fffe03f */
[C---:B------:R-:W-:Y:S01]  /*0c10*/  ISETP.GE.AND P2, PT, R35.reuse, c[0x0][0x16c], PT ;  /* 0x00005b0023007a0c */ /* 0x040fe20003f46270 */
[----:B------:R-:W0:Y:S01]  /*0c20*/  LDGDEPBAR ;  /* 0x00000000000079af */ /* 0x000e220000000000 */
[----:B------:R-:W-:Y:S01]  /*0c30*/  ISETP.GE.AND P1, PT, R35, c[0x0][0x19c], PT ;  /* 0x0000670023007a0c */ /* 0x000fe20003f26270 */
[----:B------:R-:W-:Y:S01]  /*0c40*/  UISETP.GE.AND UP0, UPT, UR21, 0x1, UPT ;  /* 0x000000011500788c */ /* 0x000fe2000bf06270 */
[C---:B------:R-:W-:Y:S01]  /*0c50*/  ISETP.LT.OR P0, PT, R6.reuse, 0x1, P5 ;  /* 0x000000010600780c */ /* 0x040fe20002f01670 */
[----:B------:R-:W-:Y:S01]  /*0c60*/  STL.64 [R1+0x38], R46 ;  /* 0x0000382e01007387 */ /* 0x000fe20000100a00 */
[----:B------:R-:W-:Y:S01]  /*0c70*/  SEL R14, RZ, 0x2, P3 ;  /* 0x00000002ff0e7807 */ /* 0x000fe20001800000 */
[----:B------:R-:W-:Y:S01]  /*0c80*/  CS2R R150, SRZ ;  /* 0x0000000000967805 */ /* 0x000fe2000001ff00 */
[----:B------:R-:W-:Y:S01]  /*0c90*/  ISETP.LT.OR P3, PT, R6, 0x1, P4 ;  /* 0x000000010600780c */ /* 0x000fe20002761670 */
[----:B------:R-:W-:Y:S01]  /*0ca0*/  STL.64 [R1+0x30], R42 ;  /* 0x0000302a01007387 */ /* 0x000fe20000100a00 */
[----:B------:R-:W-:Y:S01]  /*0cb0*/  SEL R9, RZ, 0x4, P2 ;  /* 0x00000004ff097807 */ /* 0x000fe20001000000 */
[----:B------:R-:W-:Y:S01]  /*0cc0*/  CS2R R148, SRZ ;  /* 0x0000000000947805 */ /* 0x000fe2000001ff00 */
[----:B-1----:R-:W-:Y:S01]  /*0cd0*/  LOP3.LUT R2, R23, 0xfffffff8, RZ, 0xc0, !PT ;  /* 0xfffffff817027812 */ /* 0x002fe200078ec0ff */
[----:B------:R-:W-:Y:S01]  /*0ce0*/  CS2R R142, SRZ ;  /* 0x00000000008e7805 */ /* 0x000fe2000001ff00 */
[----:B------:R-:W-:Y:S01]  /*0cf0*/  SHF.R.S32.HI R3, RZ, 0x1f, R0 ;  /* 0x0000001fff037819 */ /* 0x000fe20000011400 */
[----:B------:R-:W-:Y:S01]  /*0d00*/  CS2R R140, SRZ ;  /* 0x00000000008c7805 */ /* 0x000fe2000001ff00 */
[-C--:B------:R-:W-:Y:S01]  /*0d10*/  LEA.HI R18, R0, R0.reuse, RZ, 0x1 ;  /* 0x0000000000127211 */ /* 0x080fe200078f08ff */
[----:B------:R-:W-:Y:S01]  /*0d20*/  IMAD.IADD R19, R36, 0x1, -R2 ;  /* 0x0000000124137824 */ /* 0x000fe200078e0a02 */
[----:B------:R-:W-:Y:S01]  /*0d30*/  LEA.HI R3, R3, R0, RZ, 0x3 ;  /* 0x0000000003037211 */ /* 0x000fe200078f18ff */
[----:B------:R1:W-:Y:S01]  /*0d40*/  LDGSTS.E.BYPASS.LTC128B.128 [R251+0x80], [R10.64], !P0 ;  /* 0x000800000afb7fae */ /* 0x0003e2000c101d50 */
[C---:B------:R-:W-:Y:S01]  /*0d50*/  ISETP.LT.OR P2, PT, R6.reuse, 0x1, P1 ;  /* 0x000000010600780c */ /* 0x040fe20000f41670 */
[----:B------:R-:W-:Y:S01]  /*0d60*/  CS2R R146, SRZ ;  /* 0x0000000000927805 */ /* 0x000fe2000001ff00 */
[C---:B------:R-:W-:Y:S01]  /*0d70*/  ISETP.LT.OR P5, PT, R6.reuse, 0x41, P5 ;  /* 0x000000410600780c */ /* 0x040fe20002fa1670 */
[----:B------:R1:W-:Y:S01]  /*0d80*/  LDGSTS.E.BYPASS.LTC128B.128 [R251+0x2080], [R10.64+0x40], !P3 ;  /* 0x020800400afb7fae */ /* 0x0003e2000d901d50 */
[----:B--2---:R-:W-:Y:S01]  /*0d90*/  LEA.HI R5, R33, R36, RZ, 0x6 ;  /* 0x0000002421057211 */ /* 0x004fe200078f30ff */
[----:B------:R-:W-:Y:S01]  /*0da0*/  CS2R R144, SRZ ;  /* 0x0000000000907805 */ /* 0x000fe2000001ff00 */
[C---:B------:R-:W-:Y:S01]  /*0db0*/  ISETP.LT.OR P4, PT, R6.reuse, 0x41, P4 ;  /* 0x000000410600780c */ /* 0x040fe20002781670 */
[----:B------:R-:W-:Y:S01]  /*0dc0*/  CS2R R138, SRZ ;  /* 0x00000000008a7805 */ /* 0x000fe2000001ff00 */
[----:B------:R-:W-:Y:S01]  /*0dd0*/  SHF.R.S32.HI R21, RZ, 0x6, R5 ;  /* 0x00000006ff157819 */ /* 0x000fe20000011405 */
[----:B------:R-:W-:Y:S01]  /*0de0*/  CS2R R136, SRZ ;  /* 0x0000000000887805 */ /* 0x000fe2000001ff00 */
[----:B------:R-:W-:Y:S01]  /*0df0*/  ISETP.LT.OR P1, PT, R6, 0x41, P1 ;  /* 0x000000410600780c */ /* 0x000fe20000f21670 */
[----:B------:R-:W-:Y:S01]  /*0e00*/  CS2R R134, SRZ ;  /* 0x0000000000867805 */ /* 0x000fe2000001ff00 */
[----:B------:R-:W-:Y:S01]  /*0e10*/  LOP3.LUT R7, R18, 0x7fffffe, RZ, 0xc0, !PT ;  /* 0x07fffffe12077812 */ /* 0x000fe200078ec0ff */
[----:B------:R1:W-:Y:S01]  /*0e20*/  LDGSTS.E.BYPASS.LTC128B.128 [R251+0x4080], [R10.64+0x80], !P2 ;  /* 0x040800800afb7fae */ /* 0x0003e2000d101d50 */
[----:B------:R-:W-:Y:S01]  /*0e30*/  LOP3.LUT R5, R3, 0xfffffff8, RZ, 0xc0, !PT ;  /* 0xfffffff803057812 */ /* 0x000fe200078ec0ff */
[----:B------:R-:W-:Y:S01]  /*0e40*/  CS2R R132, SRZ ;  /* 0x0000000000847805 */ /* 0x000fe2000001ff00 */
[C---:B------:R-:W-:Y:S01]  /*0e50*/  LEA.HI R2, R19.reuse, R19, RZ, 0x1 ;  /* 0x0000001313027211 */ /* 0x040fe200078f08ff */
[C---:B------:R-:W-:Y:S01]  /*0e60*/  IMAD.IADD R7, R0.reuse, 0x1, -R7 ;  /* 0x0000000100077824 */ /* 0x040fe200078e0a07 */
[----:B------:R2:W-:Y:S01]  /*0e70*/  LDGSTS.E.BYPASS.LTC128B.128 [R251+0x1080], [R12.64], !P5 ;  /* 0x010800000cfb7fae */ /* 0x0005e2000e901d50 */
[----:B------:R-:W-:Y:S01]  /*0e80*/  IMAD.IADD R16, R0, 0x1, -R5 ;  /* 0x0000000100107824 */ /* 0x000fe200078e0a05 */
[----:B------:R-:W-:Y:S01]  /*0e90*/  SHF.R.S32.HI R0, RZ, 0x1, R2 ;  /* 0x00000001ff007819 */ /* 0x000fe20000011402 */
[----:B------:R-:W-:Y:S01]  /*0ea0*/  CS2R R126, SRZ ;  /* 0x00000000007e7805 */ /* 0x000fe2000001ff00 */
[----:B------:R-:W-:Y:S01]  /*0eb0*/  LOP3.LUT R4, R2, 0x7fffffe, RZ, 0xc0, !PT ;  /* 0x07fffffe02047812 */ /* 0x000fe200078ec0ff */
[----:B------:R2:W-:Y:S01]  /*0ec0*/  LDGSTS.E.BYPASS.LTC128B.128 [R251+0x3080], [R12.64+0x40], !P4 ;  /* 0x030800400cfb7fae */ /* 0x0005e2000e101d50 */
[C---:B------:R-:W-:Y:S01]  /*0ed0*/  LOP3.LUT P0, RZ, R0.reuse, 0x2, RZ, 0xc0, !PT ;  /* 0x0000000200ff7812 */ /* 0x040fe2000780c0ff */
[----:B------:R-:W-:Y:S01]  /*0ee0*/  IMAD.SHL.U32 R2, R0, 0x40, RZ ;  /* 0x0000004000027824 */ /* 0x000fe200078e00ff */
[----:B------:R-:W-:Y:S01]  /*0ef0*/  SHF.R.S32.HI R3, RZ, 0x3, R3 ;  /* 0x00000003ff037819 */ /* 0x000fe20000011403 */
[----:B------:R2:W-:Y:S01]  /*0f00*/  LDGSTS.E.BYPASS.LTC128B.128 [R251+0x5080], [R12.64+0x80], !P1 ;  /* 0x050800800cfb7fae */ /* 0x0005e2000c901d50 */
[----:B------:R-:W-:Y:S01]  /*0f10*/  IMAD.SHL.U32 R0, R22, 0x400, RZ ;  /* 0x0000040016007824 */ /* 0x000fe200078e00ff */
[----:B------:R-:W-:Y:S01]  /*0f20*/  LOP3.LUT P6, RZ, R16, 0x2, RZ, 0xc0, !PT ;  /* 0x0000000210ff7812 */ /* 0x000fe200078cc0ff */
[----:B------:R-:W-:Y:S01]  /*0f30*/  IMAD.IADD R6, R19, 0x1, -R4 ;  /* 0x0000000113067824 */ /* 0x000fe200078e0a04 */
[----:B------:R-:W0:Y:S01]  /*0f40*/  LDGDEPBAR ;  /* 0x00000000000079af */ /* 0x000e220000000000 */
[----:B------:R-:W-:Y:S01]  /*0f50*/  LOP3.LUT R2, R2, 0xc0, RZ, 0xc0, !PT ;  /* 0x000000c002027812 */ /* 0x000fe200078ec0ff */
[----:B------:R-:W-:Y:S01]  /*0f60*/  IMAD R30, R3, 0x8, R7 ;  /* 0x00000008031e7824 */ /* 0x000fe200078e0207 */
[----:B------:R-:W-:Y:S01]  /*0f70*/  SEL R232, R233, 0xfffffff0, !P6 ;  /* 0xfffffff0e9e87807 */ /* 0x000fe20007000000 */
[--C-:B------:R-:W-:Y:S01]  /*0f80*/  IMAD R31, R3, 0x200, R0.reuse ;  /* 0x00000200031f7824 */ /* 0x100fe200078e0200 */
[----:B------:R-:W-:Y:S01]  /*0f90*/  LOP3.LUT R3, R2, 0x8, R23, 0xf8, !PT ;  /* 0x0000000802037812 */ /* 0x000fe200078ef817 */
[----:B------:R-:W-:Y:S01]  /*0fa0*/  IMAD R20, R20, 0x2, R0 ;  /* 0x0000000214147824 */ /* 0x000fe200078e0200 */
[----:B------:R-:W-:Y:S01]  /*0fb0*/  SHF.R.U32.HI R2, RZ, 0x3, R2 ;  /* 0x00000003ff027819 */ /* 0x000fe20000011602 */
[----:B------:R-:W-:Y:S01]  /*0fc0*/  IMAD R4, R17, 0x4, R21 ;  /* 0x0000000411047824 */ /* 0x000fe200078e0215 */
[----:B------:R-:W-:Y:S01]  /*0fd0*/  IADD3 R0, R9, R14, R8 ;  /* 0x0000000e09007210 */ /* 0x000fe20007ffe008 */
[----:B------:R-:W-:Y:S01]  /*0fe0*/  IMAD.U32 R7, RZ, RZ, UR4 ;  /* 0x00000004ff077e24 */ /* 0x000fe2000f8e00ff */
[----:B------:R-:W-:Y:S01]  /*0ff0*/  LOP3.LUT R8, R3, R2, RZ, 0x3c, !PT ;  /* 0x0000000203087212 */ /* 0x000fe200078e3cff */
[C---:B------:R-:W-:Y:S01]  /*1000*/  IMAD R2, R249.reuse, c[0x0][0x178], RZ ;  /* 0x00005e00f9027a24 */ /* 0x040fe200078e02ff */
[----:B------:R-:W-:Y:S01]  /*1010*/  LOP3.LUT P3, RZ, R0, 0x2, RZ, 0xc0, !PT ;  /* 0x0000000200ff7812 */ /* 0x000fe2000786c0ff */
[----:B------:R-:W-:Y:S01]  /*1020*/  IMAD R15, R4, 0x8, R6 ;  /* 0x00000008040f7824 */ /* 0x000fe200078e0206 */
[----:B------:R-:W-:Y:S01]  /*1030*/  LOP3.LUT P2, RZ, R0, 0x4, RZ, 0xc0, !PT ;  /* 0x0000000400ff7812 */ /* 0x000fe2000784c0ff */
[----:B------:R-:W-:Y:S01]  /*1040*/  IMAD R0, R249, c[0x0][0x208], RZ ;  /* 0x00008200f9007a24 */ /* 0x000fe200078e02ff */
[----:B------:R-:W-:Y:S01]  /*1050*/  CS2R R124, SRZ ;  /* 0x00000000007c7805 */ /* 0x000fe2000001ff00 */
[C---:B------:R-:W-:Y:S01]  /*1060*/  IMAD R2, R248.reuse, c[0x0][0x17c], R2 ;  /* 0x00005f00f8027a24 */ /* 0x040fe200078e0202 */
[----:B------:R-:W-:Y:S01]  /*1070*/  CS2R R130, SRZ ;  /* 0x0000000000827805 */ /* 0x000fe2000001ff00 */
[----:B------:R-:W-:Y:S01]  /*1080*/  IMAD R0, R248, c[0x0][0x20c], R0 ;  /* 0x00008300f8007a24 */ /* 0x000fe200078e0200 */
[----:B------:R-:W-:Y:S01]  /*1090*/  CS2R R128, SRZ ;  /* 0x0000000000807805 */ /* 0x000fe2000001ff00 */
[----:B------:R-:W-:Y:S01]  /*10a0*/  IMAD.IADD R45, R47, 0x1, R2 ;  /* 0x000000012f2d7824 */ /* 0x000fe200078e0202 */
[----:B------:R-:W-:Y:S01]  /*10b0*/  CS2R R122, SRZ ;  /* 0x00000000007a7805 */ /* 0x000fe2000001ff00 */
[----:B------:R-:W-:Y:S01]  /*10c0*/  IMAD.U32 R4, RZ, RZ, UR20 ;  /* 0x00000014ff047e24 */ /* 0x000fe2000f8e00ff */
[----:B------:R-:W-:-:S04]  /*10d0*/  DEPBAR.LE SB0, 0x1 ;  /* 0x000080400000791a */ /* 0x000fc80000000000 */
[----:B------:R-:W-:Y:S01]  /*10e0*/  IMAD.IADD R41, R43, 0x1, R0 ;  /* 0x000000012b297824 */ /* 0x000fe200078e0200 */
[----:B------:R-:W-:Y:S01]  /*10f0*/  STL.64 [R1+0x28], R44 ;  /* 0x0000282c01007387 */ /* 0x000fe20000100a00 */
[----:B------:R-:W-:Y:S01]  /*1100*/  IMAD.U32 R2, RZ, RZ, UR20 ;  /* 0x00000014ff027e24 */ /* 0x000fe2000f8e00ff */
[----:B------:R-:W-:Y:S01]  /*1110*/  CS2R R120, SRZ ;  /* 0x0000000000787805 */ /* 0x000fe2000001ff00 */
[----:B------:R-:W-:Y:S01]  /*1120*/  IMAD.WIDE.U32 R4, R4, c[0x0][0x180], R44 ;  /* 0x0000600004047a25 */ /* 0x000fe200078e002c */
[----:B------:R-:W-:Y:S01]  /*1130*/  STL.64 [R1+0x20], R40 ;  /* 0x0000202801007387 */ /* 0x000fe20000100a00 */
[----:B------:R-:W-:Y:S01]  /*1140*/  CS2R R118, SRZ ;  /* 0x0000000000767805 */ /* 0x000fe2000001ff00 */
[----:B------:R-:W-:Y:S01]  /*1150*/  CS2R R116, SRZ ;  /* 0x0000000000747805 */ /* 0x000fe2000001ff00 */
[----:B------:R-:W-:Y:S01]  /*1160*/  IMAD.WIDE.U32 R2, R2, c[0x0][0x210], R40 ;  /* 0x0000840002027a25 */ /* 0x000fe200078e0028 */
[----:B------:R-:W-:Y:S01]  /*1170*/  IADD3 R0, P4, R4, UR14, RZ ;  /* 0x0000000e04007c10 */ /* 0x000fe2000ff9e0ff */
[----:B------:R-:W-:Y:S01]  /*1180*/  CS2R R110, SRZ ;  /* 0x00000000006e7805 */ /* 0x000fe2000001ff00 */
[----:B------:R-:W-:Y:S01]  /*1190*/  CS2R R108, SRZ ;  /* 0x00000000006c7805 */ /* 0x000fe2000001ff00 */
[----:B------:R-:W-:Y:S01]  /*11a0*/  IMAD.U32 R6, RZ, RZ, UR7 ;  /* 0x00000007ff067e24 */ /* 0x000fe2000f8e00ff */
[----:B------:R-:W-:Y:S01]  /*11b0*/  IADD3 R4, P1, R2, UR22, RZ ;  /* 0x0000001602047c10 */ /* 0x000fe2000ff3e0ff */
[----:B------:R-:W-:Y:S01]  /*11c0*/  IMAD.U32 R2, R15, 0x20, R8 ;  /* 0x000000200f027824 */ /* 0x000fe200078e0008 */
[----:B------:R-:W-:Y:S01]  /*11d0*/  CS2R R114, SRZ ;  /* 0x0000000000727805 */ /* 0x000fe2000001ff00 */
[----:B------:R-:W-:Y:S01]  /*11e0*/  CS2R R112, SRZ ;  /* 0x0000000000707805 */ /* 0x000fe2000001ff00 */
[----:B------:R-:W-:Y:S01]  /*11f0*/  IADD3.X R5, R5, UR5, R6, P4, !PT ;  /* 0x0000000505057c10 */ /* 0x000fe2000a7fe406 */
[----:B------:R-:W-:Y:S01]  /*1200*/  IMAD.SHL.U32 R222, R2, 0x2, RZ ;  /* 0x0000000202de7824 */ /* 0x000fe200078e00ff */
[----:B------:R-:W-:Y:S01]  /*1210*/  BAR.SYNC.DEFER_BLOCKING 0x0 ;  /* 0x0000000000007b1d */ /* 0x000fe20000010000 */
[C---:B------:R-:W-:Y:S01]  /*1220*/  LEA R8, P4, R0.reuse, c[0x0][0x160], 0x1 ;  /* 0x0000580000087a11 */ /* 0x040fe200078808ff */
[----:B------:R-:W-:Y:S01]  /*1230*/  IMAD.SHL.U32 R2, R19, 0x40, RZ ;  /* 0x0000004013027824 */ /* 0x000fe200078e00ff */
[----:B------:R-:W-:Y:S01]  /*1240*/  IADD3.X R3, R3, UR8, R7, P1, !PT ;  /* 0x0000000803037c10 */ /* 0x000fe20008ffe407 */
[----:B------:R-:W-:Y:S01]  /*1250*/  CS2R R106, SRZ ;  /* 0x00000000006a7805 */ /* 0x000fe2000001ff00 */
[----:B------:R-:W-:Y:S01]  /*1260*/  LEA.HI.X R9, R0, c[0x0][0x164], R5, 0x1, P4 ;  /* 0x0000590000097a11 */ /* 0x000fe200020f0c05 */
[----:B------:R-:W-:Y:S01]  /*1270*/  CS2R R104, SRZ ;  /* 0x0000000000687805 */ /* 0x000fe2000001ff00 */
[----:B------:R-:W-:Y:S01]  /*1280*/  SEL R0, R231, 0xffffffe0, !P0 ;  /* 0xffffffe0e7007807 */ /* 0x000fe20004000000 */
[----:B------:R-:W-:Y:S01]  /*1290*/  CS2R R102, SRZ ;  /* 0x0000000000667805 */ /* 0x000fe2000001ff00 */
[----:B------:R-:W-:Y:S01]  /*12a0*/  LEA R6, P1, R4, c[0x0][0x1f0], 0x1 ;  /* 0x00007c0004067a11 */ /* 0x000fe200078208ff */
[----:B------:R-:W-:Y:S01]  /*12b0*/  CS2R R100, SRZ ;  /* 0x0000000000647805 */ /* 0x000fe2000001ff00 */
[----:B------:R-:W-:Y:S01]  /*12c0*/  ISETP.GE.AND P4, PT, R38, c[0x0][0x16c], PT ;  /* 0x00005b0026007a0c */ /* 0x000fe20003f86270 */
[----:B------:R-:W-:Y:S01]  /*12d0*/  IMAD.IADD R223, R222, 0x1, R0 ;  /* 0x00000001dedf7824 */ /* 0x000fe200078e0200 */
[----:B------:R-:W-:Y:S01]  /*12e0*/  LEA.HI.X R7, R4, c[0x0][0x1f4], R3, 0x1, P1 ;  /* 0x00007d0004077a11 */ /* 0x000fe200008f0c03 */
[----:B------:R-:W-:Y:S01]  /*12f0*/  IMAD.SHL.U32 R3, R32, 0x10, RZ ;  /* 0x0000001020037824 */ /* 0x000fe200078e00ff */
[C---:B------:R-:W-:Y:S01]  /*1300*/  ISETP.GE.OR P5, PT, R248.reuse, c[0x0][0x168], P4 ;  /* 0x00005a00f8007a0c */ /* 0x040fe200027a6670 */
[----:B------:R-:W-:Y:S01]  /*1310*/  CS2R R94, SRZ ;  /* 0x00000000005e7805 */ /* 0x000fe2000001ff00 */
[C---:B------:R-:W-:Y:S01]  /*1320*/  ISETP.GE.OR P1, PT, R248.reuse, c[0x0][0x168], !P3 ;  /* 0x00005a00f8007a0c */ /* 0x040fe20005f26670 */
[----:B------:R-:W-:Y:S01]  /*1330*/  CS2R R92, SRZ ;  /* 0x00000000005c7805 */ /* 0x000fe2000001ff00 */
[----:B------:R-:W-:Y:S01]  /*1340*/  ISETP.GE.OR P0, PT, R248, c[0x0][0x168], !P2 ;  /* 0x00005a00f8007a0c */ /* 0x000fe20005706670 */
[----:B------:R-:W-:Y:S01]  /*1350*/  CS2R R98, SRZ ;  /* 0x0000000000627805 */ /* 0x000fe2000001ff00 */
[--C-:B------:R-:W-:Y:S01]  /*1360*/  SHF.R.S32.HI R0, RZ, 0x1, R18.reuse ;  /* 0x00000001ff007819 */ /* 0x100fe20000011412 */
[----:B------:R-:W-:Y:S01]  /*1370*/  CS2R R96, SRZ ;  /* 0x0000000000607805 */ /* 0x000fe2000001ff00 */
[----:B------:R-:W-:Y:S01]  /*1380*/  SHF.R.S32.HI R4, RZ, 0x1f, R18 ;  /* 0x0000001fff047819 */ /* 0x000fe20000011412 */
[----:B------:R-:W3:Y:S01]  /*1390*/  LDSM.16.M88.4 R164, [R222+0x6080] ;  /* 0x00608000dea4783b */ /* 0x000ee20000000200 */
[----:B------:R-:W-:Y:S01]  /*13a0*/  LOP3.LUT R2, R2, 0x1c0, RZ, 0xc0, !PT ;  /* 0x000001c002027812 */ /* 0x000fe200078ec0ff */
[----:B------:R-:W-:Y:S01]  /*13b0*/  CS2R R90, SRZ ;  /* 0x00000000005a7805 */ /* 0x000fe2000001ff00 */
[----:B------:R-:W-:Y:S01]  /*13c0*/  LEA.HI R4, R4, R0, RZ, 0x2 ;  /* 0x0000000004047211 */ /* 0x000fe200078f10ff */
[----:B------:R-:W4:Y:S01]  /*13d0*/  LDSM.16.M88.4 R168, [R222+0x7080] ;  /* 0x00708000dea8783b */ /* 0x000f220000000200 */
[----:B------:R-:W-:Y:S01]  /*13e0*/  LOP3.LUT R5, R2, 0x30, R3, 0xf8, !PT ;  /* 0x0000003002057812 */ /* 0x000fe200078ef803 */
[----:B------:R-:W-:Y:S01]  /*13f0*/  CS2R R88, SRZ ;  /* 0x0000000000587805 */ /* 0x000fe2000001ff00 */
[----:B------:R-:W-:Y:S01]  /*1400*/  LOP3.LUT R3, R4, 0xfffffffc, RZ, 0xc0, !PT ;  /* 0xfffffffc04037812 */ /* 0x000fe200078ec0ff */
[----:B------:R-:W1:Y:S01]  /*1410*/  LDSM.16.M88.4 R176, [R223+0x6080] ;  /* 0x00608000dfb0783b */ /* 0x000e620000000200 */
[----:B------:R-:W-:Y:S01]  /*1420*/  SHF.R.U32.HI R221, RZ, 0x3, R2 ;  /* 0x00000003ffdd7819 */ /* 0x000fe20000011602 */
[----:B------:R-:W-:Y:S01]  /*1430*/  CS2R R86, SRZ ;  /* 0x0000000000567805 */ /* 0x000fe2000001ff00 */
[----:B------:R-:W-:Y:S01]  /*1440*/  LOP3.LUT R2, R27, 0xffffffe0, RZ, 0xc0, !PT ;  /* 0xffffffe01b027812 */ /* 0x000fe200078ec0ff */
[----:B------:R-:W1:Y:S01]  /*1450*/  LDSM.16.M88.4 R184, [R223+0x7080] ;  /* 0x00708000dfb8783b */ /* 0x000e620000000200 */
[----:B------:R-:W-:Y:S01]  /*1460*/  IMAD.IADD R3, R0, 0x1, -R3 ;  /* 0x0000000100037824 */ /* 0x000fe200078e0a03 */
[----:B------:R-:W-:Y:S01]  /*1470*/  CS2R R84, SRZ ;  /* 0x0000000000547805 */ /* 0x000fe2000001ff00 */
[----:B------:R-:W-:Y:S01]  /*1480*/  CS2R R78, SRZ ;  /* 0x00000000004e7805 */ /* 0x000fe2000001ff00 */
[----:B------:R-:W1:Y:S01]  /*1490*/  LDSM.16.M88.4 R188, [R222+0x8080] ;  /* 0x00808000debc783b */ /* 0x000e620000000200 */
[----:B------:R-:W-:Y:S01]  /*14a0*/  CS2R R76, SRZ ;  /* 0x00000000004c7805 */ /* 0x000fe2000001ff00 */
[----:B------:R-:W-:Y:S01]  /*14b0*/  CS2R R82, SRZ ;  /* 0x0000000000527805 */ /* 0x000fe2000001ff00 */
[----:B------:R-:W-:Y:S01]  /*14c0*/  CS2R R80, SRZ ;  /* 0x0000000000507805 */ /* 0x000fe2000001ff00 */
[----:B------:R-:W1:Y:S01]  /*14d0*/  LDSM.16.M88.4 R192, [R222+0x9080] ;  /* 0x00908000dec0783b */ /* 0x000e620000000200 */
[----:B------:R-:W-:Y:S01]  /*14e0*/  CS2R R74, SRZ ;  /* 0x00000000004a7805 */ /* 0x000fe2000001ff00 */
[----:B------:R-:W-:Y:S01]  /*14f0*/  CS2R R72, SRZ ;  /* 0x0000000000487805 */ /* 0x000fe2000001ff00 */
[----:B------:R-:W-:Y:S01]  /*1500*/  CS2R R70, SRZ ;  /* 0x0000000000467805 */ /* 0x000fe2000001ff00 */
[----:B------:R-:W1:Y:S01]  /*1510*/  LDSM.16.M88.4 R196, [R223+0x8080] ;  /* 0x00808000dfc4783b */ /* 0x000e620000000200 */
[----:B------:R-:W-:-:S03]  /*1520*/  CS2R R68, SRZ ;  /* 0x0000000000447805 */ /* 0x000fc6000001ff00 */
[----:B------:R-:W1:Y:S04]  /*1530*/  LDSM.16.M88.4 R200, [R223+0x9080] ;  /* 0x00908000dfc8783b */ /* 0x000e680000000200 */
[----:B------:R-:W1:Y:S04]  /*1540*/  LDSM.16.M88.4 R204, [R222+0xa080] ;  /* 0x00a08000decc783b */ /* 0x000e680000000200 */
[----:B------:R-:W1:Y:S04]  /*1550*/  LDSM.16.M88.4 R208, [R222+0xb080] ;  /* 0x00b08000ded0783b */ /* 0x000e680000000200 */
[----:B------:R-:W1:Y:S04]  /*1560*/  LDSM.16.M88.4 R212, [R223+0xa080] ;  /* 0x00a08000dfd4783b */ /* 0x000e680000000200 */
[----:B------:R-:W1:Y:S04]  /*1570*/  LDSM.16.M88.4 R216, [R223+0xb080] ;  /* 0x00b08000dfd8783b */ /* 0x000e680000000200 */
[----:B------:R-:W-:Y:S06]  /*1580*/  BAR.SYNC.DEFER_BLOCKING 0x0 ;  /* 0x0000000000007b1d */ /* 0x000fec0000010000 */
[----:B------:R-:W-:Y:S01]  /*1590*/  @!PT LDS RZ, [RZ] ;  /* 0x00000000fffff984 */ /* 0x000fe20000000800 */
[----:B------:R-:W-:Y:S01]  /*15a0*/  @!PT LDS RZ, [RZ] ;  /* 0x00000000fffff984 */ /* 0x000fe20000000800 */
[----:B------:R-:W-:Y:S01]  /*15b0*/  @!PT LDS RZ, [RZ] ;  /* 0x00000000fffff984 */ /* 0x000fe20000000800 */
[----:B------:R5:W-:Y:S04]  /*15c0*/  LDGSTS.E.BYPASS.LTC128B.128 [R251+0x6080], [R8.64], !P5 ;  /* 0x0608000008fb7fae */ /* 0x000be8000e901d50 */
[----:B------:R5:W-:Y:S01]  /*15d0*/  LDGSTS.E.BYPASS.LTC128B.128 [R251+0x7080], [R8.64+0x40], !P1 ;  /* 0x0708004008fb7fae */ /* 0x000be2000c901d50 */
[----:B------:R-:W-:-:S03]  /*15e0*/  ISETP.GT.AND P1, PT, R36, 0xf, PT ;  /* 0x0000000f2400780c */ /* 0x000fc60003f24270 */
[----:B------:R5:W-:Y:S01]  /*15f0*/  LDGSTS.E.BYPASS.LTC128B.128 [R251+0x8080], [R8.64+0x80], !P0 ;  /* 0x0808008008fb7fae */ /* 0x000be2000c101d50 */
[----:B------:R-:W-:-:S04]  /*1600*/  ISETP.GE.AND P0, PT, R248, c[0x0][0x168], PT ;  /* 0x00005a00f8007a0c */ /* 0x000fc80003f06270 */
[----:B------:R-:W-:-:S05]  /*1610*/  ISETP.GE.OR P5, PT, R38, c[0x0][0x1fc], P0 ;  /* 0x00007f0026007a0c */ /* 0x000fca00007a6670 */
[----:B------:R-:W-:-:S05]  /*1620*/  @!P1 IMAD.SHL.U32 R4, R36, 0x10, RZ ;  /* 0x0000001024049824 */ /* 0x000fca00078e00ff */
[----:B------:R2:W-:Y:S04]  /*1630*/  @!P1 LDGSTS.E.BYPASS.LTC128B.128 [R4+0xf080], [R24.64] ;  /* 0x0f08000018049fae */ /* 0x0005e8000b901d50 */
[----:B------:R-:W0:Y:S04]  /*1640*/  LDGDEPBAR ;  /* 0x00000000000079af */ /* 0x000e280000000000 */
[----:B------:R3:W-:Y:S01]  /*1650*/  LDGSTS.E.BYPASS.LTC128B.128 [R251+0xc080], [R6.64], !P5 ;  /* 0x0c08000006fb7fae */ /* 0x0007e2000e901d50 */
[----:B------:R-:W-:Y:S02]  /*1660*/  ISETP.GE.OR P5, PT, R252, c[0x0][0x1fc], P0 ;  /* 0x00007f00fc007a0c */ /* 0x000fe400007a6670 */
[----:B------:R-:W-:-:S02]  /*1670*/  ISETP.GE.OR P0, PT, R35, c[0x0][0x1fc], P0 ;  /* 0x00007f0023007a0c */ /* 0x000fc40000706670 */
[----:B-----5:R-:W-:Y:S02]  /*1680*/  SHF.R.S32.HI R8, RZ, 0x1f, R26 ;  /* 0x0000001fff087819 */ /* 0x020fe4000001141a */
[----:B------:R-:W-:Y:S01]  /*1690*/  LOP3.LUT R9, R5, 0x8, R23, 0xf8, !PT ;  /* 0x0000000805097812 */ /* 0x000fe200078ef817 */
[----:B------:R-:W-:Y:S01]  /*16a0*/  IMAD.SHL.U32 R5, R17, 0x10, RZ ;  /* 0x0000001011057824 */ /* 0x000fe200078e00ff */
[----:B------:R-:W-:Y:S02]  /*16b0*/  LEA.HI R8, R8, R248, RZ, 0x3 ;  /* 0x000000f808087211 */ /* 0x000fe400078f18ff */
[----:B------:R-:W-:Y:S01]  /*16c0*/  LOP3.LUT R221, R9, R221, RZ, 0x3c, !PT ;  /* 0x000000dd09dd7212 */ /* 0x000fe200078e3cff */
[----:B------:R-:W-:Y:S01]  /*16d0*/  IMAD.IADD R9, R36, 0x1, -R2 ;  /* 0x0000000124097824 */ /* 0x000fe200078e0a02 */
[----:B------:R-:W-:Y:S01]  /*16e0*/  LOP3.LUT R8, R8, 0xfffffff8, RZ, 0xc0, !PT ;  /* 0xfffffff808087812 */ /* 0x000fe200078ec0ff */
[----:B------:R-:W-:Y:S01]  /*16f0*/  IMAD.SHL.U32 R2, R16, 0x40, RZ ;  /* 0x0000004010027824 */ /* 0x000fe200078e00ff */
[----:B------:R-:W-:Y:S01]  /*1700*/  LOP3.LUT R5, R5, 0x10, RZ, 0xc0, !PT ;  /* 0x0000001005057812 */ /* 0x000fe200078ec0ff */
[----:B------:R-:W-:Y:S01]  /*1710*/  IMAD R221, R17, 0x200, R221 ;  /* 0x0000020011dd7824 */ /* 0x000fe200078e02dd */
[----:B------:R3:W-:Y:S01]  /*1720*/  LDGSTS.E.BYPASS.LTC128B.128 [R251+0xd080], [R6.64+0x40], !P5 ;  /* 0x0d08004006fb7fae */ /* 0x0007e2000e901d50 */
[----:B-1----:R-:W-:Y:S01]  /*1730*/  IMAD.IADD R10, R248, 0x1, -R8 ;  /* 0x00000001f80a7824 */ /* 0x002fe200078e0a08 */
[----:B--2---:R-:W-:Y:S01]  /*1740*/  LEA.HI R4, R33, R36, RZ, 0x7 ;  /* 0x0000002421047211 */ /* 0x004fe200078f38ff */
[----:B------:R-:W-:Y:S01]  /*1750*/  IMAD.SHL.U32 R8, R21, 0x8, RZ ;  /* 0x0000000815087824 */ /* 0x000fe200078e00ff */
[----:B------:R-:W-:Y:S01]  /*1760*/  LOP3.LUT P5, RZ, R16, 0x4, RZ, 0xc0, !PT ;  /* 0x0000000410ff7812 */ /* 0x000fe200078ac0ff */
[----:B------:R-:W-:Y:S01]  /*1770*/  IMAD.SHL.U32 R0, R10, 0x40, RZ ;  /* 0x000000400a007824 */ /* 0x000fe200078e00ff */
[----:B------:R1:W-:Y:S01]  /*1780*/  STL [R1+0x1c], R10 ;  /* 0x00001c0a01007387 */ /* 0x0003e20000100800 */
[----:B------:R-:W-:Y:S01]  /*1790*/  IMAD.SHL.U32 R17, R17, 0x8, RZ ;  /* 0x0000000811117824 */ /* 0x000fe200078e00ff */
[----:B------:R-:W-:-:S02]  /*17a0*/  LOP3.LUT R8, R8, 0x18, RZ, 0xc0, !PT ;  /* 0x0000001808087812 */ /* 0x000fc400078ec0ff */
[----:B------:R-:W-:Y:S01]  /*17b0*/  LOP3.LUT R0, R0, 0x1c0, RZ, 0xc0, !PT ;  /* 0x000001c000007812 */ /* 0x000fe200078ec0ff */
[----:B------:R3:W-:Y:S01]  /*17c0*/  LDGSTS.E.BYPASS.LTC128B.128 [R251+0xe080], [R6.64+0x80], !P0 ;  /* 0x0e08008006fb7fae */ /* 0x0007e2000c101d50 */
[----:B------:R-:W-:Y:S02]  /*17d0*/  LOP3.LUT R2, R2, 0x1c0, RZ, 0xc0, !PT ;  /* 0x000001c002027812 */ /* 0x000fe400078ec0ff */
[----:B------:R-:W-:Y:S02]  /*17e0*/  LOP3.LUT P0, RZ, R3, 0x2, RZ, 0xc0, !PT ;  /* 0x0000000203ff7812 */ /* 0x000fe4000780c0ff */
[----:B------:R-:W-:Y:S02]  /*17f0*/  SEL R231, R231, 0xffffffe0, !P5 ;  /* 0xffffffe0e7e77807 */ /* 0x000fe40006800000 */
[----:B------:R-:W-:Y:S02]  /*1800*/  PLOP3.LUT P5, PT, PT, PT, UP0, 0x80, 0x0 ;  /* 0x000000000000781c */ /* 0x000fe40003faf008 */
[----:B------:R-:W-:-:S02]  /*1810*/  SEL R233, R233, 0xfffffff0, !P0 ;  /* 0xfffffff0e9e97807 */ /* 0x000fc40004000000 */
[----:B-1----:R-:W-:Y:S02]  /*1820*/  SHF.R.U32.HI R10, RZ, 0x4, R4 ;  /* 0x00000004ff0a7819 */ /* 0x002fe40000011604 */
[----:B------:R-:W-:Y:S02]  /*1830*/  SHF.R.U32.HI R4, RZ, 0x3, R0 ;  /* 0x00000003ff047819 */ /* 0x000fe40000011600 */
[----:B------:R-:W-:Y:S01]  /*1840*/  LOP3.LUT R10, R5, 0x8, R10, 0xf8, !PT ;  /* 0x00000008050a7812 */ /* 0x000fe200078ef80a */
[----:B------:R-:W-:Y:S01]  /*1850*/  IMAD.SHL.U32 R5, R3, 0x40, RZ ;  /* 0x0000004003057824 */ /* 0x000fe200078e00ff */
[----:B------:R-:W-:Y:S02]  /*1860*/  LOP3.LUT R0, R4, R0, R8, 0x1e, !PT ;  /* 0x0000000004007212 */ /* 0x000fe400078e1e08 */
[----:B------:R-:W-:Y:S02]  /*1870*/  LOP3.LUT R3, R17, 0x8, RZ, 0xc0, !PT ;  /* 0x0000000811037812 */ /* 0x000fe400078ec0ff */
[----:B------:R-:W-:Y:S01]  /*1880*/  LOP3.LUT R5, R5, 0xc0, RZ, 0xc0, !PT ;  /* 0x000000c005057812 */ /* 0x000fe200078ec0ff */
[----:B------:R-:W-:Y:S01]  /*1890*/  IMAD.IADD R20, R20, 0x1, R0 ;  /* 0x0000000114147824 */ /* 0x000fe200078e0200 */
[----:B------:R-:W-:-:S02]  /*18a0*/  SHF.R.U32.HI R4, RZ, 0x3, R2 ;  /* 0x00000003ff047819 */ /* 0x000fc40000011602 */
[----:B---3--:R-:W-:Y:S02]  /*18b0*/  SHF.R.U32.HI R6, RZ, 0x3, R5 ;  /* 0x00000003ff067819 */ /* 0x008fe40000011605 */
[----:B------:R-:W-:Y:S02]  /*18c0*/  SHF.R.S32.HI R0, RZ, 0x1f, R9 ;  /* 0x0000001fff007819 */ /* 0x000fe40000011409 */
[----:B------:R-:W-:Y:S02]  /*18d0*/  LOP3.LUT R226, R4, R2, R3, 0x1e, !PT ;  /* 0x0000000204e27212 */ /* 0x000fe400078e1e03 */
[C---:B------:R-:W-:Y:S02]  /*18e0*/  LOP3.LUT R2, R6.reuse, R10, R5, 0x1e, !PT ;  /* 0x0000000a06027212 */ /* 0x040fe400078e1e05 */
[CC--:B------:R-:W-:Y:S01]  /*18f0*/  LOP3.LUT R3, R6.reuse, R5.reuse, R3, 0x1e, !PT ;  /* 0x0000000506037212 */ /* 0x0c0fe200078e1e03 */
[----:B------:R-:W-:Y:S01]  /*1900*/  IMAD.IADD R226, R31, 0x1, R226 ;  /* 0x000000011fe27824 */ /* 0x000fe200078e02e2 */
[----:B------:R-:W-:Y:S01]  /*1910*/  LOP3.LUT R220, R6, R5, R8, 0x1e, !PT ;  /* 0x0000000506dc7212 */ /* 0x000fe200078e1e08 */
[----:B------:R-:W-:Y:S01]  /*1920*/  @!P1 IMAD.SHL.U32 R5, R36, 0x10, RZ ;  /* 0x0000001024059824 */ /* 0x000fe200078e00ff */
[----:B------:R-:W-:Y:S01]  /*1930*/  LEA.HI R247, R0, R9, RZ, 0x2 ;  /* 0x0000000900f77211 */ /* 0x000fe200078f10ff */
[----:B------:R-:W-:-:S03]  /*1940*/  IMAD.SHL.U32 R0, R30, 0x20, RZ ;  /* 0x000000201e007824 */ /* 0x000fc600078e00ff */
[----:B------:R-:W-:Y:S01]  /*1950*/  SHF.R.S32.HI R250, RZ, 0x2, R247 ;  /* 0x00000002fffa7819 */ /* 0x000fe200000114f7 */
[----:B------:R1:W-:Y:S01]  /*1960*/  @!P1 LDGSTS.E.BYPASS.LTC128B.128 [R5+0xf280], [R28.64] ;  /* 0x0f2800001c059fae */ /* 0x0003e2000b901d50 */
[----:B------:R-:W-:Y:S02]  /*1970*/  IMAD R4, R22, 0x200, R0 ;  /* 0x0000020016047824 */ /* 0x000fe400078e0200 */
[----:B------:R-:W-:Y:S01]  /*1980*/  IMAD.IADD R229, R0, 0x1, R2 ;  /* 0x0000000100e57824 */ /* 0x000fe200078e0202 */
[----:B------:R-:W0:Y:S01]  /*1990*/  LDGDEPBAR ;  /* 0x00000000000079af */ /* 0x000e220000000000 */
[----:B------:R-:W-:Y:S02]  /*19a0*/  IMAD R250, R22, 0x10, R250 ;  /* 0x0000001016fa7824 */ /* 0x000fe400078e02fa */
[----:B------:R-:W-:Y:S01]  /*19b0*/  IMAD.IADD R230, R4, 0x1, R3 ;  /* 0x0000000104e67824 */ /* 0x000fe200078e0203 */
[----:B------:R-:W0:Y:S01]  /*19c0*/  LDGDEPBAR ;  /* 0x00000000000079af */ /* 0x000e220000000000 */
[----:B------:R-:W-:Y:S01]  /*19d0*/  IMAD.IADD R220, R0, 0x1, R220 ;  /* 0x0000000100dc7824 */ /* 0x000fe200078e02dc */
[----:B------:R-:W-:Y:S05]  /*19e0*/  @!P5 BRA `(.L_x_0) ;  /* 0x000037a00000d947 */ /* 0x000fea0003800000 */
[----:B----4-:R-:W-:Y:S01]  /*19f0*/  SHF.R.S32.HI R0, RZ, 0x1f, R21 ;  /* 0x0000001fff007819 */ /* 0x010fe20000011415 */
[----:B------:R-:W-:Y:S01]  /*1a00*/  ULDC.64 UR6, c[0x0][0x238] ;  /* 0x00008e0000067ab9 */ /* 0x000fe20000000a00 */
[--C-:B------:R-:W-:Y:S01]  /*1a10*/  SHF.R.S32.HI R37, RZ, 0x1f, R36.reuse ;  /* 0x0000001fff257819 */ /* 0x100fe20000011424 */
[----:B------:R-:W-:Y:S01]  /*1a20*/  UIMAD UR6, UR19, UR6, URZ ;  /* 0x00000006130672a4 */ /* 0x000fe2000f8e023f */
[----:B------:R-:W-:Y:S01]  /*1a30*/  LEA.HI R0, R0, R21, RZ, 0x2 ;  /* 0x0000001500007211 */ /* 0x000fe200078f10ff */
[----:B------:R-:W-:Y:S01]  /*1a40*/  IMAD.U32 R2, RZ, RZ, UR20 ;  /* 0x00000014ff027e24 */ /* 0x000fe2000f8e00ff */
[----:B------:R-:W-:Y:S01]  /*1a50*/  LOP3.LUT R247, R247, 0xfffffffc, RZ, 0xc0, !PT ;  /* 0xfffffffcf7f77812 */ /* 0x000fe200078ec0ff */
[----:B------:R-:W-:Y:S01]  /*1a60*/  UIMAD UR20, UR20, UR7, UR6 ;  /* 0x00000007141472a4 */ /* 0x000fe2000f8e0206 */
[----:B------:R-:W-:Y:S01]  /*1a70*/  LOP3.LUT R0, R0, 0xfffffffc, RZ, 0xc0, !PT ;  /* 0xfffffffc00007812 */ /* 0x000fe200078ec0ff */
[----:B------:R-:W-:Y:S01]  /*1a80*/  IMAD.WIDE.U32 R2, R2, c[0x0][0x238], R36 ;  /* 0x00008e0002027a25 */ /* 0x000fe200078e0024 */
[----:B------:R-:W-:Y:S01]  /*1a90*/  MOV R4, UR11 ;  /* 0x0000000b00047c02 */ /* 0x000fe20008000f00 */
[----:B------:R-:W-:Y:S01]  /*1aa0*/  ULDC.64 UR6, c[0x0][0x240] ;  /* 0x0000900000067ab9 */ /* 0x000fe20000000a00 */
[----:B------:R-:W-:Y:S01]  /*1ab0*/  STL [R1+0x14], R37 ;  /* 0x0000142501007387 */ /* 0x000fe20000100800 */
[----:B------:R-:W-:Y:S01]  /*1ac0*/  IMAD.IADD R0, R21, 0x1, -R0 ;  /* 0x0000000115007824 */ /* 0x000fe200078e0a00 */
[----:B------:R-:W-:Y:S01]  /*1ad0*/  IADD3 R3, R3, UR20, RZ ;  /* 0x0000001403037c10 */ /* 0x000fe2000fffe0ff */
[----:B------:R-:W-:Y:S01]  /*1ae0*/  IMAD.IADD R247, R9, 0x1, -R247 ;  /* 0x0000000109f77824 */ /* 0x000fe200078e0af7 */
[----:B------:R-:W-:Y:S01]  /*1af0*/  UIMAD UR6, UR18, UR6, URZ ;  /* 0x00000006120672a4 */ /* 0x000fe2000f8e023f */
[----:B------:R-:W-:Y:S01]  /*1b00*/  IMAD R0, R0, -0x8, R34 ;  /* 0xfffffff800007824 */ /* 0x000fe200078e0222 */
[----:B------:R-:W-:Y:S01]  /*1b10*/  LEA R226, R226, 0x13480, 0x1 ;  /* 0x00013480e2e27811 */ /* 0x000fe200078e08ff */
[----:B------:R-:W-:Y:S01]  /*1b20*/  IMAD.WIDE.U32 R6, R4, c[0x0][0x240], R2 ;  /* 0x0000900004067a25 */ /* 0x000fe200078e0002 */
[----:B------:R-:W-:Y:S01]  /*1b30*/  UIMAD UR7, UR11, UR7, UR6 ;  /* 0x000000070b0772a4 */ /* 0x000fe2000f8e0206 */
[----:B------:R-:W-:Y:S01]  /*1b40*/  SHF.L.U32 R224, R230, 0x1, RZ ;  /* 0x00000001e6e07819 */ /* 0x000fe200000006ff */
[----:B------:R-:W-:Y:S01]  /*1b50*/  UIADD3 UR18, UR21, 0x3f, URZ ;  /* 0x0000003f15127890 */ /* 0x000fe2000fffe03f */
[----:B------:R-:W-:Y:S01]  /*1b60*/  IMAD R247, R247, -0x2, R0 ;  /* 0xfffffffef7f77824 */ /* 0x000fe200078e0200 */
[----:B------:R-:W-:Y:S01]  /*1b70*/  IADD3 R0, R251, 0x6080, RZ ;  /* 0x00006080fb007810 */ /* 0x000fe20007ffe0ff */
[----:B------:R-:W-:Y:S01]  /*1b80*/  IMAD.SHL.U32 R239, R20, 0x2, RZ ;  /* 0x0000000214ef7824 */ /* 0x000fe200078e00ff */
[----:B------:R-:W-:Y:S01]  /*1b90*/  STL.64 [R1+0x40], R6 ;  /* 0x0000400601007387 */ /* 0x000fe20000100a00 */
[----:B------:R-:W-:Y:S01]  /*1ba0*/  USHF.R.S32.HI UR6, URZ, 0x1f, UR18 ;  /* 0x0000001f3f067899 */ /* 0x000fe20008011412 */
[--C-:B------:R-:W-:Y:S01]  /*1bb0*/  IMAD R227, R231, 0x2, R226.reuse ;  /* 0x00000002e7e37824 */ /* 0x100fe200078e02e2 */
[----:B------:R-:W-:Y:S01]  /*1bc0*/  IADD3 R225, R224, 0xc080, RZ ;  /* 0x0000c080e0e17810 */ /* 0x000fe20007ffe0ff */
[----:B------:R2:W-:Y:S01]  /*1bd0*/  STL [R1+0x50], R0 ;  /* 0x0000500001007387 */ /* 0x0005e20000100800 */
[----:B------:R-:W-:Y:S01]  /*1be0*/  IMAD R228, R232, 0x2, R226 ;  /* 0x00000002e8e47824 */ /* 0x000fe200078e02e2 */
[----:B------:R-:W-:Y:S01]  /*1bf0*/  ULEA.HI UR6, UR6, UR18, URZ, 0x6 ;  /* 0x0000001206067291 */ /* 0x000fe2000f8f303f */
[----:B------:R-:W-:Y:S01]  /*1c00*/  IMAD.SHL.U32 R221, R221, 0x2, RZ ;  /* 0x00000002dddd7824 */ /* 0x000fe200078e00ff */
[----:B------:R-:W-:Y:S01]  /*1c10*/  LEA R220, R220, 0x80, 0x1 ;  /* 0x00000080dcdc7811 */ /* 0x000fe200078e08ff */
[----:B------:R-:W-:Y:S01]  /*1c20*/  CS2R R162, SRZ ;  /* 0x0000000000a27805 */ /* 0x000fe2000001ff00 */
        /* <DEDUP_REMOVED lines=19> */
[----:B--2---:R-:W-:Y:S01]  /*1d60*/  IADD3 R0, R239, 0xf480, RZ ;  /* 0x0000f480ef007810 */ /* 0x004fe20007ffe0ff */
[----:B------:R-:W-:Y:S01]  /*1d70*/  CS2R R122, SRZ ;  /* 0x00000000007a7805 */ /* 0x000fe2000001ff00 */
[----:B------:R-:W-:Y:S01]  /*1d80*/  CS2R R120, SRZ ;  /* 0x0000000000787805 */ /* 0x000fe2000001ff00 */
[----:B------:R-:W-:Y:S01]  /*1d90*/  CS2R R118, SRZ ;  /* 0x0000000000767805 */ /* 0x000fe2000001ff00 */
[----:B------:R-:W-:Y:S01]  /*1da0*/  CS2R R116, SRZ ;  /* 0x0000000000747805 */ /* 0x000fe2000001ff00 */
[----:B------:R2:W-:Y:S01]  /*1db0*/  STL [R1+0x4c], R0 ;  /* 0x00004c0001007387 */ /* 0x0005e20000100800 */
        /* <DEDUP_REMOVED lines=24> */
[----:B--2---:R-:W-:Y:S01]  /*1f40*/  IADD3 R0, R7, UR7, RZ ;  /* 0x0000000707007c10 */ /* 0x004fe2000fffe0ff */
[----:B------:R-:W-:Y:S01]  /*1f50*/  IMAD R231, R231, 0x2, R228 ;  /* 0x00000002e7e77824 */ /* 0x000fe200078e02e4 */
[----:B------:R-:W-:Y:S01]  /*1f60*/  LEA R232, R232, R227, 0x1 ;  /* 0x000000e3e8e87211 */ /* 0x000fe200078e08ff */
[----:B------:R-:W-:Y:S01]  /*1f70*/  IMAD R225, R233, 0x2, R225 ;  /* 0x00000002e9e17824 */ /* 0x000fe200078e02e1 */
[----:B------:R-:W-:Y:S01]  /*1f80*/  IADD3 R234, R230, R233, RZ ;  /* 0x000000e9e6ea7210 */ /* 0x000fe20007ffe0ff */
[----:B------:R2:W-:Y:S01]  /*1f90*/  STL [R1+0x48], R0 ;  /* 0x0000480001007387 */ /* 0x0005e20000100800 */
[----:B------:R-:W-:-:S02]  /*1fa0*/  ULDC UR20, c[0x0][0x218] ;  /* 0x0000860000147ab9 */ /* 0x000fc40000000800 */
[----:B------:R-:W-:Y:S02]  /*1fb0*/  ULDC UR19, c[0x0][0x290] ;  /* 0x0000a40000137ab9 */ /* 0x000fe40000000800 */
[----:B------:R-:W-:Y:S02]  /*1fc0*/  UMOV UR25, 0x1 ;  /* 0x0000000100197882 */ /* 0x000fe40000000000 */
[----:B------:R-:W-:Y:S02]  /*1fd0*/  UMOV UR4, URZ ;  /* 0x0000003f00047c82 */ /* 0x000fe40008000000 */
[----:B------:R-:W-:Y:S02]  /*1fe0*/  UMOV UR22, URZ ;  /* 0x0000003f00167c82 */ /* 0x000fe40008000000 */
[----:B------:R-:W-:Y:S02]  /*1ff0*/  ULDC UR21, c[0x0][0x168] ;  /* 0x00005a0000157ab9 */ /* 0x000fe40000000800 */
[----:B------:R-:W-:-:S02]  /*2000*/  UIMAD UR20, UR11, UR20, URZ ;  /* 0x000000140b1472a4 */ /* 0x000fc4000f8e023f */
[----:B------:R-:W-:Y:S02]  /*2010*/  UIMAD UR19, UR11, UR19, URZ ;  /* 0x000000130b1372a4 */ /* 0x000fe4000f8e023f */
[----:B------:R-:W-:Y:S02]  /*2020*/  USHF.R.S32.HI UR23, URZ, 0x6, UR6 ;  /* 0x000000063f177899 */ /* 0x000fe40008011406 */
[----:B------:R-:W-:Y:S02]  /*2030*/  ULDC UR18, c[0x0][0x168] ;  /* 0x00005a0000127ab9 */ /* 0x000fe40000000800 */
.L_x_3:
[----:B------:R-:W-:Y:S04]  /*2040*/  DEPBAR.LE SB0, 0x1 ;  /* 0x000080400000791a */ /* 0x000fe80000000000 */
[----:B------:R-:W-:Y:S01]  /*2050*/  BAR.SYNC.DEFER_BLOCKING 0x0 ;  /* 0x0000000000007b1d */ /* 0x000fe20000010000 */
[----:B--2---:R-:W-:Y:S01]  /*2060*/  MOV R0, UR4 ;  /* 0x0000000400007c02 */ /* 0x004fe20008000f00 */
[----:B------:R-:W-:Y:S01]  /*2070*/  IMAD.U32 R2, RZ, RZ, UR4 ;  /* 0x00000004ff027e24 */ /* 0x000fe2000f8e00ff */
[----:B------:R-:W-:Y:S03]  /*2080*/  UIADD3 UR24, UR22, 0x1, URZ ;  /* 0x0000000116187890 */ /* 0x000fe6000fffe03f */
[----:B------:R-:W-:Y:S01]  /*2090*/  IMAD R0, R0, 0x1800, R230 ;  /* 0x0000180000007824 */ /* 0x000fe200078e02e6 */
[----:B------:R-:W-:Y:S01]  /*20a0*/  UISETP.GE.AND UP0, UPT, UR24, UR23, UPT ;  /* 0x000000171800728c */ /* 0x000fe2000bf06270 */
[----:B------:R-:W-:Y:S03]  /*20b0*/  IMAD R2, R2, 0x1800, R233 ;  /* 0x0000180002027824 */ /* 0x000fe600078e02e9 */
[----:B------:R-:W-:Y:S02]  /*20c0*/  SHF.L.U32 R0, R0, 0x1, RZ ;  /* 0x0000000100007819 */ /* 0x000fe400000006ff */
[----:B------:R-:W-:Y:S02]  /*20d0*/  IADD3 R2, R230, R2, RZ ;  /* 0x00000002e6027210 */ /* 0x000fe40007ffe0ff */
[----:B------:R-:W-:Y:S03]  /*20e0*/  PLOP3.LUT P0, PT, PT, PT, UP0, 0x80, 0x0 ;  /* 0x000000000000781c */ /* 0x000fe60003f0f008 */
[----:B------:R-:W-:Y:S01]  /*20f0*/  IMAD.SHL.U32 R3, R2, 0x2, RZ ;  /* 0x0000000202037824 */ /* 0x000fe200078e00ff */
[----:B------:R-:W-:Y:S01]  /*2100*/  MOV R2, UR4 ;  /* 0x0000000400027c02 */ /* 0x000fe20008000f00 */
[----:B------:R-:W-:Y:S04]  /*2110*/  LDSM.16.M88.4 R16, [R222+0x80] ;  /* 0x00008000de10783b */ /* 0x000fe80000000200 */
[----:B------:R-:W-:Y:S01]  /*2120*/  IMAD R2, R2, 0x1800, R234 ;  /* 0x0000180002027824 */ /* 0x000fe200078e02ea */
[----:B------:R-:W2:Y:S03]  /*2130*/  LDSM.16.M88.4 R32, [R0+0x6080] ;  /* 0x006080000020783b */ /* 0x000ea60000000200 */
[----:B------:R-:W-:Y:S02]  /*2140*/  IMAD.SHL.U32 R2, R2, 0x2, RZ ;  /* 0x0000000202027824 */ /* 0x000fe400078e00ff */
[----:B-1----:R-:W1:Y:S05]  /*2150*/  LDSM.16.M88.4 R28, [R0+0x6880] ;  /* 0x00688000001c783b */ /* 0x002e6a0000000200 */
[----:B------:R-:W3:Y:S05]  /*2160*/  LDSM.16.M88.4 R36, [R222+0x1080] ;  /* 0x00108000de24783b */ /* 0x000eea0000000200 */
[----:B------:R-:W-:Y:S05]  /*2170*/  LDSM.16.M88.4 R44, [R223+0x80] ;  /* 0x00008000df2c783b */ /* 0x000fea0000000200 */
[----:B------:R-:W4:Y:S05]  /*2180*/  LDSM.16.M88.4 R40, [R3+0x6080] ;  /* 0x006080000328783b */ /* 0x000f2a0000000200 */
[----:B------:R-:W5:Y:S05]  /*2190*/  LDSM.16.M88.4 R48, [R3+0x6880] ;  /* 0x006880000330783b */ /* 0x000f6a0000000200 */
[----:B------:R-:W3:Y:S05]  /*21a0*/  LDSM.16.M88.4 R52, [R223+0x1080] ;  /* 0x00108000df34783b */ /* 0x000eea0000000200 */
[----:B------:R-:W-:Y:S01]  /*21b0*/  LDSM.16.M88.4 R60, [R222+0x2080] ;  /* 0x00208000de3c783b */ /* 0x000fe20000000200 */
[-C--:B--2---:R-:W-:Y:S04]  /*21c0*/  HMMA.16816.F32.BF16 R4, R32, R16.reuse, RZ ;  /* 0x000000102004723c */ /* 0x084fe800000418ff */
[----:B------:R-:W2:Y:S05]  /*21d0*/  LDSM.16.M88.4 R56, [R0+0x7080] ;  /* 0x007080000038783b */ /* 0x000eaa0000000200 */
[----:B------:R-:W2:Y:S01]  /*21e0*/  LDSM.16.M88.4 R64, [R0+0x7880] ;  /* 0x007880000040783b */ /* 0x000ea20000000200 */
[C---:B-1----:R-:W-:Y:S08]  /*21f0*/  HMMA.16816.F32.BF16 R8, R28.reuse, R16, RZ ;  /* 0x000000101c08723c */ /* 0x042ff000000418ff */
[-C--:B------:R-:W-:Y:S08]  /*2200*/  HMMA.16816.F32.BF16 R12, R28, R18.reuse, RZ ;  /* 0x000000121c0c723c */ /* 0x080ff000000418ff */
[C---:B------:R-:W-:Y:S08]  /*2210*/  HMMA.16816.F32.BF16 R16, R32.reuse, R18, RZ ;  /* 0x000000122010723c */ /* 0x040ff000000418ff */
[-C--:B---3--:R-:W-:Y:S08]  /*2220*/  HMMA.16816.F32.BF16 R20, R32, R36.reuse, RZ ;  /* 0x000000242014723c */ /* 0x088ff000000418ff */
[C---:B------:R-:W-:Y:S08]  /*2230*/  HMMA.16816.F32.BF16 R24, R28.reuse, R36, RZ ;  /* 0x000000241c18723c */ /* 0x040ff000000418ff */
[-C--:B------:R-:W-:Y:S08]  /*2240*/  HMMA.16816.F32.BF16 R28, R28, R38.reuse, RZ ;  /* 0x000000261c1c723c */ /* 0x080ff000000418ff */
[----:B------:R-:W-:Y:S01]  /*2250*/  HMMA.16816.F32.BF16 R32, R32, R38, RZ ;  /* 0x000000262020723c */ /* 0x000fe200000418ff */
[----:B------:R-:W1:Y:S07]  /*2260*/  LDSM.16.M88.4 R36, [R222+0x3080] ;  /* 0x00308000de24783b */ /* 0x000e6e0000000200 */
[-C--:B----4-:R-:W-:Y:S08]  /*2270*/  HMMA.16816.F32.BF16 R4, R40, R44.reuse, R4 ;  /* 0x0000002c2804723c */ /* 0x090ff00000041804 */
[C---:B-----5:R-:W-:Y:S08]  /*2280*/  HMMA.16816.F32.BF16 R8, R48.reuse, R44, R8 ;  /* 0x0000002c3008723c */ /* 0x060ff00000041808 */
[-C--:B------:R-:W-:Y:S08]  /*2290*/  HMMA.16816.F32.BF16 R12, R48, R46.reuse, R12 ;  /* 0x0000002e300c723c */ /* 0x080ff0000004180c */
[C---:B------:R-:W-:Y:S01]  /*22a0*/  HMMA.16816.F32.BF16 R16, R40.reuse, R46, R16 ;  /* 0x0000002e2810723c */ /* 0x040fe20000041810 */
[----:B------:R-:W-:Y:S07]  /*22b0*/  LDSM.16.M88.4 R44, [R223+0x2080] ;  /* 0x00208000df2c783b */ /* 0x000fee0000000200 */
[-C--:B------:R-:W-:Y:S08]  /*22c0*/  HMMA.16816.F32.BF16 R20, R40, R52.reuse, R20 ;  /* 0x000000342814723c */ /* 0x080ff00000041814 */
[C---:B------:R-:W-:Y:S08]  /*22d0*/  HMMA.16816.F32.BF16 R24, R48.reuse, R52, R24 ;  /* 0x000000343018723c */ /* 0x040ff00000041818 */
[-C--:B------:R-:W-:Y:S01]  /*22e0*/  HMMA.16816.F32.BF16 R28, R48, R54.reuse, R28 ;  /* 0x00000036301c723c */ /* 0x080fe2000004181c */
[----:B------:R-:W-:Y:S07]  /*22f0*/  LDSM.16.M88.4 R48, [R3+0x7880] ;  /* 0x007880000330783b */ /* 0x000fee0000000200 */
[----:B------:R-:W-:Y:S01]  /*2300*/  HMMA.16816.F32.BF16 R32, R40, R54, R32 ;  /* 0x000000362820723c */ /* 0x000fe20000041820 */
[----:B------:R-:W3:Y:S05]  /*2310*/  LDSM.16.M88.4 R40, [R2+0x7080] ;  /* 0x007080000228783b */ /* 0x000eea0000000200 */
[----:B------:R-:W4:Y:S02]  /*2320*/  LDSM.16.M88.4 R52, [R223+0x3080] ;  /* 0x00308000df34783b */ /* 0x000f240000000200 */
[-C--:B--2---:R-:W-:Y:S08]  /*2330*/  HMMA.16816.F32.BF16 R4, R56, R60.reuse, R4 ;  /* 0x0000003c3804723c */ /* 0x084ff00000041804 */
[C---:B------:R-:W-:Y:S08]  /*2340*/  HMMA.16816.F32.BF16 R8, R64.reuse, R60, R8 ;  /* 0x0000003c4008723c */ /* 0x040ff00000041808 */
[-C--:B------:R-:W-:Y:S08]  /*2350*/  HMMA.16816.F32.BF16 R12, R64, R62.reuse, R12 ;  /* 0x0000003e400c723c */ /* 0x080ff0000004180c */
[C---:B------:R-:W-:Y:S01]  /*2360*/  HMMA.16816.F32.BF16 R16, R56.reuse, R62, R16 ;  /* 0x0000003e3810723c */ /* 0x040fe20000041810 */
[----:B------:R-:W-:Y:S07]  /*2370*/  LDSM.16.M88.4 R60, [R0+0x8080] ;  /* 0x00808000003c783b */ /* 0x000fee0000000200 */
[-C--:B-1----:R-:W-:Y:S08]  /*2380*/  HMMA.16816.F32.BF16 R20, R56, R36.reuse, R20 ;  /* 0x000000243814723c */ /* 0x082ff00000041814 */
[C---:B------:R-:W-:Y:S08]  /*2390*/  HMMA.16816.F32.BF16 R24, R64.reuse, R36, R24 ;  /* 0x000000244018723c */ /* 0x040ff00000041818 */
[-C--:B------:R-:W-:Y:S01]  /*23a0*/  HMMA.16816.F32.BF16 R28, R64, R38.reuse, R28 ;  /* 0x00000026401c723c */ /* 0x080fe2000004181c */
[----:B------:R-:W1:Y:S07]  /*23b0*/  LDSM.16.M88.4 R64, [R222+0x4080] ;  /* 0x00408000de40783b */ /* 0x000e6e0000000200 */
[----:B------:R-:W-:Y:S01]  /*23c0*/  HMMA.16816.F32.BF16 R32, R56, R38, R32 ;  /* 0x000000263820723c */ /* 0x000fe20000041820 */
[----:B------:R2:W5:Y:S05]  /*23d0*/  LDSM.16.M88.4 R36, [R0+0x8880] ;  /* 0x008880000024783b */ /* 0x00056a0000000200 */
[----:B------:R-:W1:Y:S02]  /*23e0*/  LDSM.16.M88.4 R56, [R222+0x5080] ;  /* 0x00508000de38783b */ /* 0x000e640000000200 */
[-C--:B---3--:R-:W-:Y:S08]  /*23f0*/  HMMA.16816.F32.BF16 R4, R40, R44.reuse, R4 ;  /* 0x0000002c2804723c */ /* 0x088ff00000041804 */
[C---:B------:R-:W-:Y:S08]  /*2400*/  HMMA.16816.F32.BF16 R8, R48.reuse, R44, R8 ;  /* 0x0000002c3008723c */ /* 0x040ff00000041808 */
[-C--:B------:R-:W-:Y:S01]  /*2410*/  HMMA.16816.F32.BF16 R12, R48, R46.reuse, R12 ;  /* 0x0000002e300c723c */ /* 0x080fe2000004180c */
[----:B--2---:R-:W-:Y:S04]  /*2420*/  MOV R0, UR4 ;  /* 0x0000000400007c02 */ /* 0x004fe80008000f00 */
[----:B------:R-:W-:Y:S03]  /*2430*/  LEA R0, R0, R250, 0x6 ;  /* 0x000000fa00007211 */ /* 0x000fe600078e30ff */
[C---:B------:R-:W-:Y:S01]  /*2440*/  HMMA.16816.F32.BF16 R16, R40.reuse, R46, R16 ;  /* 0x0000002e2810723c */ /* 0x040fe20000041810 */
[----:B------:R-:W-:Y:S05]  /*2450*/  LDSM.16.M88.4 R44, [R2+0x8080] ;  /* 0x00808000022c783b */ /* 0x000fea0000000200 */
[----:B------:R-:W-:Y:S02]  /*2460*/  LDS R236, [R0.X4+0xf080] ;  /* 0x00f0800000ec7984 */ /* 0x000fe40000004800 */
[-C--:B----4-:R-:W-:Y:S03]  /*2470*/  HMMA.16816.F32.BF16 R20, R40, R52.reuse, R20 ;  /* 0x000000342814723c */ /* 0x090fe60000041814 */
[----:B------:R-:W-:Y:S05]  /*2480*/  LDS R235, [R0.X4+0xf0a0] ;  /* 0x00f0a00000eb7984 */ /* 0x000fea0000004800 */
[C---:B------:R-:W-:Y:S01]  /*2490*/  HMMA.16816.F32.BF16 R24, R48.reuse, R52, R24 ;  /* 0x000000343018723c */ /* 0x040fe20000041818 */
[----:B------:R-:W-:Y:S05]  /*24a0*/  LDS R237, [R0.X4+0xf100] ;  /* 0x00f1000000ed7984 */ /* 0x000fea0000004800 */
[----:B------:R-:W-:Y:S02]  /*24b0*/  LDS R238, [R0.X4+0xf120] ;  /* 0x00f1200000ee7984 */ /* 0x000fe40000004800 */
[-C--:B------:R-:W-:Y:S03]  /*24c0*/  HMMA.16816.F32.BF16 R28, R48, R54.reuse, R28 ;  /* 0x00000036301c723c */ /* 0x080fe6000004181c */
[----:B------:R-:W2:Y:S05]  /*24d0*/  LDSM.16.M88.4 R48, [R223+0x4080] ;  /* 0x00408000df30783b */ /* 0x000eaa0000000200 */
[----:B------:R-:W-:Y:S01]  /*24e0*/  HMMA.16816.F32.BF16 R32, R40, R54, R32 ;  /* 0x000000362820723c */ /* 0x000fe20000041820 */
[----:B------:R-:W3:Y:S05]  /*24f0*/  LDSM.16.M88.4 R40, [R3+0x8880] ;  /* 0x008880000328783b */ /* 0x000eea0000000200 */
[----:B------:R-:W4:Y:S02]  /*2500*/  LDSM.16.M88.4 R52, [R223+0x5080] ;  /* 0x00508000df34783b */ /* 0x000f240000000200 */
[-C--:B-1----:R-:W-:Y:S01]  /*2510*/  HMMA.16816.F32.BF16 R4, R60, R64.reuse, R4 ;  /* 0x000000403c04723c */ /* 0x082fe20000041804 */
[----:B------:R-:W-:Y:S04]  /*2520*/  DEPBAR.LE SB0, 0x0 ;  /* 0x000080000000791a */ /* 0x000fe80000000000 */
[----:B------:R-:W-:Y:S03]  /*2530*/  BAR.SYNC.DEFER_BLOCKING 0x0 ;  /* 0x0000000000007b1d */ /* 0x000fe60000010000 */
[C---:B-----5:R-:W-:Y:S08]  /*2540*/  HMMA.16816.F32.BF16 R8, R36.reuse, R64, R8 ;  /* 0x000000402408723c */ /* 0x060ff00000041808 */
[-C--:B------:R-:W-:Y:S08]  /*2550*/  HMMA.16816.F32.BF16 R12, R36, R66.reuse, R12 ;  /* 0x00000042240c723c */ /* 0x080ff0000004180c */
[C---:B------:R-:W-:Y:S08]  /*2560*/  HMMA.16816.F32.BF16 R16, R60.reuse, R66, R16 ;  /* 0x000000423c10723c */ /* 0x040ff00000041810 */
[-C--:B------:R-:W-:Y:S08]  /*2570*/  HMMA.16816.F32.BF16 R20, R60, R56.reuse, R20 ;  /* 0x000000383c14723c */ /* 0x080ff00000041814 */
[C---:B------:R-:W-:Y:S01]  /*2580*/  HMMA.16816.F32.BF16 R24, R36.reuse, R56, R24 ;  /* 0x000000382418723c */ /* 0x040fe20000041818 */
[----:B------:R1:W1:Y:S05]  /*2590*/  LDSM.16.M88.4 R64, [R224+0xc080] ;  /* 0x00c08000e040783b */ /* 0x00026a0000000200 */
[----:B------:R1:W1:Y:S02]  /*25a0*/  LDSM.16.M88.4 R172, [R225] ;  /* 0x00000000e1ac783b */ /* 0x0002640000000200 */
[-C--:B------:R-:W-:Y:S03]  /*25b0*/  HMMA.16816.F32.BF16 R28, R36, R58.reuse, R28 ;  /* 0x0000003a241c723c */ /* 0x080fe6000004181c */
[----:B------:R1:W1:Y:S05]  /*25c0*/  LDSM.16.M88.4 R180, [R225+0x800] ;  /* 0x00080000e1b4783b */ /* 0x00026a0000000200 */
[----:B------:R-:W-:Y:S01]  /*25d0*/  HMMA.16816.F32.BF16 R32, R60, R58, R32 ;  /* 0x0000003a3c20723c */ /* 0x000fe20000041820 */
[----:B------:R1:W1:Y:S07]  /*25e0*/  LDSM.16.M88.4 R60, [R224+0xc880] ;  /* 0x00c88000e03c783b */ /* 0x00026e0000000200 */
[-C--:B--2---:R-:W-:Y:S08]  /*25f0*/  HMMA.16816.F32.BF16 R4, R44, R48.reuse, R4 ;  /* 0x000000302c04723c */ /* 0x084ff00000041804 */
[C---:B---3--:R-:W-:Y:S08]  /*2600*/  HMMA.16816.F32.BF16 R8, R40.reuse, R48, R8 ;  /* 0x000000302808723c */ /* 0x048ff00000041808 */
[-C--:B------:R-:W-:Y:S08]  /*2610*/  HMMA.16816.F32.BF16 R12, R40, R50.reuse, R12 ;  /* 0x00000032280c723c */ /* 0x080ff0000004180c */
[C---:B------:R-:W-:Y:S08]  /*2620*/  HMMA.16816.F32.BF16 R16, R44.reuse, R50, R16 ;  /* 0x000000322c10723c */ /* 0x040ff00000041810 */
[-C--:B----4-:R-:W-:Y:S08]  /*2630*/  HMMA.16816.F32.BF16 R20, R44, R52.reuse, R20 ;  /* 0x000000342c14723c */ /* 0x090ff00000041814 */
[C---:B------:R-:W-:Y:S08]  /*2640*/  HMMA.16816.F32.BF16 R24, R40.reuse, R52, R24 ;  /* 0x000000342818723c */ /* 0x040ff00000041818 */
[-C--:B------:R-:W-:Y:S08]  /*2650*/  HMMA.16816.F32.BF16 R28, R40, R54.reuse, R28 ;  /* 0x00000036281c723c */ /* 0x080ff0000004181c */
[----:B------:R-:W-:Y:S01]  /*2660*/  HMMA.16816.F32.BF16 R32, R44, R54, R32 ;  /* 0x000000362c20723c */ /* 0x000fe20000041820 */
[----:B------:R-:W-:-:S07]  /*2670*/  @P0 BRA `(.L_x_1) ;  /* 0x0000035000000947 */ /* 0x000fce0003800000 */
[----:B-1----:R-:W2:Y:S01]  /*2680*/  LDL.64 R244, [R1+0x28] ;  /* 0x0000280001f47983 */ /* 0x002ea20000100a00 */
[----:B------:R-:W-:Y:S02]  /*2690*/  USHF.R.S32.HI UR26, URZ, 0x1f, UR24 ;  /* 0x0000001f3f1a7899 */ /* 0x000fe40008011418 */
[----:B------:R-:W-:Y:S01]  /*26a0*/  ULDC.64 UR6, c[0x0][0x178] ;  /* 0x00005e0000067ab9 */ /* 0x000fe20000000a00 */
[----:B------:R-:W3:Y:S01]  /*26b0*/  LDL.64 R242, [R1+0x38] ;  /* 0x0000380001f27983 */ /* 0x000ee20000100a00 */
[----:B------:R-:W-:Y:S02]  /*26c0*/  UIMAD UR26, UR26, UR6, URZ ;  /* 0x000000061a1a72a4 */ /* 0x000fe4000f8e023f */
[----:B------:R-:W-:Y:S01]  /*26d0*/  UIMAD.WIDE.U32 UR28, UR24, UR6, URZ ;  /* 0x00000006181c72a5 */ /* 0x000fe2000f8e003f */
[----:B------:R-:W4:Y:S01]  /*26e0*/  LDL.64 R240, [R1] ;  /* 0x0000000001f07983 */ /* 0x000f220000100a00 */
[----:B------:R-:W-:Y:S02]  /*26f0*/  UIMAD UR6, UR24, -0x40, UR21 ;  /* 0xffffffc0180678a4 */ /* 0x000fe4000f8e0215 */
[----:B------:R-:W-:Y:S01]  /*2700*/  UIMAD UR26, UR24, UR7, UR26 ;  /* 0x00000007181a72a4 */ /* 0x000fe2000f8e021a */
[----:B------:R-:W5:Y:S03]  /*2710*/  LDL R41, [R1+0x50] ;  /* 0x0000500001297983 */ /* 0x000f660000100800 */
[----:B------:R-:W-:Y:S01]  /*2720*/  UIADD3 UR26, UR29, UR26, URZ ;  /* 0x0000001a1d1a7290 */ /* 0x000fe2000fffe03f */
[----:B------:R-:W1:Y:S01]  /*2730*/  S2R R40, SR_CTAID.Y ;  /* 0x0000000000287919 */ /* 0x000e620000002600 */
[----:B--2---:R-:W-:Y:S01]  /*2740*/  IMAD.MOV.U32 R37, RZ, RZ, R245 ;  /* 0x000000ffff257224 */ /* 0x004fe200078e00f5 */
[----:B-1----:R-:W-:Y:S01]  /*2750*/  SHF.R.S32.HI R38, RZ, 0x1f, R40 ;  /* 0x0000001fff267819 */ /* 0x002fe20000011428 */
[----:B---3--:R-:W-:Y:S04]  /*2760*/  IMAD.MOV.U32 R36, RZ, RZ, R242 ;  /* 0x000000ffff247224 */ /* 0x008fe800078e00f2 */
[----:B------:R-:W-:Y:S01]  /*2770*/  IMAD R39, R38, c[0x0][0x180], RZ ;  /* 0x0000600026277a24 */ /* 0x000fe200078e02ff */
[----:B----4-:R-:W-:Y:S01]  /*2780*/  @!P1 MOV R3, R241 ;  /* 0x000000f100039202 */ /* 0x010fe20000000f00 */
[----:B------:R-:W-:Y:S04]  /*2790*/  IMAD.WIDE.U32 R36, R40, c[0x0][0x180], R36 ;  /* 0x0000600028247a25 */ /* 0x000fe800078e0024 */
[----:B------:R-:W-:Y:S01]  /*27a0*/  @!P1 IMAD.MOV.U32 R2, RZ, RZ, R240 ;  /* 0x000000ffff029224 */ /* 0x000fe200078e00f0 */
[----:B------:R-:W-:Y:S01]  /*27b0*/  IADD3 R0, P6, R36, UR14, RZ ;  /* 0x0000000e24007c10 */ /* 0x000fe2000ffde0ff */
[----:B------:R-:W-:Y:S02]  /*27c0*/  @!P1 IMAD R38, R38, c[0x0][0x270], RZ ;  /* 0x00009c0026269a24 */ /* 0x000fe400078e02ff */
[C---:B------:R-:W-:Y:S04]  /*27d0*/  @!P1 IMAD.WIDE.U32 R2, R40.reuse, c[0x0][0x270], R2 ;  /* 0x00009c0028029a25 */ /* 0x040fe800078e0002 */
[C---:B------:R-:W-:Y:S02]  /*27e0*/  IMAD R39, R40.reuse, c[0x0][0x184], R39 ;  /* 0x0000610028277a24 */ /* 0x040fe400078e0227 */
[----:B------:R-:W-:Y:S01]  /*27f0*/  @!P1 IMAD R36, R40, c[0x0][0x274], R38 ;  /* 0x00009d0028249a24 */ /* 0x000fe200078e0226 */
[----:B------:R-:W-:Y:S01]  /*2800*/  @!P1 IADD3 R38, P0, R2, UR12, RZ ;  /* 0x0000000c02269c10 */ /* 0x000fe2000ff1e0ff */
[----:B------:R-:W-:Y:S01]  /*2810*/  IMAD.U32 R40, RZ, RZ, UR28 ;  /* 0x0000001cff287e24 */ /* 0x000fe2000f8e00ff */
[----:B------:R-:W-:Y:S02]  /*2820*/  LEA R2, P5, R0, c[0x0][0x160], 0x1 ;  /* 0x0000580000027a11 */ /* 0x000fe400078a08ff */
[----:B------:R-:W-:Y:S01]  /*2830*/  IADD3.X R37, R37, UR5, R39, P6, !PT ;  /* 0x0000000525257c10 */ /* 0x000fe2000b7fe427 */
[----:B------:R-:W-:Y:S01]  /*2840*/  IMAD.U32 R39, RZ, RZ, UR26 ;  /* 0x0000001aff277e24 */ /* 0x000fe2000f8e00ff */
[----:B------:R-:W-:Y:S02]  /*2850*/  @!P1 IADD3.X R3, R3, UR9, R36, P0, !PT ;  /* 0x0000000903039c10 */ /* 0x000fe400087fe424 */
[----:B------:R-:W-:Y:S02]  /*2860*/  LEA R2, P0, R40, R2, 0x7 ;  /* 0x0000000228027211 */ /* 0x000fe400078038ff */
[----:B------:R-:W-:Y:S02]  /*2870*/  LEA.HI.X R0, R0, c[0x0][0x164], R37, 0x1, P5 ;  /* 0x0000590000007a11 */ /* 0x000fe400028f0c25 */
[----:B------:R-:W-:Y:S02]  /*2880*/  @!P1 LEA R36, P5, R38, c[0x0][0x258], 0x2 ;  /* 0x0000960026249a11 */ /* 0x000fe400078a10ff */
[----:B------:R-:W-:Y:S02]  /*2890*/  ISETP.GE.OR P6, PT, R248, UR6, P4 ;  /* 0x00000006f8007c0c */ /* 0x000fe4000a7c6670 */
[----:B------:R-:W-:Y:S02]  /*28a0*/  @!P1 LEA.HI.X R37, R38, c[0x0][0x25c], R3, 0x2, P5 ;  /* 0x0000970026259a11 */ /* 0x000fe400028f1403 */
[----:B------:R-:W-:Y:S01]  /*28b0*/  LEA.HI.X R3, R40, R0, R39, 0x7, P0 ;  /* 0x0000000028037211 */ /* 0x000fe200000f3c27 */
[----:B------:R-:W-:Y:S01]  /*28c0*/  IMAD.U32 R0, RZ, RZ, UR25 ;  /* 0x00000019ff007e24 */ /* 0x000fe2000f8e00ff */
[C---:B------:R-:W-:Y:S01]  /*28d0*/  ISETP.GE.OR P5, PT, R248.reuse, UR6, !P3 ;  /* 0x00000006f8007c0c */ /* 0x040fe2000dfa6670 */
[----:B------:R-:W-:Y:S01]  /*28e0*/  IMAD.U32 R39, RZ, RZ, UR25 ;  /* 0x00000019ff277e24 */ /* 0x000fe2000f8e00ff */
[----:B------:R-:W-:Y:S02]  /*28f0*/  ISETP.GE.OR P0, PT, R248, UR6, !P2 ;  /* 0x00000006f8007c0c */ /* 0x000fe4000d706670 */
[----:B------:R-:W-:Y:S01]  /*2900*/  @!P1 LEA R40, R0, R240, 0x6 ;  /* 0x000000f000289211 */ /* 0x000fe200078e30ff */
[----:B-----5:R-:W-:Y:S01]  /*2910*/  IMAD R0, R39, 0x3000, R41 ;  /* 0x0000300027007824 */ /* 0x020fe200078e0229 */
[----:B------:R-:W-:Y:S04]  /*2920*/  MOV R38, UR22 ;  /* 0x0000001600267c02 */ /* 0x000fe80008000f00 */
[----:B------:R-:W-:Y:S01]  /*2930*/  @!PT LDS RZ, [RZ] ;  /* 0x00000000fffff984 */ /* 0x000fe20000000800 */
[----:B------:R-:W-:Y:S01]  /*2940*/  @!PT LDS RZ, [RZ] ;  /* 0x00000000fffff984 */ /* 0x000fe20000000800 */
[----:B------:R-:W-:Y:S01]  /*2950*/  @!PT LDS RZ, [RZ] ;  /* 0x00000000fffff984 */ /* 0x000fe20000000800 */
[----:B------:R1:W-:Y:S01]  /*2960*/  LDGSTS.E.BYPASS.LTC128B.128 [R0], [R2.64], !P6 ;  /* 0x0000000002007fae */ /* 0x0003e2000f101d50 */
[----:B------:R-:W-:Y:S03]  /*2970*/  @!P1 LEA R38, R38, 0x40, 0x6 ;  /* 0x0000004026269811 */ /* 0x000fe600078e30ff */
[----:B------:R1:W-:Y:S02]  /*2980*/  LDGSTS.E.BYPASS.LTC128B.128 [R0+0x1000], [R2.64+0x40], !P5 ;  /* 0x0100004002007fae */ /* 0x0003e4000e901d50 */
[----:B------:R-:W-:Y:S02]  /*2990*/  @!P1 IMAD.WIDE R36, R38, 0x4, R36 ;  /* 0x0000000426249825 */ /* 0x000fe400078e0224 */
[----:B------:R1:W-:Y:S02]  /*29a0*/  LDGSTS.E.BYPASS.LTC128B.128 [R0+0x2000], [R2.64+0x80], !P0 ;  /* 0x0200008002007fae */ /* 0x0003e4000c101d50 */
[----:B------:R-:W-:Y:S05]  /*29b0*/  @!P1 IMAD.SHL.U32 R38, R40, 0x4, RZ ;  /* 0x0000000428269824 */ /* 0x000fea00078e00ff */
[----:B------:R1:W-:Y:S02]  /*29c0*/  @!P1 LDGSTS.E.BYPASS.LTC128B.128 [R38+0xf080], [R36.64] ;  /* 0x0f08000024269fae */ /* 0x0003e4000b901d50 */
.L_x_1:
[-C--:B-1----:R-:W-:Y:S01]  /*29d0*/  HMMA.16816.F32.BF16 R36, R64, R164.reuse, RZ ;  /* 0x000000a44024723c */ /* 0x082fe200000418ff */
[----:B------:R-:W0:Y:S02]  /*29e0*/  LDGDEPBAR ;  /* 0x00000000000079af */ /* 0x000e240000000000 */
[C---:B------:R-:W-:Y:S02]  /*29f0*/  ISETP.GT.AND P0, PT, R247.reuse, RZ, PT ;  /* 0x000000fff700720c */ /* 0x040fe40003f04270 */
[C---:B------:R-:W-:Y:S02]  /*2a00*/  ISETP.GT.AND P5, PT, R247.reuse, 0x1, PT ;  /* 0x00000001f700780c */ /* 0x040fe40003fa4270 */
[----:B------:R-:W-:Y:S01]  /*2a10*/  FSEL R3, R8, -INF , P0 ;  /* 0xff80000008037808 */ /* 0x000fe20000000000 */
[C---:B------:R-:W-:Y:S02]  /*2a20*/  HMMA.16816.F32.BF16 R40, R60.reuse, R164, RZ ;  /* 0x000000a43c28723c */ /* 0x040fe400000418ff */
[----:B------:R-:W-:Y:S02]  /*2a30*/  ISETP.GT.AND P6, PT, R247, 0x20, PT ;  /* 0x00000020f700780c */ /* 0x000fe40003fc4270 */
[----:B------:R-:W-:Y:S02]  /*2a40*/  FSEL R246, R11, -INF , P5 ;  /* 0xff8000000bf67808 */ /* 0x000fe40002800000 */
[----:B------:R-:W-:Y:S02]  /*2a50*/  FSEL R12, R12, -INF , P6 ;  /* 0xff8000000c0c7808 */ /* 0x000fe40003000000 */
[-C--:B------:R-:W-:Y:S01]  /*2a60*/  HMMA.16816.F32.BF16 R44, R60, R166.reuse, RZ ;  /* 0x000000a63c2c723c */ /* 0x080fe200000418ff */
[----:B------:R-:W-:Y:S03]  /*2a70*/  FSEL R6, R6, -INF , P0 ;  /* 0xff80000006067808 */ /* 0x000fe60000000000 */
[----:B------:R-:W-:Y:S02]  /*2a80*/  FSEL R245, R10, -INF , P0 ;  /* 0xff8000000af57808 */ /* 0x000fe40000000000 */
[----:B------:R-:W-:Y:S02]  /*2a90*/  FSEL R243, R14, -INF , P6 ;  /* 0xff8000000ef37808 */ /* 0x000fe40003000000 */
[C---:B------:R-:W-:Y:S04]  /*2aa0*/  HMMA.16816.F32.BF16 R48, R64.reuse, R166, RZ ;  /* 0x000000a64030723c */ /* 0x040fe800000418ff */
[----:B------:R-:W-:Y:S02]  /*2ab0*/  FSEL R18, R18, -INF , P6 ;  /* 0xff80000012127808 */ /* 0x000fe40003000000 */
[----:B------:R-:W-:Y:S02]  /*2ac0*/  FSEL R0, R4, -INF , P0 ;  /* 0xff80000004007808 */ /* 0x000fe40000000000 */
[-C--:B------:R-:W-:Y:S01]  /*2ad0*/  HMMA.16816.F32.BF16 R52, R64, R168.reuse, RZ ;  /* 0x000000a84034723c */ /* 0x080fe200000418ff */
[----:B------:R-:W-:Y:S03]  /*2ae0*/  ISETP.GT.AND P0, PT, R247, 0x40, PT ;  /* 0x00000040f700780c */ /* 0x000fe60003f04270 */
[--C-:B------:R-:W-:Y:S01]  /*2af0*/  FFMA.FTZ R0, R0, c[0x0][0x29c], -R236.reuse ;  /* 0x0000a70000007a23 */ /* 0x100fe200000108ec */
[----:B------:R-:W-:Y:S02]  /*2b00*/  FSEL R22, R22, -INF , P0 ;  /* 0xff80000016167808 */ /* 0x000fe40000000000 */
[----:B------:R-:W-:Y:S01]  /*2b10*/  FSEL R24, R24, -INF , P0 ;  /* 0xff80000018187808 */ /* 0x000fe20000000000 */
[C---:B------:R-:W-:Y:S01]  /*2b20*/  HMMA.16816.F32.BF16 R56, R60.reuse, R168, RZ ;  /* 0x000000a83c38723c */ /* 0x040fe200000418ff */
[----:B------:R1:W-:Y:S03]  /*2b30*/  MUFU.EX2 R242, R0 ;  /* 0x0000000000f27308 */ /* 0x0003e60000000800 */
[----:B------:R-:W-:Y:S02]  /*2b40*/  FSEL R26, R26, -INF , P0 ;  /* 0xff8000001a1a7808 */ /* 0x000fe40000000000 */
[----:B------:R-:W-:Y:S02]  /*2b50*/  FSEL R2, R7, -INF , P5 ;  /* 0xff80000007027808 */ /* 0x000fe40002800000 */
[-C--:B------:R-:W-:Y:S04]  /*2b60*/  HMMA.16816.F32.BF16 R60, R60, R170.reuse, RZ ;  /* 0x000000aa3c3c723c */ /* 0x080fe800000418ff */
[----:B------:R-:W-:Y:S04]  /*2b70*/  FFMA.FTZ R2, R2, c[0x0][0x29c], -R235 ;  /* 0x0000a70002027a23 */ /* 0x000fe800000108eb */
[----:B------:R-:W-:Y:S08]  /*2b80*/  HMMA.16816.F32.BF16 R64, R64, R170, RZ ;  /* 0x000000aa4040723c */ /* 0x000ff000000418ff */
[-C--:B------:R-:W-:Y:S05]  /*2b90*/  HMMA.16816.F32.BF16 R36, R172, R176.reuse, R36 ;  /* 0x000000b0ac24723c */ /* 0x080fea0000041824 */
[----:B-1----:R-:W-:Y:S02]  /*2ba0*/  FSEL R0, R5, -INF , P5 ;  /* 0xff80000005007808 */ /* 0x002fe40002800000 */
[----:B------:R-:W-:Y:S01]  /*2bb0*/  FSEL R5, R9, -INF , P5 ;  /* 0xff80000009057808 */ /* 0x000fe20002800000 */
[C---:B------:R-:W-:Y:S04]  /*2bc0*/  HMMA.16816.F32.BF16 R40, R180.reuse, R176, R40 ;  /* 0x000000b0b428723c */ /* 0x040fe80000041828 */
[----:B------:R-:W-:Y:S01]  /*2bd0*/  FFMA.FTZ R0, R0, c[0x0][0x29c], -R236 ;  /* 0x0000a70000007a23 */ /* 0x000fe200000108ec */
[----:B------:R-:W-:Y:S03]  /*2be0*/  ISETP.GT.AND P5, PT, R247, 0x21, PT ;  /* 0x00000021f700780c */ /* 0x000fe60003fa4270 */
[-C--:B------:R-:W-:Y:S01]  /*2bf0*/  HMMA.16816.F32.BF16 R44, R180, R178.reuse, R44 ;  /* 0x000000b2b42c723c */ /* 0x080fe2000004182c */
[----:B------:R1:W2:Y:S03]  /*2c00*/  MUFU.EX2 R240, R0 ;  /* 0x0000000000f07308 */ /* 0x0002a60000000800 */
[----:B------:R-:W-:Y:S02]  /*2c10*/  FSEL R19, R19, -INF , P5 ;  /* 0xff80000013137808 */ /* 0x000fe40002800000 */
[----:B------:R-:W-:Y:S02]  /*2c20*/  FSEL R4, R13, -INF , P5 ;  /* 0xff8000000d047808 */ /* 0x000fe40002800000 */
[C---:B------:R-:W-:Y:S04]  /*2c30*/  HMMA.16816.F32.BF16 R48, R172.reuse, R178, R48 ;  /* 0x000000b2ac30723c */ /* 0x040fe80000041830 */
[--C-:B------:R-:W-:Y:S01]  /*2c40*/  FFMA.FTZ R4, R4, c[0x0][0x29c], -R237.reuse ;  /* 0x0000a70004047a23 */ /* 0x100fe200000108ed */
[----:B------:R-:W-:Y:S03]  /*2c50*/  FSEL R7, R15, -INF , P5 ;  /* 0xff8000000f077808 */ /* 0x000fe60002800000 */
[-C--:B------:R-:W-:Y:S04]  /*2c60*/  HMMA.16816.F32.BF16 R52, R172, R184.reuse, R52 ;  /* 0x000000b8ac34723c */ /* 0x080fe80000041834 */
[----:B------:R-:W-:Y:S04]  /*2c70*/  FFMA.FTZ R7, R7, c[0x0][0x29c], -R238 ;  /* 0x0000a70007077a23 */ /* 0x000fe800000108ee */
[C---:B------:R-:W-:Y:S04]  /*2c80*/  HMMA.16816.F32.BF16 R56, R180.reuse, R184, R56 ;  /* 0x000000b8b438723c */ /* 0x040fe80000041838 */
[----:B-1----:R-:W-:Y:S02]  /*2c90*/  FSEL R0, R16, -INF , P6 ;  /* 0xff80000010007808 */ /* 0x002fe40003000000 */
[----:B------:R-:W-:Y:S02]  /*2ca0*/  ISETP.GT.AND P6, PT, R247, 0x41, PT ;  /* 0x00000041f700780c */ /* 0x000fe40003fc4270 */
[-C--:B------:R-:W-:Y:S01]  /*2cb0*/  HMMA.16816.F32.BF16 R60, R180, R186.reuse, R60 ;  /* 0x000000bab43c723c */ /* 0x080fe2000004183c */
[----:B------:R-:W-:Y:S03]  /*2cc0*/  LDSM.16.M88.4 R180, [R224+0xd880] ;  /* 0x00d88000e0b4783b */ /* 0x000fe60000000200 */
[----:B------:R-:W-:Y:S01]  /*2cd0*/  FFMA.FTZ R0, R0, c[0x0][0x29c], -R236 ;  /* 0x0000a70000007a23 */ /* 0x000fe200000108ec */
[----:B------:R-:W-:Y:S03]  /*2ce0*/  FSEL R27, R27, -INF , P6 ;  /* 0xff8000001b1b7808 */ /* 0x000fe60003000000 */
[----:B------:R-:W-:Y:S01]  /*2cf0*/  HMMA.16816.F32.BF16 R64, R172, R186, R64 ;  /* 0x000000baac40723c */ /* 0x000fe20000041840 */
[----:B------:R-:W1:Y:S03]  /*2d00*/  LDSM.16.M88.4 R172, [R224+0xd080] ;  /* 0x00d08000e0ac783b */ /* 0x000e660000000200 */
[----:B------:R-:W-:Y:S04]  /*2d10*/  FFMA.FTZ R27, R27, c[0x0][0x29c], -R238 ;  /* 0x0000a7001b1b7a23 */ /* 0x000fe800000108ee */
[-C--:B-1----:R-:W-:Y:S08]  /*2d20*/  HMMA.16816.F32.BF16 R36, R172, R188.reuse, R36 ;  /* 0x000000bcac24723c */ /* 0x082ff00000041824 */
[C---:B------:R-:W-:Y:S08]  /*2d30*/  HMMA.16816.F32.BF16 R40, R180.reuse, R188, R40 ;  /* 0x000000bcb428723c */ /* 0x040ff00000041828 */
[-C--:B------:R-:W-:Y:S08]  /*2d40*/  HMMA.16816.F32.BF16 R44, R180, R190.reuse, R44 ;  /* 0x000000beb42c723c */ /* 0x080ff0000004182c */
[C---:B------:R-:W-:Y:S08]  /*2d50*/  HMMA.16816.F32.BF16 R48, R172.reuse, R190, R48 ;  /* 0x000000beac30723c */ /* 0x040ff00000041830 */
[-C--:B------:R-:W-:Y:S08]  /*2d60*/  HMMA.16816.F32.BF16 R52, R172, R192.reuse, R52 ;  /* 0x000000c0ac34723c */ /* 0x080ff00000041834 */
[C---:B------:R-:W-:Y:S08]  /*2d70*/  HMMA.16816.F32.BF16 R56, R180.reuse, R192, R56 ;  /* 0x000000c0b438723c */ /* 0x040ff00000041838 */
[-C--:B------:R-:W-:Y:S01]  /*2d80*/  HMMA.16816.F32.BF16 R60, R180, R194.reuse, R60 ;  /* 0x000000c2b43c723c */ /* 0x080fe2000004183c */
[----:B------:R-:W-:Y:S07]  /*2d90*/  LDSM.16.M88.4 R180, [R225+0x1800] ;  /* 0x00180000e1b4783b */ /* 0x000fee0000000200 */
[----:B------:R-:W-:Y:S01]  /*2da0*/  HMMA.16816.F32.BF16 R64, R172, R194, R64 ;  /* 0x000000c2ac40723c */ /* 0x000fe20000041840 */
[----:B------:R-:W1:Y:S07]  /*2db0*/  LDSM.16.M88.4 R172, [R225+0x1000] ;  /* 0x00100000e1ac783b */ /* 0x000e6e0000000200 */
        /* <DEDUP_REMOVED lines=27> */
[----:B------:R1:W-:Y:S07]  /*2f70*/  MUFU.EX2 R181, R0 ;  /* 0x0000000000b57308 */ /* 0x0003ee0000000800 */
[----:B------:R-:W-:Y:S01]  /*2f80*/  HMMA.16816.F32.BF16 R64, R172, R218, R64 ;  /* 0x000000daac40723c */ /* 0x000fe20000041840 */
[----:B------:R-:W3:Y:S02]  /*2f90*/  LDL R174, [R1+0x1c] ;  /* 0x00001c0001ae7983 */ /* 0x000ee40000100800 */
[----:B------:R2:W-:Y:S02]  /*2fa0*/  MUFU.EX2 R182, R4 ;  /* 0x0000000400b67308 */ /* 0x0005e40000000800 */
[----:B------:R-:W4:Y:S01]  /*2fb0*/  LDL R175, [R1+0x4c] ;  /* 0x00004c0001af7983 */ /* 0x000f220000100800 */
[----:B-1----:R-:W-:Y:S02]  /*2fc0*/  FSEL R0, R17, -INF , P5 ;  /* 0xff80000011007808 */ /* 0x002fe40002800000 */
[C---:B------:R-:W-:Y:S04]  /*2fd0*/  ISETP.GT.AND P5, PT, R247.reuse, 0x60, PT ;  /* 0x00000060f700780c */ /* 0x040fe80003fa4270 */
[----:B------:R-:W-:Y:S01]  /*2fe0*/  FFMA.FTZ R0, R0, c[0x0][0x29c], -R236 ;  /* 0x0000a70000007a23 */ /* 0x000fe200000108ec */
[----:B------:R-:W-:Y:S02]  /*2ff0*/  FSEL R30, R30, -INF , P5 ;  /* 0xff8000001e1e7808 */ /* 0x000fe40002800000 */
[----:B------:R-:W-:Y:S01]  /*3000*/  FSEL R28, R28, -INF , P5 ;  /* 0xff8000001c1c7808 */ /* 0x000fe20002800000 */
[----:B------:R1:W5:Y:S01]  /*3010*/  MUFU.EX2 R17, R0 ;  /* 0x0000000000117308 */ /* 0x0003620000000800 */
[----:B--2---:R-:W-:Y:S01]  /*3020*/  F2FP.BF16.PACK_AB R4, R240, R242 ;  /* 0x000000f2f004723e */ /* 0x004fe200000010ff */
[----:B------:R-:W-:Y:S02]  /*3030*/  FFMA.FTZ R172, R30, c[0x0][0x29c], -R238 ;  /* 0x0000a7001eac7a23 */ /* 0x000fe400000108ee */
[--C-:B------:R-:W-:Y:S06]  /*3040*/  FFMA.FTZ R28, R28, c[0x0][0x29c], -R237.reuse ;  /* 0x0000a7001c1c7a23 */ /* 0x100fec00000108ed */
[----:B------:R-:W-:Y:S10]  /*3050*/  MUFU.EX2 R30, R7 ;  /* 0x00000007001e7308 */ /* 0x000ff40000000800 */
[----:B------:R-:W-:Y:S01]  /*3060*/  MUFU.EX2 R10, R28 ;  /* 0x0000001c000a7308 */ /* 0x000fe20000000800 */
[----:B-1----:R-:W-:Y:S02]  /*3070*/  FSEL R0, R20, -INF , P0 ;  /* 0xff80000014007808 */ /* 0x002fe40000000000 */
[----:B------:R-:W-:Y:S03]  /*3080*/  ISETP.GT.AND P0, PT, R247, 0x61, PT ;  /* 0x00000061f700780c */ /* 0x000fe60003f04270 */
[--C-:B------:R-:W-:Y:S01]  /*3090*/  FFMA.FTZ R0, R0, c[0x0][0x29c], -R236.reuse ;  /* 0x0000a70000007a23 */ /* 0x100fe200000108ec */
[----:B------:R-:W-:Y:S03]  /*30a0*/  FSEL R35, R35, -INF , P0 ;  /* 0xff80000023237808 */ /* 0x000fe60000000000 */
[----:B------:R1:W-:Y:S01]  /*30b0*/  MUFU.EX2 R20, R2 ;  /* 0x0000000200147308 */ /* 0x0003e20000000800 */
[----:B------:R-:W-:Y:S02]  /*30c0*/  FSEL R33, R33, -INF , P0 ;  /* 0xff80000021217808 */ /* 0x000fe40000000000 */
[----:B------:R-:W-:Y:S02]  /*30d0*/  FSEL R31, R31, -INF , P0 ;  /* 0xff8000001f1f7808 */ /* 0x000fe40000000000 */
[----:B------:R-:W-:Y:S05]  /*30e0*/  FSEL R29, R29, -INF , P0 ;  /* 0xff8000001d1d7808 */ /* 0x000fea0000000000 */
[----:B------:R2:W-:Y:S10]  /*30f0*/  MUFU.EX2 R14, R0 ;  /* 0x00000000000e7308 */ /* 0x0005f40000000800 */
[----:B------:R-:W-:Y:S01]  /*3100*/  MUFU.EX2 R28, R27 ;  /* 0x0000001b001c7308 */ /* 0x000fe20000000800 */
[----:B-1----:R-:W-:Y:S01]  /*3110*/  FFMA.FTZ R2, R24, c[0x0][0x29c], -R237 ;  /* 0x0000a70018027a23 */ /* 0x002fe200000108ed */
[----:B-----5:R-:W-:Y:S08]  /*3120*/  F2FP.BF16.PACK_AB R24, R17, R181 ;  /* 0x000000b51118723e */ /* 0x020ff000000010ff */
[----:B------:R1:W-:Y:S01]  /*3130*/  MUFU.EX2 R244, R2 ;  /* 0x0000000200f47308 */ /* 0x0003e20000000800 */
[----:B--2---:R-:W-:Y:S05]  /*3140*/  FSEL R0, R21, -INF , P6 ;  /* 0xff80000015007808 */ /* 0x004fea0003000000 */
[----:B------:R-:W-:Y:S04]  /*3150*/  FFMA.FTZ R0, R0, c[0x0][0x29c], -R236 ;  /* 0x0000a70000007a23 */ /* 0x000fe800000108ec */
[----:B------:R-:W-:Y:S10]  /*3160*/  MUFU.EX2 R27, R172 ;  /* 0x000000ac001b7308 */ /* 0x000ff40000000800 */
[----:B------:R2:W-:Y:S01]  /*3170*/  MUFU.EX2 R9, R0 ;  /* 0x0000000000097308 */ /* 0x0005e20000000800 */
[----:B-1----:R-:W-:Y:S01]  /*3180*/  FFMA.FTZ R2, R246, c[0x0][0x29c], -R238 ;  /* 0x0000a700f6027a23 */ /* 0x002fe200000108ee */
[----:B--2---:R-:W-:Y:S05]  /*3190*/  FSEL R0, R32, -INF , P5 ;  /* 0xff80000020007808 */ /* 0x004fea0002800000 */
[--C-:B------:R-:W-:Y:S02]  /*31a0*/  FFMA.FTZ R0, R0, c[0x0][0x29c], -R236.reuse ;  /* 0x0000a70000007a23 */ /* 0x100fe400000108ec */
[----:B------:R-:W-:Y:S02]  /*31b0*/  FFMA.FTZ R236, R33, c[0x0][0x29c], -R236 ;  /* 0x0000a70021ec7a23 */ /* 0x000fe400000108ec */
[----:B------:R1:W-:Y:S10]  /*31c0*/  MUFU.EX2 R11, R0 ;  /* 0x00000000000b7308 */ /* 0x0003f40000000800 */
[----:B------:R2:W-:Y:S10]  /*31d0*/  MUFU.EX2 R33, R2 ;  /* 0x0000000200217308 */ /* 0x0005f40000000800 */
[----:B------:R-:W5:Y:S01]  /*31e0*/  MUFU.EX2 R236, R236 ;  /* 0x000000ec00ec7308 */ /* 0x000f620000000800 */
[--C-:B-1----:R-:W-:Y:S02]  /*31f0*/  FFMA.FTZ R0, R6, c[0x0][0x29c], -R235.reuse ;  /* 0x0000a70006007a23 */ /* 0x102fe400000108eb */
[----:B------:R-:W-:Y:S07]  /*3200*/  FFMA.FTZ R6, R243, c[0x0][0x29c], -R238 ;  /* 0x0000a700f3067a23 */ /* 0x000fee00000108ee */
[----:B------:R1:W-:Y:S01]  /*3210*/  MUFU.EX2 R8, R0 ;  /* 0x0000000000087308 */ /* 0x0003e20000000800 */
[----:B--2---:R-:W2:Y:S01]  /*3220*/  LDS R2, [R250.X4+0xf300] ;  /* 0x00f30000fa027984 */ /* 0x004ea20000004800 */
[--C-:B-1----:R-:W-:Y:S08]  /*3230*/  FFMA.FTZ R0, R18, c[0x0][0x29c], -R235.reuse ;  /* 0x0000a70012007a23 */ /* 0x102ff000000108eb */
[----:B------:R1:W-:Y:S01]  /*3240*/  MUFU.EX2 R18, R0 ;  /* 0x0000000000127308 */ /* 0x0003e20000000800 */
[--C-:B--2---:R-:W-:Y:S02]  /*3250*/  FADD.FTZ R41, R41, -R2.reuse ;  /* 0x8000000229297221 */ /* 0x104fe40000010000 */
[--C-:B------:R-:W-:Y:S02]  /*3260*/  FADD.FTZ R45, R45, -R2.reuse ;  /* 0x800000022d2d7221 */ /* 0x100fe40000010000 */
[--C-:B------:R-:W-:Y:S02]  /*3270*/  FADD.FTZ R40, R40, -R2.reuse ;  /* 0x8000000228287221 */ /* 0x100fe40000010000 */
[--C-:B------:R-:W-:Y:S02]  /*3280*/  FADD.FTZ R44, R44, -R2.reuse ;  /* 0x800000022c2c7221 */ /* 0x100fe40000010000 */
[--C-:B-1----:R-:W-:Y:S01]  /*3290*/  FFMA.FTZ R0, R19, c[0x0][0x29c], -R235.reuse ;  /* 0x0000a70013007a23 */ /* 0x102fe200000108eb */
[----:B-----5:R-:W-:Y:S01]  /*32a0*/  F2FP.BF16.PACK_AB R19, R236, R11 ;  /* 0x0000000bec13723e */ /* 0x020fe200000010ff */
[--C-:B------:R-:W-:Y:S02]  /*32b0*/  FADD.FTZ R56, R56, -R2.reuse ;  /* 0x8000000238387221 */ /* 0x100fe40000010000 */
[----:B------:R1:W-:Y:S01]  /*32c0*/  MUFU.EX2 R16, R0 ;  /* 0x0000000000107308 */ /* 0x0003e20000000800 */
[--C-:B------:R-:W-:Y:S02]  /*32d0*/  FADD.FTZ R57, R57, -R2.reuse ;  /* 0x8000000239397221 */ /* 0x100fe40000010000 */
[--C-:B------:R-:W-:Y:S02]  /*32e0*/  FADD.FTZ R60, R60, -R2.reuse ;  /* 0x800000023c3c7221 */ /* 0x100fe40000010000 */
[----:B------:R-:W-:Y:S01]  /*32f0*/  FADD.FTZ R61, R61, -R2 ;  /* 0x800000023d3d7221 */ /* 0x000fe20000010000 */
[----:B------:R-:W-:Y:S01]  /*3300*/  IADD3 R2, R239, 0xf4c0, RZ ;  /* 0x0000f4c0ef027810 */ /* 0x000fe20007ffe0ff */
[----:B------:R-:W-:Y:S02]  /*3310*/  FMUL.FTZ R56, R244, R56 ;  /* 0x00000038f4387220 */ /* 0x000fe40000410000 */
[----:B------:R-:W-:Y:S02]  /*3320*/  FMUL.FTZ R60, R10, R60 ;  /* 0x0000003c0a3c7220 */ /* 0x000fe40000410000 */
[--C-:B-1----:R-:W-:Y:S01]  /*3330*/  FFMA.FTZ R0, R22, c[0x0][0x29c], -R235.reuse ;  /* 0x0000a70016007a23 */ /* 0x102fe200000108eb */
[----:B------:R-:W-:Y:S03]  /*3340*/  F2FP.BF16.PACK_AB R22, R9, R14 ;  /* 0x0000000e0916723e */ /* 0x000fe600000010ff */
[----:B------:R1:W-:Y:S02]  /*3350*/  MUFU.EX2 R180, R0 ;  /* 0x0000000000b47308 */ /* 0x0003e40000000800 */
[----:B-1----:R-:W-:Y:S05]  /*3360*/  FSEL R0, R23, -INF , P6 ;  /* 0xff80000017007808 */ /* 0x002fea0003000000 */
[--C-:B------:R-:W-:Y:S04]  /*3370*/  FFMA.FTZ R0, R0, c[0x0][0x29c], -R235.reuse ;  /* 0x0000a70000007a23 */ /* 0x100fe800000108eb */
[----:B------:R1:W-:Y:S01]  /*3380*/  MUFU.EX2 R13, R0 ;  /* 0x00000000000d7308 */ /* 0x0003e20000000800 */
[----:B---3--:R-:W-:Y:S02]  /*3390*/  LOP3.LUT P0, RZ, R174, 0x4, RZ, 0xc0, !PT ;  /* 0x00000004aeff7812 */ /* 0x008fe4000780c0ff */
[----:B-1----:R-:W-:Y:S11]  /*33a0*/  FSEL R0, R34, -INF , P5 ;  /* 0xff80000022007808 */ /* 0x002ff60002800000 */
[----:B----4-:R-:W-:Y:S01]  /*33b0*/  @P0 IADD3 R2, R175, -0x40, RZ ;  /* 0xffffffc0af020810 */ /* 0x010fe20007ffe0ff */
[--C-:B------:R-:W-:Y:S01]  /*33c0*/  FFMA.FTZ R0, R0, c[0x0][0x29c], -R235.reuse ;  /* 0x0000a70000007a23 */ /* 0x100fe200000108eb */
[----:B------:R-:W-:Y:S01]  /*33d0*/  PLOP3.LUT P0, PT, PT, PT, UP0, 0x80, 0x0 ;  /* 0x000000000000781c */ /* 0x000fe20003f0f008 */
[----:B------:R-:W-:Y:S02]  /*33e0*/  FFMA.FTZ R235, R35, c[0x0][0x29c], -R235 ;  /* 0x0000a70023eb7a23 */ /* 0x000fe400000108eb */
[----:B------:R1:W-:Y:S10]  /*33f0*/  MUFU.EX2 R15, R0 ;  /* 0x00000000000f7308 */ /* 0x0003f40000000800 */
[----:B------:R-:W-:Y:S01]  /*3400*/  MUFU.EX2 R235, R235 ;  /* 0x000000eb00eb7308 */ /* 0x000fe20000000800 */
[--C-:B-1----:R-:W-:Y:S02]  /*3410*/  FFMA.FTZ R0, R3, c[0x0][0x29c], -R237.reuse ;  /* 0x0000a70003007a23 */ /* 0x102fe400000108ed */
[----:B------:R-:W1:Y:S07]  /*3420*/  LDS R3, [R250.X4+0xf280] ;  /* 0x00f28000fa037984 */ /* 0x000e6e0000004800 */
[----:B------:R2:W3:Y:S02]  /*3430*/  MUFU.EX2 R35, R0 ;  /* 0x0000000000237308 */ /* 0x0004e40000000800 */
[----:B--2---:R-:W-:Y:S02]  /*3440*/  FFMA.FTZ R0, R5, c[0x0][0x29c], -R237 ;  /* 0x0000a70005007a23 */ /* 0x004fe400000108ed */
[--C-:B------:R-:W-:Y:S06]  /*3450*/  FFMA.FTZ R5, R245, c[0x0][0x29c], -R238.reuse ;  /* 0x0000a700f5057a23 */ /* 0x100fec00000108ee */
[----:B------:R2:W4:Y:S01]  /*3460*/  MUFU.EX2 R34, R0 ;  /* 0x0000000000227308 */ /* 0x0005220000000800 */
[----:B---3--:R-:W-:Y:S02]  /*3470*/  FMUL.FTZ R40, R35, R40 ;  /* 0x0000002823287220 */ /* 0x008fe40000410000 */
[--C-:B-1----:R-:W-:Y:S07]  /*3480*/  FADD.FTZ R37, R37, -R3.reuse ;  /* 0x8000000325257221 */ /* 0x102fee0000010000 */
[----:B------:R-:W-:Y:S01]  /*3490*/  MUFU.EX2 R32, R5 ;  /* 0x0000000500207308 */ /* 0x000fe20000000800 */
[--C-:B------:R-:W-:Y:S02]  /*34a0*/  FADD.FTZ R49, R49, -R3.reuse ;  /* 0x8000000331317221 */ /* 0x100fe40000010000 */
[--C-:B------:R-:W-:Y:S02]  /*34b0*/  FADD.FTZ R53, R53, -R3.reuse ;  /* 0x8000000335357221 */ /* 0x100fe40000010000 */
[--C-:B------:R-:W-:Y:S02]  /*34c0*/  FADD.FTZ R36, R36, -R3.reuse ;  /* 0x8000000324247221 */ /* 0x100fe40000010000 */
[--C-:B------:R-:W-:Y:S02]  /*34d0*/  FADD.FTZ R48, R48, -R3.reuse ;  /* 0x8000000330307221 */ /* 0x100fe40000010000 */
[--C-:B------:R-:W-:Y:S02]  /*34e0*/  FADD.FTZ R52, R52, -R3.reuse ;  /* 0x8000000334347221 */ /* 0x100fe40000010000 */
[----:B------:R-:W-:Y:S02]  /*34f0*/  FADD.FTZ R64, R64, -R3 ;  /* 0x8000000340407221 */ /* 0x000fe40000010000 */
[----:B--2---:R-:W-:Y:S02]  /*3500*/  FFMA.FTZ R0, R12, c[0x0][0x29c], -R237 ;  /* 0x0000a7000c007a23 */ /* 0x004fe400000108ed */
[----:B------:R-:W-:Y:S01]  /*3510*/  FADD.FTZ R65, R65, -R3 ;  /* 0x8000000341417221 */ /* 0x000fe20000010000 */
[----:B------:R-:W-:Y:S01]  /*3520*/  F2FP.BF16.PACK_AB R3, R20, R8 ;  /* 0x000000081403723e */ /* 0x000fe200000010ff */
[----:B------:R1:W2:Y:S01]  /*3530*/  MUFU.EX2 R183, R0 ;  /* 0x0000000000b77308 */ /* 0x0002a20000000800 */
[----:B------:R-:W-:Y:S01]  /*3540*/  FMUL.FTZ R64, R11, R64 ;  /* 0x000000400b407220 */ /* 0x000fe20000410000 */
[----:B----4-:R-:W-:Y:S01]  /*3550*/  F2FP.BF16.PACK_AB R11, R34, R35 ;  /* 0x00000023220b723e */ /* 0x010fe200000010ff */
[----:B------:R-:W-:Y:S01]  /*3560*/  FMUL.FTZ R52, R14, R52 ;  /* 0x000000340e347220 */ /* 0x000fe20000410000 */
[----:B------:R-:W-:Y:S01]  /*3570*/  F2FP.BF16.PACK_AB R14, R13, R180 ;  /* 0x000000b40d0e723e */ /* 0x000fe200000010ff */
[----:B------:R-:W-:Y:S02]  /*3580*/  FMUL.FTZ R36, R242, R36 ;  /* 0x00000024f2247220 */ /* 0x000fe40000410000 */
[----:B------:R-:W-:Y:S02]  /*3590*/  FMUL.FTZ R48, R181, R48 ;  /* 0x00000030b5307220 */ /* 0x000fe40000410000 */
[----:B------:R-:W-:Y:S02]  /*35a0*/  FMUL.FTZ R12, R34, R41 ;  /* 0x00000029220c7220 */ /* 0x000fe40000410000 */
[----:B------:R-:W-:Y:S02]  /*35b0*/  FMUL.FTZ R23, R9, R53 ;  /* 0x0000003509177220 */ /* 0x000fe40000410000 */
[----:B------:R-:W-:Y:S01]  /*35c0*/  FMUL.FTZ R9, R182, R45 ;  /* 0x0000002db6097220 */ /* 0x000fe20000410000 */
[----:B------:R-:W-:Y:S01]  /*35d0*/  F2FP.BF16.PACK_AB R12, R12, R40 ;  /* 0x000000280c0c723e */ /* 0x000fe200000010ff */
[----:B------:R-:W-:Y:S01]  /*35e0*/  FMUL.FTZ R21, R236, R65 ;  /* 0x00000041ec157220 */ /* 0x000fe20000410000 */
[----:B------:R-:W-:Y:S04]  /*35f0*/  F2FP.BF16.PACK_AB R23, R23, R52 ;  /* 0x000000341717723e */ /* 0x000fe800000010ff */
[----:B------:R-:W-:Y:S02]  /*3600*/  F2FP.BF16.PACK_AB R21, R21, R64 ;  /* 0x000000401515723e */ /* 0x000fe400000010ff */
[----:B-1----:R-:W-:Y:S01]  /*3610*/  FSEL R0, R25, -INF , P6 ;  /* 0xff80000019007808 */ /* 0x002fe20003000000 */
[----:B------:R-:W-:Y:S01]  /*3620*/  FMUL.FTZ R25, R240, R37 ;  /* 0x00000025f0197220 */ /* 0x000fe20000410000 */
[----:B--2---:R-:W-:Y:S01]  /*3630*/  F2FP.BF16.PACK_AB R7, R182, R183 ;  /* 0x000000b7b607723e */ /* 0x004fe200000010ff */
[----:B------:R-:W-:Y:S02]  /*3640*/  FMUL.FTZ R44, R183, R44 ;  /* 0x0000002cb72c7220 */ /* 0x000fe40000410000 */
[--C-:B------:R-:W-:Y:S01]  /*3650*/  FFMA.FTZ R0, R0, c[0x0][0x29c], -R237.reuse ;  /* 0x0000a70000007a23 */ /* 0x100fe200000108ed */
[----:B------:R-:W-:Y:S01]  /*3660*/  F2FP.BF16.PACK_AB R25, R25, R36 ;  /* 0x000000241919723e */ /* 0x000fe200000010ff */
[----:B------:R-:W-:Y:S01]  /*3670*/  FFMA.FTZ R237, R29, c[0x0][0x29c], -R237 ;  /* 0x0000a7001ded7a23 */ /* 0x000fe200000108ed */
[----:B------:R-:W-:Y:S01]  /*3680*/  F2FP.BF16.PACK_AB R9, R9, R44 ;  /* 0x0000002c0909723e */ /* 0x000fe200000010ff */
[----:B------:R1:W2:Y:S01]  /*3690*/  MUFU.EX2 R241, R0 ;  /* 0x0000000000f17308 */ /* 0x0002a20000000800 */
[--C-:B------:R-:W-:Y:S02]  /*36a0*/  FFMA.FTZ R29, R26, c[0x0][0x29c], -R238.reuse ;  /* 0x0000a7001a1d7a23 */ /* 0x100fe400000108ee */
[----:B------:R-:W-:Y:S02]  /*36b0*/  FFMA.FTZ R238, R31, c[0x0][0x29c], -R238 ;  /* 0x0000a7001fee7a23 */ /* 0x000fe400000108ee */
[----:B------:R-:W-:Y:S05]  /*36c0*/  FMUL.FTZ R26, R17, R49 ;  /* 0x00000031111a7220 */ /* 0x000fea0000410000 */
[----:B------:R-:W-:Y:S01]  /*36d0*/  MUFU.EX2 R31, R6 ;  /* 0x00000006001f7308 */ /* 0x000fe20000000800 */
[----:B------:R-:W-:Y:S09]  /*36e0*/  F2FP.BF16.PACK_AB R26, R26, R48 ;  /* 0x000000301a1a723e */ /* 0x000ff200000010ff */
[----:B------:R-:W-:Y:S01]  /*36f0*/  MUFU.EX2 R29, R29 ;  /* 0x0000001d001d7308 */ /* 0x000fe20000000800 */
[----:B-1----:R-:W1:Y:S01]  /*3700*/  LDS R0, [R250.X4+0xf2a0] ;  /* 0x00f2a000fa007984 */ /* 0x002e620000004800 */
[----:B--2---:R-:W-:Y:S08]  /*3710*/  F2FP.BF16.PACK_AB R5, R241, R244 ;  /* 0x000000f4f105723e */ /* 0x004ff000000010ff */
[----:B------:R-:W2:Y:S10]  /*3720*/  MUFU.EX2 R237, R237 ;  /* 0x000000ed00ed7308 */ /* 0x000eb40000000800 */
[----:B------:R-:W3:Y:S01]  /*3730*/  MUFU.EX2 R238, R238 ;  /* 0x000000ee00ee7308 */ /* 0x000ee20000000800 */
[C---:B--2---:R-:W-:Y:S01]  /*3740*/  F2FP.BF16.PACK_AB R6, R237.reuse, R10 ;  /* 0x0000000aed06723e */ /* 0x044fe200000010ff */
[----:B------:R-:W-:Y:S05]  /*3750*/  FMUL.FTZ R10, R237, R61 ;  /* 0x0000003ded0a7220 */ /* 0x000fea0000410000 */
[----:B------:R-:W-:Y:S01]  /*3760*/  F2FP.BF16.PACK_AB R10, R10, R60 ;  /* 0x0000003c0a0a723e */ /* 0x000fe200000010ff */
[--C-:B-1----:R-:W-:Y:S02]  /*3770*/  FADD.FTZ R38, R38, -R0.reuse ;  /* 0x8000000026267221 */ /* 0x102fe40000010000 */
[--C-:B------:R-:W-:Y:S02]  /*3780*/  FADD.FTZ R39, R39, -R0.reuse ;  /* 0x8000000027277221 */ /* 0x100fe40000010000 */
[--C-:B------:R-:W-:Y:S02]  /*3790*/  FADD.FTZ R50, R50, -R0.reuse ;  /* 0x8000000032327221 */ /* 0x100fe40000010000 */
[--C-:B------:R-:W-:Y:S02]  /*37a0*/  FADD.FTZ R51, R51, -R0.reuse ;  /* 0x8000000033337221 */ /* 0x100fe40000010000 */
[--C-:B------:R-:W-:Y:S02]  /*37b0*/  FADD.FTZ R54, R54, -R0.reuse ;  /* 0x8000000036367221 */ /* 0x100fe40000010000 */
[--C-:B------:R-:W-:Y:S02]  /*37c0*/  FADD.FTZ R55, R55, -R0.reuse ;  /* 0x8000000037377221 */ /* 0x100fe40000010000 */
[--C-:B------:R-:W-:Y:S02]  /*37d0*/  FADD.FTZ R66, R66, -R0.reuse ;  /* 0x8000000042427221 */ /* 0x100fe40000010000 */
[----:B------:R-:W-:Y:S02]  /*37e0*/  FADD.FTZ R67, R67, -R0 ;  /* 0x8000000043437221 */ /* 0x000fe40000010000 */
[----:B------:R-:W1:Y:S01]  /*37f0*/  LDS R0, [R250.X4+0xf320] ;  /* 0x00f32000fa007984 */ /* 0x000e620000004800 */
[----:B------:R-:W-:Y:S01]  /*3800*/  FMUL.FTZ R50, R18, R50 ;  /* 0x0000003212327220 */ /* 0x000fe20000410000 */
[----:B------:R-:W-:Y:S01]  /*3810*/  F2FP.BF16.PACK_AB R18, R16, R18 ;  /* 0x000000121012723e */ /* 0x000fe200000010ff */
[----:B------:R-:W-:Y:S01]  /*3820*/  FMUL.FTZ R17, R13, R55 ;  /* 0x000000370d117220 */ /* 0x000fe20000410000 */
[----:B------:R2:W-:Y:S01]  /*3830*/  STS [R239+0xf480], R4 ;  /* 0x00f48004ef007388 */ /* 0x0005e20000000800 */
[----:B------:R-:W-:Y:S01]  /*3840*/  F2FP.BF16.PACK_AB R13, R235, R15 ;  /* 0x0000000feb0d723e */ /* 0x000fe200000010ff */
[----:B------:R-:W-:Y:S02]  /*3850*/  FMUL.FTZ R38, R8, R38 ;  /* 0x0000002608267220 */ /* 0x000fe40000410000 */
[----:B------:R4:W-:Y:S01]  /*3860*/  STS [R239+0xf880], R3 ;  /* 0x00f88003ef007388 */ /* 0x0009e20000000800 */
[----:B------:R-:W-:Y:S02]  /*3870*/  FMUL.FTZ R20, R20, R39 ;  /* 0x0000002714147220 */ /* 0x000fe40000410000 */
[----:B------:R-:W-:Y:S01]  /*3880*/  FMUL.FTZ R16, R16, R51 ;  /* 0x0000003310107220 */ /* 0x000fe20000410000 */
[----:B------:R-:W-:Y:S01]  /*3890*/  STS [R2], R24 ;  /* 0x0000001802007388 */ /* 0x000fe20000000800 */
[----:B------:R-:W-:Y:S01]  /*38a0*/  FMUL.FTZ R54, R180, R54 ;  /* 0x00000036b4367220 */ /* 0x000fe20000410000 */
[----:B------:R-:W-:Y:S01]  /*38b0*/  F2FP.BF16.PACK_AB R20, R20, R38 ;  /* 0x000000261414723e */ /* 0x000fe200000010ff */
[----:B------:R-:W-:Y:S01]  /*38c0*/  FMUL.FTZ R66, R15, R66 ;  /* 0x000000420f427220 */ /* 0x000fe20000410000 */
[----:B------:R-:W-:Y:S01]  /*38d0*/  STS [R2+0x400], R18 ;  /* 0x0004001202007388 */ /* 0x000fe20000000800 */
[----:B------:R-:W-:Y:S01]  /*38e0*/  F2FP.BF16.PACK_AB R16, R16, R50 ;  /* 0x000000321010723e */ /* 0x000fe200000010ff */
[----:B------:R-:W-:Y:S01]  /*38f0*/  FMUL.FTZ R15, R235, R67 ;  /* 0x00000043eb0f7220 */ /* 0x000fe20000410000 */
[----:B------:R-:W-:Y:S01]  /*3900*/  F2FP.BF16.PACK_AB R17, R17, R54 ;  /* 0x000000361111723e */ /* 0x000fe200000010ff */
[----:B------:R-:W-:Y:S01]  /*3910*/  STS [R239+0x10480], R11 ;  /* 0x0104800bef007388 */ /* 0x000fe20000000800 */
[----:B------:R-:W-:Y:S02]  /*3920*/  FMUL.FTZ R8, R241, R57 ;  /* 0x00000039f1087220 */ /* 0x000fe40000410000 */
[----:B------:R-:W-:Y:S03]  /*3930*/  F2FP.BF16.PACK_AB R15, R15, R66 ;  /* 0x000000420f0f723e */ /* 0x000fe600000010ff */
[----:B------:R-:W-:Y:S02]  /*3940*/  F2FP.BF16.PACK_AB R8, R8, R56 ;  /* 0x000000380808723e */ /* 0x000fe400000010ff */
[----:B--2---:R-:W-:Y:S02]  /*3950*/  F2FP.BF16.PACK_AB R4, R33, R32 ;  /* 0x000000202104723e */ /* 0x004fe400000010ff */
[----:B----4-:R-:W-:Y:S03]  /*3960*/  F2FP.BF16.PACK_AB R3, R30, R31 ;  /* 0x0000001f1e03723e */ /* 0x010fe600000010ff */
[----:B------:R2:W-:Y:S04]  /*3970*/  STS [R239+0x10880], R4 ;  /* 0x01088004ef007388 */ /* 0x0005e80000000800 */
[----:B------:R4:W-:Y:S01]  /*3980*/  STS [R2+0x1400], R3 ;  /* 0x0014000302007388 */ /* 0x0009e20000000800 */
[--C-:B-1----:R-:W-:Y:S03]  /*3990*/  FADD.FTZ R42, R42, -R0.reuse ;  /* 0x800000002a2a7221 */ /* 0x102fe60000010000 */
[----:B------:R-:W-:Y:S01]  /*39a0*/  STS [R2+0x1000], R7 ;  /* 0x0010000702007388 */ /* 0x000fe20000000800 */
[--C-:B------:R-:W-:Y:S02]  /*39b0*/  FADD.FTZ R43, R43, -R0.reuse ;  /* 0x800000002b2b7221 */ /* 0x100fe40000010000 */
[----:B------:R-:W-:Y:S01]  /*39c0*/  FMUL.FTZ R42, R32, R42 ;  /* 0x0000002a202a7220 */ /* 0x000fe20000410000 */
[----:B------:R-:W-:Y:S01]  /*39d0*/  STS [R239+0x11480], R22 ;  /* 0x01148016ef007388 */ /* 0x000fe20000000800 */
[----:B------:R-:W-:Y:S02]  /*39e0*/  FMUL.FTZ R43, R33, R43 ;  /* 0x0000002b212b7220 */ /* 0x000fe40000410000 */
[--C-:B------:R-:W-:Y:S01]  /*39f0*/  FADD.FTZ R47, R47, -R0.reuse ;  /* 0x800000002f2f7221 */ /* 0x100fe20000010000 */
[----:B------:R-:W-:Y:S01]  /*3a00*/  STS [R239+0x11880], R14 ;  /* 0x0118800eef007388 */ /* 0x000fe20000000800 */
[--C-:B------:R-:W-:Y:S02]  /*3a10*/  FADD.FTZ R46, R46, -R0.reuse ;  /* 0x800000002e2e7221 */ /* 0x100fe40000010000 */
[--C-:B------:R-:W-:Y:S01]  /*3a20*/  FADD.FTZ R58, R58, -R0.reuse ;  /* 0x800000003a3a7221 */ /* 0x100fe20000010000 */
[----:B------:R-:W-:Y:S01]  /*3a30*/  STS [R2+0x2000], R19 ;  /* 0x0020001302007388 */ /* 0x000fe20000000800 */
[----:B------:R-:W-:Y:S02]  /*3a40*/  FMUL.FTZ R46, R31, R46 ;  /* 0x0000002e1f2e7220 */ /* 0x000fe40000410000 */
[--C-:B------:R-:W-:Y:S01]  /*3a50*/  FADD.FTZ R59, R59, -R0.reuse ;  /* 0x800000003b3b7221 */ /* 0x100fe20000010000 */
[----:B------:R-:W-:Y:S01]  /*3a60*/  STS [R2+0x2400], R13 ;  /* 0x0024000d02007388 */ /* 0x000fe20000000800 */
[----:B------:R-:W-:Y:S02]  /*3a70*/  FMUL.FTZ R58, R29, R58 ;  /* 0x0000003a1d3a7220 */ /* 0x000fe40000410000 */
[C---:B--2---:R-:W-:Y:S01]  /*3a80*/  FMUL.FTZ R4, R28.reuse, R59 ;  /* 0x0000003b1c047220 */ /* 0x044fe20000410000 */
[----:B------:R1:W-:Y:S01]  /*3a90*/  STS [R239+0x12480], R5 ;  /* 0x01248005ef007388 */ /* 0x0003e20000000800 */
[----:B----4-:R-:W-:Y:S01]  /*3aa0*/  F2FP.BF16.PACK_AB R3, R28, R29 ;  /* 0x0000001d1c03723e */ /* 0x010fe200000010ff */
[--C-:B------:R-:W-:Y:S02]  /*3ab0*/  FADD.FTZ R62, R62, -R0.reuse ;  /* 0x800000003e3e7221 */ /* 0x100fe40000010000 */
[----:B------:R-:W-:Y:S01]  /*3ac0*/  FADD.FTZ R63, R63, -R0 ;  /* 0x800000003f3f7221 */ /* 0x000fe20000010000 */
[----:B------:R-:W-:Y:S01]  /*3ad0*/  F2FP.BF16.PACK_AB R4, R4, R58 ;  /* 0x0000003a0404723e */ /* 0x000fe200000010ff */
[----:B------:R2:W-:Y:S01]  /*3ae0*/  STS [R239+0x12880], R3 ;  /* 0x01288003ef007388 */ /* 0x0005e20000000800 */
[----:B------:R-:W-:Y:S01]  /*3af0*/  FMUL.FTZ R62, R27, R62 ;  /* 0x0000003e1b3e7220 */ /* 0x000fe20000410000 */
[----:B------:R-:W-:Y:S01]  /*3b00*/  SHF.L.U32 R0, R229, 0x1, RZ ;  /* 0x00000001e5007819 */ /* 0x000fe200000006ff */
[----:B---3--:R-:W-:Y:S01]  /*3b10*/  FMUL.FTZ R63, R238, R63 ;  /* 0x0000003fee3f7220 */ /* 0x008fe20000410000 */
[----:B------:R-:W-:Y:S01]  /*3b20*/  STS [R2+0x3000], R6 ;  /* 0x0030000602007388 */ /* 0x000fe20000000800 */
[----:B-1----:R-:W-:Y:S05]  /*3b30*/  FMUL.FTZ R5, R30, R47 ;  /* 0x0000002f1e057220 */ /* 0x002fea0000410000 */
[----:B------:R-:W-:Y:S02]  /*3b40*/  F2FP.BF16.PACK_AB R5, R5, R46 ;  /* 0x0000002e0505723e */ /* 0x000fe400000010ff */
[----:B--2---:R-:W-:Y:S05]  /*3b50*/  F2FP.BF16.PACK_AB R3, R238, R27 ;  /* 0x0000001bee03723e */ /* 0x004fea00000010ff */
[----:B------:R1:W-:Y:S04]  /*3b60*/  STS [R2+0x3400], R3 ;  /* 0x0034000302007388 */ /* 0x0003e80000000800 */
[----:B------:R-:W-:Y:S01]  /*3b70*/  BAR.SYNC.DEFER_BLOCKING 0x0 ;  /* 0x0000000000007b1d */ /* 0x000fe20000010000 */
[----:B-1----:R-:W-:Y:S07]  /*3b80*/  F2FP.BF16.PACK_AB R3, R43, R42 ;  /* 0x0000002a2b03723e */ /* 0x002fee00000010ff */
[----:B------:R-:W-:Y:S04]  /*3b90*/  STS [R239+0x13480], R25 ;  /* 0x01348019ef007388 */ /* 0x000fe80000000800 */
[----:B------:R-:W-:Y:S04]  /*3ba0*/  STS [R239+0x13880], R20 ;  /* 0x01388014ef007388 */ /* 0x000fe80000000800 */
[----:B------:R-:W-:Y:S04]  /*3bb0*/  STS [R2+0x4000], R26 ;  /* 0x0040001a02007388 */ /* 0x000fe80000000800 */
[----:B------:R-:W-:Y:S04]  /*3bc0*/  STS [R2+0x4400], R16 ;  /* 0x0044001002007388 */ /* 0x000fe80000000800 */
[----:B------:R1:W-:Y:S04]  /*3bd0*/  STS [R239+0x14880], R3 ;  /* 0x01488003ef007388 */ /* 0x0003e80000000800 */
[----:B------:R-:W-:Y:S04]  /*3be0*/  STS [R239+0x14480], R12 ;  /* 0x0144800cef007388 */ /* 0x000fe80000000800 */
[----:B------:R-:W-:Y:S04]  /*3bf0*/  STS [R2+0x5000], R9 ;  /* 0x0050000902007388 */ /* 0x000fe80000000800 */
[----:B------:R-:W-:Y:S04]  /*3c00*/  STS [R2+0x5400], R5 ;  /* 0x0054000502007388 */ /* 0x000fe80000000800 */
[----:B------:R-:W-:Y:S04]  /*3c10*/  STS [R239+0x15480], R23 ;  /* 0x01548017ef007388 */ /* 0x000fe80000000800 */
[----:B------:R-:W-:Y:S04]  /*3c20*/  STS [R239+0x15880], R17 ;  /* 0x01588011ef007388 */ /* 0x000fe80000000800 */
[----:B------:R-:W-:Y:S01]  /*3c30*/  STS [R2+0x6000], R21 ;  /* 0x0060001502007388 */ /* 0x000fe20000000800 */
[----:B-1----:R-:W-:Y:S03]  /*3c40*/  F2FP.BF16.PACK_AB R3, R63, R62 ;  /* 0x0000003e3f03723e */ /* 0x002fe600000010ff */
[----:B------:R-:W-:Y:S04]  /*3c50*/  STS [R2+0x6400], R15 ;  /* 0x0064000f02007388 */ /* 0x000fe80000000800 */
[----:B------:R-:W-:Y:S04]  /*3c60*/  STS [R239+0x16480], R8 ;  /* 0x01648008ef007388 */ /* 0x000fe80000000800 */
[----:B------:R-:W-:Y:S04]  /*3c70*/  STS [R239+0x16880], R4 ;  /* 0x01688004ef007388 */ /* 0x000fe80000000800 */
[----:B------:R-:W-:Y:S04]  /*3c80*/  STS [R2+0x7000], R10 ;  /* 0x0070000a02007388 */ /* 0x000fe80000000800 */
[----:B------:R-:W-:Y:S04]  /*3c90*/  STS [R2+0x7400], R3 ;  /* 0x0074000302007388 */ /* 0x000fe80000000800 */
[----:B------:R-:W-:Y:S08]  /*3ca0*/  LDSM.16.MT88.4 R4, [R221+0xf480] ;  /* 0x00f48000dd04783b */ /* 0x000ff00000004200 */
[----:B------:R-:W1:Y:S08]  /*3cb0*/  LDSM.16.MT88.4 R8, [R0+0xc080] ;  /* 0x00c080000008783b */ /* 0x000e700000004200 */
[----:B------:R-:W2:Y:S08]  /*3cc0*/  LDSM.16.MT88.4 R12, [R221+0x11480] ;  /* 0x01148000dd0c783b */ /* 0x000eb00000004200 */
[----:B------:R-:W3:Y:S08]  /*3cd0*/  LDSM.16.MT88.4 R16, [R0+0xd080] ;  /* 0x00d080000010783b */ /* 0x000ef00000004200 */
[----:B------:R-:W4:Y:S08]  /*3ce0*/  LDSM.16.MT88.4 R20, [R0+0xe080] ;  /* 0x00e080000014783b */ /* 0x000f300000004200 */
[----:B------:R-:W-:Y:S01]  /*3cf0*/  LDSM.16.MT88.4 R24, [R221+0xfc80] ;  /* 0x00fc8000dd18783b */ /* 0x000fe20000004200 */
[-C--:B-1----:R-:W-:Y:S07]  /*3d00*/  HMMA.16816.F32.BF16 R68, R4, R8.reuse, R68 ;  /* 0x000000080444723c */ /* 0x082fee0000041844 */
[----:B------:R-:W1:Y:S01]  /*3d10*/  LDSM.16.MT88.4 R28, [R0+0xc480] ;  /* 0x00c48000001c783b */ /* 0x000e620000004200 */
[C---:B--2---:R-:W-:Y:S07]  /*3d20*/  HMMA.16816.F32.BF16 R72, R12.reuse, R8, R72 ;  /* 0x000000080c48723c */ /* 0x044fee0000041848 */
[----:B------:R-:W2:Y:S01]  /*3d30*/  LDSM.16.MT88.4 R32, [R221+0x11c80] ;  /* 0x011c8000dd20783b */ /* 0x000ea20000004200 */
[-C--:B------:R-:W-:Y:S07]  /*3d40*/  HMMA.16816.F32.BF16 R76, R12, R10.reuse, R76 ;  /* 0x0000000a0c4c723c */ /* 0x080fee000004184c */
[----:B------:R-:W5:Y:S01]  /*3d50*/  LDSM.16.MT88.4 R36, [R0+0xd480] ;  /* 0x00d480000024783b */ /* 0x000f620000004200 */
[C---:B------:R-:W-:Y:S07]  /*3d60*/  HMMA.16816.F32.BF16 R80, R4.reuse, R10, R80 ;  /* 0x0000000a0450723c */ /* 0x040fee0000041850 */
[----:B------:R-:W1:Y:S01]  /*3d70*/  LDSM.16.MT88.4 R8, [R0+0xe480] ;  /* 0x00e480000008783b */ /* 0x000e620000004200 */
[-C--:B---3--:R-:W-:Y:S07]  /*3d80*/  HMMA.16816.F32.BF16 R84, R4, R16.reuse, R84 ;  /* 0x000000100454723c */ /* 0x088fee0000041854 */
[----:B------:R-:W-:Y:S01]  /*3d90*/  LDSM.16.MT88.4 R40, [R221+0x10c80] ;  /* 0x010c8000dd28783b */ /* 0x000fe20000004200 */
[C---:B------:R-:W-:Y:S07]  /*3da0*/  HMMA.16816.F32.BF16 R88, R12.reuse, R16, R88 ;  /* 0x000000100c58723c */ /* 0x040fee0000041858 */
[----:B------:R-:W-:Y:S01]  /*3db0*/  LDSM.16.MT88.4 R44, [R0+0xcc80] ;  /* 0x00cc8000002c783b */ /* 0x000fe20000004200 */
[-C--:B------:R-:W-:Y:S08]  /*3dc0*/  HMMA.16816.F32.BF16 R92, R12, R18.reuse, R92 ;  /* 0x000000120c5c723c */ /* 0x080ff0000004185c */
[C---:B------:R-:W-:Y:S01]  /*3dd0*/  HMMA.16816.F32.BF16 R96, R4.reuse, R18, R96 ;  /* 0x000000120460723c */ /* 0x040fe20000041860 */
[----:B------:R-:W-:Y:S07]  /*3de0*/  LDSM.16.MT88.4 R16, [R0+0xc880] ;  /* 0x00c880000010783b */ /* 0x000fee0000004200 */
[-C--:B----4-:R-:W-:Y:S08]  /*3df0*/  HMMA.16816.F32.BF16 R100, R4, R20.reuse, R100 ;  /* 0x000000140464723c */ /* 0x090ff00000041864 */
[C---:B------:R-:W-:Y:S08]  /*3e00*/  HMMA.16816.F32.BF16 R104, R12.reuse, R20, R104 ;  /* 0x000000140c68723c */ /* 0x040ff00000041868 */
[-C--:B------:R-:W-:Y:S01]  /*3e10*/  HMMA.16816.F32.BF16 R108, R12, R22.reuse, R108 ;  /* 0x000000160c6c723c */ /* 0x080fe2000004186c */
[----:B------:R-:W3:Y:S07]  /*3e20*/  LDSM.16.MT88.4 R12, [R221+0x10480] ;  /* 0x01048000dd0c783b */ /* 0x000eee0000004200 */
[----:B------:R-:W-:Y:S01]  /*3e30*/  HMMA.16816.F32.BF16 R112, R4, R22, R112 ;  /* 0x000000160470723c */ /* 0x000fe20000041870 */
[----:B------:R-:W4:Y:S07]  /*3e40*/  LDSM.16.MT88.4 R4, [R221+0x12480] ;  /* 0x01248000dd04783b */ /* 0x000f2e0000004200 */
[-C--:B-1----:R-:W-:Y:S01]  /*3e50*/  HMMA.16816.F32.BF16 R68, R24, R28.reuse, R68 ;  /* 0x0000001c1844723c */ /* 0x082fe20000041844 */
[----:B------:R-:W1:Y:S07]  /*3e60*/  LDSM.16.MT88.4 R20, [R0+0xd880] ;  /* 0x00d880000014783b */ /* 0x000e6e0000004200 */
[C---:B--2---:R-:W-:Y:S08]  /*3e70*/  HMMA.16816.F32.BF16 R72, R32.reuse, R28, R72 ;  /* 0x0000001c2048723c */ /* 0x044ff00000041848 */
[-C--:B------:R-:W-:Y:S08]  /*3e80*/  HMMA.16816.F32.BF16 R76, R32, R30.reuse, R76 ;  /* 0x0000001e204c723c */ /* 0x080ff0000004184c */
[C---:B------:R-:W-:Y:S01]  /*3e90*/  HMMA.16816.F32.BF16 R80, R24.reuse, R30, R80 ;  /* 0x0000001e1850723c */ /* 0x040fe20000041850 */
[----:B------:R-:W2:Y:S07]  /*3ea0*/  LDSM.16.MT88.4 R28, [R0+0xe880] ;  /* 0x00e88000001c783b */ /* 0x000eae0000004200 */
[-C--:B-----5:R-:W-:Y:S08]  /*3eb0*/  HMMA.16816.F32.BF16 R84, R24, R36.reuse, R84 ;  /* 0x000000241854723c */ /* 0x0a0ff00000041854 */
[C---:B------:R-:W-:Y:S08]  /*3ec0*/  HMMA.16816.F32.BF16 R88, R32.reuse, R36, R88 ;  /* 0x000000242058723c */ /* 0x040ff00000041858 */
[-C--:B------:R-:W-:Y:S08]  /*3ed0*/  HMMA.16816.F32.BF16 R92, R32, R38.reuse, R92 ;  /* 0x00000026205c723c */ /* 0x080ff0000004185c */
[C---:B------:R-:W-:Y:S01]  /*3ee0*/  HMMA.16816.F32.BF16 R96, R24.reuse, R38, R96 ;  /* 0x000000261860723c */ /* 0x040fe20000041860 */
[----:B------:R-:W5:Y:S07]  /*3ef0*/  LDSM.16.MT88.4 R36, [R221+0x12c80] ;  /* 0x012c8000dd24783b */ /* 0x000f6e0000004200 */
[-C--:B------:R-:W-:Y:S08]  /*3f00*/  HMMA.16816.F32.BF16 R100, R24, R8.reuse, R100 ;  /* 0x000000081864723c */ /* 0x080ff00000041864 */
[C---:B------:R-:W-:Y:S08]  /*3f10*/  HMMA.16816.F32.BF16 R104, R32.reuse, R8, R104 ;  /* 0x000000082068723c */ /* 0x040ff00000041868 */
[-C--:B------:R-:W-:Y:S08]  /*3f20*/  HMMA.16816.F32.BF16 R108, R32, R10.reuse, R108 ;  /* 0x0000000a206c723c */ /* 0x080ff0000004186c */
[----:B------:R-:W-:Y:S01]  /*3f30*/  HMMA.16816.F32.BF16 R112, R24, R10, R112 ;  /* 0x0000000a1870723c */ /* 0x000fe20000041870 */
[----:B------:R-:W2:Y:S07]  /*3f40*/  LDSM.16.MT88.4 R8, [R0+0xdc80] ;  /* 0x00dc80000008783b */ /* 0x000eae0000004200 */
[-C--:B---3--:R-:W-:Y:S08]  /*3f50*/  HMMA.16816.F32.BF16 R68, R12, R16.reuse, R68 ;  /* 0x000000100c44723c */ /* 0x088ff00000041844 */
[C---:B----4-:R-:W-:Y:S08]  /*3f60*/  HMMA.16816.F32.BF16 R72, R4.reuse, R16, R72 ;  /* 0x000000100448723c */ /* 0x050ff00000041848 */
[-C--:B------:R-:W-:Y:S08]  /*3f70*/  HMMA.16816.F32.BF16 R76, R4, R18.reuse, R76 ;  /* 0x00000012044c723c */ /* 0x080ff0000004184c */
[C---:B------:R-:W-:Y:S01]  /*3f80*/  HMMA.16816.F32.BF16 R80, R12.reuse, R18, R80 ;  /* 0x000000120c50723c */ /* 0x040fe20000041850 */
[----:B------:R-:W3:Y:S07]  /*3f90*/  LDSM.16.MT88.4 R16, [R0+0xec80] ;  /* 0x00ec80000010783b */ /* 0x000eee0000004200 */
[-C--:B-1----:R-:W-:Y:S01]  /*3fa0*/  HMMA.16816.F32.BF16 R84, R12, R20.reuse, R84 ;  /* 0x000000140c54723c */ /* 0x082fe20000041854 */
[----:B------:R-:W-:Y:S07]  /*3fb0*/  BAR.SYNC.DEFER_BLOCKING 0x0 ;  /* 0x0000000000007b1d */ /* 0x000fee0000010000 */
[C---:B------:R-:W-:Y:S08]  /*3fc0*/  HMMA.16816.F32.BF16 R88, R4.reuse, R20, R88 ;  /* 0x000000140458723c */ /* 0x040ff00000041858 */
[-C--:B------:R-:W-:Y:S08]  /*3fd0*/  HMMA.16816.F32.BF16 R92, R4, R22.reuse, R92 ;  /* 0x00000016045c723c */ /* 0x080ff0000004185c */
[C---:B------:R-:W-:Y:S01]  /*3fe0*/  HMMA.16816.F32.BF16 R96, R12.reuse, R22, R96 ;  /* 0x000000160c60723c */ /* 0x040fe20000041860 */
[----:B------:R1:W4:Y:S06]  /*3ff0*/  LDSM.16.MT88.2 R2, [R220] ;  /* 0x00000000dc02783b */ /* 0x00032c0000004100 */
[----:B------:R1:W1:Y:S01]  /*4000*/  LDSM.16.MT88.2 R52, [R220+0x2400] ;  /* 0x00240000dc34783b */ /* 0x0002620000004100 */
[-C--:B--2---:R-:W-:Y:S05]  /*4010*/  HMMA.16816.F32.BF16 R100, R12, R28.reuse, R100 ;  /* 0x0000001c0c64723c */ /* 0x084fea0000041864 */
[----:B------:R2:W1:Y:S03]  /*4020*/  LDSM.16.MT88.2 R54, [R220+0x4400] ;  /* 0x00440000dc36783b */ /* 0x0004660000004100 */
[C---:B------:R-:W-:Y:S03]  /*4030*/  HMMA.16816.F32.BF16 R104, R4.reuse, R28, R104 ;  /* 0x0000001c0468723c */ /* 0x040fe60000041868 */
[----:B------:R2:W1:Y:S05]  /*4040*/  LDSM.16.MT88.2 R28, [R220+0x2000] ;  /* 0x00200000dc1c783b */ /* 0x00046a0000004100 */
[-C--:B------:R-:W-:Y:S01]  /*4050*/  HMMA.16816.F32.BF16 R108, R4, R30.reuse, R108 ;  /* 0x0000001e046c723c */ /* 0x080fe2000004186c */
[----:B------:R2:W1:Y:S07]  /*4060*/  LDSM.16.M88.4 R20, [R226] ;  /* 0x00000000e214783b */ /* 0x00046e0000000200 */
[----:B------:R-:W-:Y:S01]  /*4070*/  HMMA.16816.F32.BF16 R112, R12, R30, R112 ;  /* 0x0000001e0c70723c */ /* 0x000fe20000041870 */
[----:B------:R2:W1:Y:S06]  /*4080*/  LDSM.16.MT88.2 R30, [R220+0x4000] ;  /* 0x00400000dc1e783b */ /* 0x00046c0000004100 */
[----:B------:R2:W1:Y:S01]  /*4090*/  LDSM.16.M88.4 R24, [R226+0x1000] ;  /* 0x00100000e218783b */ /* 0x0004620000000200 */
[-C--:B------:R-:W-:Y:S07]  /*40a0*/  HMMA.16816.F32.BF16 R68, R40, R44.reuse, R68 ;  /* 0x0000002c2844723c */ /* 0x080fee0000041844 */
[----:B------:R2:W1:Y:S01]  /*40b0*/  LDSM.16.M88.4 R32, [R228] ;  /* 0x00000000e420783b */ /* 0x0004620000000200 */
[C---:B-----5:R-:W-:Y:S07]  /*40c0*/  HMMA.16816.F32.BF16 R72, R36.reuse, R44, R72 ;  /* 0x0000002c2448723c */ /* 0x060fee0000041848 */
[----:B------:R2:W1:Y:S01]  /*40d0*/  LDSM.16.MT88.2 R44, [R220+0x400] ;  /* 0x00040000dc2c783b */ /* 0x0004620000004100 */
[-C--:B------:R-:W-:Y:S05]  /*40e0*/  HMMA.16816.F32.BF16 R76, R36, R46.reuse, R76 ;  /* 0x0000002e244c723c */ /* 0x080fea000004184c */
[----:B------:R2:W1:Y:S03]  /*40f0*/  LDSM.16.M88.4 R48, [R228+0x1000] ;  /* 0x00100000e430783b */ /* 0x0004660000000200 */
[C---:B------:R-:W-:Y:S08]  /*4100*/  HMMA.16816.F32.BF16 R80, R40.reuse, R46, R80 ;  /* 0x0000002e2850723c */ /* 0x040ff00000041850 */
[-C--:B------:R-:W-:Y:S08]  /*4110*/  HMMA.16816.F32.BF16 R84, R40, R8.reuse, R84 ;  /* 0x000000082854723c */ /* 0x080ff00000041854 */
[C---:B------:R-:W-:Y:S08]  /*4120*/  HMMA.16816.F32.BF16 R88, R36.reuse, R8, R88 ;  /* 0x000000082458723c */ /* 0x040ff00000041858 */
[-C--:B------:R-:W-:Y:S08]  /*4130*/  HMMA.16816.F32.BF16 R92, R36, R10.reuse, R92 ;  /* 0x0000000a245c723c */ /* 0x080ff0000004185c */
[C---:B------:R-:W-:Y:S08]  /*4140*/  HMMA.16816.F32.BF16 R96, R40.reuse, R10, R96 ;  /* 0x0000000a2860723c */ /* 0x040ff00000041860 */
[-C--:B---3--:R-:W-:Y:S08]  /*4150*/  HMMA.16816.F32.BF16 R100, R40, R16.reuse, R100 ;  /* 0x000000102864723c */ /* 0x088ff00000041864 */
[C---:B------:R-:W-:Y:S08]  /*4160*/  HMMA.16816.F32.BF16 R104, R36.reuse, R16, R104 ;  /* 0x000000102468723c */ /* 0x040ff00000041868 */
[-C--:B------:R-:W-:Y:S08]  /*4170*/  HMMA.16816.F32.BF16 R108, R36, R18.reuse, R108 ;  /* 0x00000012246c723c */ /* 0x080ff0000004186c */
[----:B------:R-:W-:Y:S01]  /*4180*/  HMMA.16816.F32.BF16 R112, R40, R18, R112 ;  /* 0x000000122870723c */ /* 0x000fe20000041870 */
[----:B------:R-:W-:-:S07]  /*4190*/  @P0 BRA `(.L_x_2) ;  /* 0x000003f000000947 */ /* 0x000fce0003800000 */
[----:B-12-4-:R-:W2:Y:S01]  /*41a0*/  LDL.64 R174, [R1] ;  /* 0x0000000001ae7983 */ /* 0x016ea20000100a00 */
[----:B------:R-:W-:Y:S02]  /*41b0*/  USHF.R.S32.HI UR26, URZ, 0x1f, UR24 ;  /* 0x0000001f3f1a7899 */ /* 0x000fe40008011418 */
[----:B------:R-:W-:Y:S01]  /*41c0*/  ULDC.64 UR6, c[0x0][0x208] ;  /* 0x0000820000067ab9 */ /* 0x000fe20000000a00 */
[----:B------:R-:W3:Y:S01]  /*41d0*/  LDL.64 R66, [R1+0x20] ;  /* 0x0000200001427983 */ /* 0x000ee20000100a00 */
[----:B------:R-:W-:Y:S02]  /*41e0*/  UIMAD UR26, UR26, UR6, URZ ;  /* 0x000000061a1a72a4 */ /* 0x000fe4000f8e023f */
[----:B------:R-:W-:Y:S01]  /*41f0*/  UIMAD.WIDE.U32 UR28, UR24, UR6, URZ ;  /* 0x00000006181c72a5 */ /* 0x000fe2000f8e003f */
[----:B------:R-:W4:Y:S01]  /*4200*/  LDL.64 R64, [R1+0x30] ;  /* 0x0000300001407983 */ /* 0x000f220000100a00 */
[----:B------:R-:W-:Y:S02]  /*4210*/  UIMAD UR7, UR24, UR7, UR26 ;  /* 0x00000007180772a4 */ /* 0x000fe4000f8e021a */
[----:B------:R-:W-:Y:S01]  /*4220*/  USHF.L.U32 UR26, UR24, 0x6, URZ ;  /* 0x00000006181a7899 */ /* 0x000fe2000800063f */
[----:B------:R-:W5:Y:S01]  /*4230*/  LDL R60, [R1+0x18] ;  /* 0x00001800013c7983 */ /* 0x000f620000100800 */
[----:B------:R-:W-:Y:S01]  /*4240*/  UIADD3 UR7, UR29, UR7, URZ ;  /* 0x000000071d077290 */ /* 0x000fe2000fffe03f */
[----:B------:R-:W-:Y:S01]  /*4250*/  IMAD.U32 R11, RZ, RZ, UR28 ;  /* 0x0000001cff0b7e24 */ /* 0x000fe2000f8e00ff */
[----:B------:R-:W-:Y:S01]  /*4260*/  UIADD3 UR6, -UR26, UR18, URZ ;  /* 0x000000121a067290 */ /* 0x000fe2000fffe13f */
[----:B------:R-:W5:Y:S01]  /*4270*/  LDL.64 R56, [R1+0x8] ;  /* 0x0000080001387983 */ /* 0x000f620000100a00 */
[----:B------:R-:W-:Y:S02]  /*4280*/  IMAD.U32 R12, RZ, RZ, UR26 ;  /* 0x0000001aff0c7e24 */ /* 0x000fe4000f8e00ff */
[----:B------:R-:W-:Y:S01]  /*4290*/  IMAD.U32 R13, RZ, RZ, UR26 ;  /* 0x0000001aff0d7e24 */ /* 0x000fe2000f8e00ff */
[----:B------:R-:W5:Y:S04]  /*42a0*/  LDL.64 R14, [R1+0x10] ;  /* 0x00001000010e7983 */ /* 0x000f680000100a00 */
[----:B------:R-:W1:Y:S02]  /*42b0*/  S2R R8, SR_CTAID.Y ;  /* 0x0000000000087919 */ /* 0x000e640000002600 */
[----:B-1----:R-:W-:Y:S05]  /*42c0*/  SHF.R.S32.HI R10, RZ, 0x1f, R8 ;  /* 0x0000001fff0a7819 */ /* 0x002fea0000011408 */
[C---:B------:R-:W-:Y:S02]  /*42d0*/  IMAD R9, R10.reuse, c[0x0][0x288], RZ ;  /* 0x0000a2000a097a24 */ /* 0x040fe400078e02ff */
[----:B------:R-:W-:Y:S02]  /*42e0*/  IMAD R10, R10, c[0x0][0x210], RZ ;  /* 0x000084000a0a7a24 */ /* 0x000fe400078e02ff */
[C---:B------:R-:W-:Y:S02]  /*42f0*/  IMAD R9, R8.reuse, c[0x0][0x28c], R9 ;  /* 0x0000a30008097a24 */ /* 0x040fe400078e0209 */
[C---:B------:R-:W-:Y:S02]  /*4300*/  IMAD R10, R8.reuse, c[0x0][0x214], R10 ;  /* 0x00008500080a7a24 */ /* 0x040fe400078e020a */
[----:B--2---:R-:W-:Y:S02]  /*4310*/  IMAD.MOV.U32 R4, RZ, RZ, R174 ;  /* 0x000000ffff047224 */ /* 0x004fe400078e00ae */
[----:B------:R-:W-:Y:S02]  /*4320*/  IMAD.MOV.U32 R5, RZ, RZ, R175 ;  /* 0x000000ffff057224 */ /* 0x000fe400078e00af */
[----:B---3--:R-:W-:Y:S02]  /*4330*/  IMAD.MOV.U32 R7, RZ, RZ, R67 ;  /* 0x000000ffff077224 */ /* 0x008fe400078e0043 */
[----:B------:R-:W-:Y:S04]  /*4340*/  IMAD.WIDE.U32 R4, R8, c[0x0][0x288], R4 ;  /* 0x0000a20008047a25 */ /* 0x000fe800078e0004 */
[----:B----4-:R-:W-:Y:S01]  /*4350*/  IMAD.MOV.U32 R6, RZ, RZ, R64 ;  /* 0x000000ffff067224 */ /* 0x010fe200078e0040 */
[----:B------:R-:W-:Y:S03]  /*4360*/  IADD3 R0, P0, R4, UR19, RZ ;  /* 0x0000001304007c10 */ /* 0x000fe6000ff1e0ff */
[----:B------:R-:W-:Y:S01]  /*4370*/  IMAD.WIDE.U32 R6, R8, c[0x0][0x210], R6 ;  /* 0x0000840008067a25 */ /* 0x000fe200078e0006 */
[----:B------:R-:W-:Y:S04]  /*4380*/  IADD3.X R9, R5, UR10, R9, P0, !PT ;  /* 0x0000000a05097c10 */ /* 0x000fe800087fe409 */
[----:B------:R-:W-:Y:S02]  /*4390*/  IADD3 R8, P6, R6, UR20, RZ ;  /* 0x0000001406087c10 */ /* 0x000fe4000ffde0ff */
[----:B------:R-:W-:Y:S02]  /*43a0*/  LEA R6, P0, R0, c[0x0][0x280], 0x2 ;  /* 0x0000a00000067a11 */ /* 0x000fe400078010ff */
[----:B------:R-:W-:Y:S02]  /*43b0*/  LEA R4, P5, R8, c[0x0][0x1f0], 0x1 ;  /* 0x00007c0008047a11 */ /* 0x000fe400078a08ff */
[----:B------:R-:W-:Y:S01]  /*43c0*/  IADD3.X R5, R7, UR8, R10, P6, !PT ;  /* 0x0000000807057c10 */ /* 0x000fe2000b7fe40a */
[----:B------:R-:W-:Y:S01]  /*43d0*/  IMAD.U32 R10, RZ, RZ, UR7 ;  /* 0x00000007ff0a7e24 */ /* 0x000fe2000f8e00ff */
[----:B------:R-:W-:Y:S02]  /*43e0*/  LEA.HI.X R7, R0, c[0x0][0x284], R9, 0x2, P0 ;  /* 0x0000a10000077a11 */ /* 0x000fe400000f1409 */
[----:B------:R-:W-:Y:S02]  /*43f0*/  ISETP.GE.AND P0, PT, R252, c[0x0][0x1fc], PT ;  /* 0x00007f00fc007a0c */ /* 0x000fe40003f06270 */
[----:B------:R-:W-:Y:S02]  /*4400*/  LEA.HI.X R9, R8, c[0x0][0x1f4], R5, 0x1, P5 ;  /* 0x00007d0008097a11 */ /* 0x000fe400028f0c05 */
[----:B-----5:R-:W-:Y:S02]  /*4410*/  ISETP.GE.AND P5, PT, R60, c[0x0][0x1fc], PT ;  /* 0x00007f003c007a0c */ /* 0x020fe40003fa6270 */
[----:B------:R-:W-:Y:S02]  /*4420*/  SEL R8, RZ, 0x2, P0 ;  /* 0x00000002ff087807 */ /* 0x000fe40000000000 */
[----:B------:R-:W-:Y:S02]  /*4430*/  ISETP.GE.AND P0, PT, R56, c[0x0][0x1fc], PT ;  /* 0x00007f0038007a0c */ /* 0x000fe40003f06270 */
[----:B------:R-:W-:Y:S02]  /*4440*/  SEL R5, RZ, 0x4, P5 ;  /* 0x00000004ff057807 */ /* 0x000fe40002800000 */
[----:B------:R-:W-:Y:S02]  /*4450*/  SEL R0, RZ, 0x1, P0 ;  /* 0x00000001ff007807 */ /* 0x000fe40000000000 */
[----:B------:R-:W-:Y:S02]  /*4460*/  LEA R6, P0, R12, R6, 0x2 ;  /* 0x000000060c067211 */ /* 0x000fe400078010ff */
[----:B------:R-:W-:Y:S02]  /*4470*/  IADD3 R0, R5, R8, R0 ;  /* 0x0000000805007210 */ /* 0x000fe40007ffe000 */
[----:B------:R-:W-:Y:S02]  /*4480*/  ISETP.LT.AND P5, PT, R248, UR6, PT ;  /* 0x00000006f8007c0c */ /* 0x000fe4000bfa1270 */
[----:B------:R-:W-:Y:S02]  /*4490*/  LEA R4, P6, R11, R4, 0x7 ;  /* 0x000000040b047211 */ /* 0x000fe400078c38ff */
[----:B------:R-:W-:Y:S02]  /*44a0*/  LEA.HI.X.SX32 R7, R13, R7, 0x2, P0 ;  /* 0x000000070d077211 */ /* 0x000fe400000f16ff */
[----:B------:R-:W-:Y:S02]  /*44b0*/  ISETP.GE.OR P5, PT, R56, c[0x0][0x1fc], !P5 ;  /* 0x00007f0038007a0c */ /* 0x000fe40006fa6670 */
[----:B------:R-:W-:Y:S02]  /*44c0*/  LOP3.LUT P0, RZ, R0, 0x2, RZ, 0xc0, !PT ;  /* 0x0000000200ff7812 */ /* 0x000fe4000780c0ff */
[----:B------:R-:W-:Y:S02]  /*44d0*/  LEA.HI.X R5, R11, R9, R10, 0x7, P6 ;  /* 0x000000090b057211 */ /* 0x000fe400030f3c0a */
[----:B------:R-:W-:Y:S02]  /*44e0*/  ISETP.GE.OR P0, PT, R248, UR6, !P0 ;  /* 0x00000006f8007c0c */ /* 0x000fe4000c706670 */
[----:B------:R-:W-:Y:S01]  /*44f0*/  LOP3.LUT P6, RZ, R0, 0x4, RZ, 0xc0, !PT ;  /* 0x0000000400ff7812 */ /* 0x000fe200078cc0ff */
[----:B------:R-:W-:Y:S03]  /*4500*/  @!P1 IMAD.SHL.U32 R0, R14, 0x10, RZ ;  /* 0x000000100e009824 */ /* 0x000fe600078e00ff */
[----:B------:R-:W-:Y:S01]  /*4510*/  ISETP.GE.OR P6, PT, R248, UR6, !P6 ;  /* 0x00000006f8007c0c */ /* 0x000fe2000f7c6670 */
[----:B------:R-:W-:Y:S01]  /*4520*/  @!PT LDS RZ, [RZ] ;  /* 0x00000000fffff984 */ /* 0x000fe20000000800 */
[----:B------:R-:W-:Y:S01]  /*4530*/  @!PT LDS RZ, [RZ] ;  /* 0x00000000fffff984 */ /* 0x000fe20000000800 */
[----:B------:R-:W-:Y:S01]  /*4540*/  @!PT LDS RZ, [RZ] ;  /* 0x00000000fffff984 */ /* 0x000fe20000000800 */
[----:B------:R1:W-:Y:S06]  /*4550*/  LDGSTS.E.BYPASS.LTC128B.128 [R251+0xc080], [R4.64], !P5 ;  /* 0x0c08000004fb7fae */ /* 0x0003ec000e901d50 */
[----:B------:R1:W-:Y:S06]  /*4560*/  LDGSTS.E.BYPASS.LTC128B.128 [R251+0xd080], [R4.64+0x40], !P0 ;  /* 0x0d08004004fb7fae */ /* 0x0003ec000c101d50 */
[----:B------:R1:W-:Y:S04]  /*4570*/  LDGSTS.E.BYPASS.LTC128B.128 [R251+0xe080], [R4.64+0x80], !P6 ;  /* 0x0e08008004fb7fae */ /* 0x0003e8000f101d50 */
[----:B------:R1:W-:Y:S02]  /*4580*/  @!P1 LDGSTS.E.BYPASS.LTC128B.128 [R0+0xf280], [R6.64] ;  /* 0x0f28000006009fae */ /* 0x0003e4000b901d50 */
.L_x_2:
[-C--:B-12-4-:R-:W-:Y:S01]  /*4590*/  HMMA.16816.F32.BF16 R4, R20, R2.reuse, RZ ;  /* 0x000000021404723c */ /* 0x096fe200000418ff */
[----:B------:R-:W2:Y:S01]  /*45a0*/  LDL.64 R66, [R1+0x40] ;  /* 0x0000400001427983 */ /* 0x000ea20000100a00 */
[----:B------:R-:W-:Y:S02]  /*45b0*/  UIMAD UR22, UR22, 0x1800, URZ ;  /* 0x00001800161678a4 */ /* 0x000fe4000f8e023f */
[----:B------:R-:W-:Y:S01]  /*45c0*/  UISETP.GE.AND UP0, UPT, UR24, UR23, UPT ;  /* 0x000000171800728c */ /* 0x000fe2000bf06270 */
[----:B------:R-:W3:Y:S01]  /*45d0*/  LDL R64, [R1+0x48] ;  /* 0x0000480001407983 */ /* 0x000ee20000100800 */
[----:B------:R-:W-:Y:S02]  /*45e0*/  UIADD3 UR7, UR4, 0x1, URZ ;  /* 0x0000000104077890 */ /* 0x000fe4000fffe03f */
[C---:B------:R-:W-:Y:S01]  /*45f0*/  HMMA.16816.F32.BF16 R8, R24.reuse, R2, RZ ;  /* 0x000000021808723c */ /* 0x040fe200000418ff */
[----:B------:R-:W-:Y:S01]  /*4600*/  LDSM.16.MT88.2 R2, [R220+0x800] ;  /* 0x00080000dc02783b */ /* 0x000fe20000004100 */
[----:B------:R-:W-:Y:S02]  /*4610*/  UISETP.GE.AND UP2, UPT, UR4, 0x1, UPT ;  /* 0x000000010400788c */ /* 0x000fe4000bf46270 */
[----:B------:R-:W-:Y:S01]  /*4620*/  UIADD3 UR6, UR25, 0x1, URZ ;  /* 0x0000000119067890 */ /* 0x000fe2000fffe03f */
[----:B------:R-:W1:Y:S01]  /*4630*/  LDSM.16.M88.4 R36, [R227] ;  /* 0x00000000e324783b */ /* 0x000e620000000200 */
[----:B------:R-:W-:Y:S02]  /*4640*/  UISETP.GE.AND UP1, UPT, UR25, 0x1, UPT ;  /* 0x000000011900788c */ /* 0x000fe4000bf26270 */
[-C--:B------:R-:W-:Y:S01]  /*4650*/  HMMA.16816.F32.BF16 R12, R24, R28.reuse, RZ ;  /* 0x0000001c180c723c */ /* 0x080fe200000418ff */
[----:B------:R-:W4:Y:S01]  /*4660*/  LDSM.16.M88.4 R40, [R227+0x1000] ;  /* 0x00100000e328783b */ /* 0x000f220000000200 */
[----:B------:R-:W-:Y:S03]  /*4670*/  USEL UR25, UR6, URZ, !UP1 ;  /* 0x0000003f06197287 */ /* 0x000fe6000c800000 */
[----:B------:R-:W-:Y:S03]  /*4680*/  LDSM.16.M88.4 R56, [R232+0x1000] ;  /* 0x00100000e838783b */ /* 0x000fe60000000200 */
[C---:B------:R-:W-:Y:S01]  /*4690*/  HMMA.16816.F32.BF16 R16, R20.reuse, R28, RZ ;  /* 0x0000001c1410723c */ /* 0x040fe200000418ff */
[----:B------:R-:W5:Y:S04]  /*46a0*/  LDSM.16.MT88.2 R28, [R220+0x2800] ;  /* 0x00280000dc1c783b */ /* 0x000f680000004100 */
[----:B------:R-:W-:Y:S03]  /*46b0*/  LDSM.16.MT88.2 R60, [R220+0x2c00] ;  /* 0x002c0000dc3c783b */ /* 0x000fe60000004100 */
[-C--:B------:R-:W-:Y:S01]  /*46c0*/  HMMA.16816.F32.BF16 R20, R20, R30.reuse, RZ ;  /* 0x0000001e1414723c */ /* 0x080fe200000418ff */
[----:B------:R-:W0:Y:S07]  /*46d0*/  LDGDEPBAR ;  /* 0x00000000000079af */ /* 0x000e2e0000000000 */
[----:B------:R-:W-:Y:S01]  /*46e0*/  HMMA.16816.F32.BF16 R24, R24, R30, RZ ;  /* 0x0000001e1818723c */ /* 0x000fe200000418ff */
[----:B------:R-:W1:Y:S07]  /*46f0*/  LDSM.16.MT88.2 R30, [R220+0x4800] ;  /* 0x00480000dc1e783b */ /* 0x000e6e0000004100 */
[-C--:B------:R-:W-:Y:S08]  /*4700*/  HMMA.16816.F32.BF16 R4, R32, R44.reuse, R4 ;  /* 0x0000002c2004723c */ /* 0x080ff00000041804 */
[C---:B------:R-:W-:Y:S01]  /*4710*/  HMMA.16816.F32.BF16 R8, R48.reuse, R44, R8 ;  /* 0x0000002c3008723c */ /* 0x040fe20000041808 */
[----:B------:R-:W-:Y:S07]  /*4720*/  LDSM.16.M88.4 R44, [R232] ;  /* 0x00000000e82c783b */ /* 0x000fee0000000200 */
[-C--:B------:R-:W-:Y:S08]  /*4730*/  HMMA.16816.F32.BF16 R12, R48, R52.reuse, R12 ;  /* 0x00000034300c723c */ /* 0x080ff0000004180c */
[C---:B------:R-:W-:Y:S01]  /*4740*/  HMMA.16816.F32.BF16 R16, R32.reuse, R52, R16 ;  /* 0x000000342010723c */ /* 0x040fe20000041810 */
[----:B------:R-:W5:Y:S07]  /*4750*/  LDSM.16.MT88.2 R52, [R220+0xc00] ;  /* 0x000c0000dc34783b */ /* 0x000f6e0000004100 */
[-C--:B------:R-:W-:Y:S01]  /*4760*/  HMMA.16816.F32.BF16 R20, R32, R54.reuse, R20 ;  /* 0x000000362014723c */ /* 0x080fe20000041814 */
[----:B------:R-:W-:Y:S07]  /*4770*/  LDSM.16.M88.4 R32, [R226+0x2000] ;  /* 0x00200000e220783b */ /* 0x000fee0000000200 */
[----:B------:R-:W-:Y:S01]  /*4780*/  HMMA.16816.F32.BF16 R24, R48, R54, R24 ;  /* 0x000000363018723c */ /* 0x000fe20000041818 */
[----:B------:R-:W-:Y:S04]  /*4790*/  LDSM.16.M88.4 R48, [R226+0x3000] ;  /* 0x00300000e230783b */ /* 0x000fe80000000200 */
[----:B------:R-:W-:Y:S03]  /*47a0*/  LDSM.16.MT88.2 R54, [R220+0x3000] ;  /* 0x00300000dc36783b */ /* 0x000fe60000004100 */
[-C--:B-1----:R-:W-:Y:S08]  /*47b0*/  HMMA.16816.F32.BF16 R4, R36, R2.reuse, R4 ;  /* 0x000000022404723c */ /* 0x082ff00000041804 */
[C---:B----4-:R-:W-:Y:S01]  /*47c0*/  HMMA.16816.F32.BF16 R8, R40.reuse, R2, R8 ;  /* 0x000000022808723c */ /* 0x050fe20000041808 */
[----:B------:R-:W1:Y:S07]  /*47d0*/  LDSM.16.MT88.2 R2, [R220+0x4c00] ;  /* 0x004c0000dc02783b */ /* 0x000e6e0000004100 */
[-C--:B-----5:R-:W-:Y:S08]  /*47e0*/  HMMA.16816.F32.BF16 R12, R40, R28.reuse, R12 ;  /* 0x0000001c280c723c */ /* 0x0a0ff0000004180c */
[C---:B------:R-:W-:Y:S01]  /*47f0*/  HMMA.16816.F32.BF16 R16, R36.reuse, R28, R16 ;  /* 0x0000001c2410723c */ /* 0x040fe20000041810 */
[----:B------:R-:W4:Y:S07]  /*4800*/  LDSM.16.MT88.2 R28, [R220+0x1000] ;  /* 0x00100000dc1c783b */ /* 0x000f2e0000004100 */
[-C--:B------:R-:W-:Y:S01]  /*4810*/  HMMA.16816.F32.BF16 R20, R36, R30.reuse, R20 ;  /* 0x0000001e2414723c */ /* 0x080fe20000041814 */
[----:B------:R-:W-:Y:S07]  /*4820*/  LDSM.16.M88.4 R36, [R228+0x2000] ;  /* 0x00200000e424783b */ /* 0x000fee0000000200 */
[----:B------:R-:W-:Y:S01]  /*4830*/  HMMA.16816.F32.BF16 R24, R40, R30, R24 ;  /* 0x0000001e2818723c */ /* 0x000fe20000041818 */
[----:B------:R-:W5:Y:S04]  /*4840*/  LDSM.16.MT88.2 R30, [R220+0x5000] ;  /* 0x00500000dc1e783b */ /* 0x000f680000004100 */
[----:B------:R-:W4:Y:S03]  /*4850*/  LDSM.16.MT88.2 R40, [R220+0x1400] ;  /* 0x00140000dc28783b */ /* 0x000f260000004100 */
[-C--:B------:R-:W-:Y:S01]  /*4860*/  HMMA.16816.F32.BF16 R4, R44, R52.reuse, R4 ;  /* 0x000000342c04723c */ /* 0x080fe20000041804 */
[----:B------:R-:W-:Y:S07]  /*4870*/  LDSM.16.MT88.2 R42, [R220+0x3400] ;  /* 0x00340000dc2a783b */ /* 0x000fee0000004100 */
[C---:B------:R-:W-:Y:S08]  /*4880*/  HMMA.16816.F32.BF16 R8, R56.reuse, R52, R8 ;  /* 0x000000343808723c */ /* 0x040ff00000041808 */
[-C--:B------:R-:W-:Y:S08]  /*4890*/  HMMA.16816.F32.BF16 R12, R56, R60.reuse, R12 ;  /* 0x0000003c380c723c */ /* 0x080ff0000004180c */
[C---:B------:R-:W-:Y:S01]  /*48a0*/  HMMA.16816.F32.BF16 R16, R44.reuse, R60, R16 ;  /* 0x0000003c2c10723c */ /* 0x040fe20000041810 */
[----:B------:R-:W5:Y:S07]  /*48b0*/  LDSM.16.M88.4 R60, [R228+0x3000] ;  /* 0x00300000e43c783b */ /* 0x000f6e0000000200 */
[-C--:B-1----:R-:W-:Y:S01]  /*48c0*/  HMMA.16816.F32.BF16 R20, R44, R2.reuse, R20 ;  /* 0x000000022c14723c */ /* 0x082fe20000041814 */
[----:B------:R-:W-:Y:S07]  /*48d0*/  LDSM.16.M88.4 R44, [R227+0x2000] ;  /* 0x00200000e32c783b */ /* 0x000fee0000000200 */
[----:B------:R-:W-:Y:S01]  /*48e0*/  HMMA.16816.F32.BF16 R24, R56, R2, R24 ;  /* 0x000000023818723c */ /* 0x000fe20000041818 */
[----:B------:R-:W1:Y:S04]  /*48f0*/  LDSM.16.MT88.2 R2, [R220+0x5400] ;  /* 0x00540000dc02783b */ /* 0x000e680000004100 */
[----:B------:R-:W-:Y:S03]  /*4900*/  LDSM.16.MT88.2 R56, [R220+0x3800] ;  /* 0x00380000dc38783b */ /* 0x000fe60000004100 */
[-C--:B----4-:R-:W-:Y:S08]  /*4910*/  HMMA.16816.F32.BF16 R4, R32, R28.reuse, R4 ;  /* 0x0000001c2004723c */ /* 0x090ff00000041804 */
[C---:B------:R-:W-:Y:S01]  /*4920*/  HMMA.16816.F32.BF16 R8, R48.reuse, R28, R8 ;  /* 0x0000001c3008723c */ /* 0x040fe20000041808 */
[----:B------:R-:W4:Y:S07]  /*4930*/  LDSM.16.MT88.2 R28, [R220+0x1800] ;  /* 0x00180000dc1c783b */ /* 0x000f2e0000004100 */
[-C--:B------:R-:W-:Y:S08]  /*4940*/  HMMA.16816.F32.BF16 R12, R48, R54.reuse, R12 ;  /* 0x00000036300c723c */ /* 0x080ff0000004180c */
[C---:B------:R-:W-:Y:S01]  /*4950*/  HMMA.16816.F32.BF16 R16, R32.reuse, R54, R16 ;  /* 0x000000362010723c */ /* 0x040fe20000041810 */
[----:B------:R-:W1:Y:S07]  /*4960*/  LDSM.16.M88.4 R52, [R227+0x3000] ;  /* 0x00300000e334783b */ /* 0x000e6e0000000200 */
[-C--:B-----5:R-:W-:Y:S01]  /*4970*/  HMMA.16816.F32.BF16 R20, R32, R30.reuse, R20 ;  /* 0x0000001e2014723c */ /* 0x0a0fe20000041814 */
[----:B------:R-:W-:Y:S07]  /*4980*/  LDSM.16.M88.4 R32, [R231+0x2000] ;  /* 0x00200000e720783b */ /* 0x000fee0000000200 */
[----:B------:R-:W-:Y:S01]  /*4990*/  HMMA.16816.F32.BF16 R24, R48, R30, R24 ;  /* 0x0000001e3018723c */ /* 0x000fe20000041818 */
[----:B------:R-:W5:Y:S04]  /*49a0*/  LDSM.16.MT88.2 R30, [R220+0x5800] ;  /* 0x00580000dc1e783b */ /* 0x000f680000004100 */
[----:B------:R-:W-:Y:S03]  /*49b0*/  LDSM.16.M88.4 R48, [R231+0x3000] ;  /* 0x00300000e730783b */ /* 0x000fe60000000200 */
[-C--:B------:R-:W-:Y:S08]  /*49c0*/  HMMA.16816.F32.BF16 R4, R36, R40.reuse, R4 ;  /* 0x000000282404723c */ /* 0x080ff00000041804 */
[C---:B------:R-:W-:Y:S01]  /*49d0*/  HMMA.16816.F32.BF16 R8, R60.reuse, R40, R8 ;  /* 0x000000283c08723c */ /* 0x040fe20000041808 */
[----:B------:R-:W2:Y:S07]  /*49e0*/  LDSM.16.MT88.2 R40, [R220+0x1c00] ;  /* 0x001c0000dc28783b */ /* 0x000eae0000004100 */
[-C--:B------:R-:W-:Y:S08]  /*49f0*/  HMMA.16816.F32.BF16 R12, R60, R42.reuse, R12 ;  /* 0x0000002a3c0c723c */ /* 0x080ff0000004180c */
[C---:B------:R-:W-:Y:S01]  /*4a00*/  HMMA.16816.F32.BF16 R16, R36.reuse, R42, R16 ;  /* 0x0000002a2410723c */ /* 0x040fe20000041810 */
[----:B------:R-:W3:Y:S07]  /*4a10*/  LDSM.16.MT88.2 R42, [R220+0x3c00] ;  /* 0x003c0000dc2a783b */ /* 0x000eee0000004100 */
[-C--:B-1----:R-:W-:Y:S08]  /*4a20*/  HMMA.16816.F32.BF16 R20, R36, R2.reuse, R20 ;  /* 0x000000022414723c */ /* 0x082ff00000041814 */
[----:B------:R-:W-:Y:S01]  /*4a30*/  HMMA.16816.F32.BF16 R24, R60, R2, R24 ;  /* 0x000000023c18723c */ /* 0x000fe20000041818 */
[----:B------:R-:W1:Y:S07]  /*4a40*/  LDSM.16.MT88.2 R2, [R220+0x5c00] ;  /* 0x005c0000dc02783b */ /* 0x000e6e0000004100 */
[-C--:B----4-:R-:W-:Y:S08]  /*4a50*/  HMMA.16816.F32.BF16 R4, R44, R28.reuse, R4 ;  /* 0x0000001c2c04723c */ /* 0x090ff00000041804 */
[C---:B------:R-:W-:Y:S04]  /*4a60*/  HMMA.16816.F32.BF16 R8, R52.reuse, R28, R8 ;  /* 0x0000001c3408723c */ /* 0x040fe80000041808 */
[----:B--2---:R-:W-:Y:S03]  /*4a70*/  IADD3 R0, P0, R66, UR22, RZ ;  /* 0x0000001642007c10 */ /* 0x004fe6000ff1e0ff */
[----:B------:R-:W-:Y:S01]  /*4a80*/  IMAD.U32 R29, RZ, RZ, UR22 ;  /* 0x00000016ff1d7e24 */ /* 0x000fe2000f8e00ff */
[-C--:B------:R-:W-:Y:S01]  /*4a90*/  HMMA.16816.F32.BF16 R12, R52, R56.reuse, R12 ;  /* 0x00000038340c723c */ /* 0x080fe2000004180c */
[----:B------:R-:W-:Y:S03]  /*4aa0*/  UMOV UR22, UR24 ;  /* 0x0000001800167c82 */ /* 0x000fe60008000000 */
[----:B---3--:R-:W-:Y:S02]  /*4ab0*/  LEA.HI.X.SX32 R29, R29, R64, 0x1, P0 ;  /* 0x000000401d1d7211 */ /* 0x008fe400000f0eff */
[C---:B------:R-:W-:Y:S02]  /*4ac0*/  LEA R28, P0, R0.reuse, c[0x0][0x220], 0x2 ;  /* 0x00008800001c7a11 */ /* 0x040fe400078010ff */
[C---:B------:R-:W-:Y:S04]  /*4ad0*/  HMMA.16816.F32.BF16 R16, R44.reuse, R56, R16 ;  /* 0x000000382c10723c */ /* 0x040fe80000041810 */
[----:B------:R-:W-:Y:S01]  /*4ae0*/  LEA.HI.X R29, R0, c[0x0][0x224], R29, 0x2, P0 ;  /* 0x00008900001d7a11 */ /* 0x000fe200000f141d */
[----:B------:R-:W-:Y:S01]  /*4af0*/  IMAD.U32 R0, RZ, RZ, UR4 ;  /* 0x00000004ff007e24 */ /* 0x000fe2000f8e00ff */
[----:B------:R-:W-:Y:S01]  /*4b00*/  PLOP3.LUT P0, PT, PT, PT, UP0, 0x80, 0x0 ;  /* 0x000000000000781c */ /* 0x000fe20003f0f008 */
[----:B------:R-:W-:Y:S01]  /*4b10*/  USEL UR4, UR7, URZ, !UP2 ;  /* 0x0000003f07047287 */ /* 0x000fe2000d000000 */
[-C--:B-----5:R-:W-:Y:S04]  /*4b20*/  HMMA.16816.F32.BF16 R20, R44, R30.reuse, R20 ;  /* 0x0000001e2c14723c */ /* 0x0a0fe80000041814 */
[----:B------:R-:W-:Y:S04]  /*4b30*/  IMAD R0, R0, 0x1800, R229 ;  /* 0x0000180000007824 */ /* 0x000fe800078e02e5 */
[----:B------:R-:W-:Y:S04]  /*4b40*/  HMMA.16816.F32.BF16 R24, R52, R30, R24 ;  /* 0x0000001e3418723c */ /* 0x000fe80000041818 */
[----:B------:R-:W-:Y:S04]  /*4b50*/  IMAD.SHL.U32 R0, R0, 0x2, RZ ;  /* 0x0000000200007824 */ /* 0x000fe800078e00ff */
[-C--:B------:R-:W-:Y:S01]  /*4b60*/  HMMA.16816.F32.BF16 R4, R32, R40.reuse, R4 ;  /* 0x000000282004723c */ /* 0x080fe20000041804 */
[----:B------:R-:W-:Y:S07]  /*4b70*/  LDSM.16.MT88.4 R36, [R0+0x7480] ;  /* 0x007480000024783b */ /* 0x000fee0000004200 */
[C---:B------:R-:W-:Y:S08]  /*4b80*/  HMMA.16816.F32.BF16 R8, R48.reuse, R40, R8 ;  /* 0x000000283008723c */ /* 0x040ff00000041808 */
[-C--:B------:R-:W-:Y:S07]  /*4b90*/  HMMA.16816.F32.BF16 R12, R48, R42.reuse, R12 ;  /* 0x0000002a300c723c */ /* 0x080fee000004180c */
[----:B------:R-:W-:Y:S01]  /*4ba0*/  RED.E.ADD.F32.FTZ.RN.STRONG.GPU [R28.64], R4 ;  /* 0x000000041c00798e */ /* 0x000fe2000c10e790 */
[C---:B------:R-:W-:Y:S03]  /*4bb0*/  HMMA.16816.F32.BF16 R16, R32.reuse, R42, R16 ;  /* 0x0000002a2010723c */ /* 0x040fe60000041810 */
[----:B------:R-:W-:Y:S04]  /*4bc0*/  RED.E.ADD.F32.FTZ.RN.STRONG.GPU [R28.64+0x400], R5 ;  /* 0x000400051c00798e */ /* 0x000fe8000c10e790 */
[----:B------:R-:W-:Y:S01]  /*4bd0*/  RED.E.ADD.F32.FTZ.RN.STRONG.GPU [R28.64+0x800], R6 ;  /* 0x000800061c00798e */ /* 0x000fe2000c10e790 */
[-C--:B-1----:R-:W-:Y:S03]  /*4be0*/  HMMA.16816.F32.BF16 R20, R32, R2.reuse, R20 ;  /* 0x000000022014723c */ /* 0x082fe60000041814 */
[----:B------:R-:W-:Y:S04]  /*4bf0*/  RED.E.ADD.F32.FTZ.RN.STRONG.GPU [R28.64+0xc00], R7 ;  /* 0x000c00071c00798e */ /* 0x000fe8000c10e790 */
[----:B------:R-:W-:Y:S01]  /*4c00*/  RED.E.ADD.F32.FTZ.RN.STRONG.GPU [R28.64+0x1000], R8 ;  /* 0x001000081c00798e */ /* 0x000fe2000c10e790 */
[----:B------:R-:W-:Y:S03]  /*4c10*/  HMMA.16816.F32.BF16 R24, R48, R2, R24 ;  /* 0x000000023018723c */ /* 0x000fe60000041818 */
[----:B------:R-:W-:Y:S04]  /*4c20*/  RED.E.ADD.F32.FTZ.RN.STRONG.GPU [R28.64+0x1400], R9 ;  /* 0x001400091c00798e */ /* 0x000fe8000c10e790 */
[----:B------:R-:W-:Y:S04]  /*4c30*/  RED.E.ADD.F32.FTZ.RN.STRONG.GPU [R28.64+0x1800], R10 ;  /* 0x0018000a1c00798e */ /* 0x000fe8000c10e790 */
[----:B------:R-:W-:Y:S04]  /*4c40*/  RED.E.ADD.F32.FTZ.RN.STRONG.GPU [R28.64+0x1c00], R11 ;  /* 0x001c000b1c00798e */ /* 0x000fe8000c10e790 */
[----:B------:R-:W-:Y:S04]  /*4c50*/  RED.E.ADD.F32.FTZ.RN.STRONG.GPU [R28.64+0x2000], R16 ;  /* 0x002000101c00798e */ /* 0x000fe8000c10e790 */
[----:B------:R-:W-:Y:S04]  /*4c60*/  RED.E.ADD.F32.FTZ.RN.STRONG.GPU [R28.64+0x2400], R17 ;  /* 0x002400111c00798e */ /* 0x000fe8000c10e790 */
[----:B------:R-:W-:Y:S04]  /*4c70*/  RED.E.ADD.F32.FTZ.RN.STRONG.GPU [R28.64+0x2800], R18 ;  /* 0x002800121c00798e */ /* 0x000fe8000c10e790 */
[----:B------:R-:W-:Y:S04]  /*4c80*/  RED.E.ADD.F32.FTZ.RN.STRONG.GPU [R28.64+0x2c00], R19 ;  /* 0x002c00131c00798e */ /* 0x000fe8000c10e790 */
[----:B------:R-:W-:Y:S04]  /*4c90*/  RED.E.ADD.F32.FTZ.RN.STRONG.GPU [R28.64+0x3000], R12 ;  /* 0x0030000c1c00798e */ /* 0x000fe8000c10e790 */
[----:B------:R-:W-:Y:S04]  /*4ca0*/  LDSM.16.MT88.4 R4, [R221+0x13480] ;  /* 0x01348000dd04783b */ /* 0x000fe80000004200 */
[----:B------:R-:W1:Y:S04]  /*4cb0*/  LDSM.16.MT88.4 R8, [R0+0x6080] ;  /* 0x006080000008783b */ /* 0x000e680000004200 */
[----:B------:R-:W-:Y:S04]  /*4cc0*/  RED.E.ADD.F32.FTZ.RN.STRONG.GPU [R28.64+0x3400], R13 ;  /* 0x0034000d1c00798e */ /* 0x000fe8000c10e790 */
[----:B------:R-:W-:Y:S04]  /*4cd0*/  RED.E.ADD.F32.FTZ.RN.STRONG.GPU [R28.64+0x3800], R14 ;  /* 0x0038000e1c00798e */ /* 0x000fe8000c10e790 */
[----:B------:R-:W-:Y:S04]  /*4ce0*/  RED.E.ADD.F32.FTZ.RN.STRONG.GPU [R28.64+0x3c00], R15 ;  /* 0x003c000f1c00798e */ /* 0x000fe8000c10e790 */
[----:B------:R-:W2:Y:S04]  /*4cf0*/  LDSM.16.MT88.4 R12, [R221+0x15480] ;  /* 0x01548000dd0c783b */ /* 0x000ea80000004200 */
[----:B------:R-:W3:Y:S04]  /*4d00*/  LDSM.16.MT88.4 R16, [R0+0x7080] ;  /* 0x007080000010783b */ /* 0x000ee80000004200 */
[----:B------:R-:W-:Y:S04]  /*4d10*/  LDSM.16.MT88.4 R32, [R221+0x15c80] ;  /* 0x015c8000dd20783b */ /* 0x000fe80000004200 */
[----:B------:R-:W-:Y:S04]  /*4d20*/  LDSM.16.MT88.4 R40, [R221+0x16c80] ;  /* 0x016c8000dd28783b */ /* 0x000fe80000004200 */
[----:B------:R-:W-:Y:S04]  /*4d30*/  RED.E.ADD.F32.FTZ.RN.STRONG.GPU [R28.64+0x4000], R20 ;  /* 0x004000141c00798e */ /* 0x000fe8000c10e790 */
[----:B------:R-:W-:Y:S01]  /*4d40*/  RED.E.ADD.F32.FTZ.RN.STRONG.GPU [R28.64+0x4400], R21 ;  /* 0x004400151c00798e */ /* 0x000fe2000c10e790 */
[-C--:B-1----:R-:W-:Y:S03]  /*4d50*/  HMMA.16816.F32.BF16 R116, R4, R8.reuse, R116 ;  /* 0x000000080474723c */ /* 0x082fe60000041874 */
[----:B------:R-:W-:Y:S04]  /*4d60*/  RED.E.ADD.F32.FTZ.RN.STRONG.GPU [R28.64+0x4800], R22 ;  /* 0x004800161c00798e */ /* 0x000fe8000c10e790 */
[----:B------:R-:W-:Y:S04]  /*4d70*/  RED.E.ADD.F32.FTZ.RN.STRONG.GPU [R28.64+0x4c00], R23 ;  /* 0x004c00171c00798e */ /* 0x000fe8000c10e790 */
[----:B------:R-:W1:Y:S04]  /*4d80*/  LDSM.16.MT88.4 R20, [R0+0x8080] ;  /* 0x008080000014783b */ /* 0x000e680000004200 */
[----:B------:R-:W-:Y:S01]  /*4d90*/  RED.E.ADD.F32.FTZ.RN.STRONG.GPU [R28.64+0x5000], R24 ;  /* 0x005000181c00798e */ /* 0x000fe2000c10e790 */
[C---:B--2---:R-:W-:Y:S03]  /*4da0*/  HMMA.16816.F32.BF16 R120, R12.reuse, R8, R120 ;  /* 0x000000080c78723c */ /* 0x044fe60000041878 */
[----:B------:R-:W-:Y:S04]  /*4db0*/  RED.E.ADD.F32.FTZ.RN.STRONG.GPU [R28.64+0x5400], R25 ;  /* 0x005400191c00798e */ /* 0x000fe8000c10e790 */
[----:B------:R-:W-:Y:S01]  /*4dc0*/  RED.E.ADD.F32.FTZ.RN.STRONG.GPU [R28.64+0x5800], R26 ;  /* 0x0058001a1c00798e */ /* 0x000fe2000c10e790 */
[-C--:B------:R-:W-:Y:S03]  /*4dd0*/  HMMA.16816.F32.BF16 R124, R12, R10.reuse, R124 ;  /* 0x0000000a0c7c723c */ /* 0x080fe6000004187c */
[----:B------:R-:W-:Y:S04]  /*4de0*/  RED.E.ADD.F32.FTZ.RN.STRONG.GPU [R28.64+0x5c00], R27 ;  /* 0x005c001b1c00798e */ /* 0x000fe8000c10e790 */
[----:B------:R-:W-:Y:S01]  /*4df0*/  LDSM.16.MT88.4 R28, [R221+0x13c80] ;  /* 0x013c8000dd1c783b */ /* 0x000fe20000004200 */
[C---:B------:R-:W-:Y:S03]  /*4e00*/  HMMA.16816.F32.BF16 R128, R4.reuse, R10, R128 ;  /* 0x0000000a0480723c */ /* 0x040fe60000041880 */
[----:B------:R-:W2:Y:S04]  /*4e10*/  LDSM.16.MT88.4 R24, [R0+0x6480] ;  /* 0x006480000018783b */ /* 0x000ea80000004200 */
[----:B------:R-:W4:Y:S01]  /*4e20*/  LDSM.16.MT88.4 R8, [R0+0x8480] ;  /* 0x008480000008783b */ /* 0x000f220000004200 */
[-C--:B---3--:R-:W-:Y:S08]  /*4e30*/  HMMA.16816.F32.BF16 R132, R4, R16.reuse, R132 ;  /* 0x000000100484723c */ /* 0x088ff00000041884 */
[C---:B------:R-:W-:Y:S08]  /*4e40*/  HMMA.16816.F32.BF16 R136, R12.reuse, R16, R136 ;  /* 0x000000100c88723c */ /* 0x040ff00000041888 */
[-C--:B------:R-:W-:Y:S08]  /*4e50*/  HMMA.16816.F32.BF16 R140, R12, R18.reuse, R140 ;  /* 0x000000120c8c723c */ /* 0x080ff0000004188c */
[C---:B------:R-:W-:Y:S01]  /*4e60*/  HMMA.16816.F32.BF16 R144, R4.reuse, R18, R144 ;  /* 0x000000120490723c */ /* 0x040fe20000041890 */
[----:B------:R-:W-:Y:S07]  /*4e70*/  LDSM.16.MT88.4 R16, [R221+0x16480] ;  /* 0x01648000dd10783b */ /* 0x000fee0000004200 */
[-C--:B-1----:R-:W-:Y:S08]  /*4e80*/  HMMA.16816.F32.BF16 R148, R4, R20.reuse, R148 ;  /* 0x000000140494723c */ /* 0x082ff00000041894 */
[C---:B------:R-:W-:Y:S08]  /*4e90*/  HMMA.16816.F32.BF16 R152, R12.reuse, R20, R152 ;  /* 0x000000140c98723c */ /* 0x040ff00000041898 */
[-C--:B------:R-:W-:Y:S01]  /*4ea0*/  HMMA.16816.F32.BF16 R156, R12, R22.reuse, R156 ;  /* 0x000000160c9c723c */ /* 0x080fe2000004189c */
[----:B------:R-:W-:Y:S07]  /*4eb0*/  LDSM.16.MT88.4 R12, [R0+0x6880] ;  /* 0x00688000000c783b */ /* 0x000fee0000004200 */
[----:B------:R-:W-:Y:S01]  /*4ec0*/  HMMA.16816.F32.BF16 R160, R4, R22, R160 ;  /* 0x0000001604a0723c */ /* 0x000fe200000418a0 */
[----:B------:R-:W1:Y:S04]  /*4ed0*/  LDSM.16.MT88.4 R4, [R221+0x14480] ;  /* 0x01448000dd04783b */ /* 0x000e680000004200 */
[----:B------:R-:W3:Y:S03]  /*4ee0*/  LDSM.16.MT88.4 R20, [R0+0x7880] ;  /* 0x007880000014783b */ /* 0x000ee60000004200 */
[-C--:B--2---:R-:W-:Y:S08]  /*4ef0*/  HMMA.16816.F32.BF16 R116, R28, R24.reuse, R116 ;  /* 0x000000181c74723c */ /* 0x084ff00000041874 */
[C---:B------:R-:W-:Y:S08]  /*4f00*/  HMMA.16816.F32.BF16 R120, R32.reuse, R24, R120 ;  /* 0x000000182078723c */ /* 0x040ff00000041878 */
[-C--:B------:R-:W-:Y:S08]  /*4f10*/  HMMA.16816.F32.BF16 R124, R32, R26.reuse, R124 ;  /* 0x0000001a207c723c */ /* 0x080ff0000004187c */
[C---:B------:R-:W-:Y:S01]  /*4f20*/  HMMA.16816.F32.BF16 R128, R28.reuse, R26, R128 ;  /* 0x0000001a1c80723c */ /* 0x040fe20000041880 */
[----:B------:R-:W2:Y:S07]  /*4f30*/  LDSM.16.MT88.4 R24, [R0+0x8880] ;  /* 0x008880000018783b */ /* 0x000eae0000004200 */
[-C--:B------:R-:W-:Y:S08]  /*4f40*/  HMMA.16816.F32.BF16 R132, R28, R36.reuse, R132 ;  /* 0x000000241c84723c */ /* 0x080ff00000041884 */
[C---:B------:R-:W-:Y:S08]  /*4f50*/  HMMA.16816.F32.BF16 R136, R32.reuse, R36, R136 ;  /* 0x000000242088723c */ /* 0x040ff00000041888 */
[-C--:B------:R-:W-:Y:S08]  /*4f60*/  HMMA.16816.F32.BF16 R140, R32, R38.reuse, R140 ;  /* 0x00000026208c723c */ /* 0x080ff0000004188c */
[C---:B------:R-:W-:Y:S01]  /*4f70*/  HMMA.16816.F32.BF16 R144, R28.reuse, R38, R144 ;  /* 0x000000261c90723c */ /* 0x040fe20000041890 */
[----:B------:R-:W-:Y:S07]  /*4f80*/  LDSM.16.MT88.4 R36, [R0+0x6c80] ;  /* 0x006c80000024783b */ /* 0x000fee0000004200 */
[-C--:B----4-:R-:W-:Y:S08]  /*4f90*/  HMMA.16816.F32.BF16 R148, R28, R8.reuse, R148 ;  /* 0x000000081c94723c */ /* 0x090ff00000041894 */
[C---:B------:R-:W-:Y:S08]  /*4fa0*/  HMMA.16816.F32.BF16 R152, R32.reuse, R8, R152 ;  /* 0x000000082098723c */ /* 0x040ff00000041898 */
[-C--:B------:R-:W-:Y:S01]  /*4fb0*/  HMMA.16816.F32.BF16 R156, R32, R10.reuse, R156 ;  /* 0x0000000a209c723c */ /* 0x080fe2000004189c */
[----:B------:R-:W4:Y:S07]  /*4fc0*/  LDSM.16.MT88.4 R32, [R221+0x14c80] ;  /* 0x014c8000dd20783b */ /* 0x000f2e0000004200 */
[----:B------:R-:W-:Y:S01]  /*4fd0*/  HMMA.16816.F32.BF16 R160, R28, R10, R160 ;  /* 0x0000000a1ca0723c */ /* 0x000fe200000418a0 */
[----:B------:R-:W5:Y:S04]  /*4fe0*/  LDSM.16.MT88.4 R8, [R0+0x7c80] ;  /* 0x007c80000008783b */ /* 0x000f680000004200 */
[----:B------:R-:W2:Y:S03]  /*4ff0*/  LDSM.16.MT88.4 R28, [R0+0x8c80] ;  /* 0x008c8000001c783b */ /* 0x000ea60000004200 */
[-C--:B-1----:R-:W-:Y:S08]  /*5000*/  HMMA.16816.F32.BF16 R116, R4, R12.reuse, R116 ;  /* 0x0000000c0474723c */ /* 0x082ff00000041874 */
[C---:B------:R-:W-:Y:S08]  /*5010*/  HMMA.16816.F32.BF16 R120, R16.reuse, R12, R120 ;  /* 0x0000000c1078723c */ /* 0x040ff00000041878 */
[-C--:B------:R-:W-:Y:S08]  /*5020*/  HMMA.16816.F32.BF16 R124, R16, R14.reuse, R124 ;  /* 0x0000000e107c723c */ /* 0x080ff0000004187c */
[C---:B------:R-:W-:Y:S08]  /*5030*/  HMMA.16816.F32.BF16 R128, R4.reuse, R14, R128 ;  /* 0x0000000e0480723c */ /* 0x040ff00000041880 */
[-C--:B---3--:R-:W-:Y:S08]  /*5040*/  HMMA.16816.F32.BF16 R132, R4, R20.reuse, R132 ;  /* 0x000000140484723c */ /* 0x088ff00000041884 */
[C---:B------:R-:W-:Y:S08]  /*5050*/  HMMA.16816.F32.BF16 R136, R16.reuse, R20, R136 ;  /* 0x000000141088723c */ /* 0x040ff00000041888 */
[-C--:B------:R-:W-:Y:S08]  /*5060*/  HMMA.16816.F32.BF16 R140, R16, R22.reuse, R140 ;  /* 0x00000016108c723c */ /* 0x080ff0000004188c */
[C---:B------:R-:W-:Y:S08]  /*5070*/  HMMA.16816.F32.BF16 R144, R4.reuse, R22, R144 ;  /* 0x000000160490723c */ /* 0x040ff00000041890 */
[-C--:B--2---:R-:W-:Y:S08]  /*5080*/  HMMA.16816.F32.BF16 R148, R4, R24.reuse, R148 ;  /* 0x000000180494723c */ /* 0x084ff00000041894 */
[C---:B------:R-:W-:Y:S08]  /*5090*/  HMMA.16816.F32.BF16 R152, R16.reuse, R24, R152 ;  /* 0x000000181098723c */ /* 0x040ff00000041898 */
[-C--:B------:R-:W-:Y:S08]  /*50a0*/  HMMA.16816.F32.BF16 R156, R16, R26.reuse, R156 ;  /* 0x0000001a109c723c */ /* 0x080ff0000004189c */
[----:B------:R-:W-:Y:S08]  /*50b0*/  HMMA.16816.F32.BF16 R160, R4, R26, R160 ;  /* 0x0000001a04a0723c */ /* 0x000ff000000418a0 */
[-C--:B----4-:R-:W-:Y:S08]  /*50c0*/  HMMA.16816.F32.BF16 R116, R32, R36.reuse, R116 ;  /* 0x000000242074723c */ /* 0x090ff00000041874 */
[C---:B------:R-:W-:Y:S08]  /*50d0*/  HMMA.16816.F32.BF16 R120, R40.reuse, R36, R120 ;  /* 0x000000242878723c */ /* 0x040ff00000041878 */
[-C--:B------:R-:W-:Y:S08]  /*50e0*/  HMMA.16816.F32.BF16 R124, R40, R38.reuse, R124 ;  /* 0x00000026287c723c */ /* 0x080ff0000004187c */
[C---:B------:R-:W-:Y:S08]  /*50f0*/  HMMA.16816.F32.BF16 R128, R32.reuse, R38, R128 ;  /* 0x000000262080723c */ /* 0x040ff00000041880 */
[-C--:B-----5:R-:W-:Y:S08]  /*5100*/  HMMA.16816.F32.BF16 R132, R32, R8.reuse, R132 ;  /* 0x000000082084723c */ /* 0x0a0ff00000041884 */
[C---:B------:R-:W-:Y:S08]  /*5110*/  HMMA.16816.F32.BF16 R136, R40.reuse, R8, R136 ;  /* 0x000000082888723c */ /* 0x040ff00000041888 */
[-C--:B------:R-:W-:Y:S08]  /*5120*/  HMMA.16816.F32.BF16 R140, R40, R10.reuse, R140 ;  /* 0x0000000a288c723c */ /* 0x080ff0000004188c */
[C---:B------:R-:W-:Y:S08]  /*5130*/  HMMA.16816.F32.BF16 R144, R32.reuse, R10, R144 ;  /* 0x0000000a2090723c */ /* 0x040ff00000041890 */
[-C--:B------:R-:W-:Y:S08]  /*5140*/  HMMA.16816.F32.BF16 R148, R32, R28.reuse, R148 ;  /* 0x0000001c2094723c */ /* 0x080ff00000041894 */
[C---:B------:R-:W-:Y:S08]  /*5150*/  HMMA.16816.F32.BF16 R152, R40.reuse, R28, R152 ;  /* 0x0000001c2898723c */ /* 0x040ff00000041898 */
[-C--:B------:R-:W-:Y:S08]  /*5160*/  HMMA.16816.F32.BF16 R156, R40, R30.reuse, R156 ;  /* 0x0000001e289c723c */ /* 0x080ff0000004189c */
[----:B------:R-:W-:Y:S01]  /*5170*/  HMMA.16816.F32.BF16 R160, R32, R30, R160 ;  /* 0x0000001e20a0723c */ /* 0x000fe200000418a0 */
[----:B------:R-:W-:-:S07]  /*5180*/  @!P0 BRA `(.L_x_3) ;  /* 0xffffceb000008947 */ /* 0x000fce000383ffff */
.L_x_0:
[----:B-1--4-:R-:W2:Y:S04]  /*5190*/  LDL.64 R28, [R1+0x8] ;  /* 0x00000800011c7983 */ /* 0x012ea80000100a00 */
[----:B------:R-:W3:Y:S04]  /*51a0*/  LDL R30, [R1+0x18] ;  /* 0x00001800011e7983 */ /* 0x000ee80000100800 */
[----:B------:R-:W1:Y:S01]  /*51b0*/  S2R R64, SR_TID.X ;  /* 0x0000000000407919 */ /* 0x000e620000002100 */
[----:B------:R-:W-:-:S02]  /*51c0*/  F2FP.BF16.PACK_AB R68, R69, R68 ;  /* 0x000000444544723e */ /* 0x000fc400000010ff */
[----:B------:R-:W-:Y:S01]  /*51d0*/  F2FP.BF16.PACK_AB R70, R71, R70 ;  /* 0x000000464746723e */ /* 0x000fe200000010ff */
[----:B------:R-:W4:Y:S01]  /*51e0*/  LDL.LU R31, [R1+0x1c] ;  /* 0x00001c00011f7983 */ /* 0x000f220000300800 */
[----:B------:R-:W-:Y:S02]  /*51f0*/  F2FP.BF16.PACK_AB R80, R81, R80 ;  /* 0x000000505150723e */ /* 0x000fe400000010ff */
[----:B------:R-:W-:Y:S01]  /*5200*/  F2FP.BF16.PACK_AB R82, R83, R82 ;  /* 0x000000525352723e */ /* 0x000fe200000010ff */
[----:B------:R-:W5:Y:S01]  /*5210*/  LDL.LU.64 R32, [R1+0x10] ;  /* 0x0000100001207983 */ /* 0x000f620000300a00 */
[----:B------:R-:W-:Y:S01]  /*5220*/  F2FP.BF16.PACK_AB R72, R73, R72 ;  /* 0x000000484948723e */ /* 0x000fe200000010ff */
[----:B------:R-:W-:Y:S01]  /*5230*/  FMUL.FTZ R116, R116, c[0x0][0x298] ;  /* 0x0000a60074747a20 */ /* 0x000fe20000410000 */
        /* <DEDUP_REMOVED lines=14> */
[----:B-1----:R-:W-:Y:S01]  /*5320*/  SHF.R.S32.HI R27, RZ, 0x1f, R64 ;  /* 0x0000001fff1b7819 */ /* 0x002fe20000011440 */
[----:B------:R-:W-:Y:S01]  /*5330*/  FMUL.FTZ R120, R120, c[0x0][0x298] ;  /* 0x0000a60078787a20 */ /* 0x000fe20000410000 */
[----:B------:R-:W-:Y:S01]  /*5340*/  F2FP.BF16.PACK_AB R88, R89, R88 ;  /* 0x000000585958723e */ /* 0x000fe200000010ff */
[----:B------:R-:W-:Y:S01]  /*5350*/  FMUL.FTZ R24, R121, c[0x0][0x298] ;  /* 0x0000a60079187a20 */ /* 0x000fe20000410000 */
[----:B------:R-:W-:Y:S01]  /*5360*/  LEA.HI R3, R27, R64, RZ, 0x5 ;  /* 0x000000401b037211 */ /* 0x000fe200078f28ff */
[----:B------:R-:W-:Y:S01]  /*5370*/  FMUL.FTZ R122, R122, c[0x0][0x298] ;  /* 0x0000a6007a7a7a20 */ /* 0x000fe20000410000 */
[----:B------:R-:W-:Y:S01]  /*5380*/  F2FP.BF16.PACK_AB R90, R91, R90 ;  /* 0x0000005a5b5a723e */ /* 0x000fe200000010ff */
[----:B------:R-:W-:Y:S01]  /*5390*/  FMUL.FTZ R23, R123, c[0x0][0x298] ;  /* 0x0000a6007b177a20 */ /* 0x000fe20000410000 */
[--C-:B------:R-:W-:Y:S01]  /*53a0*/  SHF.R.S32.HI R6, RZ, 0x5, R3.reuse ;  /* 0x00000005ff067819 */ /* 0x100fe20000011403 */
[----:B------:R-:W-:Y:S01]  /*53b0*/  FMUL.FTZ R124, R124, c[0x0][0x298] ;  /* 0x0000a6007c7c7a20 */ /* 0x000fe20000410000 */
[----:B------:R-:W-:Y:S01]  /*53c0*/  SHF.R.S32.HI R3, RZ, 0x1f, R3 ;  /* 0x0000001fff037819 */ /* 0x000fe20000011403 */
        /* <DEDUP_REMOVED lines=57> */
[----:B------:R-:W1:Y:S01]  /*5760*/  S2UR UR9, SR_CTAID.X ;  /* 0x00000000000979c3 */ /* 0x000e620000002500 */
[----:B------:R-:W-:Y:S01]  /*5770*/  FMUL.FTZ R154, R154, c[0x0][0x298] ;  /* 0x0000a6009a9a7a20 */ /* 0x000fe20000410000 */
[----:B------:R-:W-:Y:S01]  /*5780*/  UMOV UR8, 0xffffff80 ;  /* 0xffffff8000087882 */ /* 0x000fe20000000000 */
[----:B------:R-:W-:Y:S01]  /*5790*/  FMUL.FTZ R155, R155, c[0x0][0x298] ;  /* 0x0000a6009b9b7a20 */ /* 0x000fe20000410000 */
[----:B------:R-:W-:Y:S01]  /*57a0*/  ULDC UR7, c[0x0][0x2f0] ;  /* 0x0000bc0000077ab9 */ /* 0x000fe20000000800 */
[----:B------:R-:W-:Y:S01]  /*57b0*/  FMUL.FTZ R156, R156, c[0x0][0x298] ;  /* 0x0000a6009c9c7a20 */ /* 0x000fe20000410000 */
[----:B------:R-:W2:Y:S01]  /*57c0*/  S2R R69, SR_CTAID.X ;  /* 0x0000000000457919 */ /* 0x000ea20000002500 */
[----:B------:R-:W-:Y:S01]  /*57d0*/  FMUL.FTZ R157, R157, c[0x0][0x298] ;  /* 0x0000a6009d9d7a20 */ /* 0x000fe20000410000 */
[----:B------:R-:W-:Y:S01]  /*57e0*/  USHF.R.S32.HI UR6, URZ, 0x1f, UR11 ;  /* 0x0000001f3f067899 */ /* 0x000fe2000801140b */
[----:B------:R-:W-:Y:S01]  /*57f0*/  FMUL.FTZ R158, R158, c[0x0][0x298] ;  /* 0x0000a6009e9e7a20 */ /* 0x000fe20000410000 */
[----:B------:R-:W-:Y:S01]  /*5800*/  ULDC.64 UR4, c[0x0][0x340] ;  /* 0x0000d00000047ab9 */ /* 0x000fe20000000a00 */
[----:B------:R-:W-:Y:S01]  /*5810*/  FMUL.FTZ R159, R159, c[0x0][0x298] ;  /* 0x0000a6009f9f7a20 */ /* 0x000fe20000410000 */
[----:B------:R-:W-:Y:S01]  /*5820*/  UIMAD UR4, UR6, UR4, URZ ;  /* 0x00000004060472a4 */ /* 0x000fe2000f8e023f */
[----:B------:R-:W-:Y:S03]  /*5830*/  BSSY B0, `(.L_x_4) ;  /* 0x0000083000007945 */ /* 0x000fe60003800000 */
[----:B------:R-:W-:-:S02]  /*5840*/  UIMAD UR4, UR11, UR5, UR4 ;  /* 0x000000050b0472a4 */ /* 0x000fc4000f8e0204 */
[----:B-1----:R-:W-:-:S04]  /*5850*/  UIMAD UR7, UR9, UR8, UR7 ;  /* 0x00000008090772a4 */ /* 0x002fc8000f8e0207 */
[----:B------:R-:W-:-:S04]  /*5860*/  UISETP.LT.AND UP0, UPT, UR7, 0x80, UPT ;  /* 0x000000800700788c */ /* 0x000fc8000bf01270 */
[----:B------:R-:W-:Y:S01]  /*5870*/  USEL UR7, UR7, 0x80, UP0 ;  /* 0x0000008007077887 */ /* 0x000fe20008000000 */
[----:B------:R-:W-:Y:S05]  /*5880*/  BAR.SYNC.DEFER_BLOCKING 0x1, 0x100 ;  /* 0x0044000000007b1d */ /* 0x000fea0000010000 */
[----:B------:R-:W-:Y:S01]  /*5890*/  ISETP.GE.AND P5, PT, R248, UR7, PT ;  /* 0x00000007f8007c0c */ /* 0x000fe2000bfa6270 */
[----:B--2---:R-:W-:Y:S02]  /*58a0*/  IMAD.MOV.U32 R66, RZ, RZ, R28 ;  /* 0x000000ffff427224 */ /* 0x004fe400078e001c */
[----:B------:R-:W-:Y:S02]  /*58b0*/  IMAD.MOV.U32 R67, RZ, RZ, R29 ;  /* 0x000000ffff437224 */ /* 0x000fe400078e001d */
[----:B---3--:R-:W-:Y:S01]  /*58c0*/  IMAD.MOV.U32 R65, RZ, RZ, R30 ;  /* 0x000000ffff417224 */ /* 0x008fe200078e001e */
[----:B----4-:R-:W-:-:S02]  /*58d0*/  LEA.HI R2, R31, R31, RZ, 0x1 ;  /* 0x0000001f1f027211 */ /* 0x010fc400078f08ff */
[----:B-----5:R-:W-:Y:S02]  /*58e0*/  SHF.R.S32.HI R0, RZ, 0x1f, R32 ;  /* 0x0000001fff007819 */ /* 0x020fe40000011420 */
[----:B------:R-:W-:Y:S02]  /*58f0*/  SHF.R.S32.HI R8, RZ, 0x1, R2 ;  /* 0x00000001ff087819 */ /* 0x000fe40000011402 */
[CC--:B------:R-:W-:Y:S02]  /*5900*/  LEA.HI R4, R0.reuse, R32.reuse, RZ, 0x2 ;  /* 0x0000002000047211 */ /* 0x0c0fe400078f10ff */
[----:B------:R-:W-:Y:S02]  /*5910*/  LEA.HI R5, R0, R32, RZ, 0x7 ;  /* 0x0000002000057211 */ /* 0x000fe400078f38ff */
[----:B------:R-:W-:Y:S02]  /*5920*/  LEA.HI R0, R3, R6, RZ, 0x2 ;  /* 0x0000000603007211 */ /* 0x000fe400078f10ff */
[----:B------:R-:W-:Y:S01]  /*5930*/  LOP3.LUT R7, R2, 0x3fffffe, RZ, 0xc0, !PT ;  /* 0x03fffffe02077812 */ /* 0x000fe200078ec0ff */
[----:B------:R-:W-:Y:S01]  /*5940*/  IMAD.SHL.U32 R2, R8, 0x40, RZ ;  /* 0x0000004008027824 */ /* 0x000fe200078e00ff */
[----:B------:R-:W-:-:S02]  /*5950*/  LOP3.LUT R4, R4, 0xfffffffc, RZ, 0xc0, !PT ;  /* 0xfffffffc04047812 */ /* 0x000fc400078ec0ff */
[----:B------:R-:W-:Y:S02]  /*5960*/  LOP3.LUT R0, R0, 0xfffffffc, RZ, 0xc0, !PT ;  /* 0xfffffffc00007812 */ /* 0x000fe400078ec0ff */
[----:B------:R-:W-:Y:S01]  /*5970*/  SHF.R.U32.HI R3, RZ, 0x4, R5 ;  /* 0x00000004ff037819 */ /* 0x000fe20000011605 */
[----:B------:R-:W-:Y:S01]  /*5980*/  IMAD.IADD R4, R32, 0x1, -R4 ;  /* 0x0000000120047824 */ /* 0x000fe200078e0a04 */
[----:B------:R-:W-:Y:S01]  /*5990*/  LOP3.LUT R2, R2, 0xc0, RZ, 0xc0, !PT ;  /* 0x000000c002027812 */ /* 0x000fe200078ec0ff */
[----:B------:R-:W-:Y:S01]  /*59a0*/  IMAD.IADD R0, R6, 0x1, -R0 ;  /* 0x0000000106007824 */ /* 0x000fe200078e0a00 */
[----:B------:R-:W-:Y:S01]  /*59b0*/  LOP3.LUT P0, RZ, R8, 0x2, RZ, 0xc0, !PT ;  /* 0x0000000208ff7812 */ /* 0x000fe2000780c0ff */
[----:B------:R-:W-:Y:S01]  /*59c0*/  IMAD.IADD R5, R31, 0x1, -R7 ;  /* 0x000000011f057824 */ /* 0x000fe200078e0a07 */
[----:B------:R-:W-:Y:S01]  /*59d0*/  LOP3.LUT R3, R2, 0x8, R3, 0xf8, !PT ;  /* 0x0000000802037812 */ /* 0x000fe200078ef803 */
[----:B------:R-:W-:Y:S01]  /*59e0*/  IMAD R0, R0, 0x100, R4 ;  /* 0x0000010000007824 */ /* 0x000fe200078e0204 */
[----:B------:R-:W-:-:S02]  /*59f0*/  SHF.R.U32.HI R2, RZ, 0x3, R2 ;  /* 0x00000003ff027819 */ /* 0x000fc40000011602 */
[----:B------:R-:W-:Y:S01]  /*5a00*/  F2FP.BF16.PACK_AB R6, R161, R160 ;  /* 0x000000a0a106723e */ /* 0x000fe200000010ff */
[----:B------:R-:W-:Y:S01]  /*5a10*/  IMAD R0, R5, 0x10, R0 ;  /* 0x0000001005007824 */ /* 0x000fe200078e0200 */
[----:B------:R-:W-:Y:S02]  /*5a20*/  LOP3.LUT R2, R3, R2, RZ, 0x3c, !PT ;  /* 0x0000000203027212 */ /* 0x000fe400078e3cff */
[----:B------:R-:W-:Y:S02]  /*5a30*/  F2FP.BF16.PACK_AB R5, R163, R162 ;  /* 0x000000a2a305723e */ /* 0x000fe400000010ff */
[----:B------:R-:W-:Y:S01]  /*5a40*/  F2FP.BF16.PACK_AB R8, R153, R152 ;  /* 0x000000989908723e */ /* 0x000fe200000010ff */
[----:B------:R-:W-:Y:S01]  /*5a50*/  IMAD.U32 R0, R0, 0x2, R2 ;  /* 0x0000000200007824 */ /* 0x000fe200078e0002 */
[----:B------:R-:W-:Y:S02]  /*5a60*/  F2FP.BF16.PACK_AB R7, R155, R154 ;  /* 0x0000009a9b07723e */ /* 0x000fe400000010ff */
[----:B------:R-:W-:Y:S01]  /*5a70*/  F2FP.BF16.PACK_AB R4, R157, R156 ;  /* 0x0000009c9d04723e */ /* 0x000fe200000010ff */
[----:B------:R-:W-:Y:S01]  /*5a80*/  IMAD.SHL.U32 R0, R0, 0x2, RZ ;  /* 0x0000000200007824 */ /* 0x000fe200078e00ff */
[----:B------:R-:W-:-:S04]  /*5a90*/  F2FP.BF16.PACK_AB R3, R159, R158 ;  /* 0x0000009e9f03723e */ /* 0x000fc800000010ff */
[C---:B------:R-:W-:Y:S01]  /*5aa0*/  IADD3 R2, R0.reuse, 0x20, RZ ;  /* 0x0000002000027810 */ /* 0x040fe20007ffe0ff */
[----:B------:R-:W-:Y:S01]  /*5ab0*/  STS [R0+0x6080], R68 ;  /* 0x0060804400007388 */ /* 0x000fe20000000800 */
[----:B------:R-:W-:-:S03]  /*5ac0*/  @P0 IADD3 R2, R0, -0x20, RZ ;  /* 0xffffffe000020810 */ /* 0x000fc60007ffe0ff */
[----:B------:R-:W-:Y:S04]  /*5ad0*/  STS [R0+0x6280], R70 ;  /* 0x0062804600007388 */ /* 0x000fe80000000800 */
        /* <DEDUP_REMOVED lines=33> */
[----:B------:R1:W-:Y:S04]  /*5cf0*/  STS [R2+0x2280], R13 ;  /* 0x0022800d02007388 */ /* 0x0003e80000000800 */
[----:B------:R-:W-:Y:S04]  /*5d00*/  STS [R0+0x3080], R16 ;  /* 0x0030801000007388 */ /* 0x000fe80000000800 */
[----:B------:R-:W-:Y:S04]  /*5d10*/  STS [R0+0x3280], R15 ;  /* 0x0032800f00007388 */ /* 0x000fe80000000800 */
[----:B------:R2:W-:Y:S04]  /*5d20*/  STS [R2+0x3080], R12 ;  /* 0x0030800c02007388 */ /* 0x0005e80000000800 */
[----:B------:R-:W-:Y:S04]  /*5d30*/  STS [R2+0x3280], R11 ;  /* 0x0032800b02007388 */ /* 0x000fe80000000800 */
[----:B------:R3:W-:Y:S04]  /*5d40*/  STS [R0+0x4080], R10 ;  /* 0x0040800a00007388 */ /* 0x0007e80000000800 */
[----:B------:R-:W-:Y:S01]  /*5d50*/  STS [R0+0x4280], R9 ;  /* 0x0042800900007388 */ /* 0x000fe20000000800 */
[----:B-1----:R-:W-:-:S03]  /*5d60*/  SHF.R.S32.HI R13, RZ, 0x1f, R66 ;  /* 0x0000001fff0d7819 */ /* 0x002fc60000011442 */
[----:B------:R1:W-:Y:S04]  /*5d70*/  STS [R2+0x4080], R6 ;  /* 0x0040800602007388 */ /* 0x0003e80000000800 */
[----:B------:R-:W-:Y:S04]  /*5d80*/  STS [R2+0x4280], R5 ;  /* 0x0042800502007388 */ /* 0x000fe80000000800 */
[----:B------:R-:W-:Y:S01]  /*5d90*/  STS [R0+0x5080], R8 ;  /* 0x0050800800007388 */ /* 0x000fe20000000800 */
[----:B--2---:R-:W-:-:S03]  /*5da0*/  IMAD.MOV.U32 R12, RZ, RZ, R66 ;  /* 0x000000ffff0c7224 */ /* 0x004fc600078e0042 */
[----:B------:R2:W-:Y:S04]  /*5db0*/  STS [R0+0x5280], R7 ;  /* 0x0052800700007388 */ /* 0x0005e80000000800 */
[----:B------:R-:W-:Y:S01]  /*5dc0*/  STS [R2+0x5080], R4 ;  /* 0x0050800402007388 */ /* 0x000fe20000000800 */
[----:B---3--:R-:W-:-:S03]  /*5dd0*/  IMAD.U32 R10, RZ, RZ, UR11 ;  /* 0x0000000bff0a7e24 */ /* 0x008fc6000f8e00ff */
[----:B------:R3:W-:Y:S04]  /*5de0*/  STS [R2+0x5280], R3 ;  /* 0x0052800302007388 */ /* 0x0007e80000000800 */
[----:B------:R-:W-:Y:S01]  /*5df0*/  BAR.SYNC.DEFER_BLOCKING 0x1, 0x100 ;  /* 0x0044000000007b1d */ /* 0x000fe20000010000 */
[----:B-1----:R-:W-:-:S04]  /*5e00*/  LEA.HI R6, R27, R64, RZ, 0x2 ;  /* 0x000000401b067211 */ /* 0x002fc800078f10ff */
[----:B------:R-:W-:Y:S01]  /*5e10*/  SHF.R.S32.HI R6, RZ, 0x2, R6 ;  /* 0x00000002ff067819 */ /* 0x000fe20000011406 */
[----:B------:R-:W1:Y:S03]  /*5e20*/  S2R R14, SR_CTAID.Y ;  /* 0x00000000000e7919 */ /* 0x000e660000002600 */
[----:B--2---:R-:W-:-:S05]  /*5e30*/  SHF.R.S32.HI R7, RZ, 0x1f, R6 ;  /* 0x0000001fff077819 */ /* 0x004fca0000011406 */
[----:B------:R-:W-:Y:S01]  /*5e40*/  IMAD.WIDE R6, R69, 0x80, R6 ;  /* 0x0000008045067825 */ /* 0x000fe200078e0206 */
[----:B------:R2:W4:Y:S04]  /*5e50*/  LDS.128 R36, [R251+0x7080] ;  /* 0x00708000fb247984 */ /* 0x0005280000000c00 */
[----:B------:R2:W2:Y:S01]  /*5e60*/  LDS.128 R32, [R251+0x9080] ;  /* 0x00908000fb207984 */ /* 0x0004a20000000c00 */
[----:B-1----:R-:W-:Y:S01]  /*5e70*/  SHF.R.S32.HI R15, RZ, 0x1f, R14 ;  /* 0x0000001fff0f7819 */ /* 0x002fe2000001140e */
[----:B---3--:R-:W-:Y:S02]  /*5e80*/  IMAD.WIDE.U32 R2, R14, c[0x0][0x338], R12 ;  /* 0x0000ce000e027a25 */ /* 0x008fe400078e000c */
[----:B------:R1:W3:Y:S02]  /*5e90*/  LDS.128 R28, [R251+0xb080] ;  /* 0x00b08000fb1c7984 */ /* 0x0002e40000000c00 */
[----:B------:R-:W-:-:S02]  /*5ea0*/  IMAD R0, R15, c[0x0][0x338], RZ ;  /* 0x0000ce000f007a24 */ /* 0x000fc400078e02ff */
[----:B------:R1:W1:Y:S02]  /*5eb0*/  LDS.128 R48, [R251+0x80] ;  /* 0x00008000fb307984 */ /* 0x0002640000000c00 */
[----:B------:R-:W-:Y:S02]  /*5ec0*/  IMAD R0, R14, c[0x0][0x33c], R0 ;  /* 0x0000cf000e007a24 */ /* 0x000fe400078e0200 */
[----:B------:R1:W1:Y:S02]  /*5ed0*/  LDS.128 R44, [R251+0x2080] ;  /* 0x00208000fb2c7984 */ /* 0x0002640000000c00 */
[----:B------:R-:W-:Y:S02]  /*5ee0*/  IMAD.IADD R3, R3, 0x1, R0 ;  /* 0x0000000103037824 */ /* 0x000fe400078e0200 */
[----:B------:R1:W1:Y:S02]  /*5ef0*/  LDS.128 R40, [R251+0x4080] ;  /* 0x00408000fb287984 */ /* 0x0002640000000c00 */
[----:B------:R-:W-:-:S02]  /*5f00*/  IMAD.WIDE.U32 R10, R10, c[0x0][0x340], R2 ;  /* 0x0000d0000a0a7a25 */ /* 0x000fc400078e0002 */
[----:B------:R1:W1:Y:S04]  /*5f10*/  LDS.128 R60, [R251+0x1080] ;  /* 0x00108000fb3c7984 */ /* 0x0002680000000c00 */
[----:B------:R1:W1:Y:S01]  /*5f20*/  LDS.128 R56, [R251+0x3080] ;  /* 0x00308000fb387984 */ /* 0x0002620000000c00 */
[----:B------:R-:W-:-:S03]  /*5f30*/  IADD3 R3, R11, UR4, RZ ;  /* 0x000000040b037c10 */ /* 0x000fc6000fffe0ff */
[----:B------:R1:W1:Y:S01]  /*5f40*/  LDS.128 R52, [R251+0x5080] ;  /* 0x00508000fb347984 */ /* 0x0002620000000c00 */
[----:B------:R-:W-:Y:S05]  /*5f50*/  @P5 BRA `(.L_x_5) ;  /* 0x0000010000005947 */ /* 0x000fea0003800000 */
[----:B------:R-:W-:Y:S01]  /*5f60*/  ISETP.GE.AND P3, PT, R66, c[0x0][0x324], PT ;  /* 0x0000c90042007a0c */ /* 0x000fe20003f66270 */
[----:B------:R-:W5:Y:S01]  /*5f70*/  LDS.128 R24, [R251+0x8080] ;  /* 0x00808000fb187984 */ /* 0x000f620000000c00 */
[----:B------:R-:W-:Y:S01]  /*5f80*/  IMAD R0, R7, c[0x0][0x330], RZ ;  /* 0x0000cc0007007a24 */ /* 0x000fe200078e02ff */
[----:B------:R-:W-:Y:S01]  /*5f90*/  ISETP.GE.AND P2, PT, R252, c[0x0][0x324], PT ;  /* 0x0000c900fc007a0c */ /* 0x000fe20003f46270 */
[----:B------:R-:W-:Y:S01]  /*5fa0*/  IMAD.MOV.U32 R2, RZ, RZ, R10 ;  /* 0x000000ffff027224 */ /* 0x000fe200078e000a */
[----:B------:R-:W4:Y:S01]  /*5fb0*/  LDS.128 R20, [R251+0xa080] ;  /* 0x00a08000fb147984 */ /* 0x000f220000000c00 */
[C---:B------:R-:W-:Y:S01]  /*5fc0*/  IMAD R0, R6.reuse, c[0x0][0x334], R0 ;  /* 0x0000cd0006007a24 */ /* 0x040fe200078e0200 */
[----:B------:R-:W-:Y:S01]  /*5fd0*/  ISETP.GE.AND P1, PT, R65, c[0x0][0x324], PT ;  /* 0x0000c90041007a0c */ /* 0x000fe20003f26270 */
[----:B------:R-:W-:-:S04]  /*5fe0*/  IMAD.WIDE.U32 R8, R6, c[0x0][0x330], R2 ;  /* 0x0000cc0006087a25 */ /* 0x000fc800078e0002 */
[----:B------:R-:W-:Y:S01]  /*5ff0*/  IMAD.IADD R0, R9, 0x1, R0 ;  /* 0x0000000109007824 */ /* 0x000fe200078e0200 */
[----:B------:R-:W3:Y:S01]  /*6000*/  @!P3 LDS.128 R16, [R251+0x6080] ;  /* 0x00608000fb10b984 */ /* 0x000ee20000000c00 */
[----:B------:R-:W-:-:S04]  /*6010*/  LEA R4, P0, R8, c[0x0][0x318], 0x1 ;  /* 0x0000c60008047a11 */ /* 0x000fc800078008ff */
[----:B------:R-:W-:-:S05]  /*6020*/  LEA.HI.X R5, R8, c[0x0][0x31c], R0, 0x1, P0 ;  /* 0x0000c70008057a11 */ /* 0x000fca00000f0c00 */
[----:B-----5:R2:W-:Y:S04]  /*6030*/  @!P2 STG.E.128 [R4.64+0x40], R24 ;  /* 0x000040180400a986 */ /* 0x0205e8000c101d10 */
[----:B----4-:R2:W-:Y:S04]  /*6040*/  @!P1 STG.E.128 [R4.64+0x80], R20 ;  /* 0x0000801404009986 */ /* 0x0105e8000c101d10 */
[----:B---3--:R2:W-:Y:S02]  /*6050*/  @!P3 STG.E.128 [R4.64], R16 ;  /* 0x000000100400b986 */ /* 0x0085e4000c101d10 */
.L_x_5:
[----:B------:R-:W-:Y:S05]  /*6060*/  BSYNC B0 ;  /* 0x0000000000007941 */ /* 0x000fea0003800000 */
.L_x_4:
[----:B------:R-:W-:Y:S01]  /*6070*/  IADD3 R0, R248, 0x40, RZ ;  /* 0x00000040f8007810 */ /* 0x000fe20007ffe0ff */
[----:B------:R-:W-:Y:S03]  /*6080*/  BSSY B0, `(.L_x_6) ;  /* 0x0000012000007945 */ /* 0x000fe60003800000 */
[----:B------:R-:W-:-:S13]  /*6090*/  ISETP.GE.AND P4, PT, R0, UR7, PT ;  /* 0x0000000700007c0c */ /* 0x000fda000bf86270 */
[----:B------:R-:W-:Y:S05]  /*60a0*/  @P4 BRA `(.L_x_7) ;  /* 0x000000f000004947 */ /* 0x000fea0003800000 */
[----:B------:R-:W-:Y:S02]  /*60b0*/  IADD3 R0, P0, R6, 0x40, RZ ;  /* 0x0000004006007810 */ /* 0x000fe40007f1e0ff */
[----:B------:R-:W-:Y:S02]  /*60c0*/  ISETP.GE.AND P2, PT, R66, c[0x0][0x324], PT ;  /* 0x0000c90042007a0c */ /* 0x000fe40003f46270 */
[----:B------:R-:W-:Y:S01]  /*60d0*/  ISETP.GE.AND P1, PT, R252, c[0x0][0x324], PT ;  /* 0x0000c900fc007a0c */ /* 0x000fe20003f26270 */
[----:B------:R-:W-:Y:S01]  /*60e0*/  IMAD.X R2, RZ, RZ, R7, P0 ;  /* 0x000000ffff027224 */ /* 0x000fe200000e0607 */
[----:B------:R-:W-:-:S03]  /*60f0*/  ISETP.GE.AND P0, PT, R65, c[0x0][0x324], PT ;  /* 0x0000c90041007a0c */ /* 0x000fc60003f06270 */
[----:B------:R-:W-:Y:S02]  /*6100*/  IMAD R8, R2, c[0x0][0x330], RZ ;  /* 0x0000cc0002087a24 */ /* 0x000fe400078e02ff */
[----:B------:R-:W-:-:S04]  /*6110*/  IMAD.MOV.U32 R2, RZ, RZ, R10 ;  /* 0x000000ffff027224 */ /* 0x000fc800078e000a */
[----:B--2---:R-:W-:-:S04]  /*6120*/  IMAD.WIDE.U32 R4, R0, c[0x0][0x330], R2 ;  /* 0x0000cc0000047a25 */ /* 0x004fc800078e0002 */
[----:B------:R-:W-:Y:S01]  /*6130*/  IMAD R0, R0, c[0x0][0x334], R8 ;  /* 0x0000cd0000007a24 */ /* 0x000fe200078e0208 */
[----:B------:R-:W-:-:S03]  /*6140*/  LEA R2, P3, R4, c[0x0][0x318], 0x1 ;  /* 0x0000c60004027a11 */ /* 0x000fc600078608ff */
[----:B------:R-:W-:-:S05]  /*6150*/  IMAD.IADD R0, R5, 0x1, R0 ;  /* 0x0000000105007824 */ /* 0x000fca00078e0200 */
[----:B------:R-:W-:-:S05]  /*6160*/  LEA.HI.X R3, R4, c[0x0][0x31c], R0, 0x1, P3 ;  /* 0x0000c70004037a11 */ /* 0x000fca00018f0c00 */
[----:B----4-:R2:W-:Y:S04]  /*6170*/  @!P2 STG.E.128 [R2.64], R36 ;  /* 0x000000240200a986 */ /* 0x0105e8000c101d10 */
[----:B------:R2:W-:Y:S04]  /*6180*/  @!P1 STG.E.128 [R2.64+0x40], R32 ;  /* 0x0000402002009986 */ /* 0x0005e8000c101d10 */
[----:B---3--:R2:W-:Y:S02]  /*6190*/  @!P0 STG.E.128 [R2.64+0x80], R28 ;  /* 0x0000801c02008986 */ /* 0x0085e4000c101d10 */
.L_x_7:
[----:B------:R-:W-:Y:S05]  /*61a0*/  BSYNC B0 ;  /* 0x0000000000007941 */ /* 0x000fea0003800000 */
.L_x_6:
[----:B------:R-:W-:Y:S01]  /*61b0*/  IMAD R0, R15, c[0x0][0x308], RZ ;  /* 0x0000c2000f007a24 */ /* 0x000fe200078e02ff */
[----:B------:R-:W-:Y:S01]  /*61c0*/  ULDC.64 UR4, c[0x0][0x310] ;  /* 0x0000c40000047ab9 */ /* 0x000fe20000000a00 */
[C---:B--2---:R-:W-:Y:S01]  /*61d0*/  IMAD.WIDE.U32 R2, R14.reuse, c[0x0][0x308], R12 ;  /* 0x0000c2000e027a25 */ /* 0x044fe200078e000c */
[----:B------:R-:W-:Y:S01]  /*61e0*/  UIMAD UR4, UR6, UR4, URZ ;  /* 0x00000004060472a4 */ /* 0x000fe2000f8e023f */
[----:B------:R-:W-:Y:S02]  /*61f0*/  BSSY B0, `(.L_x_8) ;  /* 0x0000015000007945 */ /* 0x000fe40003800000 */
[----:B------:R-:W-:Y:S01]  /*6200*/  IMAD R0, R14, c[0x0][0x30c], R0 ;  /* 0x0000c3000e007a24 */ /* 0x000fe200078e0200 */
[----:B------:R-:W-:-:S04]  /*6210*/  UIMAD UR4, UR11, UR5, UR4 ;  /* 0x000000050b0472a4 */ /* 0x000fc8000f8e0204 */
[----:B------:R-:W-:Y:S02]  /*6220*/  IADD3 R3, R3, R0, RZ ;  /* 0x0000000003037210 */ /* 0x000fe40007ffe0ff */
[----:B------:R-:W-:-:S05]  /*6230*/  MOV R0, UR11 ;  /* 0x0000000b00007c02 */ /* 0x000fca0008000f00 */
[----:B------:R-:W-:-:S05]  /*6240*/  IMAD.WIDE.U32 R10, R0, c[0x0][0x310], R2 ;  /* 0x0000c400000a7a25 */ /* 0x000fca00078e0002 */
[----:B------:R-:W-:Y:S01]  /*6250*/  IADD3 R3, R11, UR4, RZ ;  /* 0x000000040b037c10 */ /* 0x000fe2000fffe0ff */
[----:B------:R-:W-:Y:S05]  /*6260*/  @P5 BRA `(.L_x_9) ;  /* 0x000000d000005947 */ /* 0x000fea0003800000 */
[----:B------:R-:W-:Y:S01]  /*6270*/  IMAD R0, R7, c[0x0][0x300], RZ ;  /* 0x0000c00007007a24 */ /* 0x000fe200078e02ff */
[----:B------:R-:W-:Y:S01]  /*6280*/  ISETP.GE.AND P3, PT, R66, c[0x0][0x2f4], PT ;  /* 0x0000bd0042007a0c */ /* 0x000fe20003f66270 */
[----:B------:R-:W-:Y:S01]  /*6290*/  IMAD.MOV.U32 R2, RZ, RZ, R10 ;  /* 0x000000ffff027224 */ /* 0x000fe200078e000a */
[----:B------:R-:W-:Y:S01]  /*62a0*/  ISETP.GE.AND P2, PT, R252, c[0x0][0x2f4], PT ;  /* 0x0000bd00fc007a0c */ /* 0x000fe20003f46270 */
[C---:B------:R-:W-:Y:S01]  /*62b0*/  IMAD R0, R6.reuse, c[0x0][0x304], R0 ;  /* 0x0000c10006007a24 */ /* 0x040fe200078e0200 */
[----:B------:R-:W-:Y:S01]  /*62c0*/  ISETP.GE.AND P1, PT, R65, c[0x0][0x2f4], PT ;  /* 0x0000bd0041007a0c */ /* 0x000fe20003f26270 */
[----:B------:R-:W-:-:S04]  /*62d0*/  IMAD.WIDE.U32 R8, R6, c[0x0][0x300], R2 ;  /* 0x0000c00006087a25 */ /* 0x000fc800078e0002 */
[----:B------:R-:W-:Y:S01]  /*62e0*/  IMAD.IADD R0, R9, 0x1, R0 ;  /* 0x0000000109007824 */ /* 0x000fe200078e0200 */
[----:B------:R-:W-:-:S04]  /*62f0*/  LEA R4, P0, R8, c[0x0][0x2e8], 0x1 ;  /* 0x0000ba0008047a11 */ /* 0x000fc800078008ff */
[----:B------:R-:W-:-:S05]  /*6300*/  LEA.HI.X R5, R8, c[0x0][0x2ec], R0, 0x1, P0 ;  /* 0x0000bb0008057a11 */ /* 0x000fca00000f0c00 */
[----:B-1----:R1:W-:Y:S04]  /*6310*/  @!P3 STG.E.128 [R4.64], R48 ;  /* 0x000000300400b986 */ /* 0x0023e8000c101d10 */
[----:B------:R1:W-:Y:S04]  /*6320*/  @!P2 STG.E.128 [R4.64+0x40], R44 ;  /* 0x0000402c0400a986 */ /* 0x0003e8000c101d10 */
[----:B------:R1:W-:Y:S02]  /*6330*/  @!P1 STG.E.128 [R4.64+0x80], R40 ;  /* 0x0000802804009986 */ /* 0x0003e4000c101d10 */
.L_x_9:
[----:B------:R-:W-:Y:S05]  /*6340*/  BSYNC B0 ;  /* 0x0000000000007941 */ /* 0x000fea0003800000 */
.L_x_8:
[----:B------:R-:W-:Y:S05]  /*6350*/  @P4 EXIT ;  /* 0x000000000000494d */ /* 0x000fea0003800000 */
[----:B------:R-:W-:Y:S01]  /*6360*/  IADD3 R6, P0, R6, 0x40, RZ ;  /* 0x0000004006067810 */ /* 0x000fe20007f1e0ff */
[----:B------:R-:W-:Y:S01]  /*6370*/  IMAD.MOV.U32 R2, RZ, RZ, R10 ;  /* 0x000000ffff027224 */ /* 0x000fe200078e000a */
[----:B------:R-:W-:-:S03]  /*6380*/  ISETP.GE.AND P1, PT, R66, c[0x0][0x2f4], PT ;  /* 0x0000bd0042007a0c */ /* 0x000fc60003f26270 */
[----:B------:R-:W-:Y:S01]  /*6390*/  IMAD.X R0, RZ, RZ, R7, P0 ;  /* 0x000000ffff007224 */ /* 0x000fe200000e0607 */
[----:B------:R-:W-:Y:S01]  /*63a0*/  ISETP.GE.AND P0, PT, R252, c[0x0][0x2f4], PT ;  /* 0x0000bd00fc007a0c */ /* 0x000fe20003f06270 */
[----:B-1----:R-:W-:-:S04]  /*63b0*/  IMAD.WIDE.U32 R4, R6, c[0x0][0x300], R2 ;  /* 0x0000c00006047a25 */ /* 0x002fc800078e0002 */
[----:B------:R-:W-:Y:S01]  /*63c0*/  IMAD R0, R0, c[0x0][0x300], RZ ;  /* 0x0000c00000007a24 */ /* 0x000fe200078e02ff */
[----:B------:R-:W-:-:S03]  /*63d0*/  LEA R2, P2, R4, c[0x0][0x2e8], 0x1 ;  /* 0x0000ba0004027a11 */ /* 0x000fc600078408ff */
[----:B------:R-:W-:-:S04]  /*63e0*/  IMAD R0, R6, c[0x0][0x304], R0 ;  /* 0x0000c10006007a24 */ /* 0x000fc800078e0200 */
[----:B------:R-:W-:-:S05]  /*63f0*/  IMAD.IADD R0, R5, 0x1, R0 ;  /* 0x0000000105007824 */ /* 0x000fca00078e0200 */
[----:B------:R-:W-:-:S05]  /*6400*/  LEA.HI.X R3, R4, c[0x0][0x2ec], R0, 0x1, P2 ;  /* 0x0000bb0004037a11 */ /* 0x000fca00010f0c00 */
[----:B------:R1:W-:Y:S01]  /*6410*/  @!P0 STG.E.128 [R2.64+0x40], R56 ;  /* 0x0000403802008986 */ /* 0x0003e2000c101d10 */
[----:B------:R-:W-:-:S03]  /*6420*/  ISETP.GE.AND P0, PT, R65, c[0x0][0x2f4], PT ;  /* 0x0000bd0041007a0c */ /* 0x000fc60003f06270 */
[----:B------:R1:W-:Y:S10]  /*6430*/  @!P1 STG.E.128 [R2.64], R60 ;  /* 0x0000003c02009986 */ /* 0x0003f4000c101d10 */
[----:B------:R-:W-:Y:S05]  /*6440*/  @P0 EXIT ;  /* 0x000000000000094d */ /* 0x000fea0003800000 */
[----:B------:R-:W-:Y:S01]  /*6450*/  STG.E.128 [R2.64+0x80], R52 ;  /* 0x0000803402007986 */ /* 0x000fe2000c101d10 */
[----:B------:R-:W-:Y:S05]  /*6460*/  EXIT ;  /* 0x000000000000794d */ /* 0x000fea0003800000 */
.L_x_10:
[----:B------:R-:W-:-:S00]  /*6470*/  BRA `(.L_x_10) ;  /* 0xfffffff000007947 */ /* 0x000fc0000383ffff */
[----:B------:R-:W-:-:S00]  /*6480*/  NOP ;  /* 0x0000000000007918 */ /* 0x000fc00000000000 */
[----:B------:R-:W-:-:S00]  /*6490*/  NOP ;  /* 0x0000000000007918 */ /* 0x000fc00000000000 */
[----:B------:R-:W-:-:S00]  /*64a0*/  NOP ;  /* 0x0000000000007918 */ /* 0x000fc00000000000 */
[----:B------:R-:W-:-:S00]  /*64b0*/  NOP ;  /* 0x0000000000007918 */ /* 0x000fc00000000000 */
[----:B------:R-:W-:-:S00]  /*64c0*/  NOP ;  /* 0x0000000000007918 */ /* 0x000fc00000000000 */
[----:B------:R-:W-:-:S00]  /*64d0*/  NOP ;  /* 0x0000000000007918 */ /* 0x000fc00000000000 */
[----:B------:R-:W-:-:S00]  /*64e0*/  NOP ;  /* 0x0000000000007918 */ /* 0x000fc00000000000 */
[----:B------:R-:W-:-:S00]  /*64f0*/  NOP ;  /* 0x0000000000007918 */ /* 0x000fc00000000000 */
.L_x_1381:


//--------------------- .text._ZN7cutlass13device_kernelIN5flash19enable_sm80_to_sm89INS1_16FlashAttnBwdSm80INS1_25CollectiveMainloopBwdSm80ILi2ELi1EN4cute5tupleIJNS5_1CILi64EEENS7_ILi128EEENS7_ILi96EEEEEENS_10bfloat16_tEfNS_4arch4Sm80ELb0ELb0ELb0ELb0ELb1ELb0ELb0ELb0ELi2ELi2ELi4ELi2ELb1EEENS1_21CollectiveEpilogueBwdISB_SC_SE_Li256ELb0ELb0ELi2EEENS1_19SingleTileSchedulerILb0ELb0ELb0ELi128EEEEEEEEEvNT_6ParamsE --------------------------
	.section	.text._ZN7cutlass13device_kernelIN5flash19enable_sm80_to_sm89INS1_16FlashAttnBwdSm80INS1_25CollectiveMainloopBwdSm80ILi2ELi1EN4cute5tupleIJNS5_1CILi64EEENS7_ILi128EEENS7_ILi96EEEEEENS_10bfloat16_tEfNS_4arch4Sm80ELb0ELb0ELb0ELb0ELb1ELb0ELb0ELb0ELi2ELi2ELi4ELi2ELb1EEENS1_21CollectiveEpilogueBwdISB_SC_SE_Li256ELb0ELb0ELi2EEENS1_19SingleTileSchedulerILb0ELb0ELb0ELi128EEEEEEEEEvNT_6ParamsE,"ax",@progbits
	.sectioninfo	@"SHI_REGISTERS=255"
	.align	128
.text._ZN7cutlass13device_kernelIN5flash19enable_sm80_to_sm89INS1_16FlashAttnBwdSm80INS1_25CollectiveMainloopBwdSm80ILi2ELi1EN4cute5tupleIJNS5_1CILi64EEENS7_ILi128EEENS7_ILi96EEEEEENS_10bfloat16_tEfNS_4arch4Sm80ELb0ELb0ELb0ELb0ELb1ELb0ELb0ELb0ELi2ELi2ELi4ELi2ELb1EEENS1_21CollectiveEpilogueBwdISB_SC_SE_Li256ELb0ELb0ELi2EEENS1_19SingleTileSchedulerILb0ELb0ELb0ELi128EEEEEEEEEvNT_6ParamsE:
        .type           _ZN7cutlass13device_kernelIN5flash19enable_sm80_to_sm89INS1_16FlashAttnBwdSm80INS1_25CollectiveMainloopBwdSm80ILi2ELi1EN4cute5tupleIJNS5_1CILi64EEENS7_ILi128EEENS7_ILi96EEEEEENS_10bfloat16_tEfNS_4arch4Sm80ELb0ELb0ELb0ELb0ELb1ELb0ELb0ELb0ELi2ELi2ELi4ELi2ELb1EEENS1_21CollectiveEpilogueBwdISB_SC_SE_Li256ELb0ELb0ELi2EEENS1_19SingleTileSchedulerILb0ELb0ELb0ELi128EEEEEEEEEvNT_6ParamsE,@function
        .size           _ZN7cutlass13device_kernelIN5flash19enable_sm80_to_sm89INS1_16FlashAttnBwdSm80INS1_25CollectiveMainloopBwdSm80ILi2ELi1EN4cute5tupleIJNS5_1CILi64EEENS7_ILi128EEENS7_ILi96EEEEEENS_10bfloat16_tEfNS_4arch4Sm80ELb0ELb0ELb0ELb0ELb1ELb0ELb0ELb0ELi2ELi2ELi4ELi2ELb1EEENS1_21CollectiveEpilogueBwdISB_SC_SE_Li256ELb0ELb0ELi2EEENS1_19SingleTileSchedulerILb0ELb0ELb0ELi128EEEEEEEEEvNT_6ParamsE,(.L_x_1382 - _ZN7cutlass13device_kernelIN5flash19enable_sm80_to_sm89INS1_16FlashAttnBwdSm80INS1_25CollectiveMainloopBwdSm80ILi2ELi1EN4cute5tupleIJNS5_1CILi64EEENS7_ILi128EEENS7_ILi96EEEEEENS_10bfloat16_tEfNS_4arch4Sm80ELb0ELb0ELb0ELb0ELb1ELb0ELb0ELb0ELi2ELi2ELi4ELi2ELb1EEENS1_21CollectiveEpilogueBwdISB_SC_SE_Li256ELb0ELb0ELi2EEENS1_19SingleTileSchedulerILb0ELb0ELb0ELi128EEEEEEEEEvNT_6ParamsE)
        .other          _ZN7cutlass13device_kernelIN5flash19enable_sm80_to_sm89INS1_16FlashAttnBwdSm80INS1_25CollectiveMainloopBwdSm80ILi2ELi1EN4cute5tupleIJNS5_1CILi64EEENS7_ILi128EEENS7_ILi96EEEEEENS_10bfloat16_tEfNS_4arch4Sm80ELb0ELb0ELb0ELb0ELb1ELb0ELb0ELb0ELi2ELi2ELi4ELi2ELb1EEENS1_21CollectiveEpilogueBwdISB_SC_SE_Li256ELb0ELb0ELi2EEENS1_19SingleTileSchedulerILb0ELb0ELb0ELi128EEEEEEEEEvNT_6ParamsE,@"STO_CUDA_ENTRY STV_DEFAULT"
_ZN7cutlass13device_kernelIN5flash19enable_sm80_to_sm89INS1_16FlashAttnBwdSm80INS1_25CollectiveMainloopBwdSm80ILi2ELi1EN4cute5tupleIJNS5_1CILi64EEENS7_ILi128EEENS7_ILi96EEEEEENS_10bfloat16_tEfNS_4arch4Sm80ELb0ELb0ELb0ELb0ELb1ELb0ELb0ELb0ELi2ELi2ELi4ELi2ELb1EEENS1_21CollectiveEpilogueBwdISB_SC_SE_Li256ELb0ELb0ELi2EEENS1_19SingleTileSchedulerILb0ELb0ELb0ELi128EEEEEEEEEvNT_6ParamsE:
        /* <DEDUP_REMOVED lines=516> */
.L_x_14:
        /* <DEDUP_REMOVED lines=153> */
.L_x_12:
        /* <DEDUP_REMOVED lines=444> */
.L_x_13:
        /* <DEDUP_REMOVED lines=192> */
.L_x_11:
        /* <DEDUP_REMOVED lines=237> */
.L_x_16:
[----:B------:R-:W-:Y:S05]  /*6060*/  BSYNC B0 ;  /* 0x0000000000007941 */ /* 0x000fea0003800000 */
.L_x_15:
        /* <DEDUP_REMOVED lines=19> */
.L_x_18:
[----:B------:R-:W-:Y:S05]  /*61a0*/  BSYNC B0 ;  /* 0x0000000000007941 */ /* 0x000fea0003800000 */
.L_x_17:
        /* <DEDUP_REMOVED lines=25> */
.L_x_20:
[----:B------:R-:W-:Y:S05]  /*6340*/  BSYNC B0 ;  /* 0x0000000000007941 */ /* 0x000fea0003800000 */
.L_x_19:
        /* <DEDUP_REMOVED lines=18> */
.L_x_21:
        /* <DEDUP_REMOVED lines=9> */
.L_x_1382:


//--------------------- .text._ZN7cutlass13device_kernelIN5flash19enable_sm80_to_sm89INS1_16FlashAttnBwdSm80INS1_25CollectiveMainloopBwdSm80ILi2ELi1EN4cute5tupleIJNS5_1CILi64EEENS7_ILi128EEENS7_ILi96EEEEEENS_10bfloat16_tEfNS_4arch4Sm80ELb0ELb0ELb0ELb0ELb0ELb0ELb0ELb0ELi2ELi2ELi4ELi2ELb1EEENS1_24CollectiveEpilogueBwdGQAISB_fSE_Li256ELb0ELb0EEENS1_19SingleTileSchedulerILb0ELb0ELb0ELi128EEEEEEEEEvNT_6ParamsE --------------------------
	.section	.text._ZN7cutlass13device_kernelIN5flash19enable_sm80_to_sm89INS1_16FlashAttnBwdSm80INS1_25CollectiveMainloopBwdSm80ILi2ELi1EN4cute5tupleIJNS5_1CILi64EEENS7_ILi128EEENS7_ILi96EEEEEENS_10bfloat16_tEfNS_4arch4Sm80ELb0ELb0ELb0ELb0ELb0ELb0ELb0ELb0ELi2ELi2ELi4ELi2ELb1EEENS1_24CollectiveEpilogueBwdGQAISB_fSE_Li256ELb0ELb0EEENS1_19SingleTileSchedulerILb0ELb0ELb0ELi128EEEEEEEEEvNT_6ParamsE,"ax",@progbits
	.sectioninfo	@"SHI_REGISTERS=255"
	.align	128
.text._ZN7cutlass13device_kernelIN5flash19enable_sm80_to_sm89INS1_16FlashAttnBwdSm80INS1_25CollectiveMainloopBwdSm80ILi2ELi1EN4cute5tupleIJNS5_1CILi64EEENS7_ILi128EEENS7_ILi96EEEEEENS_10bfloat16_tEfNS_4arch4Sm80ELb0ELb0ELb0ELb0ELb0ELb0ELb0ELb0ELi2ELi2ELi4ELi2ELb1EEENS1_24CollectiveEpilogueBwdGQAISB_fSE_Li256ELb0ELb0EEENS1_19SingleTileSchedulerILb0ELb0ELb0ELi128EEEEEEEEEvNT_6ParamsE:
        .type           _ZN7cutlass13device_kernelIN5flash19enable_sm80_to_sm89INS1_16FlashAttnBwdSm80INS1_25CollectiveMainloopBwdSm80ILi2ELi1EN4cute5tupleIJNS5_1CILi64EEENS7_ILi128EEENS7_ILi96EEEEEENS_10bfloat16_tEfNS_4arch4Sm80ELb0ELb0ELb0ELb0ELb0ELb0ELb0ELb0ELi2ELi2ELi4ELi2ELb1EEENS1_24CollectiveEpilogueBwdGQAISB_fSE_Li256ELb0ELb0EEENS1_19SingleTileSchedulerILb0ELb0ELb0ELi128EEEEEEEEEvNT_6ParamsE,@function
        .size           _ZN7cutlass13device_kernelIN5flash19enable_sm80_to_sm89INS1_16FlashAttnBwdSm80INS1_25CollectiveMainloopBwdSm80ILi2ELi1EN4cute5tupleIJNS5_1CILi64EEENS7_ILi128EEENS7_ILi96EEEEEENS_10bfloat16_tEfNS_4arch4Sm80ELb0ELb0ELb0ELb0ELb0ELb0ELb0ELb0ELi2ELi2ELi4ELi2ELb1EEENS1_24CollectiveEpilogueBwdGQAISB_fSE_Li256ELb0ELb0EEENS1_19SingleTileSchedulerILb0ELb0ELb0ELi128EEEEEEEEEvNT_6ParamsE,(.L_x_1383 - _ZN7cutlass13device_kernelIN5flash19enable_sm80_to_sm89INS1_16FlashAttnBwdSm80INS1_25CollectiveMainloopBwdSm80ILi2ELi1EN4cute5tupleIJNS5_1CILi64EEENS7_ILi128EEENS7_ILi96EEEEEENS_10bfloat16_tEfNS_4arch4Sm80ELb0ELb0ELb0ELb0ELb0ELb0ELb0ELb0ELi2ELi2ELi4ELi2ELb1EEENS1_24CollectiveEpilogueBwdGQAISB_fSE_Li256ELb0ELb0EEENS1_19SingleTileSchedulerILb0ELb0ELb0ELi128EEEEEEEEEvNT_6ParamsE)
        .other          _ZN7cutlass13device_kernelIN5flash19enable_sm80_to_sm89INS1_16FlashAttnBwdSm80INS1_25CollectiveMainloopBwdSm80ILi2ELi1EN4cute5tupleIJNS5_1CILi64EEENS7_ILi128EEENS7_ILi96EEEEEENS_10bfloat16_tEfNS_4arch4Sm80ELb0ELb0ELb0ELb0ELb0ELb0ELb0ELb0ELi2ELi2ELi4ELi2ELb1EEENS1_24CollectiveEpilogueBwdGQAISB_fSE_Li256ELb0ELb0EEENS1_19SingleTileSchedulerILb0ELb0ELb0ELi128EEEEEEEEEvNT_6ParamsE,@"STO_CUDA_ENTRY STV_DEFAULT"
_ZN7cutlass13device_kernelIN5flash19enable_sm80_to_sm89INS1_16FlashAttnBwdSm80INS1_25CollectiveMainloopBwdSm80ILi2ELi1EN4cute5tupleIJNS5_1CILi64EEENS7_ILi128EEENS7_ILi96EEEEEENS_10bfloat16_tEfNS_4arch4Sm80ELb0ELb0ELb0ELb0ELb0ELb0ELb0ELb0ELi2ELi2ELi4ELi2ELb1EEENS1_24CollectiveEpilogueBwdGQAISB_fSE_Li256ELb0ELb0EEENS1_19SingleTileSchedulerILb0ELb0ELb0ELi128EEEEEEEEEvNT_6ParamsE:
[----:B------:R-:W-:-:S03]  /*0000*/  MOV R1, c[0x0][0x28] ;  /* 0x00000a0000017a02 */ /* 0x000fc60000000f00 */
[----:B------:R-:W1:Y:S01]  /*0010*/  S2UR UR15, SR_CTAID.Z ;  /* 0x00000000000f79c3 */ /* 0x000e620000002700 */
[----:B------:R-:W-:Y:S02]  /*0020*/  IADD3 R1, R1, -0x10, RZ ;  /* 0xfffffff001017810 */ /* 0x000fe40007ffe0ff */
[----:B-1----:R-:W-:-:S13]  /*0030*/  ISETP.LE.AND P0, PT, RZ, UR15, PT ;  /* 0x0000000fff007c0c */ /* 0x002fda000bf03270 */
[----:B------:R-:W-:Y:S05]  /*0040*/  @!P0 EXIT ;  /* 0x000000000000894d */ /* 0x000fea0003800000 */
[----:B------:R-:W1:Y:S01]  /*0050*/  S2UR UR10, SR_CTAID.Y ;  /* 0x00000000000a79c3 */ /* 0x000e620000002600 */
[----:B------:R-:W2:Y:S01]  /*0060*/  S2R R236, SR_TID.X ;  /* 0x0000000000ec7919 */ /* 0x000ea20000002100 */
[----:B------:R-:W-:Y:S01]  /*0070*/  USHF.R.S32.HI UR9, URZ, 0x1f, UR15 ;  /* 0x0000001f3f097899 */ /* 0x000fe2000801140f */
[----:B------:R-:W-:Y:S01]  /*0080*/  IMAD.MOV.U32 R0, RZ, RZ, -0x80 ;  /* 0xffffff80ff007424 */ /* 0x000fe200078e00ff */
[----:B------:R-:W-:Y:S01]  /*0090*/  ULDC.64 UR4, c[0x0][0x278] ;  /* 0x00009e0000047ab9 */ /* 0x000fe20000000a00 */
[----:B------:R-:W3:Y:S01]  /*00a0*/  S2R R11, SR_CTAID.X ;  /* 0x00000000000b7919 */ /* 0x000ee20000002500 */
[----:B------:R-:W-:Y:S01]  /*00b0*/  UIMAD UR12, UR9, UR4, URZ ;  /* 0x00000004090c72a4 */ /* 0x000fe2000f8e023f */
[----:B------:R-:W-:Y:S01]  /*00c0*/  IMAD.U32 R24, RZ, RZ, UR15 ;  /* 0x0000000fff187e24 */ /* 0x000fe2000f8e00ff */
[----:B------:R-:W-:Y:S01]  /*00d0*/  UIMAD.WIDE.U32 UR6, UR15, UR4, URZ ;  /* 0x000000040f0672a5 */ /* 0x000fe2000f8e003f */
[----:B------:R-:W-:Y:S01]  /*00e0*/  IMAD.MOV.U32 R231, RZ, RZ, 0x10 ;  /* 0x00000010ffe77424 */ /* 0x000fe200078e00ff */
[----:B------:R-:W-:Y:S01]  /*00f0*/  UIMAD UR12, UR15, UR5, UR12 ;  /* 0x000000050f0c72a4 */ /* 0x000fe2000f8e020c */
[----:B------:R-:W-:Y:S01]  /*0100*/  CS2R R150, SRZ ;  /* 0x0000000000967805 */ /* 0x000fe2000001ff00 */
[----:B------:R-:W-:Y:S01]  /*0110*/  ULDC.64 UR18, c[0x0][0x118] ;  /* 0x0000460000127ab9 */ /* 0x000fe20000000a00 */
[----:B------:R-:W-:Y:S01]  /*0120*/  CS2R R148, SRZ ;  /* 0x0000000000947805 */ /* 0x000fe2000001ff00 */
[----:B------:R-:W-:Y:S01]  /*0130*/  ULDC.64 UR4, c[0x0][0x270] ;  /* 0x00009c0000047ab9 */ /* 0x000fe20000000a00 */
[----:B------:R-:W-:Y:S01]  /*0140*/  CS2R R154, SRZ ;  /* 0x00000000009a7805 */ /* 0x000fe2000001ff00 */
[----:B------:R-:W-:Y:S01]  /*0150*/  UIADD3 UR12, UR7, UR12, URZ ;  /* 0x0000000c070c7290 */ /* 0x000fe2000fffe03f */
[----:B------:R-:W-:Y:S01]  /*0160*/  CS2R R152, SRZ ;  /* 0x0000000000987805 */ /* 0x000fe2000001ff00 */
[----:B------:R-:W-:Y:S01]  /*0170*/  CS2R R146, SRZ ;  /* 0x0000000000927805 */ /* 0x000fe2000001ff00 */
[----:B------:R-:W-:Y:S01]  /*0180*/  CS2R R144, SRZ ;  /* 0x0000000000907805 */ /* 0x000fe2000001ff00 */
[----:B------:R-:W-:Y:S01]  /*0190*/  CS2R R142, SRZ ;  /* 0x00000000008e7805 */ /* 0x000fe2000001ff00 */
[----:B------:R-:W-:Y:S01]  /*01a0*/  CS2R R140, SRZ ;  /* 0x00000000008c7805 */ /* 0x000fe2000001ff00 */
[----:B------:R-:W-:Y:S01]  /*01b0*/  CS2R R134, SRZ ;  /* 0x0000000000867805 */ /* 0x000fe2000001ff00 */
[----:B------:R-:W-:Y:S01]  /*01c0*/  CS2R R132, SRZ ;  /* 0x0000000000847805 */ /* 0x000fe2000001ff00 */
[----:B-1----:R-:W-:Y:S01]  /*01d0*/  USHF.R.S32.HI UR8, URZ, 0x1f, UR10 ;  /* 0x0000001f3f087899 */ /* 0x002fe2000801140a */
[----:B--2---:R-:W-:Y:S01]  /*01e0*/  IMAD.SHL.U32 R244, R236, 0x4, RZ ;  /* 0x00000004ecf47824 */ /* 0x004fe200078e00ff */
[----:B------:R-:W-:Y:S01]  /*01f0*/  SHF.R.S32.HI R17, RZ, 0x1f, R236 ;  /* 0x0000001fff117819 */ /* 0x000fe200000114ec */
[----:B------:R-:W-:Y:S01]  /*0200*/  IMAD.U32 R3, RZ, RZ, UR10 ;  /* 0x0000000aff037e24 */ /* 0x000fe2000f8e00ff */
[----:B------:R-:W-:Y:S01]  /*0210*/  UIMAD UR4, UR8, UR4, URZ ;  /* 0x00000004080472a4 */ /* 0x000fe2000f8e023f */
[----:B------:R-:W-:Y:S01]  /*0220*/  IMAD.U32 R8, RZ, RZ, UR10 ;  /* 0x0000000aff087e24 */ /* 0x000fe2000f8e00ff */
[--C-:B------:R-:W-:Y:S01]  /*0230*/  SHF.R.S32.HI R245, RZ, 0x1f, R244.reuse ;  /* 0x0000001ffff57819 */ /* 0x100fe200000114f4 */
[----:B------:R-:W-:Y:S01]  /*0240*/  UMOV UR13, UR10 ;  /* 0x0000000a000d7c82 */ /* 0x000fe20008000000 */
[-C--:B------:R-:W-:Y:S01]  /*0250*/  LEA.HI R9, R17, R236.reuse, RZ, 0x2 ;  /* 0x000000ec11097211 */ /* 0x080fe200078f10ff */
[----:B------:R-:W-:Y:S01]  /*0260*/  UIMAD UR11, UR10, UR5, UR4 ;  /* 0x000000050a0b72a4 */ /* 0x000fe2000f8e0204 */
[----:B------:R-:W-:Y:S01]  /*0270*/  IMAD.U32 R29, RZ, RZ, UR10 ;  /* 0x0000000aff1d7e24 */ /* 0x000fe2000f8e00ff */
[----:B------:R-:W-:Y:S01]  /*0280*/  CS2R R138, SRZ ;  /* 0x00000000008a7805 */ /* 0x000fe2000001ff00 */
[----:B------:R-:W-:Y:S01]  /*0290*/  IMAD.WIDE.U32 R2, R3, c[0x0][0x270], R244 ;  /* 0x00009c0003027a25 */ /* 0x000fe200078e00f4 */
[----:B------:R-:W-:Y:S01]  /*02a0*/  ULDC.64 UR4, c[0x0][0x248] ;  /* 0x0000920000047ab9 */ /* 0x000fe20000000a00 */
[----:B------:R-:W-:Y:S01]  /*02b0*/  LOP3.LUT R7, R9, 0xfffffffc, RZ, 0xc0, !PT ;  /* 0xfffffffc09077812 */ /* 0x000fe200078ec0ff */
[----:B------:R-:W-:Y:S01]  /*02c0*/  UISETP.NE.AND UP0, UPT, UR4, 0x1, UPT ;  /* 0x000000010400788c */ /* 0x000fe2000bf05270 */
[----:B------:R-:W-:Y:S01]  /*02d0*/  IMAD.U32 R4, RZ, RZ, UR11 ;  /* 0x0000000bff047e24 */ /* 0x000fe2000f8e00ff */
[----:B------:R-:W-:Y:S01]  /*02e0*/  IADD3 R5, P0, R2, UR6, RZ ;  /* 0x0000000602057c10 */ /* 0x000fe2000ff1e0ff */
[----:B------:R-:W-:Y:S01]  /*02f0*/  UIMAD.WIDE.U32 UR16, UR10, UR5, URZ ;  /* 0x000000050a1072a5 */ /* 0x000fe2000f8e003f */
[----:B------:R-:W-:Y:S01]  /*0300*/  IMAD.IADD R6, R236, 0x1, -R7 ;  /* 0x00000001ec067824 */ /* 0x000fe200078e0a07 */
[----:B------:R-:W-:Y:S01]  /*0310*/  ULDC UR6, c[0x0][0x250] ;  /* 0x0000940000067ab9 */ /* 0x000fe20000000800 */
[----:B------:R-:W-:Y:S01]  /*0320*/  IADD3.X R4, R3, UR12, R4, P0, !PT ;  /* 0x0000000c03047c10 */ /* 0x000fe200087fe404 */
[----:B------:R-:W-:Y:S01]  /*0330*/  ULDC.64 UR4, c[0x0][0x1e0] ;  /* 0x0000780000047ab9 */ /* 0x000fe20000000a00 */
[----:B------:R-:W-:Y:S01]  /*0340*/  LEA.HI R3, R17, R236, RZ, 0x3 ;  /* 0x000000ec11037211 */ /* 0x000fe200078f18ff */
[----:B------:R-:W-:Y:S01]  /*0350*/  IMAD.SHL.U32 R12, R6, 0x8, RZ ;  /* 0x00000008060c7824 */ /* 0x000fe200078e00ff */
[----:B------:R-:W-:Y:S01]  /*0360*/  SHF.R.S32.HI R238, RZ, 0x2, R9 ;  /* 0x00000002ffee7819 */ /* 0x000fe20000011409 */
[----:B------:R-:W-:Y:S01]  /*0370*/  @UP0 USHF.R.U32.HI UR13, URZ, UR6, UR17 ;  /* 0x000000063f0d0299 */ /* 0x000fe20008011611 */
[----:B---3--:R-:W-:Y:S01]  /*0380*/  IMAD R7, R11, R0, c[0x0][0x198] ;  /* 0x000066000b077624 */ /* 0x008fe200078e0200 */
[----:B------:R-:W-:Y:S01]  /*0390*/  CS2R R136, SRZ ;  /* 0x0000000000887805 */ /* 0x000fe2000001ff00 */
[----:B------:R-:W-:Y:S01]  /*03a0*/  IMAD.SHL.U32 R13, R3, 0x8, RZ ;  /* 0x00000008030d7824 */ /* 0x000fe200078e00ff */
[----:B------:R-:W-:Y:S01]  /*03b0*/  USHF.R.S32.HI UR11, URZ, 0x1f, UR13 ;  /* 0x0000001f3f0b7899 */ /* 0x000fe2000801140d */
[----:B------:R-:W-:Y:S01]  /*03c0*/  SHF.R.S32.HI R239, RZ, 0x1f, R238 ;  /* 0x0000001fffef7819 */ /* 0x000fe200000114ee */
[----:B------:R-:W-:Y:S01]  /*03d0*/  IMAD.U32 R15, RZ, RZ, UR13 ;  /* 0x0000000dff0f7e24 */ /* 0x000fe2000f8e00ff */
[----:B------:R-:W-:Y:S01]  /*03e0*/  ULDC.64 UR6, c[0x0][0x1e8] ;  /* 0x00007a0000067ab9 */ /* 0x000fe20000000a00 */
[----:B------:R-:W-:Y:S01]  /*03f0*/  LOP3.LUT R13, R13, 0xc0, RZ, 0xc0, !PT ;  /* 0x000000c00d0d7812 */ /* 0x000fe200078ec0ff */
[----:B------:R-:W-:Y:S01]  /*0400*/  UIMAD UR4, UR11, UR4, URZ ;  /* 0x000000040b0472a4 */ /* 0x000fe2000f8e023f */
[C---:B------:R-:W-:Y:S01]  /*0410*/  IMAD R19, R239.reuse, c[0x0][0x208], RZ ;  /* 0x00008200ef137a24 */ /* 0x040fe200078e02ff */
[----:B------:R-:W-:Y:S01]  /*0420*/  IADD3 R235, R12, 0x40, RZ ;  /* 0x000000400ceb7810 */ /* 0x000fe20007ffe0ff */
[----:B------:R-:W-:Y:S01]  /*0430*/  IMAD R21, R239, c[0x0][0x178], RZ ;  /* 0x00005e00ef157a24 */ /* 0x000fe200078e02ff */
[----:B------:R-:W-:Y:S01]  /*0440*/  SHF.R.U32.HI R0, RZ, 0x3, R13 ;  /* 0x00000003ff007819 */ /* 0x000fe2000001160d */
[----:B------:R-:W-:Y:S01]  /*0450*/  UIMAD UR14, UR13, UR5, UR4 ;  /* 0x000000050d0e72a4 */ /* 0x000fe2000f8e0204 */
[--C-:B------:R-:W-:Y:S01]  /*0460*/  LOP3.LUT R13, R13, 0x18, R12.reuse, 0xf8, !PT ;  /* 0x000000180d0d7812 */ /* 0x100fe200078ef80c */
[C---:B------:R-:W-:Y:S01]  /*0470*/  IMAD R26, R238.reuse, c[0x0][0x20c], R19 ;  /* 0x00008300ee1a7a24 */ /* 0x040fe200078e0213 */
[----:B------:R-:W-:Y:S01]  /*0480*/  ULDC.64 UR4, c[0x0][0x1b0] ;  /* 0x00006c0000047ab9 */ /* 0x000fe20000000a00 */
[C---:B------:R-:W-:Y:S01]  /*0490*/  IMAD R30, R238.reuse, c[0x0][0x17c], R21 ;  /* 0x00005f00ee1e7a24 */ /* 0x040fe200078e0215 */
[----:B------:R-:W-:Y:S01]  /*04a0*/  LOP3.LUT R0, R13, R0, RZ, 0x3c, !PT ;  /* 0x000000000d007212 */ /* 0x000fe200078e3cff */
[----:B------:R-:W-:Y:S01]  /*04b0*/  UIMAD UR4, UR11, UR4, URZ ;  /* 0x000000040b0472a4 */ /* 0x000fe2000f8e023f */
[----:B------:R-:W-:Y:S01]  /*04c0*/  SHF.R.S32.HI R13, RZ, 0x1f, R12 ;  /* 0x0000001fff0d7819 */ /* 0x000fe2000001140c */
[----:B------:R-:W-:Y:S01]  /*04d0*/  UIMAD UR11, UR9, UR6, URZ ;  /* 0x00000006090b72a4 */ /* 0x000fe2000f8e023f */
[----:B------:R-:W-:Y:S01]  /*04e0*/  IMAD.U32 R2, RZ, RZ, UR10 ;  /* 0x0000000aff027e24 */ /* 0x000fe2000f8e00ff */
[----:B------:R-:W-:Y:S01]  /*04f0*/  UIMAD UR6, UR13, UR5, UR4 ;  /* 0x000000050d0672a4 */ /* 0x000fe2000f8e0204 */
[----:B------:R-:W-:Y:S01]  /*0500*/  IMAD.WIDE R10, R11, 0x80, R238 ;  /* 0x000000800b0a7825 */ /* 0x000fe200078e02ee */
[----:B------:R-:W-:Y:S01]  /*0510*/  UIMAD UR11, UR15, UR7, UR11 ;  /* 0x000000070f0b72a4 */ /* 0x000fe2000f8e020b */
[----:B------:R-:W-:Y:S01]  /*0520*/  CS2R R130, SRZ ;  /* 0x0000000000827805 */ /* 0x000fe2000001ff00 */
[----:B------:R-:W-:Y:S01]  /*0530*/  ULDC.64 UR4, c[0x0][0x1b8] ;  /* 0x00006e0000047ab9 */ /* 0x000fe20000000a00 */
[C-C-:B------:R-:W-:Y:S01]  /*0540*/  IMAD.WIDE.U32 R18, R15.reuse, c[0x0][0x1e0], R12.reuse ;  /* 0x000078000f127a25 */ /* 0x140fe200078e000c */
[----:B------:R-:W-:Y:S01]  /*0550*/  UIMAD UR4, UR9, UR4, URZ ;  /* 0x00000004090472a4 */ /* 0x000fe2000f8e023f */
[----:B------:R-:W-:Y:S01]  /*0560*/  CS2R R128, SRZ ;  /* 0x0000000000807805 */ /* 0x000fe2000001ff00 */
[----:B------:R-:W-:Y:S01]  /*0570*/  CS2R R126, SRZ ;  /* 0x00000000007e7805 */ /* 0x000fe2000001ff00 */
[--C-:B------:R-:W-:Y:S01]  /*0580*/  IMAD.WIDE.U32 R14, R15, c[0x0][0x1b0], R12.reuse ;  /* 0x00006c000f0e7a25 */ /* 0x100fe200078e000c */
[----:B------:R-:W-:Y:S01]  /*0590*/  IADD3 R19, R19, UR14, RZ ;  /* 0x0000000e13137c10 */ /* 0x000fe2000fffe0ff */
[----:B------:R-:W-:Y:S01]  /*05a0*/  CS2R R124, SRZ ;  /* 0x00000000007c7805 */ /* 0x000fe2000001ff00 */
[----:B------:R-:W-:Y:S01]  /*05b0*/  CS2R R118, SRZ ;  /* 0x0000000000767805 */ /* 0x000fe2000001ff00 */
[C---:B------:R-:W-:Y:S01]  /*05c0*/  IMAD.WIDE.U32 R22, R238.reuse, c[0x0][0x178], R12 ;  /* 0x00005e00ee167a25 */ /* 0x040fe200078e000c */
[----:B------:R-:W-:Y:S01]  /*05d0*/  IADD3 R15, R15, UR6, RZ ;  /* 0x000000060f0f7c10 */ /* 0x000fe2000fffe0ff */
[----:B------:R-:W-:Y:S01]  /*05e0*/  ULDC.64 UR6, c[0x0][0x180] ;  /* 0x0000600000067ab9 */ /* 0x000fe20000000a00 */
[----:B------:R-:W-:Y:S01]  /*05f0*/  CS2R R116, SRZ ;  /* 0x0000000000747805 */ /* 0x000fe2000001ff00 */
[----:B------:R-:W-:Y:S01]  /*0600*/  IMAD.IADD R31, R23, 0x1, R30 ;  /* 0x00000001171f7824 */ /* 0x000fe200078e021e */
[----:B------:R-:W-:Y:S01]  /*0610*/  UIMAD UR13, UR8, UR6, URZ ;  /* 0x00000006080d72a4 */ /* 0x000fe2000f8e023f */
[----:B------:R-:W-:Y:S01]  /*0620*/  IMAD.MOV.U32 R30, RZ, RZ, R22 ;  /* 0x000000ffff1e7224 */ /* 0x000fe200078e0016 */
[----:B------:R-:W-:Y:S01]  /*0630*/  UIMAD UR6, UR15, UR5, UR4 ;  /* 0x000000050f0672a4 */ /* 0x000fe2000f8e0204 */
[----:B------:R-:W-:Y:S01]  /*0640*/  IMAD.WIDE.U32 R20, R238, c[0x0][0x208], R12 ;  /* 0x00008200ee147a25 */ /* 0x000fe200078e000c */
[----:B------:R-:W-:Y:S01]  /*0650*/  LEA.HI R13, R9, R238, RZ, 0x1 ;  /* 0x000000ee090d7211 */ /* 0x000fe200078f08ff */
[----:B------:R-:W-:Y:S01]  /*0660*/  ULDC.64 UR4, c[0x0][0x210] ;  /* 0x0000840000047ab9 */ /* 0x000fe20000000a00 */
[----:B------:R-:W-:Y:S01]  /*0670*/  SHF.R.S32.HI R9, RZ, 0x1f, R9 ;  /* 0x0000001fff097819 */ /* 0x000fe20000011409 */
[----:B------:R-:W-:Y:S01]  /*0680*/  IMAD.U32 R22, RZ, RZ, UR15 ;  /* 0x0000000fff167e24 */ /* 0x000fe2000f8e00ff */
[----:B------:R-:W-:Y:S01]  /*0690*/  LOP3.LUT R13, R13, 0x7fffffe, RZ, 0xc0, !PT ;  /* 0x07fffffe0d0d7812 */ /* 0x000fe200078ec0ff */
[----:B------:R-:W-:Y:S01]  /*06a0*/  IMAD.IADD R27, R21, 0x1, R26 ;  /* 0x00000001151b7824 */ /* 0x000fe200078e021a */
[----:B------:R-:W-:Y:S01]  /*06b0*/  UIMAD UR4, UR8, UR4, URZ ;  /* 0x00000004080472a4 */ /* 0x000fe2000f8e023f */
[----:B------:R-:W-:Y:S01]  /*06c0*/  IMAD.WIDE.U32 R22, R22, c[0x0][0x1e8], R18 ;  /* 0x00007a0016167a25 */ /* 0x000fe200078e0012 */
[----:B------:R-:W-:Y:S01]  /*06d0*/  LEA.HI R18, R17, R236, RZ, 0x5 ;  /* 0x000000ec11127211 */ /* 0x000fe200078f28ff */
[----:B------:R-:W-:Y:S01]  /*06e0*/  UIMAD UR7, UR10, UR7, UR13 ;  /* 0x000000070a0772a4 */ /* 0x000fe2000f8e020d */
[----:B------:R-:W-:Y:S01]  /*06f0*/  CS2R R122, SRZ ;  /* 0x00000000007a7805 */ /* 0x000fe2000001ff00 */
[----:B------:R-:W-:Y:S01]  /*0700*/  IMAD.MOV.U32 R26, RZ, RZ, R20 ;  /* 0x000000ffff1a7224 */ /* 0x000fe200078e0014 */
[----:B------:R-:W-:Y:S01]  /*0710*/  SHF.R.S32.HI R21, RZ, 0x5, R18 ;  /* 0x00000005ff157819 */ /* 0x000fe20000011412 */
[----:B------:R-:W-:Y:S01]  /*0720*/  IMAD.WIDE.U32 R24, R24, c[0x0][0x1b8], R14 ;  /* 0x00006e0018187a25 */ /* 0x000fe200078e000e */
[----:B------:R-:W-:Y:S01]  /*0730*/  UIMAD UR4, UR10, UR5, UR4 ;  /* 0x000000050a0472a4 */ /* 0x000fe2000f8e0204 */
[----:B------:R-:W-:Y:S01]  /*0740*/  IADD3 R23, R23, UR11, RZ ;  /* 0x0000000b17177c10 */ /* 0x000fe2000fffe0ff */
[----:B------:R-:W-:Y:S01]  /*0750*/  CS2R R120, SRZ ;  /* 0x0000000000787805 */ /* 0x000fe2000001ff00 */
[----:B------:R-:W-:Y:S01]  /*0760*/  IMAD.WIDE.U32 R30, R8, c[0x0][0x180], R30 ;  /* 0x00006000081e7a25 */ /* 0x000fe200078e001e */
[----:B------:R-:W-:Y:S01]  /*0770*/  IADD3 R15, R25, UR6, RZ ;  /* 0x00000006190f7c10 */ /* 0x000fe2000fffe0ff */
[----:B------:R-:W-:Y:S01]  /*0780*/  CS2R R114, SRZ ;  /* 0x0000000000727805 */ /* 0x000fe2000001ff00 */
[----:B------:R-:W-:Y:S01]  /*0790*/  CS2R R112, SRZ ;  /* 0x0000000000707805 */ /* 0x000fe2000001ff00 */
[----:B------:R-:W-:Y:S01]  /*07a0*/  IMAD.IADD R14, R238, 0x1, -R13 ;  /* 0x00000001ee0e7824 */ /* 0x000fe200078e0a0d */
[----:B------:R-:W-:Y:S01]  /*07b0*/  CS2R R110, SRZ ;  /* 0x00000000006e7805 */ /* 0x000fe2000001ff00 */
[----:B------:R-:W-:Y:S01]  /*07c0*/  IMAD.WIDE.U32 R32, R2, c[0x0][0x210], R26 ;  /* 0x0000840002207a25 */ /* 0x000fe200078e001a */
[----:B------:R-:W-:Y:S01]  /*07d0*/  IADD3 R27, R31, UR7, RZ ;  /* 0x000000071f1b7c10 */ /* 0x000fe2000fffe0ff */
[----:B------:R-:W-:Y:S01]  /*07e0*/  ULDC.64 UR6, c[0x0][0x188] ;  /* 0x0000620000067ab9 */ /* 0x000fe20000000a00 */
[----:B------:R-:W-:Y:S01]  /*07f0*/  CS2R R108, SRZ ;  /* 0x00000000006c7805 */ /* 0x000fe2000001ff00 */
[----:B------:R-:W-:Y:S01]  /*0800*/  IMAD R233, R21, 0x8, R14 ;  /* 0x0000000815e97824 */ /* 0x000fe200078e020e */
[----:B------:R-:W-:Y:S01]  /*0810*/  IADD3 R33, R33, UR4, RZ ;  /* 0x0000000421217c10 */ /* 0x000fe2000fffe0ff */
[----:B------:R-:W-:Y:S01]  /*0820*/  ULDC.64 UR4, c[0x0][0x218] ;  /* 0x0000860000047ab9 */ /* 0x000fe20000000a00 */
[----:B------:R-:W-:Y:S01]  /*0830*/  IMAD.MOV.U32 R14, RZ, RZ, R24 ;  /* 0x000000ffff0e7224 */ /* 0x000fe200078e0018 */
[----:B------:R-:W-:Y:S01]  /*0840*/  UIMAD UR6, UR9, UR6, URZ ;  /* 0x00000006090672a4 */ /* 0x000fe2000f8e023f */
[----:B------:R-:W-:Y:S01]  /*0850*/  IMAD.U32 R233, R233, 0x20, R0 ;  /* 0x00000020e9e97824 */ /* 0x000fe200078e0000 */
[----:B------:R-:W-:Y:S01]  /*0860*/  UIMAD UR4, UR9, UR4, URZ ;  /* 0x00000004090472a4 */ /* 0x000fe2000f8e023f */
[----:B------:R-:W-:Y:S01]  /*0870*/  IMAD.MOV.U32 R26, RZ, RZ, R30 ;  /* 0x000000ffff1a7224 */ /* 0x000fe200078e001e */
[----:B------:R-:W-:Y:S01]  /*0880*/  UIMAD UR6, UR15, UR7, UR6 ;  /* 0x000000070f0672a4 */ /* 0x000fe2000f8e0206 */
[----:B------:R-:W-:Y:S01]  /*0890*/  IMAD.U32 R24, RZ, RZ, UR15 ;  /* 0x0000000fff187e24 */ /* 0x000fe2000f8e00ff */
[----:B------:R-:W-:Y:S01]  /*08a0*/  UIMAD UR4, UR15, UR5, UR4 ;  /* 0x000000050f0472a4 */ /* 0x000fe2000f8e0204 */
[C---:B------:R-:W-:Y:S01]  /*08b0*/  IMAD R13, R11.reuse, c[0x0][0x1d8], RZ ;  /* 0x000076000b0d7a24 */ /* 0x040fe200078e02ff */
[----:B------:R-:W-:Y:S01]  /*08c0*/  CS2R R102, SRZ ;  /* 0x0000000000667805 */ /* 0x000fe2000001ff00 */
[----:B------:R-:W-:Y:S01]  /*08d0*/  IMAD R11, R11, c[0x0][0x1a8], RZ ;  /* 0x00006a000b0b7a24 */ /* 0x000fe200078e02ff */
[----:B------:R-:W-:Y:S01]  /*08e0*/  CS2R R100, SRZ ;  /* 0x0000000000647805 */ /* 0x000fe2000001ff00 */
[----:B------:R-:W-:Y:S01]  /*08f0*/  IMAD.U32 R0, RZ, RZ, UR15 ;  /* 0x0000000fff007e24 */ /* 0x000fe2000f8e00ff */
[----:B------:R-:W-:Y:S01]  /*0900*/  CS2R R106, SRZ ;  /* 0x00000000006a7805 */ /* 0x000fe2000001ff00 */
[----:B------:R-:W-:Y:S01]  /*0910*/  IMAD.WIDE.U32 R24, R24, c[0x0][0x188], R26 ;  /* 0x0000620018187a25 */ /* 0x000fe200078e001a */
[----:B------:R-:W-:Y:S01]  /*0920*/  CS2R R104, SRZ ;  /* 0x0000000000687805 */ /* 0x000fe2000001ff00 */
[----:B------:R-:W-:Y:S01]  /*0930*/  CS2R R98, SRZ ;  /* 0x0000000000627805 */ /* 0x000fe2000001ff00 */
[----:B------:R-:W-:Y:S01]  /*0940*/  CS2R R96, SRZ ;  /* 0x0000000000607805 */ /* 0x000fe2000001ff00 */
[----:B------:R-:W-:Y:S01]  /*0950*/  IMAD R11, R10, c[0x0][0x1ac], R11 ;  /* 0x00006b000a0b7a24 */ /* 0x000fe200078e020b */
[----:B------:R-:W-:Y:S01]  /*0960*/  LEA R248, P3, R24, c[0x0][0x160], 0x1 ;  /* 0x0000580018f87a11 */ /* 0x000fe200078608ff */
[----:B------:R-:W-:Y:S01]  /*0970*/  IMAD.WIDE.U32 R14, R10, c[0x0][0x1a8], R14 ;  /* 0x00006a000a0e7a25 */ /* 0x000fe200078e000e */
[----:B------:R-:W-:Y:S01]  /*0980*/  CS2R R94, SRZ ;  /* 0x00000000005e7805 */ /* 0x000fe2000001ff00 */
[----:B------:R-:W-:Y:S01]  /*0990*/  CS2R R92, SRZ ;  /* 0x00000000005c7805 */ /* 0x000fe2000001ff00 */
[----:B------:R-:W-:Y:S01]  /*09a0*/  CS2R R86, SRZ ;  /* 0x0000000000567805 */ /* 0x000fe2000001ff00 */
[----:B------:R-:W-:Y:S01]  /*09b0*/  IMAD.WIDE.U32 R32, R0, c[0x0][0x218], R32 ;  /* 0x0000860000207a25 */ /* 0x000fe200078e0020 */
[----:B------:R-:W-:Y:S01]  /*09c0*/  IADD3 R0, R25, UR6, RZ ;  /* 0x0000000619007c10 */ /* 0x000fe2000fffe0ff */
[----:B------:R-:W-:Y:S01]  /*09d0*/  CS2R R84, SRZ ;  /* 0x0000000000547805 */ /* 0x000fe2000001ff00 */
[----:B------:R-:W-:Y:S01]  /*09e0*/  LEA R26, P1, R14, c[0x0][0x190], 0x1 ;  /* 0x000064000e1a7a11 */ /* 0x000fe200078208ff */
[C---:B------:R-:W-:Y:S01]  /*09f0*/  IMAD R13, R10.reuse, c[0x0][0x1dc], R13 ;  /* 0x000077000a0d7a24 */ /* 0x040fe200078e020d */
[----:B------:R-:W-:Y:S01]  /*0a00*/  IADD3 R2, R33, UR4, RZ ;  /* 0x0000000421027c10 */ /* 0x000fe2000fffe0ff */
[----:B------:R-:W-:Y:S01]  /*0a10*/  IMAD.WIDE.U32 R22, R10, c[0x0][0x1d8], R22 ;  /* 0x000076000a167a25 */ /* 0x000fe200078e0016 */
[----:B------:R-:W-:Y:S01]  /*0a20*/  LEA R246, P0, R32, c[0x0][0x1f0], 0x1 ;  /* 0x00007c0020f67a11 */ /* 0x000fe200078008ff */
[----:B------:R-:W-:Y:S01]  /*0a30*/  ULDC.64 UR4, c[0x0][0x290] ;  /* 0x0000a40000047ab9 */ /* 0x000fe20000000a00 */
[----:B------:R-:W-:Y:S01]  /*0a40*/  LEA.HI.X R249, R24, c[0x0][0x164], R0, 0x1, P3 ;  /* 0x0000590018f97a11 */ /* 0x000fe200018f0c00 */
[----:B------:R-:W-:Y:S01]  /*0a50*/  IMAD.IADD R10, R15, 0x1, R11 ;  /* 0x000000010f0a7824 */ /* 0x000fe200078e020b */
[----:B------:R-:W-:Y:S01]  /*0a60*/  LEA R30, P2, R22, c[0x0][0x1c0], 0x1 ;  /* 0x00007000161e7a11 */ /* 0x000fe200078408ff */
[----:B------:R-:W-:Y:S01]  /*0a70*/  IMAD.IADD R8, R23, 0x1, R13 ;  /* 0x0000000117087824 */ /* 0x000fe200078e020d */
[----:B------:R-:W-:Y:S01]  /*0a80*/  LEA.HI.X R247, R32, c[0x0][0x1f4], R2, 0x1, P0 ;  /* 0x00007d0020f77a11 */ /* 0x000fe200000f0c02 */
[----:B------:R-:W-:Y:S01]  /*0a90*/  IMAD.MOV.U32 R15, RZ, RZ, c[0x0][0x1d8] ;  /* 0x00007600ff0f7624 */ /* 0x000fe200078e00ff */
[----:B------:R-:W-:Y:S01]  /*0aa0*/  LEA.HI.X R27, R14, c[0x0][0x194], R10, 0x1, P1 ;  /* 0x000065000e1b7a11 */ /* 0x000fe200008f0c0a */
[----:B------:R-:W-:Y:S01]  /*0ab0*/  IMAD.MOV.U32 R0, RZ, RZ, c[0x0][0x1dc] ;  /* 0x00007700ff007624 */ /* 0x000fe200078e00ff */
[----:B------:R-:W-:Y:S01]  /*0ac0*/  LEA.HI.X R31, R22, c[0x0][0x1c4], R8, 0x1, P2 ;  /* 0x00007100161f7a11 */ /* 0x000fe200010f0c08 */
[----:B------:R-:W-:Y:S01]  /*0ad0*/  IMAD.IADD R2, R7, 0x1, -R238 ;  /* 0x0000000107027824 */ /* 0x000fe200078e0aee */
[C---:B------:R-:W-:Y:S01]  /*0ae0*/  LEA R32, P1, R15.reuse, R30, 0x7 ;  /* 0x0000001e0f207211 */ /* 0x040fe200078238ff */
[----:B------:R-:W-:Y:S01]  /*0af0*/  UIMAD UR13, UR9, UR4, URZ ;  /* 0x00000004090d72a4 */ /* 0x000fe2000f8e023f */
[C---:B------:R-:W-:Y:S01]  /*0b00*/  ISETP.GE.AND P3, PT, R12.reuse, c[0x0][0x1cc], PT ;  /* 0x000073000c007a0c */ /* 0x040fe20003f66270 */
[----:B------:R-:W-:Y:S01]  /*0b10*/  IMAD.MOV.U32 R13, RZ, RZ, c[0x0][0x1a8] ;  /* 0x00006a00ff0d7624 */ /* 0x000fe200078e00ff */
[----:B------:R-:W-:Y:S01]  /*0b20*/  LEA.HI.X R33, R15, R31, R0, 0x7, P1 ;  /* 0x0000001f0f217211 */ /* 0x000fe200008f3c00 */
[----:B------:R-:W-:Y:S01]  /*0b30*/  IMAD.SHL.U32 R233, R233, 0x2, RZ ;  /* 0x00000002e9e97824 */ /* 0x000fe200078e00ff */
[----:B------:R-:W-:Y:S01]  /*0b40*/  IADD3 R0, R12, 0x20, RZ ;  /* 0x000000200c007810 */ /* 0x000fe20007ffe0ff */
[----:B------:R-:W-:Y:S01]  /*0b50*/  UIMAD.WIDE.U32 UR6, UR15, UR4, URZ ;  /* 0x000000040f0672a5 */ /* 0x000fe2000f8e003f */
[----:B------:R-:W-:Y:S01]  /*0b60*/  ISETP.GE.AND P1, PT, R235, c[0x0][0x1cc], PT ;  /* 0x00007300eb007a0c */ /* 0x000fe20003f26270 */
[----:B------:R-:W-:Y:S01]  /*0b70*/  UIMAD UR13, UR15, UR5, UR13 ;  /* 0x000000050f0d72a4 */ /* 0x000fe2000f8e020d */
[----:B------:R-:W-:Y:S01]  /*0b80*/  ISETP.GE.AND P2, PT, R0, c[0x0][0x1cc], PT ;  /* 0x0000730000007a0c */ /* 0x000fe20003f46270 */
[----:B------:R-:W-:Y:S01]  /*0b90*/  IMAD.MOV.U32 R11, RZ, RZ, c[0x0][0x1ac] ;  /* 0x00006b00ff0b7624 */ /* 0x000fe200078e00ff */
[C---:B------:R-:W-:Y:S01]  /*0ba0*/  ISETP.LT.OR P6, PT, R2.reuse, 0x1, P3 ;  /* 0x000000010200780c */ /* 0x040fe20001fc1670 */
[----:B------:R-:W-:Y:S01]  /*0bb0*/  ULDC.64 UR4, c[0x0][0x288] ;  /* 0x0000a20000047ab9 */ /* 0x000fe20000000a00 */
[C---:B------:R-:W-:Y:S01]  /*0bc0*/  ISETP.LT.OR P5, PT, R2.reuse, 0x1, P2 ;  /* 0x000000010200780c */ /* 0x040fe200017a1670 */
[----:B------:R-:W-:Y:S01]  /*0bd0*/  UIMAD UR4, UR8, UR4, URZ ;  /* 0x00000004080472a4 */ /* 0x000fe2000f8e023f */
[C---:B------:R-:W-:Y:S01]  /*0be0*/  ISETP.LT.OR P4, PT, R2.reuse, 0x1, P1 ;  /* 0x000000010200780c */ /* 0x040fe20000f81670 */
[----:B------:R-:W-:Y:S01]  /*0bf0*/  IMAD.WIDE.U32 R28, R29, c[0x0][0x288], R244 ;  /* 0x0000a2001d1c7a25 */ /* 0x000fe200078e00f4 */
[C---:B------:R-:W-:Y:S01]  /*0c00*/  ISETP.LT.OR P3, PT, R2.reuse, 0x41, P3 ;  /* 0x000000410200780c */ /* 0x040fe20001f61670 */
[----:B------:R-:W-:Y:S01]  /*0c10*/  UIMAD UR5, UR10, UR5, UR4 ;  /* 0x000000050a0572a4 */ /* 0x000fe2000f8e0204 */
[C---:B------:R-:W-:Y:S01]  /*0c20*/  ISETP.LT.OR P2, PT, R2.reuse, 0x41, P2 ;  /* 0x000000410200780c */ /* 0x040fe20001741670 */
[----:B------:R-:W-:Y:S01]  /*0c30*/  UIADD3 UR13, UR7, UR13, URZ ;  /* 0x0000000d070d7290 */ /* 0x000fe2000fffe03f */
[----:B------:R-:W-:Y:S01]  /*0c40*/  ISETP.LT.OR P1, PT, R2, 0x41, P1 ;  /* 0x000000410200780c */ /* 0x000fe20000f21670 */
[----:B------:R-:W-:Y:S01]  /*0c50*/  CS2R R90, SRZ ;  /* 0x00000000005a7805 */ /* 0x000fe2000001ff00 */
[C---:B------:R-:W-:Y:S01]  /*0c60*/  LEA R24, P0, R13.reuse, R26, 0x7 ;  /* 0x0000001a0d187211 */ /* 0x040fe200078038ff */
[----:B------:R1:W-:Y:S01]  /*0c70*/  LDGSTS.E.BYPASS.LTC128B.128 [R233+0x6080], [R30.64], !P6 ;  /* 0x060800001ee97fae */ /* 0x0003e2000f101d52 */
[----:B------:R-:W-:Y:S01]  /*0c80*/  ISETP.GE.AND P6, PT, R12, c[0x0][0x19c], PT ;  /* 0x000067000c007a0c */ /* 0x000fe20003fc6270 */
[----:B------:R-:W-:Y:S01]  /*0c90*/  CS2R R88, SRZ ;  /* 0x0000000000587805 */ /* 0x000fe2000001ff00 */
[----:B------:R-:W-:Y:S01]  /*0ca0*/  LEA.HI.X R25, R13, R27, R11, 0x7, P0 ;  /* 0x0000001b0d197211 */ /* 0x000fe200000f3c0b */
[----:B------:R1:W-:Y:S01]  /*0cb0*/  LDGSTS.E.BYPASS.LTC128B.128 [R233+0x8080], [R30.64+0x40], !P5 ;  /* 0x080800401ee97fae */ /* 0x0003e2000e901d52 */
[----:B------:R-:W-:Y:S01]  /*0cc0*/  LEA R22, P0, R5, c[0x0][0x258], 0x2 ;  /* 0x0000960005167a11 */ /* 0x000fe200078010ff */
[----:B------:R-:W-:Y:S01]  /*0cd0*/  CS2R R82, SRZ ;  /* 0x0000000000527805 */ /* 0x000fe2000001ff00 */
[----:B------:R-:W-:Y:S01]  /*0ce0*/  LEA.HI R8, R17, R236, RZ, 0x4 ;  /* 0x000000ec11087211 */ /* 0x000fe200078f20ff */
[----:B------:R1:W-:Y:S01]  /*0cf0*/  LDGSTS.E.BYPASS.LTC128B.128 [R233+0xa080], [R30.64+0x80], !P4 ;  /* 0x0a0800801ee97fae */ /* 0x0003e2000e101d52 */
[----:B------:R-:W-:Y:S01]  /*0d00*/  ISETP.LT.OR P4, PT, R2, 0x1, P6 ;  /* 0x000000010200780c */ /* 0x000fe20003781670 */
[----:B------:R-:W-:Y:S01]  /*0d10*/  CS2R R80, SRZ ;  /* 0x0000000000507805 */ /* 0x000fe2000001ff00 */
[----:B------:R-:W-:Y:S01]  /*0d20*/  LEA.HI.X R23, R5, c[0x0][0x25c], R4, 0x2, P0 ;  /* 0x0000970005177a11 */ /* 0x000fe200000f1404 */
[----:B------:R1:W-:Y:S01]  /*0d30*/  LDGSTS.E.BYPASS.LTC128B.128 [R233+0x7080], [R32.64], !P3 ;  /* 0x0708000020e97fae */ /* 0x0003e2000d901d52 */
[----:B------:R-:W-:Y:S01]  /*0d40*/  ISETP.GE.AND P3, PT, R0, c[0x0][0x19c], PT ;  /* 0x0000670000007a0c */ /* 0x000fe20003f66270 */
[----:B------:R-:W-:Y:S01]  /*0d50*/  IMAD.U32 R4, RZ, RZ, UR5 ;  /* 0x00000005ff047e24 */ /* 0x000fe2000f8e00ff */
[----:B------:R-:W-:Y:S01]  /*0d60*/  IADD3 R5, P5, R28, UR6, RZ ;  /* 0x000000061c057c10 */ /* 0x000fe2000ffbe0ff */
[----:B------:R1:W-:Y:S01]  /*0d70*/  LDGSTS.E.BYPASS.LTC128B.128 [R233+0x9080], [R32.64+0x40], !P2 ;  /* 0x0908004020e97fae */ /* 0x0003e2000d101d52 */
[C---:B------:R-:W-:Y:S01]  /*0d80*/  ISETP.LT.OR P2, PT, R2.reuse, 0x1, P3 ;  /* 0x000000010200780c */ /* 0x040fe20001f41670 */
[----:B------:R-:W-:Y:S01]  /*0d90*/  ULDC UR6, c[0x0][0x168] ;  /* 0x00005a0000067ab9 */ /* 0x000fe20000000800 */
[----:B------:R-:W-:Y:S01]  /*0da0*/  IADD3.X R4, R29, UR13, R4, P5, !PT ;  /* 0x0000000d1d047c10 */ /* 0x000fe2000affe404 */
[----:B------:R1:W-:Y:S01]  /*0db0*/  LDGSTS.E.BYPASS.LTC128B.128 [R233+0xb080], [R32.64+0x80], !P1 ;  /* 0x0b08008020e97fae */ /* 0x0003e2000c901d52 */
[----:B------:R-:W-:Y:S01]  /*0dc0*/  ISETP.GE.AND P1, PT, R235, c[0x0][0x19c], PT ;  /* 0x00006700eb007a0c */ /* 0x000fe20003f26270 */
[----:B------:R-:W-:Y:S01]  /*0dd0*/  UISETP.GE.AND UP0, UPT, UR6, 0x1, UPT ;  /* 0x000000010600788c */ /* 0x000fe2000bf06270 */
[C---:B------:R-:W-:Y:S01]  /*0de0*/  ISETP.LT.OR P5, PT, R2.reuse, 0x41, P6 ;  /* 0x000000410200780c */ /* 0x040fe200037a1670 */
[----:B------:R-:W0:Y:S01]  /*0df0*/  LDGDEPBAR ;  /* 0x00000000000079af */ /* 0x000e220000000000 */
[C---:B------:R-:W-:Y:S01]  /*0e00*/  ISETP.LT.OR P0, PT, R2.reuse, 0x1, P1 ;  /* 0x000000010200780c */ /* 0x040fe20000f01670 */
[----:B------:R-:W-:Y:S01]  /*0e10*/  CS2R R78, SRZ ;  /* 0x00000000004e7805 */ /* 0x000fe2000001ff00 */
[C---:B------:R-:W-:Y:S01]  /*0e20*/  ISETP.LT.OR P3, PT, R2.reuse, 0x41, P3 ;  /* 0x000000410200780c */ /* 0x040fe20001f61670 */
[----:B------:R1:W-:Y:S01]  /*0e30*/  LDGSTS.E.BYPASS.LTC128B.128 [R233+0x80], [R26.64], !P4 ;  /* 0x000800001ae97fae */ /* 0x0003e2000e101d52 */
[----:B------:R-:W-:Y:S01]  /*0e40*/  SHF.R.S32.HI R10, RZ, 0x4, R8 ;  /* 0x00000004ff0a7819 */ /* 0x000fe20000011408 */
[----:B------:R-:W-:Y:S01]  /*0e50*/  CS2R R76, SRZ ;  /* 0x00000000004c7805 */ /* 0x000fe2000001ff00 */
[----:B------:R-:W-:Y:S01]  /*0e60*/  ISETP.LT.OR P1, PT, R2, 0x41, P1 ;  /* 0x000000410200780c */ /* 0x000fe20000f21670 */
[----:B------:R1:W-:Y:S01]  /*0e70*/  LDGSTS.E.BYPASS.LTC128B.128 [R233+0x2080], [R26.64+0x40], !P2 ;  /* 0x020800401ae97fae */ /* 0x0003e2000d101d52 */
[----:B------:R-:W-:Y:S01]  /*0e80*/  LEA.HI R15, R8, R10, RZ, 0x1 ;  /* 0x0000000a080f7211 */ /* 0x000fe200078f08ff */
[----:B------:R-:W-:Y:S01]  /*0e90*/  CS2R R70, SRZ ;  /* 0x0000000000467805 */ /* 0x000fe2000001ff00 */
[----:B------:R-:W-:Y:S01]  /*0ea0*/  ISETP.GE.AND P2, PT, R238, c[0x0][0x168], PT ;  /* 0x00005a00ee007a0c */ /* 0x000fe20003f46270 */
[----:B------:R-:W-:Y:S01]  /*0eb0*/  CS2R R68, SRZ ;  /* 0x0000000000447805 */ /* 0x000fe2000001ff00 */
[----:B------:R-:W-:Y:S01]  /*0ec0*/  LOP3.LUT R13, R3, 0xfffffff8, RZ, 0xc0, !PT ;  /* 0xfffffff8030d7812 */ /* 0x000fe200078ec0ff */
[----:B------:R1:W-:Y:S01]  /*0ed0*/  LDGSTS.E.BYPASS.LTC128B.128 [R233+0x4080], [R26.64+0x80], !P0 ;  /* 0x040800801ae97fae */ /* 0x0003e2000c101d52 */
[----:B------:R-:W-:Y:S01]  /*0ee0*/  LOP3.LUT R11, R8, 0xfffffff0, RZ, 0xc0, !PT ;  /* 0xfffffff0080b7812 */ /* 0x000fe200078ec0ff */
[----:B------:R-:W-:Y:S01]  /*0ef0*/  CS2R R74, SRZ ;  /* 0x00000000004a7805 */ /* 0x000fe2000001ff00 */
[----:B------:R-:W-:Y:S01]  /*0f00*/  LOP3.LUT R15, R15, 0xfffffffe, RZ, 0xc0, !PT ;  /* 0xfffffffe0f0f7812 */ /* 0x000fe200078ec0ff */
[----:B------:R-:W-:Y:S01]  /*0f10*/  IMAD.IADD R16, R236, 0x1, -R13 ;  /* 0x00000001ec107824 */ /* 0x000fe200078e0a0d */
[C---:B------:R-:W-:Y:S01]  /*0f20*/  ISETP.GE.AND P0, PT, R12.reuse, c[0x0][0x16c], PT ;  /* 0x00005b000c007a0c */ /* 0x040fe20003f06270 */
[----:B------:R2:W-:Y:S01]  /*0f30*/  LDGSTS.E.BYPASS.LTC128B.128 [R233+0x1080], [R24.64], !P5 ;  /* 0x0108000018e97fae */ /* 0x0005e2000e901d52 */
[----:B------:R-:W-:Y:S01]  /*0f40*/  ISETP.GE.AND P4, PT, R12, c[0x0][0x1fc], PT ;  /* 0x00007f000c007a0c */ /* 0x000fe20003f86270 */
[----:B------:R-:W-:Y:S01]  /*0f50*/  IMAD.IADD R15, R10, 0x1, -R15 ;  /* 0x000000010a0f7824 */ /* 0x000fe200078e0a0f */
[----:B------:R-:W-:Y:S01]  /*0f60*/  ISETP.GE.OR P6, PT, R12, c[0x0][0x1fc], P2 ;  /* 0x00007f000c007a0c */ /* 0x000fe200017c6670 */
[----:B------:R-:W-:Y:S01]  /*0f70*/  IMAD.IADD R12, R236, 0x1, -R11 ;  /* 0x00000001ec0c7824 */ /* 0x000fe200078e0a0b */
[----:B------:R2:W-:Y:S01]  /*0f80*/  LDGSTS.E.BYPASS.LTC128B.128 [R233+0x3080], [R24.64+0x40], !P3 ;  /* 0x0308004018e97fae */ /* 0x0005e2000d901d52 */
[----:B------:R-:W-:Y:S01]  /*0f90*/  SEL R241, RZ, 0x1, P0 ;  /* 0x00000001fff17807 */ /* 0x000fe20000000000 */
[----:B------:R-:W-:Y:S01]  /*0fa0*/  IMAD.SHL.U32 R234, R15, 0x8, RZ ;  /* 0x000000080fea7824 */ /* 0x000fe200078e00ff */
[C---:B------:R-:W-:Y:S01]  /*0fb0*/  ISETP.GE.AND P5, PT, R0.reuse, c[0x0][0x16c], PT ;  /* 0x00005b0000007a0c */ /* 0x040fe20003fa6270 */
[----:B------:R2:W-:Y:S01]  /*0fc0*/  LDGSTS.E.BYPASS.LTC128B.128 [R233+0x5080], [R24.64+0x80], !P1 ;  /* 0x0508008018e97fae */ /* 0x0005e2000c901d52 */
[C---:B------:R-:W-:Y:S01]  /*0fd0*/  ISETP.GE.AND P3, PT, R0.reuse, c[0x0][0x1fc], PT ;  /* 0x00007f0000007a0c */ /* 0x040fe20003f66270 */
[----:B------:R-:W-:Y:S01]  /*0fe0*/  CS2R R72, SRZ ;  /* 0x0000000000487805 */ /* 0x000fe2000001ff00 */
[----:B------:R-:W-:Y:S01]  /*0ff0*/  ISETP.GE.OR P1, PT, R0, c[0x0][0x1fc], P2 ;  /* 0x00007f0000007a0c */ /* 0x000fe20001726670 */
[----:B------:R-:W0:Y:S01]  /*1000*/  LDGDEPBAR ;  /* 0x00000000000079af */ /* 0x000e220000000000 */
[----:B------:R-:W-:Y:S01]  /*1010*/  LEA R10, P0, R5, c[0x0][0x280], 0x2 ;  /* 0x0000a000050a7a11 */ /* 0x000fe200078010ff */
[----:B------:R-:W-:Y:S01]  /*1020*/  CS2R R66, SRZ ;  /* 0x0000000000427805 */ /* 0x000fe2000001ff00 */
[----:B------:R-:W-:Y:S01]  /*1030*/  LEA.HI R0, R16, R16, RZ, 0x1 ;  /* 0x0000001010007211 */ /* 0x000fe200078f08ff */
[----:B------:R-:W-:Y:S01]  /*1040*/  CS2R R64, SRZ ;  /* 0x0000000000407805 */ /* 0x000fe2000001ff00 */
[----:B------:R-:W-:Y:S01]  /*1050*/  LEA.HI R2, R17, R236, RZ, 0x6 ;  /* 0x000000ec11027211 */ /* 0x000fe200078f30ff */
[----:B------:R-:W-:Y:S01]  /*1060*/  CS2R R62, SRZ ;  /* 0x00000000003e7805 */ /* 0x000fe2000001ff00 */
[----:B------:R-:W-:Y:S01]  /*1070*/  SHF.R.S32.HI R13, RZ, 0x1f, R12 ;  /* 0x0000001fff0d7819 */ /* 0x000fe2000001140c */
[----:B------:R-:W-:Y:S01]  /*1080*/  CS2R R60, SRZ ;  /* 0x00000000003c7805 */ /* 0x000fe2000001ff00 */
[----:B------:R-:W-:-:S02]  /*1090*/  LEA.HI.X R11, R5, c[0x0][0x284], R4, 0x2, P0 ;  /* 0x0000a100050b7a11 */ /* 0x000fc400000f1404 */
[----:B------:R-:W-:Y:S02]  /*10a0*/  LOP3.LUT R5, R0, 0x7fffffe, RZ, 0xc0, !PT ;  /* 0x07fffffe00057812 */ /* 0x000fe400078ec0ff */
[----:B------:R-:W-:Y:S02]  /*10b0*/  SHF.R.S32.HI R2, RZ, 0x6, R2 ;  /* 0x00000006ff027819 */ /* 0x000fe40000011402 */
[-C--:B------:R-:W-:Y:S01]  /*10c0*/  LEA.HI R14, R12, R12.reuse, RZ, 0x1 ;  /* 0x0000000c0c0e7211 */ /* 0x080fe200078f08ff */
[----:B------:R-:W-:Y:S01]  /*10d0*/  IMAD.IADD R5, R16, 0x1, -R5 ;  /* 0x0000000110057824 */ /* 0x000fe200078e0a05 */
[----:B------:R-:W-:Y:S01]  /*10e0*/  LEA.HI R4, R13, R12, RZ, 0x3 ;  /* 0x0000000c0d047211 */ /* 0x000fe200078f18ff */
[----:B------:R-:W-:Y:S01]  /*10f0*/  IMAD R230, R15, 0x4, R2 ;  /* 0x000000040fe67824 */ /* 0x000fe200078e0202 */
[----:B------:R-:W-:Y:S01]  /*1100*/  LEA.HI R8, R18, R21, RZ, 0x1 ;  /* 0x0000001512087211 */ /* 0x000fe200078f08ff */
[----:B------:R-:W-:Y:S01]  /*1110*/  IMAD.SHL.U32 R16, R16, 0x40, RZ ;  /* 0x0000004010107824 */ /* 0x000fe200078e00ff */
[----:B------:R-:W-:Y:S01]  /*1120*/  LOP3.LUT R13, R4, 0xfffffff8, RZ, 0xc0, !PT ;  /* 0xfffffff8040d7812 */ /* 0x000fe200078ec0ff */
[----:B------:R-:W-:Y:S01]  /*1130*/  IMAD R230, R230, 0x8, R5 ;  /* 0x00000008e6e67824 */ /* 0x000fe200078e0205 */
[----:B--2---:R-:W-:Y:S01]  /*1140*/  LOP3.LUT R25, R14, 0x7fffffe, RZ, 0xc0, !PT ;  /* 0x07fffffe0e197812 */ /* 0x004fe200078ec0ff */
[----:B------:R-:W-:-:S04]  /*1150*/  DEPBAR.LE SB0, 0x1 ;  /* 0x000080400000791a */ /* 0x000fc80000000000 */
[----:B------:R-:W-:Y:S01]  /*1160*/  LOP3.LUT R8, R8, 0xfffffffe, RZ, 0xc0, !PT ;  /* 0xfffffffe08087812 */ /* 0x000fe200078ec0ff */
[C---:B------:R-:W-:Y:S01]  /*1170*/  IMAD.IADD R25, R12.reuse, 0x1, -R25 ;  /* 0x000000010c197824 */ /* 0x040fe200078e0a19 */
[----:B------:R-:W-:Y:S01]  /*1180*/  ISETP.GE.AND P0, PT, R235, c[0x0][0x16c], PT ;  /* 0x00005b00eb007a0c */ /* 0x000fe20003f06270 */
[----:B------:R-:W-:Y:S01]  /*1190*/  IMAD.IADD R13, R12, 0x1, -R13 ;  /* 0x000000010c0d7824 */ /* 0x000fe200078e0a0d */
[----:B------:R-:W-:Y:S01]  /*11a0*/  SHF.R.S32.HI R0, RZ, 0x1, R0 ;  /* 0x00000001ff007819 */ /* 0x000fe20000011400 */
[C---:B------:R-:W-:Y:S01]  /*11b0*/  IMAD.IADD R5, R21.reuse, 0x1, -R8 ;  /* 0x0000000115057824 */ /* 0x040fe200078e0a08 */
[----:B------:R-:W-:Y:S01]  /*11c0*/  SEL R12, RZ, 0x4, P0 ;  /* 0x00000004ff0c7807 */ /* 0x000fe20000000000 */
[----:B------:R-:W-:Y:S01]  /*11d0*/  IMAD.SHL.U32 R21, R21, 0x10, RZ ;  /* 0x0000001015157824 */ /* 0x000fe200078e00ff */
[C---:B------:R-:W-:Y:S01]  /*11e0*/  LOP3.LUT P0, RZ, R0.reuse, 0x2, RZ, 0xc0, !PT ;  /* 0x0000000200ff7812 */ /* 0x040fe2000780c0ff */
[----:B------:R-:W-:Y:S01]  /*11f0*/  IMAD.SHL.U32 R0, R0, 0x40, RZ ;  /* 0x0000004000007824 */ /* 0x000fe200078e00ff */
[----:B------:R-:W-:Y:S01]  /*1200*/  LOP3.LUT R16, R16, 0x1c0, RZ, 0xc0, !PT ;  /* 0x000001c010107812 */ /* 0x000fe200078ec0ff */
[----:B------:R-:W-:Y:S01]  /*1210*/  IMAD.SHL.U32 R225, R5, 0x400, RZ ;  /* 0x0000040005e17824 */ /* 0x000fe200078e00ff */
[----:B------:R-:W-:-:S02]  /*1220*/  SHF.R.S32.HI R4, RZ, 0x3, R4 ;  /* 0x00000003ff047819 */ /* 0x000fc40000011404 */
[----:B------:R-:W-:Y:S01]  /*1230*/  LOP3.LUT R20, R16, 0x30, R21, 0xf8, !PT ;  /* 0x0000003010147812 */ /* 0x000fe200078ef815 */
[----:B------:R-:W-:Y:S01]  /*1240*/  IMAD R251, R6, 0x2, R225 ;  /* 0x0000000206fb7824 */ /* 0x000fe200078e02e1 */
[----:B------:R-:W-:Y:S01]  /*1250*/  LOP3.LUT R0, R0, 0xc0, RZ, 0xc0, !PT ;  /* 0x000000c000007812 */ /* 0x000fe200078ec0ff */
[----:B------:R-:W-:Y:S01]  /*1260*/  IMAD R226, R4, 0x8, R25 ;  /* 0x0000000804e27824 */ /* 0x000fe200078e0219 */
[----:B------:R-:W-:Y:S01]  /*1270*/  LOP3.LUT R21, R20, 0x8, R3, 0xf8, !PT ;  /* 0x0000000814157812 */ /* 0x000fe200078ef803 */
[----:B------:R-:W-:Y:S01]  /*1280*/  IMAD R225, R4, 0x200, R225 ;  /* 0x0000020004e17824 */ /* 0x000fe200078e02e1 */
[----:B------:R-:W-:Y:S01]  /*1290*/  LOP3.LUT R3, R0, 0x8, R3, 0xf8, !PT ;  /* 0x0000000800037812 */ /* 0x000fe200078ef803 */
[----:B------:R-:W-:Y:S01]  /*12a0*/  IMAD.SHL.U32 R4, R15, 0x10, RZ ;  /* 0x000000100f047824 */ /* 0x000fe200078e00ff */
[----:B------:R-:W-:Y:S01]  /*12b0*/  SHF.R.U32.HI R0, RZ, 0x3, R0 ;  /* 0x00000003ff007819 */ /* 0x000fe20000011600 */
[----:B------:R-:W-:Y:S01]  /*12c0*/  IMAD.SHL.U32 R226, R226, 0x20, RZ ;  /* 0x00000020e2e27824 */ /* 0x000fe200078e00ff */
[----:B------:R-:W-:-:S02]  /*12d0*/  LEA.HI R17, R17, R236, RZ, 0x7 ;  /* 0x000000ec11117211 */ /* 0x000fc400078f38ff */
[----:B------:R-:W-:Y:S02]  /*12e0*/  LOP3.LUT R3, R3, R0, RZ, 0x3c, !PT ;  /* 0x0000000003037212 */ /* 0x000fe400078e3cff */
[----:B------:R-:W-:Y:S02]  /*12f0*/  SEL R0, RZ, 0x2, P5 ;  /* 0x00000002ff007807 */ /* 0x000fe40002800000 */
[----:B------:R-:W-:Y:S01]  /*1300*/  LEA.HI R6, R9, R238, RZ, 0x3 ;  /* 0x000000ee09067211 */ /* 0x000fe200078f18ff */
[----:B------:R-:W-:Y:S01]  /*1310*/  IMAD.U32 R230, R230, 0x20, R3 ;  /* 0x00000020e6e67824 */ /* 0x000fe200078e0003 */
[----:B------:R-:W-:Y:S01]  /*1320*/  IADD3 R12, R12, R0, R241 ;  /* 0x000000000c0c7210 */ /* 0x000fe20007ffe0f1 */
[----:B------:R-:W-:Y:S01]  /*1330*/  IMAD.MOV.U32 R0, RZ, RZ, 0x20 ;  /* 0x00000020ff007424 */ /* 0x000fe200078e00ff */
[----:B------:R-:W-:Y:S01]  /*1340*/  SHF.R.U32.HI R9, RZ, 0x4, R17 ;  /* 0x00000004ff097819 */ /* 0x000fe20000011611 */
[----:B------:R-:W-:Y:S01]  /*1350*/  IMAD.SHL.U32 R230, R230, 0x2, RZ ;  /* 0x00000002e6e67824 */ /* 0x000fe200078e00ff */
[----:B------:R-:W-:Y:S01]  /*1360*/  BAR.SYNC.DEFER_BLOCKING 0x0 ;  /* 0x0000000000007b1d */ /* 0x000fe20000010000 */
[----:B------:R-:W-:-:S02]  /*1370*/  LOP3.LUT R4, R4, 0x10, RZ, 0xc0, !PT ;  /* 0x0000001004047812 */ /* 0x000fc400078ec0ff */
[----:B------:R-:W-:Y:S02]  /*1380*/  SEL R3, R0, 0xffffffe0, !P0 ;  /* 0xffffffe000037807 */ /* 0x000fe40004000000 */
[----:B------:R-:W-:Y:S02]  /*1390*/  LOP3.LUT R9, R4, 0x8, R9, 0xf8, !PT ;  /* 0x0000000804097812 */ /* 0x000fe400078ef809 */
[----:B------:R-:W-:Y:S01]  /*13a0*/  SEL R4, RZ, 0xffffffff, P3 ;  /* 0xffffffffff047807 */ /* 0x000fe20001800000 */
[----:B------:R-:W-:Y:S01]  /*13b0*/  IMAD.IADD R220, R230, 0x1, R3 ;  /* 0x00000001e6dc7824 */ /* 0x000fe200078e0203 */
[----:B------:R-:W-:Y:S02]  /*13c0*/  LOP3.LUT P3, RZ, R12, 0x1, RZ, 0xc0, !PT ;  /* 0x000000010cff7812 */ /* 0x000fe4000786c0ff */
[--C-:B------:R-:W-:Y:S02]  /*13d0*/  SHF.R.S32.HI R19, RZ, 0x1, R14.reuse ;  /* 0x00000001ff137819 */ /* 0x100fe4000001140e */
[----:B------:R-:W-:-:S02]  /*13e0*/  SHF.R.S32.HI R14, RZ, 0x1f, R14 ;  /* 0x0000001fff0e7819 */ /* 0x000fc4000001140e */
[----:B------:R-:W-:Y:S02]  /*13f0*/  SEL R8, RZ, 0x1, P4 ;  /* 0x00000001ff087807 */ /* 0x000fe40002000000 */
[----:B------:R-:W-:Y:S02]  /*1400*/  ISETP.GE.OR P3, PT, R238, c[0x0][0x168], !P3 ;  /* 0x00005a00ee007a0c */ /* 0x000fe40005f66670 */
[----:B------:R-:W-:Y:S02]  /*1410*/  ISETP.GE.AND P4, PT, R235, c[0x0][0x1fc], PT ;  /* 0x00007f00eb007a0c */ /* 0x000fe40003f86270 */
[----:B------:R-:W-:Y:S02]  /*1420*/  LEA.HI R14, R14, R19, RZ, 0x2 ;  /* 0x000000130e0e7211 */ /* 0x000fe400078f10ff */
[----:B------:R-:W-:Y:S01]  /*1430*/  LOP3.LUT R17, R6, 0xfffffff8, RZ, 0xc0, !PT ;  /* 0xfffffff806117812 */ /* 0x000fe200078ec0ff */
[----:B------:R1:W2:Y:S01]  /*1440*/  LDSM.16.M88.4 R168, [R230+0x6080] ;  /* 0x00608000e6a8783b */ /* 0x0002a20000000200 */
[----:B------:R-:W-:-:S02]  /*1450*/  SEL R240, RZ, 0x4, P4 ;  /* 0x00000004fff07807 */ /* 0x000fc40002000000 */
[----:B------:R-:W-:Y:S01]  /*1460*/  LOP3.LUT P4, RZ, R12, 0x2, RZ, 0xc0, !PT ;  /* 0x000000020cff7812 */ /* 0x000fe2000788c0ff */
[----:B------:R1:W3:Y:S01]  /*1470*/  LDSM.16.M88.4 R172, [R230+0x7080] ;  /* 0x00708000e6ac783b */ /* 0x0002e20000000200 */
[----:B------:R-:W-:Y:S01]  /*1480*/  LOP3.LUT R14, R14, 0xfffffffc, RZ, 0xc0, !PT ;  /* 0xfffffffc0e0e7812 */ /* 0x000fe200078ec0ff */
[----:B------:R-:W-:Y:S01]  /*1490*/  IMAD.IADD R6, R238, 0x1, -R17 ;  /* 0x00000001ee067824 */ /* 0x000fe200078e0a11 */
[----:B------:R-:W-:Y:S01]  /*14a0*/  SHF.R.U32.HI R16, RZ, 0x3, R16 ;  /* 0x00000003ff107819 */ /* 0x000fe20000011610 */
[----:B------:R1:W4:Y:S01]  /*14b0*/  LDSM.16.M88.4 R176, [R220+0x6080] ;  /* 0x00608000dcb0783b */ /* 0x0003220000000200 */
[----:B------:R-:W-:Y:S01]  /*14c0*/  SEL R17, RZ, 0xffffffff, P5 ;  /* 0xffffffffff117807 */ /* 0x000fe20002800000 */
[----:B------:R-:W-:Y:S01]  /*14d0*/  IMAD.IADD R14, R19, 0x1, -R14 ;  /* 0x00000001130e7824 */ /* 0x000fe200078e0a0e */
[----:B------:R-:W-:Y:S01]  /*14e0*/  LOP3.LUT P0, RZ, R12, 0x4, RZ, 0xc0, !PT ;  /* 0x000000040cff7812 */ /* 0x000fe2000780c0ff */
[----:B------:R1:W1:Y:S01]  /*14f0*/  LDSM.16.M88.4 R184, [R220+0x7080] ;  /* 0x00708000dcb8783b */ /* 0x0002620000000200 */
[----:B------:R-:W-:Y:S01]  /*1500*/  ISETP.GE.OR P4, PT, R238, c[0x0][0x168], !P4 ;  /* 0x00005a00ee007a0c */ /* 0x000fe20006786670 */
[----:B------:R-:W-:Y:S01]  /*1510*/  IMAD.SHL.U32 R19, R6, 0x40, RZ ;  /* 0x0000004006137824 */ /* 0x000fe200078e00ff */
[----:B------:R-:W-:Y:S01]  /*1520*/  LOP3.LUT R16, R21, R16, RZ, 0x3c, !PT ;  /* 0x0000001015107212 */ /* 0x000fe200078e3cff */
[----:B------:R1:W1:Y:S01]  /*1530*/  LDSM.16.M88.4 R188, [R230+0x8080] ;  /* 0x00808000e6bc783b */ /* 0x0002620000000200 */
[----:B------:R-:W-:Y:S01]  /*1540*/  IMAD.SHL.U32 R21, R4, 0x2, RZ ;  /* 0x0000000204157824 */ /* 0x000fe200078e00ff */
[----:B------:R-:W-:Y:S01]  /*1550*/  ISETP.GE.OR P0, PT, R238, c[0x0][0x168], !P0 ;  /* 0x00005a00ee007a0c */ /* 0x000fe20004706670 */
[----:B------:R-:W-:Y:S01]  /*1560*/  IMAD.SHL.U32 R4, R17, 0x2, RZ ;  /* 0x0000000211047824 */ /* 0x000fe200078e00ff */
[----:B------:R1:W1:Y:S01]  /*1570*/  LDSM.16.M88.4 R192, [R230+0x9080] ;  /* 0x00908000e6c0783b */ /* 0x0002620000000200 */
[----:B------:R-:W-:Y:S01]  /*1580*/  LOP3.LUT R17, R18, 0xffffffe0, RZ, 0xc0, !PT ;  /* 0xffffffe012117812 */ /* 0x000fe200078ec0ff */
[----:B------:R-:W-:Y:S01]  /*1590*/  IMAD.SHL.U32 R12, R2, 0x8, RZ ;  /* 0x00000008020c7824 */ /* 0x000fe200078e00ff */
[----:B------:R-:W-:Y:S01]  /*15a0*/  LOP3.LUT R19, R19, 0x1c0, RZ, 0xc0, !PT ;  /* 0x000001c013137812 */ /* 0x000fe200078ec0ff */
[----:B------:R1:W1:Y:S01]  /*15b0*/  LDSM.16.M88.4 R196, [R220+0x8080] ;  /* 0x00808000dcc4783b */ /* 0x0002620000000200 */
[----:B------:R-:W-:Y:S01]  /*15c0*/  LOP3.LUT R241, R4, 0x2, R241, 0xe2, !PT ;  /* 0x0000000204f17812 */ /* 0x000fe200078ee2f1 */
[----:B------:R-:W-:Y:S01]  /*15d0*/  IMAD.IADD R4, R236, 0x1, -R17 ;  /* 0x00000001ec047824 */ /* 0x000fe200078e0a11 */
[----:B------:R-:W-:Y:S01]  /*15e0*/  LOP3.LUT R12, R12, 0x18, RZ, 0xc0, !PT ;  /* 0x000000180c0c7812 */ /* 0x000fe200078ec0ff */
[----:B------:R1:W1:Y:S01]  /*15f0*/  LDSM.16.M88.4 R200, [R220+0x9080] ;  /* 0x00908000dcc8783b */ /* 0x0002620000000200 */
[----:B------:R-:W-:Y:S01]  /*1600*/  SHF.R.U32.HI R3, RZ, 0x3, R19 ;  /* 0x00000003ff037819 */ /* 0x000fe20000011613 */
[----:B------:R-:W-:Y:S01]  /*1610*/  IMAD R227, R15, 0x200, R16 ;  /* 0x000002000fe37824 */ /* 0x000fe200078e0210 */
[C---:B------:R-:W-:Y:S01]  /*1620*/  LOP3.LUT P5, RZ, R13.reuse, 0x4, RZ, 0xc0, !PT ;  /* 0x000000040dff7812 */ /* 0x040fe200078ac0ff */
[----:B------:R1:W1:Y:S01]  /*1630*/  LDSM.16.M88.4 R204, [R230+0xa080] ;  /* 0x00a08000e6cc783b */ /* 0x0002620000000200 */
[----:B------:R-:W-:Y:S01]  /*1640*/  IMAD.SHL.U32 R15, R13, 0x40, RZ ;  /* 0x000000400d0f7824 */ /* 0x000fe200078e00ff */
[----:B------:R-:W-:-:S02]  /*1650*/  SHF.R.S32.HI R17, RZ, 0x1f, R4 ;  /* 0x0000001fff117819 */ /* 0x000fc40000011404 */
[----:B------:R1:W1:Y:S01]  /*1660*/  LDSM.16.M88.4 R208, [R230+0xb080] ;  /* 0x00b08000e6d0783b */ /* 0x0002620000000200 */
[----:B------:R-:W-:Y:S02]  /*1670*/  LOP3.LUT R18, R3, R19, R12, 0x1e, !PT ;  /* 0x0000001303127212 */ /* 0x000fe400078e1e0c */
[----:B------:R-:W-:Y:S01]  /*1680*/  LOP3.LUT R21, R21, 0x2, R8, 0xe2, !PT ;  /* 0x0000000215157812 */ /* 0x000fe200078ee208 */
[----:B------:R1:W1:Y:S01]  /*1690*/  LDSM.16.M88.4 R212, [R220+0xa080] ;  /* 0x00a08000dcd4783b */ /* 0x0002620000000200 */
[----:B------:R-:W-:Y:S01]  /*16a0*/  LEA.HI R8, R17, R4, RZ, 0x2 ;  /* 0x0000000411087211 */ /* 0x000fe200078f10ff */
[----:B------:R-:W-:Y:S01]  /*16b0*/  IMAD.IADD R251, R251, 0x1, R18 ;  /* 0x00000001fbfb7824 */ /* 0x000fe200078e0212 */
[----:B------:R-:W-:Y:S01]  /*16c0*/  LOP3.LUT R234, R234, 0x8, RZ, 0xc0, !PT ;  /* 0x00000008eaea7812 */ /* 0x000fe200078ec0ff */
[----:B------:R1:W1:Y:S01]  /*16d0*/  LDSM.16.M88.4 R216, [R220+0xb080] ;  /* 0x00b08000dcd8783b */ /* 0x0002620000000200 */
[----:B------:R-:W-:-:S03]  /*16e0*/  SHF.R.S32.HI R242, RZ, 0x2, R8 ;  /* 0x00000002fff27819 */ /* 0x000fc60000011408 */
[----:B------:R-:W-:Y:S01]  /*16f0*/  BAR.SYNC.DEFER_BLOCKING 0x0 ;  /* 0x0000000000007b1d */ /* 0x000fe20000010000 */
[----:B------:R-:W-:Y:S01]  /*1700*/  ISETP.GE.OR P2, PT, R235, c[0x0][0x1fc], P2 ;  /* 0x00007f00eb007a0c */ /* 0x000fe20001746670 */
[----:B------:R-:W-:Y:S01]  /*1710*/  IMAD R242, R5, 0x10, R242 ;  /* 0x0000001005f27824 */ /* 0x000fe200078e02f2 */
[----:B------:R-:W-:Y:S01]  /*1720*/  LOP3.LUT R240, R21, R240, RZ, 0xfc, !PT ;  /* 0x000000f015f07212 */ /* 0x000fe200078efcff */
[----:B------:R-:W-:Y:S01]  /*1730*/  IMAD R5, R5, 0x200, R226 ;  /* 0x0000020005057824 */ /* 0x000fe200078e02e2 */
[----:B------:R-:W-:Y:S01]  /*1740*/  SEL R0, R0, 0xffffffe0, !P5 ;  /* 0xffffffe000007807 */ /* 0x000fe20006800000 */
[----:B------:R-:W-:Y:S01]  /*1750*/  @!PT LDS RZ, [RZ] ;  /* 0x00000000fffff984 */ /* 0x000fe20000000800 */
[----:B------:R-:W-:Y:S01]  /*1760*/  @!PT LDS RZ, [RZ] ;  /* 0x00000000fffff984 */ /* 0x000fe20000000800 */
[----:B------:R-:W-:Y:S01]  /*1770*/  @!PT LDS RZ, [RZ] ;  /* 0x00000000fffff984 */ /* 0x000fe20000000800 */
[----:B------:R1:W-:Y:S01]  /*1780*/  LDGSTS.E.BYPASS.LTC128B.128 [R233+0x6080], [R248.64], !P3 ;  /* 0x06080000f8e97fae */ /* 0x0003e2000d901d52 */
[----:B------:R-:W-:-:S03]  /*1790*/  ISETP.GT.AND P3, PT, R236, 0xf, PT ;  /* 0x0000000fec00780c */ /* 0x000fc60003f64270 */
[----:B------:R1:W-:Y:S01]  /*17a0*/  LDGSTS.E.BYPASS.LTC128B.128 [R233+0x7080], [R248.64+0x40], !P4 ;  /* 0x07080040f8e97fae */ /* 0x0003e2000e101d52 */
[----:B------:R-:W-:Y:S01]  /*17b0*/  LOP3.LUT P4, RZ, R13, 0x2, RZ, 0xc0, !PT ;  /* 0x000000020dff7812 */ /* 0x000fe2000788c0ff */
[C---:B------:R-:W-:Y:S02]  /*17c0*/  IMAD.SHL.U32 R13, R14.reuse, 0x40, RZ ;  /* 0x000000400e0d7824 */ /* 0x040fe400078e00ff */
[----:B------:R1:W-:Y:S01]  /*17d0*/  LDGSTS.E.BYPASS.LTC128B.128 [R233+0x8080], [R248.64+0x80], !P0 ;  /* 0x08080080f8e97fae */ /* 0x0003e2000c101d52 */
[----:B------:R-:W-:Y:S02]  /*17e0*/  LOP3.LUT P0, RZ, R14, 0x2, RZ, 0xc0, !PT ;  /* 0x000000020eff7812 */ /* 0x000fe4000780c0ff */
[----:B------:R-:W-:Y:S02]  /*17f0*/  LOP3.LUT R14, R15, 0x1c0, RZ, 0xc0, !PT ;  /* 0x000001c00f0e7812 */ /* 0x000fe400078ec0ff */
[----:B------:R-:W-:Y:S01]  /*1800*/  LOP3.LUT R13, R13, 0xc0, RZ, 0xc0, !PT ;  /* 0x000000c00d0d7812 */ /* 0x000fe200078ec0ff */
[----:B------:R-:W-:Y:S01]  /*1810*/  @!P3 IMAD.SHL.U32 R3, R236, 0x10, RZ ;  /* 0x00000010ec03b824 */ /* 0x000fe200078e00ff */
[----:B------:R-:W-:-:S02]  /*1820*/  SEL R222, R231, 0xfffffff0, !P4 ;  /* 0xfffffff0e7de7807 */ /* 0x000fc40006000000 */
[----:B------:R-:W-:Y:S02]  /*1830*/  SHF.R.U32.HI R16, RZ, 0x3, R13 ;  /* 0x00000003ff107819 */ /* 0x000fe4000001160d */
[----:B------:R5:W-:Y:S01]  /*1840*/  @!P3 LDGSTS.E.BYPASS.LTC128B.128 [R3+0xf080], [R22.64] ;  /* 0x0f0800001603bfae */ /* 0x000be2000b901d52 */
[----:B------:R-:W-:-:S03]  /*1850*/  SEL R231, R231, 0xfffffff0, !P0 ;  /* 0xfffffff0e7e77807 */ /* 0x000fc60004000000 */
[----:B------:R-:W0:Y:S04]  /*1860*/  LDGDEPBAR ;  /* 0x00000000000079af */ /* 0x000e280000000000 */
[----:B------:R1:W-:Y:S04]  /*1870*/  LDGSTS.E.BYPASS.LTC128B.128 [R233+0xc080], [R246.64], !P6 ;  /* 0x0c080000f6e97fae */ /* 0x0003e8000f101d52 */
[----:B------:R1:W-:Y:S01]  /*1880*/  LDGSTS.E.BYPASS.LTC128B.128 [R233+0xd080], [R246.64+0x40], !P1 ;  /* 0x0d080040f6e97fae */ /* 0x0003e2000c901d52 */
[----:B------:R-:W-:-:S03]  /*1890*/  PLOP3.LUT P1, PT, PT, PT, UP0, 0x80, 0x0 ;  /* 0x000000000000781c */ /* 0x000fc60003f2f008 */
[----:B------:R1:W-:Y:S01]  /*18a0*/  LDGSTS.E.BYPASS.LTC128B.128 [R233+0xe080], [R246.64+0x80], !P2 ;  /* 0x0e080080f6e97fae */ /* 0x0003e2000d101d52 */
[----:B-----5:R-:W-:-:S04]  /*18b0*/  SHF.R.U32.HI R3, RZ, 0x3, R14 ;  /* 0x00000003ff037819 */ /* 0x020fc8000001160e */
[--C-:B------:R-:W-:Y:S02]  /*18c0*/  LOP3.LUT R14, R3, R14, R234.reuse, 0x1e, !PT ;  /* 0x0000000e030e7212 */ /* 0x100fe400078e1eea */
[C---:B------:R-:W-:Y:S02]  /*18d0*/  LOP3.LUT R234, R16.reuse, R13, R234, 0x1e, !PT ;  /* 0x0000000d10ea7212 */ /* 0x040fe400078e1eea */
[C---:B------:R-:W-:Y:S01]  /*18e0*/  LOP3.LUT R3, R16.reuse, R9, R13, 0x1e, !PT ;  /* 0x0000000910037212 */ /* 0x040fe200078e1e0d */
[----:B------:R-:W-:Y:S01]  /*18f0*/  IMAD.IADD R225, R225, 0x1, R14 ;  /* 0x00000001e1e17824 */ /* 0x000fe200078e020e */
[----:B------:R-:W-:Y:S01]  /*1900*/  LOP3.LUT R13, R16, R13, R12, 0x1e, !PT ;  /* 0x0000000d100d7212 */ /* 0x000fe200078e1e0c */
[----:B------:R-:W-:Y:S02]  /*1910*/  IMAD.IADD R234, R5, 0x1, R234 ;  /* 0x0000000105ea7824 */ /* 0x000fe400078e02ea */
[----:B------:R-:W-:Y:S02]  /*1920*/  @!P3 IMAD.SHL.U32 R5, R236, 0x10, RZ ;  /* 0x00000010ec05b824 */ /* 0x000fe400078e00ff */
[----:B------:R-:W-:-:S02]  /*1930*/  IMAD.IADD R232, R226, 0x1, R3 ;  /* 0x00000001e2e87824 */ /* 0x000fc400078e0203 */
[----:B------:R-:W-:Y:S01]  /*1940*/  IMAD.IADD R226, R226, 0x1, R13 ;  /* 0x00000001e2e27824 */ /* 0x000fe200078e020d */
[----:B------:R1:W-:Y:S04]  /*1950*/  @!P3 LDGSTS.E.BYPASS.LTC128B.128 [R5+0xf280], [R10.64] ;  /* 0x0f2800000a05bfae */ /* 0x0003e8000b901d52 */
[----:B------:R-:W0:Y:S04]  /*1960*/  LDGDEPBAR ;  /* 0x00000000000079af */ /* 0x000e280000000000 */
[----:B------:R-:W0:Y:S01]  /*1970*/  LDGDEPBAR ;  /* 0x00000000000079af */ /* 0x000e220000000000 */
[----:B------:R-:W-:Y:S05]  /*1980*/  @!P1 BRA `(.L_x_22) ;  /* 0x0000367000009947 */ /* 0x000fea0003800000 */
[----:B-1234-:R-:W-:Y:S01]  /*1990*/  SHF.R.S32.HI R5, RZ, 0x1f, R2 ;  /* 0x0000001fff057819 */ /* 0x01efe20000011402 */
[----:B------:R-:W-:Y:S01]  /*19a0*/  ULDC.64 UR4, c[0x0][0x238] ;  /* 0x00008e0000047ab9 */ /* 0x000fe20000000a00 */
[--C-:B------:R-:W-:Y:S01]  /*19b0*/  SHF.R.S32.HI R237, RZ, 0x1f, R236.reuse ;  /* 0x0000001fffed7819 */ /* 0x100fe200000114ec */
[----:B------:R-:W-:Y:S01]  /*19c0*/  UIMAD UR4, UR8, UR4, URZ ;  /* 0x00000004080472a4 */ /* 0x000fe2000f8e023f */
[----:B------:R-:W-:Y:S01]  /*19d0*/  LEA.HI R5, R5, R2, RZ, 0x2 ;  /* 0x0000000205057211 */ /* 0x000fe200078f10ff */
[----:B------:R-:W-:Y:S01]  /*19e0*/  IMAD.U32 R11, RZ, RZ, UR10 ;  /* 0x0000000aff0b7e24 */ /* 0x000fe2000f8e00ff */
[----:B------:R-:W-:Y:S01]  /*19f0*/  LOP3.LUT P0, RZ, R6, 0x4, RZ, 0xc0, !PT ;  /* 0x0000000406ff7812 */ /* 0x000fe2000780c0ff */
[----:B------:R-:W-:Y:S01]  /*1a00*/  UIMAD UR10, UR10, UR5, UR4 ;  /* 0x000000050a0a72a4 */ /* 0x000fe2000f8e0204 */
[----:B------:R-:W-:Y:S01]  /*1a10*/  LOP3.LUT R5, R5, 0xfffffffc, RZ, 0xc0, !PT ;  /* 0xfffffffc05057812 */ /* 0x000fe200078ec0ff */
[----:B------:R-:W-:Y:S01]  /*1a20*/  IMAD.WIDE.U32 R10, R11, c[0x0][0x238], R236 ;  /* 0x00008e000b0a7a25 */ /* 0x000fe200078e00ec */
[----:B------:R-:W-:Y:S01]  /*1a30*/  ULDC.64 UR4, c[0x0][0x240] ;  /* 0x0000900000047ab9 */ /* 0x000fe20000000a00 */
[----:B------:R-:W-:Y:S01]  /*1a40*/  LEA R225, R225, 0x13480, 0x1 ;  /* 0x00013480e1e17811 */ /* 0x000fe200078e08ff */
[----:B------:R-:W-:Y:S01]  /*1a50*/  UIADD3 UR7, UR6, 0x3f, URZ ;  /* 0x0000003f06077890 */ /* 0x000fe2000fffe03f */
[----:B------:R-:W-:Y:S01]  /*1a60*/  IMAD.IADD R2, R2, 0x1, -R5 ;  /* 0x0000000102027824 */ /* 0x000fe200078e0a05 */
[----:B------:R-:W-:Y:S01]  /*1a70*/  IADD3 R11, R11, UR10, RZ ;  /* 0x0000000a0b0b7c10 */ /* 0x000fe2000fffe0ff */
[----:B------:R-:W-:Y:S01]  /*1a80*/  IMAD.SHL.U32 R251, R251, 0x2, RZ ;  /* 0x00000002fbfb7824 */ /* 0x000fe200078e00ff */
[----:B------:R-:W-:Y:S01]  /*1a90*/  LOP3.LUT R9, R8, 0xfffffffc, RZ, 0xc0, !PT ;  /* 0xfffffffc08097812 */ /* 0x000fe200078ec0ff */
[----:B------:R-:W-:Y:S01]  /*1aa0*/  IMAD R250, R2, -0x8, R7 ;  /* 0xfffffff802fa7824 */ /* 0x000fe200078e0207 */
[----:B------:R-:W-:Y:S01]  /*1ab0*/  SHF.L.U32 R229, R234, 0x1, RZ ;  /* 0x00000001eae57819 */ /* 0x000fe200000006ff */
[----:B------:R-:W-:Y:S01]  /*1ac0*/  IMAD.U32 R2, RZ, RZ, UR15 ;  /* 0x0000000fff027e24 */ /* 0x000fe2000f8e00ff */
[----:B------:R-:W-:Y:S01]  /*1ad0*/  UIMAD UR4, UR9, UR4, URZ ;  /* 0x00000004090472a4 */ /* 0x000fe2000f8e023f */
[----:B------:R-:W-:Y:S01]  /*1ae0*/  IMAD R224, R222, 0x2, R225 ;  /* 0x00000002dee07824 */ /* 0x000fe200078e02e1 */
[----:B------:R-:W-:Y:S01]  /*1af0*/  USHF.R.S32.HI UR6, URZ, 0x1f, UR7 ;  /* 0x0000001f3f067899 */ /* 0x000fe20008011407 */
[----:B------:R-:W-:Y:S01]  /*1b00*/  IMAD.WIDE.U32 R12, R2, c[0x0][0x240], R10 ;  /* 0x00009000020c7a25 */ /* 0x000fe200078e000a */
[----:B------:R-:W-:Y:S01]  /*1b10*/  IADD3 R228, R229, 0xc080, RZ ;  /* 0x0000c080e5e47810 */ /* 0x000fe20007ffe0ff */
[----:B------:R-:W-:Y:S01]  /*1b20*/  UIMAD UR5, UR15, UR5, UR4 ;  /* 0x000000050f0572a4 */ /* 0x000fe2000f8e0204 */
[C---:B------:R-:W-:Y:S01]  /*1b30*/  IADD3 R3, R251.reuse, 0xf480, RZ ;  /* 0x0000f480fb037810 */ /* 0x040fe20007ffe0ff */
[----:B------:R-:W-:Y:S01]  /*1b40*/  IMAD.IADD R9, R4, 0x1, -R9 ;  /* 0x0000000104097824 */ /* 0x000fe200078e0a09 */
[----:B------:R1:W-:Y:S01]  /*1b50*/  STL.64 [R1], R12 ;  /* 0x0000000c01007387 */ /* 0x0003e20000100a00 */
[----:B------:R-:W-:Y:S01]  /*1b60*/  IMAD R223, R0, 0x2, R225 ;  /* 0x0000000200df7824 */ /* 0x000fe200078e02e1 */
[----:B------:R-:W-:Y:S01]  /*1b70*/  IADD3 R243, R251, 0xf4c0, RZ ;  /* 0x0000f4c0fbf37810 */ /* 0x000fe20007ffe0ff */
[----:B------:R-:W-:Y:S01]  /*1b80*/  ULEA.HI UR6, UR6, UR7, URZ, 0x6 ;  /* 0x0000000706067291 */ /* 0x000fe2000f8f303f */
[----:B------:R-:W-:Y:S01]  /*1b90*/  @P0 IADD3 R243, R3, -0x40, RZ ;  /* 0xffffffc003f30810 */ /* 0x000fe20007ffe0ff */
[----:B------:R-:W-:Y:S01]  /*1ba0*/  IMAD R250, R9, -0x2, R250 ;  /* 0xfffffffe09fa7824 */ /* 0x000fe200078e02fa */
[----:B------:R-:W-:Y:S01]  /*1bb0*/  LEA R226, R226, 0x80, 0x1 ;  /* 0x00000080e2e27811 */ /* 0x000fe200078e08ff */
[----:B------:R-:W-:Y:S01]  /*1bc0*/  IMAD.SHL.U32 R227, R227, 0x2, RZ ;  /* 0x00000002e3e37824 */ /* 0x000fe200078e00ff */
        /* <DEDUP_REMOVED lines=48> */
[----:B------:R-:W-:Y:S01]  /*1ed0*/  IMAD R222, R222, 0x2, R223 ;  /* 0x00000002dede7824 */ /* 0x000fe200078e02df */
[----:B------:R-:W-:Y:S01]  /*1ee0*/  LEA R0, R0, R224, 0x1 ;  /* 0x000000e000007211 */ /* 0x000fe200078e08ff */
[----:B------:R-:W-:Y:S01]  /*1ef0*/  IMAD R228, R231, 0x2, R228 ;  /* 0x00000002e7e47824 */ /* 0x000fe200078e02e4 */
[----:B------:R-:W-:Y:S01]  /*1f00*/  ULDC UR9, c[0x0][0x278] ;  /* 0x00009e0000097ab9 */ /* 0x000fe20000000800 */
[----:B------:R-:W-:Y:S01]  /*1f10*/  IADD3 R252, R13, UR5, RZ ;  /* 0x000000050dfc7c10 */ /* 0x000fe2000fffe0ff */
[----:B------:R-:W-:-:S02]  /*1f20*/  ULDC UR8, c[0x0][0x290] ;  /* 0x0000a40000087ab9 */ /* 0x000fc40000000800 */
[----:B------:R-:W-:Y:S02]  /*1f30*/  UMOV UR4, URZ ;  /* 0x0000003f00047c82 */ /* 0x000fe40008000000 */
[----:B------:R-:W-:Y:S02]  /*1f40*/  UMOV UR16, 0x1 ;  /* 0x0000000100107882 */ /* 0x000fe40000000000 */
[----:B------:R-:W-:Y:S02]  /*1f50*/  UMOV UR11, URZ ;  /* 0x0000003f000b7c82 */ /* 0x000fe40008000000 */
[----:B------:R-:W-:Y:S02]  /*1f60*/  ULDC UR10, c[0x0][0x168] ;  /* 0x00005a00000a7ab9 */ /* 0x000fe40000000800 */
[----:B------:R-:W-:Y:S02]  /*1f70*/  UIMAD UR9, UR15, UR9, URZ ;  /* 0x000000090f0972a4 */ /* 0x000fe4000f8e023f */
[----:B------:R-:W-:-:S02]  /*1f80*/  UIMAD UR8, UR15, UR8, URZ ;  /* 0x000000080f0872a4 */ /* 0x000fc4000f8e023f */
[----:B------:R-:W-:Y:S02]  /*1f90*/  USHF.R.S32.HI UR14, URZ, 0x6, UR6 ;  /* 0x000000063f0e7899 */ /* 0x000fe40008011406 */
[----:B------:R-:W-:-:S03]  /*1fa0*/  ULDC UR5, c[0x0][0x168] ;  /* 0x00005a0000057ab9 */ /* 0x000fc60000000800 */
[----:B-1----:R-:W-:-:S07]  /*1fb0*/  IADD3 R221, R234, R231, RZ ;  /* 0x000000e7eadd7210 */ /* 0x002fce0007ffe0ff */
.L_x_25:
[----:B------:R-:W-:Y:S04]  /*1fc0*/  DEPBAR.LE SB0, 0x1 ;  /* 0x000080400000791a */ /* 0x000fe80000000000 */
[----:B------:R-:W-:Y:S01]  /*1fd0*/  BAR.SYNC.DEFER_BLOCKING 0x0 ;  /* 0x0000000000007b1d */ /* 0x000fe20000010000 */
[----:B------:R-:W-:Y:S01]  /*1fe0*/  MOV R3, UR4 ;  /* 0x0000000400037c02 */ /* 0x000fe20008000f00 */
[----:B------:R-:W-:Y:S01]  /*1ff0*/  IMAD.U32 R48, RZ, RZ, UR4 ;  /* 0x00000004ff307e24 */ /* 0x000fe2000f8e00ff */
[----:B------:R-:W-:Y:S01]  /*2000*/  MOV R183, UR4 ;  /* 0x0000000400b77c02 */ /* 0x000fe20008000f00 */
[----:B------:R-:W-:Y:S02]  /*2010*/  UIADD3 UR20, UR11, 0x1, URZ ;  /* 0x000000010b147890 */ /* 0x000fe4000fffe03f */
[----:B------:R-:W-:Y:S01]  /*2020*/  IMAD R3, R3, 0x1800, R234 ;  /* 0x0000180003037824 */ /* 0x000fe200078e02ea */
[----:B------:R-:W-:Y:S01]  /*2030*/  LEA R181, R183, R242, 0x6 ;  /* 0x000000f2b7b57211 */ /* 0x000fe200078e30ff */
[----:B------:R-:W-:Y:S03]  /*2040*/  UISETP.GE.AND UP0, UPT, UR20, UR14, UPT ;  /* 0x0000000e1400728c */ /* 0x000fe6000bf06270 */
[----:B------:R-:W-:Y:S01]  /*2050*/  SHF.L.U32 R180, R3, 0x1, RZ ;  /* 0x0000000103b47819 */ /* 0x000fe200000006ff */
[----:B------:R-:W-:Y:S02]  /*2060*/  IMAD R3, R48, 0x1800, R231 ;  /* 0x0000180030037824 */ /* 0x000fe400078e02e7 */
[----:B------:R-:W-:Y:S03]  /*2070*/  PLOP3.LUT P0, PT, PT, PT, UP0, 0x80, 0x0 ;  /* 0x000000000000781c */ /* 0x000fe60003f0f008 */
[----:B------:R-:W-:Y:S05]  /*2080*/  IADD3 R3, R234, R3, RZ ;  /* 0x00000003ea037210 */ /* 0x000fea0007ffe0ff */
[----:B------:R-:W-:Y:S01]  /*2090*/  IMAD.SHL.U32 R2, R3, 0x2, RZ ;  /* 0x0000000203027824 */ /* 0x000fe200078e00ff */
[----:B------:R-:W-:Y:S05]  /*20a0*/  LDSM.16.M88.4 R40, [R230+0x80] ;  /* 0x00008000e628783b */ /* 0x000fea0000000200 */
[----:B------:R-:W1:Y:S05]  /*20b0*/  LDSM.16.M88.4 R36, [R180+0x6080] ;  /* 0x00608000b424783b */ /* 0x000e6a0000000200 */
[----:B------:R-:W2:Y:S05]  /*20c0*/  LDSM.16.M88.4 R44, [R180+0x6880] ;  /* 0x00688000b42c783b */ /* 0x000eaa0000000200 */
[----:B------:R-:W3:Y:S05]  /*20d0*/  LDSM.16.M88.4 R48, [R230+0x1080] ;  /* 0x00108000e630783b */ /* 0x000eea0000000200 */
[----:B------:R-:W-:Y:S05]  /*20e0*/  LDSM.16.M88.4 R56, [R220+0x80] ;  /* 0x00008000dc38783b */ /* 0x000fea0000000200 */
[----:B------:R-:W4:Y:S05]  /*20f0*/  LDSM.16.M88.4 R52, [R2+0x6080] ;  /* 0x006080000234783b */ /* 0x000f2a0000000200 */
[----:B------:R-:W5:Y:S05]  /*2100*/  LDSM.16.M88.4 R156, [R2+0x6880] ;  /* 0x00688000029c783b */ /* 0x000f6a0000000200 */
[----:B------:R-:W3:Y:S05]  /*2110*/  LDSM.16.M88.4 R160, [R220+0x1080] ;  /* 0x00108000dca0783b */ /* 0x000eea0000000200 */
[----:B------:R-:W-:Y:S01]  /*2120*/  LDSM.16.M88.4 R164, [R2+0x7880] ;  /* 0x0078800002a4783b */ /* 0x000fe20000000200 */
[-C--:B-1----:R-:W-:Y:S08]  /*2130*/  HMMA.16816.F32.BF16 R4, R36, R40.reuse, RZ ;  /* 0x000000282404723c */ /* 0x082ff000000418ff */
[C---:B--2---:R-:W-:Y:S08]  /*2140*/  HMMA.16816.F32.BF16 R8, R44.reuse, R40, RZ ;  /* 0x000000282c08723c */ /* 0x044ff000000418ff */
[-C--:B------:R-:W-:Y:S08]  /*2150*/  HMMA.16816.F32.BF16 R12, R44, R42.reuse, RZ ;  /* 0x0000002a2c0c723c */ /* 0x080ff000000418ff */
[C---:B------:R-:W-:Y:S01]  /*2160*/  HMMA.16816.F32.BF16 R16, R36.reuse, R42, RZ ;  /* 0x0000002a2410723c */ /* 0x040fe200000418ff */
[----:B------:R-:W-:Y:S07]  /*2170*/  LDSM.16.M88.4 R40, [R230+0x2080] ;  /* 0x00208000e628783b */ /* 0x000fee0000000200 */
[-C--:B---3--:R-:W-:Y:S08]  /*2180*/  HMMA.16816.F32.BF16 R20, R36, R48.reuse, RZ ;  /* 0x000000302414723c */ /* 0x088ff000000418ff */
[C---:B------:R-:W-:Y:S08]  /*2190*/  HMMA.16816.F32.BF16 R24, R44.reuse, R48, RZ ;  /* 0x000000302c18723c */ /* 0x040ff000000418ff */
[-C--:B------:R-:W-:Y:S01]  /*21a0*/  HMMA.16816.F32.BF16 R28, R44, R50.reuse, RZ ;  /* 0x000000322c1c723c */ /* 0x080fe200000418ff */
[----:B------:R-:W-:Y:S07]  /*21b0*/  LDSM.16.M88.4 R44, [R180+0x7880] ;  /* 0x00788000b42c783b */ /* 0x000fee0000000200 */
[----:B------:R-:W-:Y:S01]  /*21c0*/  HMMA.16816.F32.BF16 R32, R36, R50, RZ ;  /* 0x000000322420723c */ /* 0x000fe200000418ff */
[----:B------:R-:W1:Y:S05]  /*21d0*/  LDSM.16.M88.4 R36, [R180+0x7080] ;  /* 0x00708000b424783b */ /* 0x000e6a0000000200 */
[----:B------:R-:W2:Y:S02]  /*21e0*/  LDSM.16.M88.4 R48, [R230+0x3080] ;  /* 0x00308000e630783b */ /* 0x000ea40000000200 */
[-C--:B----4-:R-:W-:Y:S08]  /*21f0*/  HMMA.16816.F32.BF16 R4, R52, R56.reuse, R4 ;  /* 0x000000383404723c */ /* 0x090ff00000041804 */
[C---:B-----5:R-:W-:Y:S07]  /*2200*/  HMMA.16816.F32.BF16 R8, R156.reuse, R56, R8 ;  /* 0x000000389c08723c */ /* 0x060fee0000041808 */
[----:B------:R-:W-:Y:S01]  /*2210*/  MOV R56, UR4 ;  /* 0x0000000400387c02 */ /* 0x000fe20008000f00 */
[-C--:B------:R-:W-:Y:S04]  /*2220*/  HMMA.16816.F32.BF16 R12, R156, R58.reuse, R12 ;  /* 0x0000003a9c0c723c */ /* 0x080fe8000004180c */
[----:B------:R-:W-:Y:S04]  /*2230*/  IMAD R56, R56, 0x1800, R221 ;  /* 0x0000180038387824 */ /* 0x000fe800078e02dd */
[C---:B------:R-:W-:Y:S04]  /*2240*/  HMMA.16816.F32.BF16 R16, R52.reuse, R58, R16 ;  /* 0x0000003a3410723c */ /* 0x040fe80000041810 */
[----:B------:R-:W-:Y:S04]  /*2250*/  IMAD.SHL.U32 R3, R56, 0x2, RZ ;  /* 0x0000000238037824 */ /* 0x000fe800078e00ff */
[-C--:B------:R-:W-:Y:S01]  /*2260*/  HMMA.16816.F32.BF16 R20, R52, R160.reuse, R20 ;  /* 0x000000a03414723c */ /* 0x080fe20000041814 */
[----:B------:R-:W-:Y:S07]  /*2270*/  LDSM.16.M88.4 R56, [R3+0x7080] ;  /* 0x007080000338783b */ /* 0x000fee0000000200 */
[C---:B------:R-:W-:Y:S08]  /*2280*/  HMMA.16816.F32.BF16 R24, R156.reuse, R160, R24 ;  /* 0x000000a09c18723c */ /* 0x040ff00000041818 */
[-C--:B------:R-:W-:Y:S01]  /*2290*/  HMMA.16816.F32.BF16 R28, R156, R162.reuse, R28 ;  /* 0x000000a29c1c723c */ /* 0x080fe2000004181c */
[----:B------:R-:W3:Y:S07]  /*22a0*/  LDSM.16.M88.4 R156, [R220+0x2080] ;  /* 0x00208000dc9c783b */ /* 0x000eee0000000200 */
[----:B------:R-:W-:Y:S01]  /*22b0*/  HMMA.16816.F32.BF16 R32, R52, R162, R32 ;  /* 0x000000a23420723c */ /* 0x000fe20000041820 */
[----:B------:R-:W4:Y:S05]  /*22c0*/  LDSM.16.M88.4 R52, [R220+0x3080] ;  /* 0x00308000dc34783b */ /* 0x000f2a0000000200 */
[----:B------:R-:W-:Y:S02]  /*22d0*/  LDSM.16.M88.4 R160, [R180+0x8880] ;  /* 0x00888000b4a0783b */ /* 0x000fe40000000200 */
[-C--:B-1----:R-:W-:Y:S08]  /*22e0*/  HMMA.16816.F32.BF16 R4, R36, R40.reuse, R4 ;  /* 0x000000282404723c */ /* 0x082ff00000041804 */
[C---:B------:R-:W-:Y:S08]  /*22f0*/  HMMA.16816.F32.BF16 R8, R44.reuse, R40, R8 ;  /* 0x000000282c08723c */ /* 0x040ff00000041808 */
[-C--:B------:R-:W-:Y:S08]  /*2300*/  HMMA.16816.F32.BF16 R12, R44, R42.reuse, R12 ;  /* 0x0000002a2c0c723c */ /* 0x080ff0000004180c */
[C---:B------:R-:W-:Y:S01]  /*2310*/  HMMA.16816.F32.BF16 R16, R36.reuse, R42, R16 ;  /* 0x0000002a2410723c */ /* 0x040fe20000041810 */
[----:B------:R-:W-:Y:S07]  /*2320*/  LDSM.16.M88.4 R40, [R180+0x8080] ;  /* 0x00808000b428783b */ /* 0x000fee0000000200 */
[-C--:B--2---:R-:W-:Y:S08]  /*2330*/  HMMA.16816.F32.BF16 R20, R36, R48.reuse, R20 ;  /* 0x000000302414723c */ /* 0x084ff00000041814 */
[C---:B------:R-:W-:Y:S08]  /*2340*/  HMMA.16816.F32.BF16 R24, R44.reuse, R48, R24 ;  /* 0x000000302c18723c */ /* 0x040ff00000041818 */
[-C--:B------:R-:W-:Y:S01]  /*2350*/  HMMA.16816.F32.BF16 R28, R44, R50.reuse, R28 ;  /* 0x000000322c1c723c */ /* 0x080fe2000004181c */
[----:B------:R-:W1:Y:S07]  /*2360*/  LDSM.16.M88.4 R44, [R230+0x4080] ;  /* 0x00408000e62c783b */ /* 0x000e6e0000000200 */
[----:B------:R-:W-:Y:S01]  /*2370*/  HMMA.16816.F32.BF16 R32, R36, R50, R32 ;  /* 0x000000322420723c */ /* 0x000fe20000041820 */
[----:B------:R-:W2:Y:S05]  /*2380*/  LDSM.16.M88.4 R36, [R230+0x5080] ;  /* 0x00508000e624783b */ /* 0x000eaa0000000200 */
[----:B------:R-:W-:Y:S02]  /*2390*/  LDSM.16.M88.4 R48, [R220+0x4080] ;  /* 0x00408000dc30783b */ /* 0x000fe40000000200 */
[-C--:B---3--:R-:W-:Y:S08]  /*23a0*/  HMMA.16816.F32.BF16 R4, R56, R156.reuse, R4 ;  /* 0x0000009c3804723c */ /* 0x088ff00000041804 */
[C---:B------:R-:W-:Y:S08]  /*23b0*/  HMMA.16816.F32.BF16 R8, R164.reuse, R156, R8 ;  /* 0x0000009ca408723c */ /* 0x040ff00000041808 */
[-C--:B------:R-:W-:Y:S08]  /*23c0*/  HMMA.16816.F32.BF16 R12, R164, R158.reuse, R12 ;  /* 0x0000009ea40c723c */ /* 0x080ff0000004180c */
[C---:B------:R-:W-:Y:S08]  /*23d0*/  HMMA.16816.F32.BF16 R16, R56.reuse, R158, R16 ;  /* 0x0000009e3810723c */ /* 0x040ff00000041810 */
[-C--:B----4-:R-:W-:Y:S08]  /*23e0*/  HMMA.16816.F32.BF16 R20, R56, R52.reuse, R20 ;  /* 0x000000343814723c */ /* 0x090ff00000041814 */
[C---:B------:R-:W-:Y:S08]  /*23f0*/  HMMA.16816.F32.BF16 R24, R164.reuse, R52, R24 ;  /* 0x00000034a418723c */ /* 0x040ff00000041818 */
[-C--:B------:R-:W-:Y:S08]  /*2400*/  HMMA.16816.F32.BF16 R28, R164, R54.reuse, R28 ;  /* 0x00000036a41c723c */ /* 0x080ff0000004181c */
[----:B------:R-:W-:Y:S01]  /*2410*/  HMMA.16816.F32.BF16 R32, R56, R54, R32 ;  /* 0x000000363820723c */ /* 0x000fe20000041820 */
[----:B------:R-:W-:Y:S05]  /*2420*/  LDSM.16.M88.4 R52, [R2+0x8880] ;  /* 0x008880000234783b */ /* 0x000fea0000000200 */
[----:B------:R-:W-:Y:S02]  /*2430*/  LDSM.16.M88.4 R56, [R220+0x5080] ;  /* 0x00508000dc38783b */ /* 0x000fe40000000200 */
[-C--:B-1----:R-:W-:Y:S03]  /*2440*/  HMMA.16816.F32.BF16 R4, R40, R44.reuse, R4 ;  /* 0x0000002c2804723c */ /* 0x082fe60000041804 */
[----:B------:R-:W-:Y:S05]  /*2450*/  LDS R2, [R181.X4+0xf120] ;  /* 0x00f12000b5027984 */ /* 0x000fea0000004800 */
[C---:B------:R-:W-:Y:S08]  /*2460*/  HMMA.16816.F32.BF16 R8, R160.reuse, R44, R8 ;  /* 0x0000002ca008723c */ /* 0x040ff00000041808 */
[-C--:B------:R-:W-:Y:S08]  /*2470*/  HMMA.16816.F32.BF16 R12, R160, R46.reuse, R12 ;  /* 0x0000002ea00c723c */ /* 0x080ff0000004180c */
[C---:B------:R-:W-:Y:S01]  /*2480*/  HMMA.16816.F32.BF16 R16, R40.reuse, R46, R16 ;  /* 0x0000002e2810723c */ /* 0x040fe20000041810 */
[----:B------:R-:W1:Y:S05]  /*2490*/  LDSM.16.M88.4 R44, [R3+0x8080] ;  /* 0x00808000032c783b */ /* 0x000e6a0000000200 */
[----:B------:R3:W4:Y:S02]  /*24a0*/  LDS R3, [R181.X4+0xf100] ;  /* 0x00f10000b5037984 */ /* 0x0007240000004800 */
[-C--:B--2---:R-:W-:Y:S08]  /*24b0*/  HMMA.16816.F32.BF16 R20, R40, R36.reuse, R20 ;  /* 0x000000242814723c */ /* 0x084ff00000041814 */
[C---:B------:R-:W-:Y:S08]  /*24c0*/  HMMA.16816.F32.BF16 R24, R160.reuse, R36, R24 ;  /* 0x00000024a018723c */ /* 0x040ff00000041818 */
[-C--:B------:R-:W-:Y:S08]  /*24d0*/  HMMA.16816.F32.BF16 R28, R160, R38.reuse, R28 ;  /* 0x00000026a01c723c */ /* 0x080ff0000004181c */
[----:B------:R-:W-:Y:S01]  /*24e0*/  HMMA.16816.F32.BF16 R32, R40, R38, R32 ;  /* 0x000000262820723c */ /* 0x000fe20000041820 */
[----:B------:R3:W2:Y:S05]  /*24f0*/  LDS R42, [R181.X4+0xf080] ;  /* 0x00f08000b52a7984 */ /* 0x0006aa0000004800 */
[----:B------:R3:W2:Y:S02]  /*2500*/  LDS R41, [R181.X4+0xf0a0] ;  /* 0x00f0a000b5297984 */ /* 0x0006a40000004800 */
[----:B------:R-:W-:Y:S04]  /*2510*/  DEPBAR.LE SB0, 0x0 ;  /* 0x000080000000791a */ /* 0x000fe80000000000 */
[-C--:B-1----:R-:W-:Y:S01]  /*2520*/  HMMA.16816.F32.BF16 R4, R44, R48.reuse, R4 ;  /* 0x000000302c04723c */ /* 0x082fe20000041804 */
[----:B------:R-:W-:Y:S07]  /*2530*/  BAR.SYNC.DEFER_BLOCKING 0x0 ;  /* 0x0000000000007b1d */ /* 0x000fee0000010000 */
[C---:B------:R-:W-:Y:S08]  /*2540*/  HMMA.16816.F32.BF16 R8, R52.reuse, R48, R8 ;  /* 0x000000303408723c */ /* 0x040ff00000041808 */
[-C--:B------:R-:W-:Y:S08]  /*2550*/  HMMA.16816.F32.BF16 R12, R52, R50.reuse, R12 ;  /* 0x00000032340c723c */ /* 0x080ff0000004180c */
[C---:B------:R-:W-:Y:S01]  /*2560*/  HMMA.16816.F32.BF16 R16, R44.reuse, R50, R16 ;  /* 0x000000322c10723c */ /* 0x040fe20000041810 */
[----:B------:R3:W1:Y:S05]  /*2570*/  LDSM.16.M88.4 R156, [R229+0xc080] ;  /* 0x00c08000e59c783b */ /* 0x00066a0000000200 */
[----:B------:R3:W1:Y:S02]  /*2580*/  LDSM.16.M88.4 R160, [R229+0xc880] ;  /* 0x00c88000e5a0783b */ /* 0x0006640000000200 */
[-C--:B------:R-:W-:Y:S03]  /*2590*/  HMMA.16816.F32.BF16 R20, R44, R56.reuse, R20 ;  /* 0x000000382c14723c */ /* 0x080fe60000041814 */
[----:B------:R3:W1:Y:S05]  /*25a0*/  LDSM.16.M88.4 R164, [R228] ;  /* 0x00000000e4a4783b */ /* 0x00066a0000000200 */
[C---:B------:R-:W-:Y:S01]  /*25b0*/  HMMA.16816.F32.BF16 R24, R52.reuse, R56, R24 ;  /* 0x000000383418723c */ /* 0x040fe20000041818 */
[----:B------:R3:W1:Y:S07]  /*25c0*/  LDSM.16.M88.4 R180, [R228+0x800] ;  /* 0x00080000e4b4783b */ /* 0x00066e0000000200 */
[-C--:B------:R-:W-:Y:S08]  /*25d0*/  HMMA.16816.F32.BF16 R28, R52, R58.reuse, R28 ;  /* 0x0000003a341c723c */ /* 0x080ff0000004181c */
[----:B------:R-:W-:Y:S01]  /*25e0*/  HMMA.16816.F32.BF16 R32, R44, R58, R32 ;  /* 0x0000003a2c20723c */ /* 0x000fe20000041820 */
[----:B------:R-:W-:-:S07]  /*25f0*/  @P0 BRA `(.L_x_23) ;  /* 0x000002b000000947 */ /* 0x000fce0003800000 */
[----:B--2-4-:R-:W-:Y:S01]  /*2600*/  IMAD.U32 R36, RZ, RZ, UR11 ;  /* 0x0000000bff247e24 */ /* 0x014fe2000f8e00ff */
[----:B------:R-:W2:Y:S01]  /*2610*/  @!P3 S2R R37, SR_CTAID.Y ;  /* 0x000000000025b919 */ /* 0x000ea20000002600 */
[C---:B------:R-:W-:Y:S01]  /*2620*/  LOP3.LUT P5, RZ, R241.reuse, 0x1, RZ, 0xc0, !PT ;  /* 0x00000001f1ff7812 */ /* 0x040fe200078ac0ff */
[----:B------:R-:W-:Y:S01]  /*2630*/  ULDC.64 UR6, c[0x0][0x178] ;  /* 0x00005e0000067ab9 */ /* 0x000fe20000000a00 */
[----:B------:R-:W-:Y:S01]  /*2640*/  LOP3.LUT P4, RZ, R241, 0x2, RZ, 0xc0, !PT ;  /* 0x00000002f1ff7812 */ /* 0x000fe2000788c0ff */
[----:B------:R-:W-:Y:S01]  /*2650*/  USHF.R.S32.HI UR17, URZ, 0x1f, UR20 ;  /* 0x0000001f3f117899 */ /* 0x000fe20008011414 */
[----:B------:R-:W-:Y:S01]  /*2660*/  IADD3 R43, R233, 0x6080, RZ ;  /* 0x00006080e92b7810 */ /* 0x000fe20007ffe0ff */
[----:B------:R-:W-:Y:S01]  /*2670*/  UIMAD.WIDE.U32 UR22, UR20, UR6, URZ ;  /* 0x00000006141672a5 */ /* 0x000fe2000f8e003f */
[----:B------:R-:W-:Y:S01]  /*2680*/  @!P3 LEA R36, R36, 0x40, 0x6 ;  /* 0x000000402424b811 */ /* 0x000fe200078e30ff */
[----:B------:R-:W-:Y:S04]  /*2690*/  UIMAD UR17, UR17, UR6, URZ ;  /* 0x00000006111172a4 */ /* 0x000fe8000f8e023f */
[----:B------:R-:W-:Y:S01]  /*26a0*/  IMAD.U32 R40, RZ, RZ, UR22 ;  /* 0x00000016ff287e24 */ /* 0x000fe2000f8e00ff */
[----:B------:R-:W-:Y:S02]  /*26b0*/  UIMAD UR17, UR20, UR7, UR17 ;  /* 0x00000007141172a4 */ /* 0x000fe4000f8e0211 */
[----:B------:R-:W-:Y:S02]  /*26c0*/  UIMAD UR20, UR20, -0x40, UR10 ;  /* 0xffffffc0141478a4 */ /* 0x000fe4000f8e020a */
[----:B------:R-:W-:Y:S04]  /*26d0*/  UIADD3 UR17, UR23, UR17, URZ ;  /* 0x0000001117117290 */ /* 0x000fe8000fffe03f */
[C---:B------:R-:W-:Y:S02]  /*26e0*/  ISETP.GE.OR P5, PT, R238.reuse, UR20, !P5 ;  /* 0x00000014ee007c0c */ /* 0x040fe4000efa6670 */
[C---:B------:R-:W-:Y:S01]  /*26f0*/  ISETP.GE.OR P4, PT, R238.reuse, UR20, !P4 ;  /* 0x00000014ee007c0c */ /* 0x040fe2000e786670 */
[----:B--2---:R-:W-:Y:S01]  /*2700*/  @!P3 IMAD.WIDE.U32 R38, R37, c[0x0][0x270], R244 ;  /* 0x00009c002526ba25 */ /* 0x004fe200078e00f4 */
[----:B------:R-:W-:Y:S02]  /*2710*/  @!P3 SHF.R.S32.HI R44, RZ, 0x1f, R37 ;  /* 0x0000001fff2cb819 */ /* 0x000fe40000011425 */
[----:B------:R-:W-:Y:S02]  /*2720*/  ISETP.LT.AND P2, PT, R238, UR20, PT ;  /* 0x00000014ee007c0c */ /* 0x000fe4000bf41270 */
[----:B------:R-:W-:Y:S01]  /*2730*/  @!P3 IADD3 R45, P0, R38, UR9, RZ ;  /* 0x00000009262dbc10 */ /* 0x000fe2000ff1e0ff */
[----:B------:R-:W-:Y:S01]  /*2740*/  @!P3 IMAD R44, R44, c[0x0][0x270], RZ ;  /* 0x00009c002c2cba24 */ /* 0x000fe200078e02ff */
[----:B------:R-:W-:Y:S01]  /*2750*/  ISETP.GE.OR P2, PT, R235, c[0x0][0x16c], !P2 ;  /* 0x00005b00eb007a0c */ /* 0x000fe20005746670 */
[----:B------:R-:W-:Y:S02]  /*2760*/  IMAD.U32 R38, RZ, RZ, UR16 ;  /* 0x00000010ff267e24 */ /* 0x000fe4000f8e00ff */
[----:B------:R-:W-:Y:S02]  /*2770*/  @!P3 IMAD R44, R37, c[0x0][0x274], R44 ;  /* 0x00009d00252cba24 */ /* 0x000fe400078e022c */
[----:B------:R-:W-:Y:S02]  /*2780*/  IMAD R43, R38, 0x3000, R43 ;  /* 0x00003000262b7824 */ /* 0x000fe400078e022b */
[----:B------:R-:W-:Y:S01]  /*2790*/  IMAD.U32 R37, RZ, RZ, UR16 ;  /* 0x00000010ff257e24 */ /* 0x000fe2000f8e00ff */
[----:B------:R-:W-:Y:S01]  /*27a0*/  @!P3 IADD3.X R44, R39, UR12, R44, P0, !PT ;  /* 0x0000000c272cbc10 */ /* 0x000fe200087fe42c */
[----:B------:R-:W-:Y:S01]  /*27b0*/  IMAD.U32 R39, RZ, RZ, UR22 ;  /* 0x00000016ff277e24 */ /* 0x000fe2000f8e00ff */
[----:B------:R-:W-:Y:S01]  /*27c0*/  @!P3 LEA R46, P0, R45, c[0x0][0x258], 0x2 ;  /* 0x000096002d2eba11 */ /* 0x000fe200078010ff */
[----:B------:R-:W-:Y:S03]  /*27d0*/  @!P3 IMAD R37, R37, 0x40, R244 ;  /* 0x000000402525b824 */ /* 0x000fe600078e02f4 */
[----:B------:R-:W-:Y:S01]  /*27e0*/  LEA R48, P1, R39, R248, 0x7 ;  /* 0x000000f827307211 */ /* 0x000fe200078238ff */
[----:B------:R-:W-:Y:S01]  /*27f0*/  IMAD.U32 R39, RZ, RZ, UR17 ;  /* 0x00000011ff277e24 */ /* 0x000fe2000f8e00ff */
[----:B------:R-:W-:Y:S04]  /*2800*/  @!P3 LEA.HI.X R47, R45, c[0x0][0x25c], R44, 0x2, P0 ;  /* 0x000097002d2fba11 */ /* 0x000fe800000f142c */
[----:B------:R-:W-:Y:S01]  /*2810*/  LEA.HI.X R49, R40, R249, R39, 0x7, P1 ;  /* 0x000000f928317211 */ /* 0x000fe200008f3c27 */
[----:B------:R-:W-:Y:S04]  /*2820*/  @!P3 IMAD.WIDE R46, R36, 0x4, R46 ;  /* 0x00000004242eb825 */ /* 0x000fe800078e022e */
[----:B------:R-:W-:Y:S01]  /*2830*/  @!PT LDS RZ, [RZ] ;  /* 0x00000000fffff984 */ /* 0x000fe20000000800 */
[----:B------:R-:W-:Y:S01]  /*2840*/  @!PT LDS RZ, [RZ] ;  /* 0x00000000fffff984 */ /* 0x000fe20000000800 */
[----:B------:R-:W-:Y:S01]  /*2850*/  @!PT LDS RZ, [RZ] ;  /* 0x00000000fffff984 */ /* 0x000fe20000000800 */
[----:B------:R2:W-:Y:S01]  /*2860*/  LDGSTS.E.BYPASS.LTC128B.128 [R43], [R48.64], !P5 ;  /* 0x00000000302b7fae */ /* 0x0005e2000e901d52 */
[----:B------:R-:W-:Y:S05]  /*2870*/  @!P3 IMAD.SHL.U32 R39, R37, 0x4, RZ ;  /* 0x000000042527b824 */ /* 0x000fea00078e00ff */
[----:B------:R2:W-:Y:S06]  /*2880*/  LDGSTS.E.BYPASS.LTC128B.128 [R43+0x1000], [R48.64+0x40], !P4 ;  /* 0x01000040302b7fae */ /* 0x0005ec000e101d52 */
[----:B------:R2:W-:Y:S06]  /*2890*/  LDGSTS.E.BYPASS.LTC128B.128 [R43+0x2000], [R48.64+0x80], !P2 ;  /* 0x02000080302b7fae */ /* 0x0005ec000d101d52 */
[----:B------:R2:W-:Y:S02]  /*28a0*/  @!P3 LDGSTS.E.BYPASS.LTC128B.128 [R39+0xf080], [R46.64] ;  /* 0x0f0800002e27bfae */ /* 0x0005e4000b901d52 */
.L_x_23:
[-C--:B-12-4-:R-:W-:Y:S01]  /*28b0*/  HMMA.16816.F32.BF16 R36, R156, R168.reuse, RZ ;  /* 0x000000a89c24723c */ /* 0x096fe200000418ff */
[----:B------:R-:W-:Y:S01]  /*28c0*/  STL [R1+0xc], R108 ;  /* 0x00000c6c01007387 */ /* 0x000fe20000100800 */
[----:B------:R-:W-:Y:S01]  /*28d0*/  UIADD3 UR17, UR11, 0x1, URZ ;  /* 0x000000010b117890 */ /* 0x000fe2000fffe03f */
[C---:B------:R-:W-:Y:S02]  /*28e0*/  ISETP.GT.AND P4, PT, R250.reuse, 0x40, PT ;  /* 0x00000040fa00780c */ /* 0x040fe40003f84270 */
[----:B------:R1:W-:Y:S01]  /*28f0*/  STL [R1+0x8], R0 ;  /* 0x0000080001007387 */ /* 0x0003e20000100800 */
[----:B------:R-:W-:Y:S02]  /*2900*/  ISETP.GT.AND P2, PT, R250, 0x41, PT ;  /* 0x00000041fa00780c */ /* 0x000fe40003f44270 */
[----:B------:R-:W-:Y:S01]  /*2910*/  FSEL R47, R24, -INF , P4 ;  /* 0xff800000182f7808 */ /* 0x000fe20002000000 */
[----:B------:R-:W0:Y:S01]  /*2920*/  LDGDEPBAR ;  /* 0x00000000000079af */ /* 0x000e220000000000 */
[C---:B------:R-:W-:Y:S02]  /*2930*/  ISETP.GT.AND P1, PT, R250.reuse, RZ, PT ;  /* 0x000000fffa00720c */ /* 0x040fe40003f24270 */
[----:B------:R-:W-:Y:S02]  /*2940*/  ISETP.GT.AND P0, PT, R250, 0x1, PT ;  /* 0x00000001fa00780c */ /* 0x000fe40003f04270 */
[----:B------:R-:W-:Y:S02]  /*2950*/  FSEL R58, R25, -INF , P2 ;  /* 0xff800000193a7808 */ /* 0x000fe40001000000 */
[----:B------:R-:W-:Y:S02]  /*2960*/  FSEL R57, R26, -INF , P4 ;  /* 0xff8000001a397808 */ /* 0x000fe40002000000 */
[----:B------:R-:W-:Y:S02]  /*2970*/  FSEL R55, R27, -INF , P2 ;  /* 0xff8000001b377808 */ /* 0x000fe40001000000 */
[C---:B------:R-:W-:Y:S02]  /*2980*/  HMMA.16816.F32.BF16 R24, R160.reuse, R168, RZ ;  /* 0x000000a8a018723c */ /* 0x040fe400000418ff */
[----:B------:R-:W-:Y:S02]  /*2990*/  FSEL R44, R8, -INF , P1 ;  /* 0xff800000082c7808 */ /* 0x000fe40000800000 */
[----:B------:R-:W-:Y:S02]  /*29a0*/  FSEL R40, R9, -INF , P0 ;  /* 0xff80000009287808 */ /* 0x000fe40000000000 */
[----:B------:R-:W-:Y:S02]  /*29b0*/  FSEL R45, R10, -INF , P1 ;  /* 0xff8000000a2d7808 */ /* 0x000fe40000800000 */
[C---:B------:R-:W-:Y:S02]  /*29c0*/  ISETP.GT.AND P6, PT, R250.reuse, 0x20, PT ;  /* 0x00000020fa00780c */ /* 0x040fe40003fc4270 */
[----:B------:R-:W-:Y:S02]  /*29d0*/  ISETP.GT.AND P5, PT, R250, 0x21, PT ;  /* 0x00000021fa00780c */ /* 0x000fe40003fa4270 */
[----:B------:R-:W-:Y:S02]  /*29e0*/  FSEL R4, R4, -INF , P1 ;  /* 0xff80000004047808 */ /* 0x000fe40000800000 */
[----:B------:R-:W-:Y:S02]  /*29f0*/  FSEL R5, R5, -INF , P0 ;  /* 0xff80000005057808 */ /* 0x000fe40000000000 */
[----:B------:R-:W-:Y:S01]  /*2a00*/  FSEL R56, R6, -INF , P1 ;  /* 0xff80000006387808 */ /* 0x000fe20000800000 */
[--C-:B------:R-:W-:Y:S01]  /*2a10*/  FFMA.FTZ R4, R4, c[0x0][0x29c], -R42.reuse ;  /* 0x0000a70004047a23 */ /* 0x100fe2000001082a */
[----:B------:R-:W-:Y:S02]  /*2a20*/  FSEL R54, R7, -INF , P0 ;  /* 0xff80000007367808 */ /* 0x000fe40000000000 */
[----:B------:R-:W-:Y:S02]  /*2a30*/  FSEL R49, R11, -INF , P0 ;  /* 0xff8000000b317808 */ /* 0x000fe40000000000 */
[C---:B------:R-:W-:Y:S02]  /*2a40*/  ISETP.GT.AND P0, PT, R250.reuse, 0x61, PT ;  /* 0x00000061fa00780c */ /* 0x040fe40003f04270 */
[----:B------:R-:W-:Y:S02]  /*2a50*/  ISETP.GT.AND P1, PT, R250, 0x60, PT ;  /* 0x00000060fa00780c */ /* 0x000fe40003f24270 */
[----:B------:R-:W-:Y:S02]  /*2a60*/  FSEL R53, R14, -INF , P6 ;  /* 0xff8000000e357808 */ /* 0x000fe40003000000 */
[----:B------:R-:W-:Y:S02]  /*2a70*/  FSEL R14, R28, -INF , P1 ;  /* 0xff8000001c0e7808 */ /* 0x000fe40000800000 */
[----:B------:R-:W-:Y:S02]  /*2a80*/  FSEL R6, R29, -INF , P0 ;  /* 0xff8000001d067808 */ /* 0x000fe40000000000 */
[----:B------:R-:W-:Y:S01]  /*2a90*/  FSEL R48, R30, -INF , P1 ;  /* 0xff8000001e307808 */ /* 0x000fe20000800000 */
[----:B------:R-:W-:Y:S01]  /*2aa0*/  FFMA.FTZ R14, R14, c[0x0][0x29c], -R3 ;  /* 0x0000a7000e0e7a23 */ /* 0x000fe20000010803 */
[----:B------:R-:W-:Y:S02]  /*2ab0*/  FSEL R59, R31, -INF , P0 ;  /* 0xff8000001f3b7808 */ /* 0x000fe40000000000 */
[-C--:B------:R-:W-:Y:S01]  /*2ac0*/  HMMA.16816.F32.BF16 R28, R160, R170.reuse, RZ ;  /* 0x000000aaa01c723c */ /* 0x080fe200000418ff */
[----:B------:R-:W-:Y:S02]  /*2ad0*/  FSEL R43, R18, -INF , P6 ;  /* 0xff800000122b7808 */ /* 0x000fe40003000000 */
[----:B------:R-:W-:Y:S01]  /*2ae0*/  FSEL R46, R19, -INF , P5 ;  /* 0xff800000132e7808 */ /* 0x000fe20002800000 */
[----:B------:R-:W-:Y:S01]  /*2af0*/  MUFU.EX2 R14, R14 ;  /* 0x0000000e000e7308 */ /* 0x000fe20000000800 */
[----:B------:R-:W-:Y:S01]  /*2b00*/  FSEL R9, R20, -INF , P4 ;  /* 0xff80000014097808 */ /* 0x000fe20002000000 */
[--C-:B------:R-:W-:Y:S01]  /*2b10*/  FFMA.FTZ R8, R43, c[0x0][0x29c], -R41.reuse ;  /* 0x0000a7002b087a23 */ /* 0x100fe20000010829 */
[----:B------:R-:W-:Y:S02]  /*2b20*/  FSEL R21, R21, -INF , P2 ;  /* 0xff80000015157808 */ /* 0x000fe40001000000 */
[----:B------:R-:W-:Y:S03]  /*2b30*/  FSEL R18, R35, -INF , P0 ;  /* 0xff80000023127808 */ /* 0x000fe60000000000 */
[----:B------:R-:W-:Y:S01]  /*2b40*/  FSEL R7, R16, -INF , P6 ;  /* 0xff80000010077808 */ /* 0x000fe20003000000 */
[--C-:B-1----:R-:W-:Y:S01]  /*2b50*/  FFMA.FTZ R0, R9, c[0x0][0x29c], -R42.reuse ;  /* 0x0000a70009007a23 */ /* 0x102fe2000001082a */
[----:B------:R-:W-:Y:S01]  /*2b60*/  FSEL R17, R17, -INF , P5 ;  /* 0xff80000011117808 */ /* 0x000fe20002800000 */
[--C-:B------:R-:W-:Y:S01]  /*2b70*/  FFMA.FTZ R108, R21, c[0x0][0x29c], -R42.reuse ;  /* 0x0000a700156c7a23 */ /* 0x100fe2000001082a */
        /* <DEDUP_REMOVED lines=12> */
[----:B------:R-:W-:Y:S01]  /*2c40*/  MOV R56, R4 ;  /* 0x0000000400387202 */ /* 0x000fe20000000f00 */
[--C-:B------:R-:W-:Y:S01]  /*2c50*/  FFMA.FTZ R5, R7, c[0x0][0x29c], -R42.reuse ;  /* 0x0000a70007057a23 */ /* 0x100fe2000001082a */
[----:B------:R-:W-:Y:S01]  /*2c60*/  FSEL R52, R12, -INF , P6 ;  /* 0xff8000000c347808 */ /* 0x000fe20003000000 */
[----:B------:R-:W-:Y:S01]  /*2c70*/  FFMA.FTZ R20, R11, c[0x0][0x29c], -R42 ;  /* 0x0000a7000b147a23 */ /* 0x000fe2000001082a */
[----:B------:R-:W-:Y:S01]  /*2c80*/  FSEL R51, R15, -INF , P5 ;  /* 0xff8000000f337808 */ /* 0x000fe20002800000 */
[--C-:B------:R-:W-:Y:S01]  /*2c90*/  FFMA.FTZ R12, R54, c[0x0][0x29c], -R41.reuse ;  /* 0x0000a700360c7a23 */ /* 0x100fe20000010829 */
[----:B------:R-:W-:Y:S01]  /*2ca0*/  MOV R54, R17 ;  /* 0x0000001100367202 */ /* 0x000fe20000000f00 */
[--C-:B------:R-:W-:Y:S01]  /*2cb0*/  FFMA.FTZ R4, R46, c[0x0][0x29c], -R41.reuse ;  /* 0x0000a7002e047a23 */ /* 0x100fe20000010829 */
[----:B------:R-:W-:Y:S01]  /*2cc0*/  MUFU.EX2 R23, R23 ;  /* 0x0000001700177308 */ /* 0x000fe20000000800 */
[--C-:B------:R-:W-:Y:S01]  /*2cd0*/  FFMA.FTZ R34, R10, c[0x0][0x29c], -R41.reuse ;  /* 0x0000a7000a227a23 */ /* 0x100fe20000010829 */
[----:B------:R-:W-:Y:S01]  /*2ce0*/  PLOP3.LUT P0, PT, PT, PT, UP0, 0x80, 0x0 ;  /* 0x000000000000781c */ /* 0x000fe20003f0f008 */
[----:B------:R-:W-:Y:S02]  /*2cf0*/  FFMA.FTZ R33, R33, c[0x0][0x29c], -R41 ;  /* 0x0000a70021217a23 */ /* 0x000fe40000010829 */
[--C-:B------:R-:W-:Y:S02]  /*2d00*/  FFMA.FTZ R21, R40, c[0x0][0x29c], -R3.reuse ;  /* 0x0000a70028157a23 */ /* 0x100fe40000010803 */
[C---:B------:R-:W-:Y:S02]  /*2d10*/  HMMA.16816.F32.BF16 R40, R156.reuse, R170, RZ ;  /* 0x000000aa9c28723c */ /* 0x040fe400000418ff */
[--C-:B------:R-:W-:Y:S01]  /*2d20*/  FFMA.FTZ R22, R44, c[0x0][0x29c], -R3.reuse ;  /* 0x0000a7002c167a23 */ /* 0x100fe20000010803 */
[----:B------:R-:W-:Y:S01]  /*2d30*/  MUFU.EX2 R4, R4 ;  /* 0x0000000400047308 */ /* 0x000fe20000000800 */
[--C-:B------:R-:W-:Y:S02]  /*2d40*/  FFMA.FTZ R17, R47, c[0x0][0x29c], -R3.reuse ;  /* 0x0000a7002f117a23 */ /* 0x100fe40000010803 */
[--C-:B------:R-:W-:Y:S02]  /*2d50*/  FFMA.FTZ R11, R45, c[0x0][0x29c], -R2.reuse ;  /* 0x0000a7002d0b7a23 */ /* 0x100fe40000010802 */
[-C--:B------:R-:W-:Y:S01]  /*2d60*/  HMMA.16816.F32.BF16 R44, R156, R172.reuse, RZ ;  /* 0x000000ac9c2c723c */ /* 0x080fe200000418ff */
[--C-:B------:R-:W-:Y:S03]  /*2d70*/  FFMA.FTZ R18, R50, c[0x0][0x29c], -R3.reuse ;  /* 0x0000a70032127a23 */ /* 0x100fe60000010803 */
[--C-:B------:R-:W-:Y:S01]  /*2d80*/  FFMA.FTZ R7, R51, c[0x0][0x29c], -R2.reuse ;  /* 0x0000a70033077a23 */ /* 0x100fe20000010802 */
[----:B------:R-:W-:Y:S01]  /*2d90*/  MUFU.EX2 R17, R17 ;  /* 0x0000001100117308 */ /* 0x000fe20000000800 */
[--C-:B------:R-:W-:Y:S02]  /*2da0*/  FFMA.FTZ R19, R52, c[0x0][0x29c], -R3.reuse ;  /* 0x0000a70034137a23 */ /* 0x100fe40000010803 */
[--C-:B------:R-:W-:Y:S01]  /*2db0*/  FFMA.FTZ R15, R58, c[0x0][0x29c], -R3.reuse ;  /* 0x0000a7003a0f7a23 */ /* 0x100fe20000010803 */
[----:B------:R-:W-:Y:S03]  /*2dc0*/  MOV R58, R13 ;  /* 0x0000000d003a7202 */ /* 0x000fe60000000f00 */
[----:B------:R-:W-:Y:S02]  /*2dd0*/  FFMA.FTZ R13, R6, c[0x0][0x29c], -R3 ;  /* 0x0000a700060d7a23 */ /* 0x000fe40000010803 */
[--C-:B------:R-:W-:Y:S01]  /*2de0*/  FFMA.FTZ R3, R48, c[0x0][0x29c], -R2.reuse ;  /* 0x0000a70030037a23 */ /* 0x100fe20000010802 */
[----:B------:R-:W-:Y:S01]  /*2df0*/  MUFU.EX2 R15, R15 ;  /* 0x0000000f000f7308 */ /* 0x000fe20000000800 */
[--C-:B------:R-:W-:Y:S02]  /*2e00*/  FFMA.FTZ R10, R49, c[0x0][0x29c], -R2.reuse ;  /* 0x0000a700310a7a23 */ /* 0x100fe40000010802 */
[C---:B------:R-:W-:Y:S02]  /*2e10*/  HMMA.16816.F32.BF16 R48, R160.reuse, R172, RZ ;  /* 0x000000aca030723c */ /* 0x040fe400000418ff */
[--C-:B------:R-:W-:Y:S02]  /*2e20*/  FFMA.FTZ R9, R53, c[0x0][0x29c], -R2.reuse ;  /* 0x0000a70035097a23 */ /* 0x100fe40000010802 */
[--C-:B------:R-:W-:Y:S01]  /*2e30*/  FFMA.FTZ R6, R57, c[0x0][0x29c], -R2.reuse ;  /* 0x0000a70039067a23 */ /* 0x100fe20000010802 */
[----:B------:R-:W-:Y:S01]  /*2e40*/  MOV R57, R5 ;  /* 0x0000000500397202 */ /* 0x000fe20000000f00 */
[--C-:B------:R-:W-:Y:S01]  /*2e50*/  FFMA.FTZ R5, R55, c[0x0][0x29c], -R2.reuse ;  /* 0x0000a70037057a23 */ /* 0x100fe20000010802 */
[----:B------:R-:W-:Y:S01]  /*2e60*/  MUFU.EX2 R3, R3 ;  /* 0x0000000300037308 */ /* 0x000fe20000000800 */
[----:B------:R-:W-:Y:S01]  /*2e70*/  FFMA.FTZ R2, R59, c[0x0][0x29c], -R2 ;  /* 0x0000a7003b027a23 */ /* 0x000fe20000010802 */
[----:B------:R-:W-:Y:S02]  /*2e80*/  MOV R59, R54 ;  /* 0x00000036003b7202 */ /* 0x000fe40000000f00 */
[-C--:B------:R-:W-:Y:S06]  /*2e90*/  HMMA.16816.F32.BF16 R52, R160, R174.reuse, RZ ;  /* 0x000000aea034723c */ /* 0x080fec00000418ff */
[----:B------:R-:W-:Y:S01]  /*2ea0*/  MUFU.EX2 R33, R33 ;  /* 0x0000002100217308 */ /* 0x000fe20000000800 */
[----:B------:R-:W-:Y:S02]  /*2eb0*/  MOV R160, R59 ;  /* 0x0000003b00a07202 */ /* 0x000fe40000000f00 */
[----:B------:R-:W-:Y:S03]  /*2ec0*/  MOV R161, R57 ;  /* 0x0000003900a17202 */ /* 0x000fe60000000f00 */
[----:B------:R-:W-:Y:S02]  /*2ed0*/  MOV R162, R58 ;  /* 0x0000003a00a27202 */ /* 0x000fe40000000f00 */
[----:B------:R-:W-:Y:S02]  /*2ee0*/  MOV R163, R56 ;  /* 0x0000003800a37202 */ /* 0x000fe40000000f00 */
[----:B------:R-:W-:Y:S01]  /*2ef0*/  HMMA.16816.F32.BF16 R56, R156, R174, RZ ;  /* 0x000000ae9c38723c */ /* 0x000fe200000418ff */
[----:B------:R-:W-:Y:S06]  /*2f00*/  MUFU.EX2 R11, R11 ;  /* 0x0000000b000b7308 */ /* 0x000fec0000000800 */
[----:B------:R-:W-:Y:S01]  /*2f10*/  MOV R158, R108 ;  /* 0x0000006c009e7202 */ /* 0x000fe20000000f00 */
[-C--:B------:R-:W-:Y:S01]  /*2f20*/  HMMA.16816.F32.BF16 R36, R164, R176.reuse, R36 ;  /* 0x000000b0a424723c */ /* 0x080fe20000041824 */
[----:B------:R1:W5:Y:S02]  /*2f30*/  LDL.LU R108, [R1+0xc] ;  /* 0x00000c00016c7983 */ /* 0x0003640000300800 */
[----:B------:R-:W-:Y:S02]  /*2f40*/  MUFU.EX2 R10, R10 ;  /* 0x0000000a000a7308 */ /* 0x000fe40000000800 */
[----:B------:R-:W-:Y:S02]  /*2f50*/  MOV R159, R0 ;  /* 0x00000000009f7202 */ /* 0x000fe40000000f00 */
[----:B------:R1:W5:Y:S01]  /*2f60*/  LDL.LU R0, [R1+0x8] ;  /* 0x0000080001007983 */ /* 0x0003620000300800 */
[C---:B------:R-:W-:Y:S05]  /*2f70*/  HMMA.16816.F32.BF16 R24, R180.reuse, R176, R24 ;  /* 0x000000b0b418723c */ /* 0x040fea0000041818 */
[----:B------:R-:W-:Y:S03]  /*2f80*/  MUFU.EX2 R35, R35 ;  /* 0x0000002300237308 */ /* 0x000fe60000000800 */
[-C--:B------:R-:W-:Y:S07]  /*2f90*/  HMMA.16816.F32.BF16 R28, R180, R178.reuse, R28 ;  /* 0x000000b2b41c723c */ /* 0x080fee000004181c */
[----:B------:R-:W-:Y:S01]  /*2fa0*/  MUFU.EX2 R34, R34 ;  /* 0x0000002200227308 */ /* 0x000fe20000000800 */
[C---:B------:R-:W-:Y:S08]  /*2fb0*/  HMMA.16816.F32.BF16 R40, R164.reuse, R178, R40 ;  /* 0x000000b2a428723c */ /* 0x040ff00000041828 */
[-C--:B------:R-:W-:Y:S01]  /*2fc0*/  HMMA.16816.F32.BF16 R44, R164, R184.reuse, R44 ;  /* 0x000000b8a42c723c */ /* 0x080fe2000004182c */
[----:B------:R-:W-:Y:S07]  /*2fd0*/  MUFU.EX2 R13, R13 ;  /* 0x0000000d000d7308 */ /* 0x000fee0000000800 */
[C---:B------:R-:W-:Y:S03]  /*2fe0*/  HMMA.16816.F32.BF16 R48, R180.reuse, R184, R48 ;  /* 0x000000b8b430723c */ /* 0x040fe60000041830 */
[----:B------:R-:W-:Y:S05]  /*2ff0*/  MUFU.EX2 R22, R22 ;  /* 0x0000001600167308 */ /* 0x000fea0000000800 */
[-C--:B------:R-:W-:Y:S05]  /*3000*/  HMMA.16816.F32.BF16 R52, R180, R186.reuse, R52 ;  /* 0x000000bab434723c */ /* 0x080fea0000041834 */
[----:B------:R-:W-:Y:S02]  /*3010*/  MUFU.EX2 R21, R21 ;  /* 0x0000001500157308 */ /* 0x000fe40000000800 */
[----:B------:R-:W-:Y:S01]  /*3020*/  MOV R183, R158 ;  /* 0x0000009e00b77202 */ /* 0x000fe20000000f00 */
[----:B------:R-:W-:Y:S04]  /*3030*/  HMMA.16816.F32.BF16 R56, R164, R186, R56 ;  /* 0x000000baa438723c */ /* 0x000fe80000041838 */
[----:B------:R-:W-:Y:S02]  /*3040*/  MOV R182, R159 ;  /* 0x0000009f00b67202 */ /* 0x000fe40000000f00 */
[----:B------:R-:W2:Y:S01]  /*3050*/  LDSM.16.M88.4 R156, [R229+0xd080] ;  /* 0x00d08000e59c783b */ /* 0x000ea20000000200 */
[----:B---3--:R-:W-:Y:S01]  /*3060*/  MOV R181, R160 ;  /* 0x000000a000b57202 */ /* 0x008fe20000000f00 */
[----:B------:R-:W-:Y:S01]  /*3070*/  MUFU.EX2 R19, R19 ;  /* 0x0000001300137308 */ /* 0x000fe20000000800 */
[----:B------:R-:W-:Y:S03]  /*3080*/  MOV R180, R161 ;  /* 0x000000a100b47202 */ /* 0x000fe60000000f00 */
[----:B------:R-:W-:Y:S02]  /*3090*/  MOV R167, R162 ;  /* 0x000000a200a77202 */ /* 0x000fe40000000f00 */
[----:B------:R-:W-:Y:S02]  /*30a0*/  MOV R166, R163 ;  /* 0x000000a300a67202 */ /* 0x000fe40000000f00 */
[----:B------:R-:W3:Y:S02]  /*30b0*/  LDSM.16.M88.4 R160, [R229+0xd880] ;  /* 0x00d88000e5a0783b */ /* 0x000ee40000000200 */
[----:B------:R-:W-:Y:S10]  /*30c0*/  MUFU.EX2 R165, R167 ;  /* 0x000000a700a57308 */ /* 0x000ff40000000800 */
[----:B------:R-:W4:Y:S10]  /*30d0*/  MUFU.EX2 R164, R166 ;  /* 0x000000a600a47308 */ /* 0x000f340000000800 */
[----:B------:R-:W-:Y:S01]  /*30e0*/  MUFU.EX2 R166, R180 ;  /* 0x000000b400a67308 */ /* 0x000fe20000000800 */
[-C--:B--2---:R-:W-:Y:S09]  /*30f0*/  HMMA.16816.F32.BF16 R36, R156, R188.reuse, R36 ;  /* 0x000000bc9c24723c */ /* 0x084ff20000041824 */
[----:B------:R-:W2:Y:S01]  /*3100*/  MUFU.EX2 R167, R32 ;  /* 0x0000002000a77308 */ /* 0x000ea20000000800 */
[C---:B---3--:R-:W-:Y:S09]  /*3110*/  HMMA.16816.F32.BF16 R24, R160.reuse, R188, R24 ;  /* 0x000000bca018723c */ /* 0x048ff20000041818 */
[----:B------:R-:W3:Y:S01]  /*3120*/  MUFU.EX2 R180, R20 ;  /* 0x0000001400b47308 */ /* 0x000ee20000000800 */
[-C--:B------:R-:W-:Y:S09]  /*3130*/  HMMA.16816.F32.BF16 R28, R160, R190.reuse, R28 ;  /* 0x000000bea01c723c */ /* 0x080ff2000004181c */
[----:B------:R-:W-:Y:S01]  /*3140*/  MUFU.EX2 R2, R2 ;  /* 0x0000000200027308 */ /* 0x000fe20000000800 */
        /* <DEDUP_REMOVED lines=34> */
[----:B------:R-:W1:Y:S01]  /*3370*/  LDS R160, [R242.X4+0xf280] ;  /* 0x00f28000f2a07984 */ /* 0x000e620000004800 */
[----:B------:R-:W-:Y:S06]  /*3380*/  MUFU.EX2 R161, R181 ;  /* 0x000000b500a17308 */ /* 0x000fec0000000800 */
[----:B------:R-:W-:Y:S04]  /*3390*/  HMMA.16816.F32.BF16 R56, R156, R218, R56 ;  /* 0x000000da9c38723c */ /* 0x000fe80000041838 */
[----:B------:R-:W-:Y:S10]  /*33a0*/  MUFU.EX2 R181, R16 ;  /* 0x0000001000b57308 */ /* 0x000ff40000000800 */
[----:B------:R2:W-:Y:S10]  /*33b0*/  MUFU.EX2 R16, R18 ;  /* 0x0000001200107308 */ /* 0x0005f40000000800 */
[----:B------:R-:W-:Y:S01]  /*33c0*/  MUFU.EX2 R162, R182 ;  /* 0x000000b600a27308 */ /* 0x000fe20000000800 */
[--C-:B-1----:R-:W-:Y:S09]  /*33d0*/  FADD.FTZ R157, R36, -R160.reuse ;  /* 0x800000a0249d7221 */ /* 0x102ff20000010000 */
[----:B------:R-:W1:Y:S01]  /*33e0*/  MUFU.EX2 R182, R12 ;  /* 0x0000000c00b67308 */ /* 0x000e620000000800 */
[--C-:B------:R-:W-:Y:S02]  /*33f0*/  FADD.FTZ R158, R37, -R160.reuse ;  /* 0x800000a0259e7221 */ /* 0x100fe40000010000 */
[----:B----4-:R-:W-:Y:S01]  /*3400*/  FMUL.FTZ R157, R164, R157 ;  /* 0x0000009da49d7220 */ /* 0x010fe20000410000 */
[----:B--2---:R-:W2:Y:S01]  /*3410*/  LDS R18, [R242.X4+0xf2a0] ;  /* 0x00f2a000f2127984 */ /* 0x004ea20000004800 */
[C---:B------:R-:W-:Y:S01]  /*3420*/  F2FP.BF16.PACK_AB R164, R165.reuse, R164 ;  /* 0x000000a4a5a4723e */ /* 0x040fe200000010ff */
[----:B------:R-:W-:Y:S02]  /*3430*/  FMUL.FTZ R158, R165, R158 ;  /* 0x0000009ea59e7220 */ /* 0x000fe40000410000 */
[----:B------:R-:W4:Y:S01]  /*3440*/  LDS R165, [R242.X4+0xf300] ;  /* 0x00f30000f2a57984 */ /* 0x000f220000004800 */
[--C-:B------:R-:W-:Y:S01]  /*3450*/  FADD.FTZ R40, R40, -R160.reuse ;  /* 0x800000a028287221 */ /* 0x100fe20000010000 */
[----:B------:R-:W1:Y:S01]  /*3460*/  MUFU.EX2 R163, R183 ;  /* 0x000000b700a37308 */ /* 0x000e620000000800 */
[--C-:B------:R-:W-:Y:S02]  /*3470*/  FADD.FTZ R41, R41, -R160.reuse ;  /* 0x800000a029297221 */ /* 0x100fe40000010000 */
[--C-:B------:R-:W-:Y:S02]  /*3480*/  FADD.FTZ R44, R44, -R160.reuse ;  /* 0x800000a02c2c7221 */ /* 0x100fe40000010000 */
[--C-:B------:R-:W-:Y:S02]  /*3490*/  FADD.FTZ R45, R45, -R160.reuse ;  /* 0x800000a02d2d7221 */ /* 0x100fe40000010000 */
[--C-:B------:R-:W-:Y:S02]  /*34a0*/  FADD.FTZ R56, R56, -R160.reuse ;  /* 0x800000a038387221 */ /* 0x100fe40000010000 */
[----:B------:R-:W-:Y:S01]  /*34b0*/  FADD.FTZ R57, R57, -R160 ;  /* 0x800000a039397221 */ /* 0x000fe20000010000 */
[----:B------:R-:W2:Y:S01]  /*34c0*/  MUFU.EX2 R183, R8 ;  /* 0x0000000800b77308 */ /* 0x000ea20000000800 */
[----:B------:R-:W-:Y:S01]  /*34d0*/  FMUL.FTZ R56, R167, R56 ;  /* 0x00000038a7387220 */ /* 0x000fe20000410000 */
[C---:B---3--:R-:W-:Y:S01]  /*34e0*/  F2FP.BF16.PACK_AB R167, R180.reuse, R167 ;  /* 0x000000a7b4a7723e */ /* 0x048fe200000010ff */
[----:B------:R-:W-:Y:S01]  /*34f0*/  FMUL.FTZ R57, R180, R57 ;  /* 0x00000039b4397220 */ /* 0x000fe20000410000 */
[----:B-1----:R-:W-:Y:S01]  /*3500*/  F2FP.BF16.PACK_AB R180, R182, R181 ;  /* 0x000000b5b6b4723e */ /* 0x002fe200000010ff */
[----:B------:R-:W-:Y:S02]  /*3510*/  FMUL.FTZ R44, R162, R44 ;  /* 0x0000002ca22c7220 */ /* 0x000fe40000410000 */
[----:B------:R-:W-:Y:S01]  /*3520*/  FMUL.FTZ R40, R166, R40 ;  /* 0x00000028a6287220 */ /* 0x000fe20000410000 */
[C---:B------:R-:W-:Y:S01]  /*3530*/  F2FP.BF16.PACK_AB R166, R161.reuse, R166 ;  /* 0x000000a6a1a6723e */ /* 0x040fe200000010ff */
[----:B------:R-:W-:Y:S01]  /*3540*/  FMUL.FTZ R41, R161, R41 ;  /* 0x00000029a1297220 */ /* 0x000fe20000410000 */
[----:B------:R-:W-:Y:S02]  /*3550*/  F2FP.BF16.PACK_AB R56, R57, R56 ;  /* 0x000000383938723e */ /* 0x000fe400000010ff */
[----:B------:R-:W-:Y:S01]  /*3560*/  F2FP.BF16.PACK_AB R57, R16, R19 ;  /* 0x000000131039723e */ /* 0x000fe200000010ff */
[----:B------:R-:W-:Y:S01]  /*3570*/  FMUL.FTZ R45, R163, R45 ;  /* 0x0000002da32d7220 */ /* 0x000fe20000410000 */
[----:B------:R-:W-:Y:S02]  /*3580*/  F2FP.BF16.PACK_AB R40, R41, R40 ;  /* 0x000000282928723e */ /* 0x000fe400000010ff */
[----:B------:R-:W-:Y:S01]  /*3590*/  MUFU.EX2 R41, R9 ;  /* 0x0000000900297308 */ /* 0x000fe20000000800 */
[----:B------:R-:W-:Y:S02]  /*35a0*/  F2FP.BF16.PACK_AB R162, R163, R162 ;  /* 0x000000a2a3a2723e */ /* 0x000fe400000010ff */
[----:B------:R-:W-:Y:S02]  /*35b0*/  F2FP.BF16.PACK_AB R44, R45, R44 ;  /* 0x0000002c2d2c723e */ /* 0x000fe400000010ff */
[----:B------:R-:W-:Y:S01]  /*35c0*/  F2FP.BF16.PACK_AB R163, R34, R35 ;  /* 0x0000002322a3723e */ /* 0x000fe200000010ff */
[--C-:B--2---:R-:W-:Y:S01]  /*35d0*/  FADD.FTZ R160, R38, -R18.reuse ;  /* 0x8000001226a07221 */ /* 0x104fe20000010000 */
[----:B------:R-:W-:Y:S01]  /*35e0*/  F2FP.BF16.PACK_AB R161, R158, R157 ;  /* 0x0000009d9ea1723e */ /* 0x000fe200000010ff */
[--C-:B------:R-:W-:Y:S02]  /*35f0*/  FADD.FTZ R42, R42, -R18.reuse ;  /* 0x800000122a2a7221 */ /* 0x100fe40000010000 */
[----:B------:R-:W-:Y:S02]  /*3600*/  FMUL.FTZ R160, R181, R160 ;  /* 0x000000a0b5a07220 */ /* 0x000fe40000410000 */
[----:B------:R1:W-:Y:S01]  /*3610*/  MUFU.EX2 R181, R6 ;  /* 0x0000000600b57308 */ /* 0x0003e20000000800 */
[--C-:B------:R-:W-:Y:S02]  /*3620*/  FADD.FTZ R43, R43, -R18.reuse ;  /* 0x800000122b2b7221 */ /* 0x100fe40000010000 */
[--C-:B------:R-:W-:Y:S02]  /*3630*/  FADD.FTZ R45, R39, -R18.reuse ;  /* 0x80000012272d7221 */ /* 0x100fe40000010000 */
[C---:B------:R-:W-:Y:S02]  /*3640*/  FMUL.FTZ R43, R4.reuse, R43 ;  /* 0x0000002b042b7220 */ /* 0x040fe40000410000 */
[----:B------:R-:W-:Y:S01]  /*3650*/  FMUL.FTZ R42, R183, R42 ;  /* 0x0000002ab72a7220 */ /* 0x000fe20000410000 */
[----:B------:R-:W-:Y:S01]  /*3660*/  F2FP.BF16.PACK_AB R183, R4, R183 ;  /* 0x000000b704b7723e */ /* 0x000fe200000010ff */
[----:B------:R-:W-:Y:S02]  /*3670*/  FMUL.FTZ R45, R182, R45 ;  /* 0x0000002db62d7220 */ /* 0x000fe40000410000 */
[----:B------:R-:W2:Y:S01]  /*3680*/  MUFU.EX2 R182, R7 ;  /* 0x0000000700b67308 */ /* 0x000ea20000000800 */
[----:B------:R-:W-:Y:S01]  /*3690*/  F2FP.BF16.PACK_AB R42, R43, R42 ;  /* 0x0000002a2b2a723e */ /* 0x000fe200000010ff */
[--C-:B----4-:R-:W-:Y:S01]  /*36a0*/  FADD.FTZ R48, R48, -R165.reuse ;  /* 0x800000a530307221 */ /* 0x110fe20000010000 */
[----:B------:R-:W3:Y:S01]  /*36b0*/  LDS R43, [R242.X4+0xf320] ;  /* 0x00f32000f22b7984 */ /* 0x000ee20000004800 */
[--C-:B------:R-:W-:Y:S01]  /*36c0*/  FADD.FTZ R49, R49, -R165.reuse ;  /* 0x800000a531317221 */ /* 0x100fe20000010000 */
[----:B------:R-:W-:Y:S01]  /*36d0*/  F2FP.BF16.PACK_AB R160, R45, R160 ;  /* 0x000000a02da0723e */ /* 0x000fe200000010ff */
[----:B------:R-:W-:Y:S01]  /*36e0*/  FMUL.FTZ R48, R17, R48 ;  /* 0x0000003011307220 */ /* 0x000fe20000410000 */
[----:B------:R4:W-:Y:S01]  /*36f0*/  STS [R251+0xf480], R164 ;  /* 0x00f480a4fb007388 */ /* 0x0009e20000000800 */
[----:B------:R-:W-:Y:S02]  /*3700*/  FMUL.FTZ R49, R15, R49 ;  /* 0x000000310f317220 */ /* 0x000fe40000410000 */
[--C-:B------:R-:W-:Y:S01]  /*3710*/  FADD.FTZ R58, R58, -R18.reuse ;  /* 0x800000123a3a7221 */ /* 0x100fe20000010000 */
[----:B------:R-:W-:Y:S01]  /*3720*/  STS [R251+0xf880], R180 ;  /* 0x00f880b4fb007388 */ /* 0x000fe20000000800 */
[--C-:B------:R-:W-:Y:S01]  /*3730*/  FADD.FTZ R59, R59, -R18.reuse ;  /* 0x800000123b3b7221 */ /* 0x100fe20000010000 */
[----:B-1----:R-:W-:Y:S01]  /*3740*/  F2FP.BF16.PACK_AB R6, R49, R48 ;  /* 0x000000303106723e */ /* 0x002fe200000010ff */
[----:B------:R-:W-:Y:S01]  /*3750*/  FMUL.FTZ R58, R33, R58 ;  /* 0x0000003a213a7220 */ /* 0x000fe20000410000 */
[----:B------:R-:W-:Y:S01]  /*3760*/  F2FP.BF16.PACK_AB R48, R10, R11 ;  /* 0x0000000b0a30723e */ /* 0x000fe200000010ff */
[----:B------:R-:W-:Y:S01]  /*3770*/  FMUL.FTZ R59, R23, R59 ;  /* 0x0000003b173b7220 */ /* 0x000fe20000410000 */
[----:B------:R-:W-:Y:S01]  /*3780*/  STS [R243], R166 ;  /* 0x000000a6f3007388 */ /* 0x000fe20000000800 */
[--C-:B------:R-:W-:Y:S02]  /*3790*/  FADD.FTZ R45, R24, -R165.reuse ;  /* 0x800000a5182d7221 */ /* 0x100fe40000010000 */
[--C-:B------:R-:W-:Y:S01]  /*37a0*/  FADD.FTZ R46, R46, -R18.reuse ;  /* 0x800000122e2e7221 */ /* 0x100fe20000010000 */
[----:B------:R-:W-:Y:S01]  /*37b0*/  STS [R243+0x400], R183 ;  /* 0x000400b7f3007388 */ /* 0x000fe20000000800 */
[----:B------:R-:W-:Y:S01]  /*37c0*/  FADD.FTZ R47, R47, -R18 ;  /* 0x800000122f2f7221 */ /* 0x000fe20000010000 */
[----:B------:R-:W4:Y:S01]  /*37d0*/  MUFU.EX2 R24, R5 ;  /* 0x0000000500187308 */ /* 0x000f220000000800 */
[----:B------:R-:W-:Y:S01]  /*37e0*/  F2FP.BF16.PACK_AB R58, R59, R58 ;  /* 0x0000003a3b3a723e */ /* 0x000fe200000010ff */
[----:B------:R1:W-:Y:S01]  /*37f0*/  STS [R251+0x10880], R48 ;  /* 0x01088030fb007388 */ /* 0x0003e20000000800 */
[----:B------:R-:W-:Y:S01]  /*3800*/  FMUL.FTZ R46, R35, R46 ;  /* 0x0000002e232e7220 */ /* 0x000fe20000410000 */
[----:B------:R-:W-:Y:S01]  /*3810*/  F2FP.BF16.PACK_AB R18, R23, R33 ;  /* 0x000000211712723e */ /* 0x000fe200000010ff */
[----:B------:R-:W-:Y:S02]  /*3820*/  FMUL.FTZ R47, R34, R47 ;  /* 0x0000002f222f7220 */ /* 0x000fe40000410000 */
[--C-:B------:R-:W-:Y:S02]  /*3830*/  FADD.FTZ R59, R52, -R165.reuse ;  /* 0x800000a5343b7221 */ /* 0x100fe40000010000 */
[--C-:B------:R-:W-:Y:S01]  /*3840*/  FADD.FTZ R52, R53, -R165.reuse ;  /* 0x800000a535347221 */ /* 0x100fe20000010000 */
[----:B------:R-:W-:Y:S01]  /*3850*/  F2FP.BF16.PACK_AB R46, R47, R46 ;  /* 0x0000002e2f2e723e */ /* 0x000fe200000010ff */
[----:B------:R-:W-:Y:S01]  /*3860*/  FMUL.FTZ R59, R14, R59 ;  /* 0x0000003b0e3b7220 */ /* 0x000fe20000410000 */
[----:B------:R-:W-:Y:S01]  /*3870*/  F2FP.BF16.PACK_AB R47, R21, R22 ;  /* 0x00000016152f723e */ /* 0x000fe200000010ff */
[----:B------:R-:W-:Y:S01]  /*3880*/  FMUL.FTZ R52, R13, R52 ;  /* 0x000000340d347220 */ /* 0x000fe20000410000 */
[----:B------:R-:W-:Y:S01]  /*3890*/  F2FP.BF16.PACK_AB R53, R15, R17 ;  /* 0x000000110f35723e */ /* 0x000fe200000010ff */
[--C-:B------:R-:W-:Y:S02]  /*38a0*/  FADD.FTZ R25, R25, -R165.reuse ;  /* 0x800000a519197221 */ /* 0x100fe40000010000 */
[--C-:B------:R-:W-:Y:S01]  /*38b0*/  FADD.FTZ R28, R28, -R165.reuse ;  /* 0x800000a51c1c7221 */ /* 0x100fe20000010000 */
[----:B------:R-:W-:Y:S01]  /*38c0*/  STS [R251+0x10480], R47 ;  /* 0x0104802ffb007388 */ /* 0x000fe20000000800 */
[----:B------:R-:W-:Y:S01]  /*38d0*/  FADD.FTZ R29, R29, -R165 ;  /* 0x800000a51d1d7221 */ /* 0x000fe20000010000 */
[----:B------:R-:W-:Y:S01]  /*38e0*/  F2FP.BF16.PACK_AB R165, R13, R14 ;  /* 0x0000000e0da5723e */ /* 0x000fe200000010ff */
[--C-:B---3--:R-:W-:Y:S01]  /*38f0*/  FADD.FTZ R26, R26, -R43.reuse ;  /* 0x8000002b1a1a7221 */ /* 0x108fe20000010000 */
[----:B------:R-:W-:Y:S01]  /*3900*/  F2FP.BF16.PACK_AB R14, R52, R59 ;  /* 0x0000003b340e723e */ /* 0x000fe200000010ff */
[----:B------:R-:W-:Y:S01]  /*3910*/  STS [R243+0x1000], R57 ;  /* 0x00100039f3007388 */ /* 0x000fe20000000800 */
[----:B--2---:R-:W-:Y:S01]  /*3920*/  F2FP.BF16.PACK_AB R52, R182, R41 ;  /* 0x00000029b634723e */ /* 0x004fe200000010ff */
[--C-:B------:R-:W-:Y:S01]  /*3930*/  FADD.FTZ R27, R27, -R43.reuse ;  /* 0x8000002b1b1b7221 */ /* 0x100fe20000010000 */
[----:B----4-:R-:W-:Y:S01]  /*3940*/  F2FP.BF16.PACK_AB R164, R24, R181 ;  /* 0x000000b518a4723e */ /* 0x010fe200000010ff */
[----:B------:R-:W-:Y:S01]  /*3950*/  FMUL.FTZ R45, R22, R45 ;  /* 0x0000002d162d7220 */ /* 0x000fe20000410000 */
[----:B-1----:R-:W-:Y:S01]  /*3960*/  F2FP.BF16.PACK_AB R48, R2, R3 ;  /* 0x000000030230723e */ /* 0x002fe200000010ff */
[----:B------:R-:W-:Y:S01]  /*3970*/  STS [R243+0x1400], R52 ;  /* 0x00140034f3007388 */ /* 0x000fe20000000800 */
[----:B------:R-:W-:Y:S02]  /*3980*/  FMUL.FTZ R27, R10, R27 ;  /* 0x0000001b0a1b7220 */ /* 0x000fe40000410000 */
[--C-:B------:R-:W-:Y:S01]  /*3990*/  FADD.FTZ R30, R30, -R43.reuse ;  /* 0x8000002b1e1e7221 */ /* 0x100fe20000010000 */
[----:B------:R-:W-:Y:S01]  /*39a0*/  STS [R251+0x11480], R162 ;  /* 0x011480a2fb007388 */ /* 0x000fe20000000800 */
[--C-:B------:R-:W-:Y:S02]  /*39b0*/  FADD.FTZ R31, R31, -R43.reuse ;  /* 0x8000002b1f1f7221 */ /* 0x100fe40000010000 */
[----:B------:R-:W-:Y:S01]  /*39c0*/  FMUL.FTZ R25, R21, R25 ;  /* 0x0000001915197220 */ /* 0x000fe20000410000 */
[----:B------:R-:W-:Y:S01]  /*39d0*/  STS [R251+0x11880], R163 ;  /* 0x011880a3fb007388 */ /* 0x000fe20000000800 */
[----:B------:R-:W-:Y:S02]  /*39e0*/  FMUL.FTZ R26, R11, R26 ;  /* 0x0000001a0b1a7220 */ /* 0x000fe40000410000 */
[----:B------:R-:W-:Y:S01]  /*39f0*/  FMUL.FTZ R29, R16, R29 ;  /* 0x0000001d101d7220 */ /* 0x000fe20000410000 */
[----:B------:R-:W-:Y:S01]  /*3a00*/  STS [R243+0x2000], R167 ;  /* 0x002000a7f3007388 */ /* 0x000fe20000000800 */
[----:B------:R-:W-:Y:S01]  /*3a10*/  FMUL.FTZ R30, R41, R30 ;  /* 0x0000001e291e7220 */ /* 0x000fe20000410000 */
[----:B------:R-:W-:Y:S01]  /*3a20*/  F2FP.BF16.PACK_AB R25, R25, R45 ;  /* 0x0000002d1919723e */ /* 0x000fe200000010ff */
[----:B------:R-:W-:Y:S01]  /*3a30*/  FMUL.FTZ R31, R182, R31 ;  /* 0x0000001fb61f7220 */ /* 0x000fe20000410000 */
[----:B------:R-:W-:Y:S01]  /*3a40*/  STS [R243+0x2400], R18 ;  /* 0x00240012f3007388 */ /* 0x000fe20000000800 */
[----:B------:R-:W-:Y:S01]  /*3a50*/  FMUL.FTZ R28, R19, R28 ;  /* 0x0000001c131c7220 */ /* 0x000fe20000410000 */
[----:B------:R-:W-:Y:S01]  /*3a60*/  F2FP.BF16.PACK_AB R26, R27, R26 ;  /* 0x0000001a1b1a723e */ /* 0x000fe200000010ff */
[--C-:B------:R-:W-:Y:S01]  /*3a70*/  FADD.FTZ R50, R50, -R43.reuse ;  /* 0x8000002b32327221 */ /* 0x100fe20000010000 */
[----:B------:R-:W-:Y:S01]  /*3a80*/  STS [R251+0x12480], R53 ;  /* 0x01248035fb007388 */ /* 0x000fe20000000800 */
[----:B------:R-:W-:Y:S01]  /*3a90*/  F2FP.BF16.PACK_AB R30, R31, R30 ;  /* 0x0000001e1f1e723e */ /* 0x000fe200000010ff */
[--C-:B------:R-:W-:Y:S01]  /*3aa0*/  FADD.FTZ R51, R51, -R43.reuse ;  /* 0x8000002b33337221 */ /* 0x100fe20000010000 */
[----:B------:R-:W-:Y:S01]  /*3ab0*/  F2FP.BF16.PACK_AB R28, R29, R28 ;  /* 0x0000001c1d1c723e */ /* 0x000fe200000010ff */
[----:B------:R1:W-:Y:S01]  /*3ac0*/  STS [R251+0x12880], R164 ;  /* 0x012880a4fb007388 */ /* 0x0003e20000000800 */
[--C-:B------:R-:W-:Y:S02]  /*3ad0*/  FADD.FTZ R54, R54, -R43.reuse ;  /* 0x8000002b36367221 */ /* 0x100fe40000010000 */
[----:B------:R-:W-:Y:S01]  /*3ae0*/  FADD.FTZ R55, R55, -R43 ;  /* 0x8000002b37377221 */ /* 0x000fe20000010000 */
[----:B------:R-:W-:Y:S01]  /*3af0*/  STS [R243+0x3000], R165 ;  /* 0x003000a5f3007388 */ /* 0x000fe20000000800 */
[----:B------:R-:W-:Y:S02]  /*3b00*/  FMUL.FTZ R50, R181, R50 ;  /* 0x00000032b5327220 */ /* 0x000fe40000410000 */
[----:B------:R-:W-:Y:S01]  /*3b10*/  FMUL.FTZ R51, R24, R51 ;  /* 0x0000003318337220 */ /* 0x000fe20000410000 */
[----:B------:R-:W-:Y:S01]  /*3b20*/  STS [R243+0x3400], R48 ;  /* 0x00340030f3007388 */ /* 0x000fe20000000800 */
[----:B------:R-:W-:Y:S02]  /*3b30*/  FMUL.FTZ R54, R3, R54 ;  /* 0x0000003603367220 */ /* 0x000fe40000410000 */
[----:B------:R-:W-:Y:S01]  /*3b40*/  FMUL.FTZ R55, R2, R55 ;  /* 0x0000003702377220 */ /* 0x000fe20000410000 */
[----:B------:R-:W-:Y:S01]  /*3b50*/  BAR.SYNC.DEFER_BLOCKING 0x0 ;  /* 0x0000000000007b1d */ /* 0x000fe20000010000 */
[----:B------:R-:W-:Y:S03]  /*3b60*/  SHF.L.U32 R2, R232, 0x1, RZ ;  /* 0x00000001e8027819 */ /* 0x000fe600000006ff */
[----:B-1----:R-:W-:Y:S04]  /*3b70*/  F2FP.BF16.PACK_AB R164, R55, R54 ;  /* 0x0000003637a4723e */ /* 0x002fe800000010ff */
        /* <DEDUP_REMOVED lines=28> */
[----:B------:R-:W1:Y:S01]  /*3d40*/  LDSM.16.MT88.4 R160, [R2+0xd480] ;  /* 0x00d4800002a0783b */ /* 0x000e620000004200 */
        /* <DEDUP_REMOVED lines=21> */
[-C--:B------:R-:W-:Y:S08]  /*3ea0*/  HMMA.16816.F32.BF16 R76, R52, R160.reuse, R76 ;  /* 0x000000a0344c723c */ /* 0x080ff0000004184c */
[C---:B------:R-:W-:Y:S08]  /*3eb0*/  HMMA.16816.F32.BF16 R80, R156.reuse, R160, R80 ;  /* 0x000000a09c50723c */ /* 0x040ff00000041850 */
[-C--:B------:R-:W-:Y:S08]  /*3ec0*/  HMMA.16816.F32.BF16 R84, R156, R162.reuse, R84 ;  /* 0x000000a29c54723c */ /* 0x080ff00000041854 */
[C---:B------:R-:W-:Y:S01]  /*3ed0*/  HMMA.16816.F32.BF16 R88, R52.reuse, R162, R88 ;  /* 0x000000a23458723c */ /* 0x040fe20000041858 */
[----:B------:R-:W1:Y:S07]  /*3ee0*/  LDSM.16.MT88.4 R160, [R227+0x12c80] ;  /* 0x012c8000e3a0783b */ /* 0x000e6e0000004200 */
        /* <DEDUP_REMOVED lines=22> */
[----:B------:R2:W1:Y:S07]  /*4050*/  LDSM.16.M88.4 R24, [R225+0x1000] ;  /* 0x00100000e118783b */ /* 0x00046e0000000200 */
[----:B------:R-:W-:Y:S01]  /*4060*/  HMMA.16816.F32.BF16 R104, R40, R58, R104 ;  /* 0x0000003a2868723c */ /* 0x000fe20000041868 */
[----:B------:R2:W1:Y:S06]  /*4070*/  LDSM.16.MT88.2 R58, [R226+0x2400] ;  /* 0x00240000e23a783b */ /* 0x00046c0000004100 */
[----:B------:R2:W1:Y:S01]  /*4080*/  LDSM.16.M88.4 R40, [R225] ;  /* 0x00000000e128783b */ /* 0x0004620000000200 */
[-C--:B------:R-:W-:Y:S07]  /*4090*/  HMMA.16816.F32.BF16 R60, R164, R180.reuse, R60 ;  /* 0x000000b4a43c723c */ /* 0x080fee000004183c */
[----:B------:R2:W1:Y:S01]  /*40a0*/  LDSM.16.M88.4 R52, [R224] ;  /* 0x00000000e034783b */ /* 0x0004620000000200 */
[C---:B------:R-:W-:Y:S07]  /*40b0*/  HMMA.16816.F32.BF16 R64, R160.reuse, R180, R64 ;  /* 0x000000b4a040723c */ /* 0x040fee0000041840 */
        /* <DEDUP_REMOVED lines=13> */
[C---:B-12-4-:R-:W-:Y:S01]  /*4190*/  LOP3.LUT P5, RZ, R240.reuse, 0x1, RZ, 0xc0, !PT ;  /* 0x00000001f0ff7812 */ /* 0x056fe200078ac0ff */
[----:B------:R-:W1:Y:S01]  /*41a0*/  S2R R5, SR_CTAID.Y ;  /* 0x0000000000057919 */ /* 0x000e620000002600 */
[C---:B------:R-:W-:Y:S01]  /*41b0*/  LOP3.LUT P4, RZ, R240.reuse, 0x2, RZ, 0xc0, !PT ;  /* 0x00000002f0ff7812 */ /* 0x040fe2000788c0ff */
[----:B------:R-:W-:Y:S01]  /*41c0*/  ULDC.64 UR6, c[0x0][0x208] ;  /* 0x0000820000067ab9 */ /* 0x000fe20000000a00 */
[----:B------:R-:W-:Y:S01]  /*41d0*/  LOP3.LUT P2, RZ, R240, 0x4, RZ, 0xc0, !PT ;  /* 0x00000004f0ff7812 */ /* 0x000fe2000784c0ff */
[----:B------:R-:W-:Y:S02]  /*41e0*/  USHF.L.U32 UR21, UR17, 0x6, URZ ;  /* 0x0000000611157899 */ /* 0x000fe4000800063f */
[----:B------:R-:W-:Y:S02]  /*41f0*/  UIMAD.WIDE.U32 UR22, UR17, UR6, URZ ;  /* 0x00000006111672a5 */ /* 0x000fe4000f8e003f */
[----:B------:R-:W-:Y:S04]  /*4200*/  USHF.R.S32.HI UR20, URZ, 0x1f, UR17 ;  /* 0x0000001f3f147899 */ /* 0x000fe80008011411 */
[----:B------:R-:W-:Y:S02]  /*4210*/  UIMAD UR20, UR20, UR6, URZ ;  /* 0x00000006141472a4 */ /* 0x000fe4000f8e023f */
[----:B------:R-:W-:Y:S02]  /*4220*/  UIADD3 UR6, -UR21, UR5, URZ ;  /* 0x0000000515067290 */ /* 0x000fe4000fffe13f */
[----:B------:R-:W-:Y:S04]  /*4230*/  UIMAD UR20, UR17, UR7, UR20 ;  /* 0x00000007111472a4 */ /* 0x000fe8000f8e0214 */
[C---:B------:R-:W-:Y:S01]  /*4240*/  ISETP.GE.OR P5, PT, R238.reuse, UR6, !P5 ;  /* 0x00000006ee007c0c */ /* 0x040fe2000efa6670 */
[----:B------:R-:W-:Y:S01]  /*4250*/  UIADD3 UR20, UR23, UR20, URZ ;  /* 0x0000001417147290 */ /* 0x000fe2000fffe03f */
[C---:B------:R-:W-:Y:S02]  /*4260*/  ISETP.GE.OR P4, PT, R238.reuse, UR6, !P4 ;  /* 0x00000006ee007c0c */ /* 0x040fe4000e786670 */
[----:B-1----:R-:W-:Y:S01]  /*4270*/  SHF.R.S32.HI R4, RZ, 0x1f, R5 ;  /* 0x0000001fff047819 */ /* 0x002fe20000011405 */
[C---:B------:R-:W-:Y:S01]  /*4280*/  IMAD.WIDE.U32 R6, R5.reuse, c[0x0][0x288], R244 ;  /* 0x0000a20005067a25 */ /* 0x040fe200078e00f4 */
[----:B------:R-:W-:Y:S03]  /*4290*/  ISETP.GE.OR P2, PT, R238, UR6, !P2 ;  /* 0x00000006ee007c0c */ /* 0x000fe6000d746670 */
[----:B------:R-:W-:Y:S04]  /*42a0*/  IMAD R4, R4, c[0x0][0x288], RZ ;  /* 0x0000a20004047a24 */ /* 0x000fe800078e02ff */
[----:B------:R-:W-:Y:S01]  /*42b0*/  IMAD R4, R5, c[0x0][0x28c], R4 ;  /* 0x0000a30005047a24 */ /* 0x000fe200078e0204 */
[----:B------:R-:W-:Y:S01]  /*42c0*/  IADD3 R5, P0, R6, UR8, RZ ;  /* 0x0000000806057c10 */ /* 0x000fe2000ff1e0ff */
[----:B------:R-:W-:Y:S03]  /*42d0*/  IMAD.U32 R6, RZ, RZ, UR22 ;  /* 0x00000016ff067e24 */ /* 0x000fe6000f8e00ff */
[----:B------:R-:W-:Y:S01]  /*42e0*/  IADD3.X R4, R7, UR13, R4, P0, !PT ;  /* 0x0000000d07047c10 */ /* 0x000fe200087fe404 */
[----:B------:R-:W-:Y:S01]  /*42f0*/  IMAD.U32 R7, RZ, RZ, UR22 ;  /* 0x00000016ff077e24 */ /* 0x000fe2000f8e00ff */
[----:B------:R-:W-:Y:S04]  /*4300*/  LEA R8, P0, R5, c[0x0][0x280], 0x2 ;  /* 0x0000a00005087a11 */ /* 0x000fe800078010ff */
[----:B------:R-:W-:Y:S01]  /*4310*/  LEA R10, P1, R7, R246, 0x7 ;  /* 0x000000f6070a7211 */ /* 0x000fe200078238ff */
[----:B------:R-:W-:Y:S01]  /*4320*/  IMAD.U32 R7, RZ, RZ, UR20 ;  /* 0x00000014ff077e24 */ /* 0x000fe2000f8e00ff */
[----:B------:R-:W-:Y:S01]  /*4330*/  LEA.HI.X R9, R5, c[0x0][0x284], R4, 0x2, P0 ;  /* 0x0000a10005097a11 */ /* 0x000fe200000f1404 */
[----:B------:R-:W-:Y:S02]  /*4340*/  IMAD.U32 R5, RZ, RZ, UR21 ;  /* 0x00000015ff057e24 */ /* 0x000fe4000f8e00ff */
[----:B------:R-:W-:Y:S01]  /*4350*/  IMAD.U32 R4, RZ, RZ, UR21 ;  /* 0x00000015ff047e24 */ /* 0x000fe2000f8e00ff */
[----:B------:R-:W-:Y:S02]  /*4360*/  LEA.HI.X R11, R6, R247, R7, 0x7, P1 ;  /* 0x000000f7060b7211 */ /* 0x000fe400008f3c07 */
[----:B------:R-:W-:Y:S01]  /*4370*/  LEA R8, P0, R5, R8, 0x2 ;  /* 0x0000000805087211 */ /* 0x000fe200078010ff */
[----:B------:R-:W-:Y:S02]  /*4380*/  @!P3 IMAD.SHL.U32 R5, R236, 0x10, RZ ;  /* 0x00000010ec05b824 */ /* 0x000fe400078e00ff */
[----:B------:R-:W-:Y:S01]  /*4390*/  @!PT LDS RZ, [RZ] ;  /* 0x00000000fffff984 */ /* 0x000fe20000000800 */
[----:B------:R-:W-:Y:S01]  /*43a0*/  @!PT LDS RZ, [RZ] ;  /* 0x00000000fffff984 */ /* 0x000fe20000000800 */
[----:B------:R-:W-:Y:S01]  /*43b0*/  @!PT LDS RZ, [RZ] ;  /* 0x00000000fffff984 */ /* 0x000fe20000000800 */
[----:B------:R1:W-:Y:S01]  /*43c0*/  LDGSTS.E.BYPASS.LTC128B.128 [R233+0xc080], [R10.64], !P5 ;  /* 0x0c0800000ae97fae */ /* 0x0003e2000e901d52 */
[----:B------:R-:W-:Y:S04]  /*43d0*/  LEA.HI.X.SX32 R9, R4, R9, 0x2, P0 ;  /* 0x0000000904097211 */ /* 0x000fe800000f16ff */
[----:B------:R1:W-:Y:S05]  /*43e0*/  LDGSTS.E.BYPASS.LTC128B.128 [R233+0xd080], [R10.64+0x40], !P4 ;  /* 0x0d0800400ae97fae */ /* 0x0003ea000e101d52 */
[----:B------:R1:W-:Y:S05]  /*43f0*/  LDGSTS.E.BYPASS.LTC128B.128 [R233+0xe080], [R10.64+0x80], !P2 ;  /* 0x0e0800800ae97fae */ /* 0x0003ea000d101d52 */
[----:B------:R1:W-:Y:S02]  /*4400*/  @!P3 LDGSTS.E.BYPASS.LTC128B.128 [R5+0xf280], [R8.64] ;  /* 0x0f2800000805bfae */ /* 0x0003e4000b901d52 */
.L_x_24:
[-C--:B-12-4-:R-:W-:Y:S01]  /*4410*/  HMMA.16816.F32.BF16 R4, R40, R2.reuse, RZ ;  /* 0x000000022804723c */ /* 0x096fe200000418ff */
[----:B------:R-:W2:Y:S01]  /*4420*/  LDL.64 R160, [R1] ;  /* 0x0000000001a07983 */ /* 0x000ea20000100a00 */
[----:B------:R-:W-:Y:S02]  /*4430*/  UIMAD UR11, UR11, 0x1800, URZ ;  /* 0x000018000b0b78a4 */ /* 0x000fe4000f8e023f */
[----:B------:R-:W-:Y:S01]  /*4440*/  UISETP.GE.AND UP0, UPT, UR17, UR14, UPT ;  /* 0x0000000e1100728c */ /* 0x000fe2000bf06270 */
[----:B------:R-:W-:Y:S01]  /*4450*/  LDSM.16.M88.4 R28, [R223] ;  /* 0x00000000df1c783b */ /* 0x000fe20000000200 */
[----:B------:R-:W-:Y:S02]  /*4460*/  UIADD3 UR7, UR4, 0x1, URZ ;  /* 0x0000000104077890 */ /* 0x000fe4000fffe03f */
[C---:B------:R-:W-:Y:S01]  /*4470*/  HMMA.16816.F32.BF16 R8, R24.reuse, R2, RZ ;  /* 0x000000021808723c */ /* 0x040fe200000418ff */
[----:B------:R-:W1:Y:S01]  /*4480*/  LDSM.16.MT88.2 R2, [R226+0x800] ;  /* 0x00080000e202783b */ /* 0x000e620000004100 */
[----:B------:R-:W-:Y:S02]  /*4490*/  UISETP.GE.AND UP2, UPT, UR4, 0x1, UPT ;  /* 0x000000010400788c */ /* 0x000fe4000bf46270 */
[----:B------:R-:W-:Y:S01]  /*44a0*/  UIADD3 UR6, UR16, 0x1, URZ ;  /* 0x0000000110067890 */ /* 0x000fe2000fffe03f */
[----:B------:R-:W3:Y:S01]  /*44b0*/  LDSM.16.M88.4 R32, [R223+0x1000] ;  /* 0x00100000df20783b */ /* 0x000ee20000000200 */
[----:B------:R-:W-:Y:S02]  /*44c0*/  UISETP.GE.AND UP1, UPT, UR16, 0x1, UPT ;  /* 0x000000011000788c */ /* 0x000fe4000bf26270 */
[-C--:B------:R-:W-:Y:S01]  /*44d0*/  HMMA.16816.F32.BF16 R12, R24, R48.reuse, RZ ;  /* 0x00000030180c723c */ /* 0x080fe200000418ff */
[----:B------:R-:W4:Y:S01]  /*44e0*/  LDSM.16.MT88.2 R36, [R226+0x2800] ;  /* 0x00280000e224783b */ /* 0x000f220000004100 */
[----:B------:R-:W-:Y:S03]  /*44f0*/  USEL UR16, UR6, URZ, !UP1 ;  /* 0x0000003f06107287 */ /* 0x000fe6000c800000 */
[----:B------:R-:W1:Y:S03]  /*4500*/  LDSM.16.MT88.2 R38, [R226+0x4800] ;  /* 0x00480000e226783b */ /* 0x000e660000004100 */
[C---:B------:R-:W-:Y:S01]  /*4510*/  HMMA.16816.F32.BF16 R16, R40.reuse, R48, RZ ;  /* 0x000000302810723c */ /* 0x040fe200000418ff */
[----:B------:R-:W-:Y:S04]  /*4520*/  LDSM.16.MT88.2 R44, [R226+0xc00] ;  /* 0x000c0000e22c783b */ /* 0x000fe80000004100 */
[----:B------:R-:W-:Y:S03]  /*4530*/  LDSM.16.MT88.2 R46, [R226+0x2c00] ;  /* 0x002c0000e22e783b */ /* 0x000fe60000004100 */
[-C--:B------:R-:W-:Y:S01]  /*4540*/  HMMA.16816.F32.BF16 R20, R40, R50.reuse, RZ ;  /* 0x000000322814723c */ /* 0x080fe200000418ff */
[----:B------:R-:W1:Y:S04]  /*4550*/  LDSM.16.M88.4 R40, [R222] ;  /* 0x00000000de28783b */ /* 0x000e680000000200 */
[----:B------:R-:W0:Y:S03]  /*4560*/  LDGDEPBAR ;  /* 0x00000000000079af */ /* 0x000e260000000000 */
[----:B------:R-:W-:Y:S01]  /*4570*/  HMMA.16816.F32.BF16 R24, R24, R50, RZ ;  /* 0x000000321818723c */ /* 0x000fe200000418ff */
[----:B------:R-:W1:Y:S07]  /*4580*/  LDSM.16.M88.4 R48, [R222+0x1000] ;  /* 0x00100000de30783b */ /* 0x000e6e0000000200 */
[-C--:B------:R-:W-:Y:S08]  /*4590*/  HMMA.16816.F32.BF16 R4, R52, R56.reuse, R4 ;  /* 0x000000383404723c */ /* 0x080ff00000041804 */
[C---:B------:R-:W-:Y:S08]  /*45a0*/  HMMA.16816.F32.BF16 R8, R156.reuse, R56, R8 ;  /* 0x000000389c08723c */ /* 0x040ff00000041808 */
[-C--:B------:R-:W-:Y:S08]  /*45b0*/  HMMA.16816.F32.BF16 R12, R156, R58.reuse, R12 ;  /* 0x0000003a9c0c723c */ /* 0x080ff0000004180c */
[C---:B------:R-:W-:Y:S01]  /*45c0*/  HMMA.16816.F32.BF16 R16, R52.reuse, R58, R16 ;  /* 0x0000003a3410723c */ /* 0x040fe20000041810 */
[----:B------:R-:W-:Y:S07]  /*45d0*/  LDSM.16.M88.4 R56, [R225+0x3000] ;  /* 0x00300000e138783b */ /* 0x000fee0000000200 */
[-C--:B------:R-:W-:Y:S01]  /*45e0*/  HMMA.16816.F32.BF16 R20, R52, R180.reuse, R20 ;  /* 0x000000b43414723c */ /* 0x080fe20000041814 */
[----:B------:R-:W-:Y:S07]  /*45f0*/  LDSM.16.M88.4 R52, [R225+0x2000] ;  /* 0x00200000e134783b */ /* 0x000fee0000000200 */
[----:B------:R-:W-:Y:S01]  /*4600*/  HMMA.16816.F32.BF16 R24, R156, R180, R24 ;  /* 0x000000b49c18723c */ /* 0x000fe20000041818 */
[----:B------:R-:W-:Y:S07]  /*4610*/  LDSM.16.MT88.2 R156, [R226+0x3000] ;  /* 0x00300000e29c783b */ /* 0x000fee0000004100 */
[-C--:B-1----:R-:W-:Y:S08]  /*4620*/  HMMA.16816.F32.BF16 R4, R28, R2.reuse, R4 ;  /* 0x000000021c04723c */ /* 0x082ff00000041804 */
[C---:B---3--:R-:W-:Y:S01]  /*4630*/  HMMA.16816.F32.BF16 R8, R32.reuse, R2, R8 ;  /* 0x000000022008723c */ /* 0x048fe20000041808 */
[----:B------:R-:W1:Y:S07]  /*4640*/  LDSM.16.MT88.2 R2, [R226+0x4c00] ;  /* 0x004c0000e202783b */ /* 0x000e6e0000004100 */
[-C--:B----4-:R-:W-:Y:S08]  /*4650*/  HMMA.16816.F32.BF16 R12, R32, R36.reuse, R12 ;  /* 0x00000024200c723c */ /* 0x090ff0000004180c */
[C---:B------:R-:W-:Y:S01]  /*4660*/  HMMA.16816.F32.BF16 R16, R28.reuse, R36, R16 ;  /* 0x000000241c10723c */ /* 0x040fe20000041810 */
[----:B------:R-:W3:Y:S07]  /*4670*/  LDSM.16.MT88.2 R36, [R226+0x1000] ;  /* 0x00100000e224783b */ /* 0x000eee0000004100 */
[-C--:B------:R-:W-:Y:S01]  /*4680*/  HMMA.16816.F32.BF16 R20, R28, R38.reuse, R20 ;  /* 0x000000261c14723c */ /* 0x080fe20000041814 */
[----:B------:R-:W4:Y:S04]  /*4690*/  LDSM.16.MT88.2 R28, [R226+0x5000] ;  /* 0x00500000e21c783b */ /* 0x000f280000004100 */
[----:B------:R-:W-:Y:S03]  /*46a0*/  LDSM.16.MT88.2 R30, [R226+0x1400] ;  /* 0x00140000e21e783b */ /* 0x000fe60000004100 */
[----:B------:R-:W-:Y:S01]  /*46b0*/  HMMA.16816.F32.BF16 R24, R32, R38, R24 ;  /* 0x000000262018723c */ /* 0x000fe20000041818 */
[----:B------:R-:W3:Y:S04]  /*46c0*/  LDSM.16.M88.4 R32, [R224+0x2000] ;  /* 0x00200000e020783b */ /* 0x000ee80000000200 */
[----:B------:R-:W-:Y:S03]  /*46d0*/  LDSM.16.MT88.2 R38, [R226+0x3400] ;  /* 0x00340000e226783b */ /* 0x000fe60000004100 */
[-C--:B------:R-:W-:Y:S08]  /*46e0*/  HMMA.16816.F32.BF16 R4, R40, R44.reuse, R4 ;  /* 0x0000002c2804723c */ /* 0x080ff00000041804 */
[C---:B------:R-:W-:Y:S08]  /*46f0*/  HMMA.16816.F32.BF16 R8, R48.reuse, R44, R8 ;  /* 0x0000002c3008723c */ /* 0x040ff00000041808 */
[-C--:B------:R-:W-:Y:S08]  /*4700*/  HMMA.16816.F32.BF16 R12, R48, R46.reuse, R12 ;  /* 0x0000002e300c723c */ /* 0x080ff0000004180c */
[C---:B------:R-:W-:Y:S01]  /*4710*/  HMMA.16816.F32.BF16 R16, R40.reuse, R46, R16 ;  /* 0x0000002e2810723c */ /* 0x040fe20000041810 */
[----:B------:R-:W4:Y:S07]  /*4720*/  LDSM.16.M88.4 R44, [R224+0x3000] ;  /* 0x00300000e02c783b */ /* 0x000f2e0000000200 */
[-C--:B-1----:R-:W-:Y:S01]  /*4730*/  HMMA.16816.F32.BF16 R20, R40, R2.reuse, R20 ;  /* 0x000000022814723c */ /* 0x082fe20000041814 */
[----:B------:R-:W-:Y:S07]  /*4740*/  LDSM.16.M88.4 R40, [R223+0x2000] ;  /* 0x00200000df28783b */ /* 0x000fee0000000200 */
[----:B------:R-:W-:Y:S01]  /*4750*/  HMMA.16816.F32.BF16 R24, R48, R2, R24 ;  /* 0x000000023018723c */ /* 0x000fe20000041818 */
[----:B------:R-:W1:Y:S04]  /*4760*/  LDSM.16.MT88.2 R2, [R226+0x5400] ;  /* 0x00540000e202783b */ /* 0x000e680000004100 */
[----:B------:R-:W-:Y:S03]  /*4770*/  LDSM.16.M88.4 R48, [R223+0x3000] ;  /* 0x00300000df30783b */ /* 0x000fe60000000200 */
[-C--:B---3--:R-:W-:Y:S08]  /*4780*/  HMMA.16816.F32.BF16 R4, R52, R36.reuse, R4 ;  /* 0x000000243404723c */ /* 0x088ff00000041804 */
[C---:B------:R-:W-:Y:S01]  /*4790*/  HMMA.16816.F32.BF16 R8, R56.reuse, R36, R8 ;  /* 0x000000243808723c */ /* 0x040fe20000041808 */
[----:B------:R-:W3:Y:S07]  /*47a0*/  LDSM.16.MT88.2 R36, [R226+0x1800] ;  /* 0x00180000e224783b */ /* 0x000eee0000004100 */
[-C--:B------:R-:W-:Y:S08]  /*47b0*/  HMMA.16816.F32.BF16 R12, R56, R156.reuse, R12 ;  /* 0x0000009c380c723c */ /* 0x080ff0000004180c */
[C---:B------:R-:W-:Y:S01]  /*47c0*/  HMMA.16816.F32.BF16 R16, R52.reuse, R156, R16 ;  /* 0x0000009c3410723c */ /* 0x040fe20000041810 */
[----:B------:R-:W1:Y:S07]  /*47d0*/  LDSM.16.MT88.2 R156, [R226+0x3800] ;  /* 0x00380000e29c783b */ /* 0x000e6e0000004100 */
[-C--:B----4-:R-:W-:Y:S01]  /*47e0*/  HMMA.16816.F32.BF16 R20, R52, R28.reuse, R20 ;  /* 0x0000001c3414723c */ /* 0x090fe20000041814 */
[----:B-----5:R-:W-:Y:S07]  /*47f0*/  LDSM.16.M88.4 R52, [R0+0x2000] ;  /* 0x002000000034783b */ /* 0x020fee0000000200 */
[----:B------:R-:W-:Y:S01]  /*4800*/  HMMA.16816.F32.BF16 R24, R56, R28, R24 ;  /* 0x0000001c3818723c */ /* 0x000fe20000041818 */
[----:B------:R-:W4:Y:S04]  /*4810*/  LDSM.16.MT88.2 R28, [R226+0x5800] ;  /* 0x00580000e21c783b */ /* 0x000f280000004100 */
[----:B------:R-:W-:Y:S03]  /*4820*/  LDSM.16.M88.4 R56, [R0+0x3000] ;  /* 0x003000000038783b */ /* 0x000fe60000000200 */
[-C--:B------:R-:W-:Y:S08]  /*4830*/  HMMA.16816.F32.BF16 R4, R32, R30.reuse, R4 ;  /* 0x0000001e2004723c */ /* 0x080ff00000041804 */
[C---:B------:R-:W-:Y:S01]  /*4840*/  HMMA.16816.F32.BF16 R8, R44.reuse, R30, R8 ;  /* 0x0000001e2c08723c */ /* 0x040fe20000041808 */
[----:B------:R-:W2:Y:S07]  /*4850*/  LDSM.16.MT88.2 R30, [R226+0x1c00] ;  /* 0x001c0000e21e783b */ /* 0x000eae0000004100 */
[-C--:B------:R-:W-:Y:S08]  /*4860*/  HMMA.16816.F32.BF16 R12, R44, R38.reuse, R12 ;  /* 0x000000262c0c723c */ /* 0x080ff0000004180c */
[C---:B------:R-:W-:Y:S01]  /*4870*/  HMMA.16816.F32.BF16 R16, R32.reuse, R38, R16 ;  /* 0x000000262010723c */ /* 0x040fe20000041810 */
[----:B------:R-:W2:Y:S07]  /*4880*/  LDSM.16.MT88.2 R38, [R226+0x3c00] ;  /* 0x003c0000e226783b */ /* 0x000eae0000004100 */
[-C--:B-1----:R-:W-:Y:S01]  /*4890*/  HMMA.16816.F32.BF16 R20, R32, R2.reuse, R20 ;  /* 0x000000022014723c */ /* 0x082fe20000041814 */
[----:B------:R-:W-:Y:S07]  /*48a0*/  LDSM.16.MT88.4 R32, [R227+0x13c80] ;  /* 0x013c8000e320783b */ /* 0x000fee0000004200 */
[----:B------:R-:W-:Y:S01]  /*48b0*/  HMMA.16816.F32.BF16 R24, R44, R2, R24 ;  /* 0x000000022c18723c */ /* 0x000fe20000041818 */
[----:B------:R-:W1:Y:S07]  /*48c0*/  LDSM.16.MT88.2 R2, [R226+0x5c00] ;  /* 0x005c0000e202783b */ /* 0x000e6e0000004100 */
[-C--:B---3--:R-:W-:Y:S08]  /*48d0*/  HMMA.16816.F32.BF16 R4, R40, R36.reuse, R4 ;  /* 0x000000242804723c */ /* 0x088ff00000041804 */
[C---:B------:R-:W-:Y:S08]  /*48e0*/  HMMA.16816.F32.BF16 R8, R48.reuse, R36, R8 ;  /* 0x000000243008723c */ /* 0x040ff00000041808 */
[-C--:B------:R-:W-:Y:S08]  /*48f0*/  HMMA.16816.F32.BF16 R12, R48, R156.reuse, R12 ;  /* 0x0000009c300c723c */ /* 0x080ff0000004180c */
[C---:B------:R-:W-:Y:S08]  /*4900*/  HMMA.16816.F32.BF16 R16, R40.reuse, R156, R16 ;  /* 0x0000009c2810723c */ /* 0x040ff00000041810 */
[-C--:B----4-:R-:W-:Y:S08]  /*4910*/  HMMA.16816.F32.BF16 R20, R40, R28.reuse, R20 ;  /* 0x0000001c2814723c */ /* 0x090ff00000041814 */
[----:B------:R-:W-:Y:S07]  /*4920*/  HMMA.16816.F32.BF16 R24, R48, R28, R24 ;  /* 0x0000001c3018723c */ /* 0x000fee0000041818 */
[----:B--2---:R-:W-:Y:S01]  /*4930*/  IADD3 R29, P0, R160, UR11, RZ ;  /* 0x0000000ba01d7c10 */ /* 0x004fe2000ff1e0ff */
[-C--:B------:R-:W-:Y:S08]  /*4940*/  HMMA.16816.F32.BF16 R4, R52, R30.reuse, R4 ;  /* 0x0000001e3404723c */ /* 0x080ff00000041804 */
[C---:B------:R-:W-:Y:S07]  /*4950*/  HMMA.16816.F32.BF16 R8, R56.reuse, R30, R8 ;  /* 0x0000001e3808723c */ /* 0x040fee0000041808 */
[----:B------:R-:W-:Y:S01]  /*4960*/  IMAD.U32 R31, RZ, RZ, UR11 ;  /* 0x0000000bff1f7e24 */ /* 0x000fe2000f8e00ff */
[-C--:B------:R-:W-:Y:S01]  /*4970*/  HMMA.16816.F32.BF16 R12, R56, R38.reuse, R12 ;  /* 0x00000026380c723c */ /* 0x080fe2000004180c */
[----:B------:R-:W-:Y:S03]  /*4980*/  UMOV UR11, UR17 ;  /* 0x00000011000b7c82 */ /* 0x000fe60008000000 */
[----:B------:R-:W-:Y:S02]  /*4990*/  LEA.HI.X.SX32 R28, R31, R252, 0x1, P0 ;  /* 0x000000fc1f1c7211 */ /* 0x000fe400000f0eff */
[C---:B------:R-:W-:Y:S02]  /*49a0*/  LEA R44, P0, R29.reuse, c[0x0][0x220], 0x2 ;  /* 0x000088001d2c7a11 */ /* 0x040fe400078010ff */
[C---:B------:R-:W-:Y:S04]  /*49b0*/  HMMA.16816.F32.BF16 R16, R52.reuse, R38, R16 ;  /* 0x000000263410723c */ /* 0x040fe80000041810 */
[----:B------:R-:W-:Y:S02]  /*49c0*/  LEA.HI.X R45, R29, c[0x0][0x224], R28, 0x2, P0 ;  /* 0x000089001d2d7a11 */ /* 0x000fe400000f141c */
[----:B------:R-:W-:Y:S02]  /*49d0*/  PLOP3.LUT P0, PT, PT, PT, UP0, 0x80, 0x0 ;  /* 0x000000000000781c */ /* 0x000fe40003f0f008 */
[-C--:B-1----:R-:W-:Y:S01]  /*49e0*/  HMMA.16816.F32.BF16 R20, R52, R2.reuse, R20 ;  /* 0x000000023414723c */ /* 0x082fe20000041814 */
[----:B------:R-:W-:Y:S04]  /*49f0*/  RED.E.ADD.F32.FTZ.RN.STRONG.GPU [R44.64], R4 ;  /* 0x000000042c00798e */ /* 0x000fe8000c10e792 */
[----:B------:R-:W-:Y:S03]  /*4a00*/  RED.E.ADD.F32.FTZ.RN.STRONG.GPU [R44.64+0x400], R5 ;  /* 0x000400052c00798e */ /* 0x000fe6000c10e792 */
[----:B------:R-:W-:Y:S01]  /*4a10*/  HMMA.16816.F32.BF16 R24, R56, R2, R24 ;  /* 0x000000023818723c */ /* 0x000fe20000041818 */
[----:B------:R-:W-:Y:S04]  /*4a20*/  RED.E.ADD.F32.FTZ.RN.STRONG.GPU [R44.64+0x800], R6 ;  /* 0x000800062c00798e */ /* 0x000fe8000c10e792 */
[----:B------:R-:W-:Y:S02]  /*4a30*/  RED.E.ADD.F32.FTZ.RN.STRONG.GPU [R44.64+0xc00], R7 ;  /* 0x000c00072c00798e */ /* 0x000fe4000c10e792 */
[----:B------:R-:W-:Y:S01]  /*4a40*/  IMAD.U32 R3, RZ, RZ, UR4 ;  /* 0x00000004ff037e24 */ /* 0x000fe2000f8e00ff */
[----:B------:R-:W-:Y:S01]  /*4a50*/  USEL UR4, UR7, URZ, !UP2 ;  /* 0x0000003f07047287 */ /* 0x000fe2000d000000 */
[----:B------:R-:W-:Y:S03]  /*4a60*/  RED.E.ADD.F32.FTZ.RN.STRONG.GPU [R44.64+0x1000], R8 ;  /* 0x001000082c00798e */ /* 0x000fe6000c10e792 */
[----:B------:R-:W-:Y:S01]  /*4a70*/  IMAD R3, R3, 0x1800, R232 ;  /* 0x0000180003037824 */ /* 0x000fe200078e02e8 */
[----:B------:R-:W-:Y:S03]  /*4a80*/  RED.E.ADD.F32.FTZ.RN.STRONG.GPU [R44.64+0x1400], R9 ;  /* 0x001400092c00798e */ /* 0x000fe6000c10e792 */
[----:B------:R-:W-:Y:S01]  /*4a90*/  IMAD.SHL.U32 R2, R3, 0x2, RZ ;  /* 0x0000000203027824 */ /* 0x000fe200078e00ff */
        /* <DEDUP_REMOVED lines=10> */
[----:B------:R-:W-:Y:S04]  /*4b40*/  RED.E.ADD.F32.FTZ.RN.STRONG.GPU [R44.64+0x3c00], R15 ;  /* 0x003c000f2c00798e */ /* 0x000fe8000c10e792 */
[----:B------:R-:W1:Y:S04]  /*4b50*/  LDSM.16.MT88.4 R12, [R2+0x6080] ;  /* 0x00608000020c783b */ /* 0x000e680000004200 */
[----:B------:R-:W2:Y:S04]  /*4b60*/  LDSM.16.MT88.4 R16, [R227+0x15480] ;  /* 0x01548000e310783b */ /* 0x000ea80000004200 */
[----:B------:R-:W-:Y:S04]  /*4b70*/  RED.E.ADD.F32.FTZ.RN.STRONG.GPU [R44.64+0x4000], R20 ;  /* 0x004000142c00798e */ /* 0x000fe8000c10e792 */
[----:B------:R-:W-:Y:S04]  /*4b80*/  RED.E.ADD.F32.FTZ.RN.STRONG.GPU [R44.64+0x4400], R21 ;  /* 0x004400152c00798e */ /* 0x000fe8000c10e792 */
[----:B------:R-:W-:Y:S04]  /*4b90*/  RED.E.ADD.F32.FTZ.RN.STRONG.GPU [R44.64+0x4800], R22 ;  /* 0x004800162c00798e */ /* 0x000fe8000c10e792 */
[----:B------:R-:W-:Y:S04]  /*4ba0*/  RED.E.ADD.F32.FTZ.RN.STRONG.GPU [R44.64+0x4c00], R23 ;  /* 0x004c00172c00798e */ /* 0x000fe8000c10e792 */
[----:B------:R-:W3:Y:S04]  /*4bb0*/  LDSM.16.MT88.4 R20, [R2+0x7080] ;  /* 0x007080000214783b */ /* 0x000ee80000004200 */
[----:B------:R-:W4:Y:S04]  /*4bc0*/  LDSM.16.MT88.4 R28, [R2+0x8080] ;  /* 0x00808000021c783b */ /* 0x000f280000004200 */
[----:B------:R-:W3:Y:S04]  /*4bd0*/  LDSM.16.MT88.4 R36, [R2+0x6480] ;  /* 0x006480000224783b */ /* 0x000ee80000004200 */
[----:B------:R-:W-:Y:S01]  /*4be0*/  LDSM.16.MT88.4 R40, [R2+0x7480] ;  /* 0x007480000228783b */ /* 0x000fe20000004200 */
[-C--:B-1----:R-:W-:Y:S03]  /*4bf0*/  HMMA.16816.F32.BF16 R108, R8, R12.reuse, R108 ;  /* 0x0000000c086c723c */ /* 0x082fe6000004186c */
[----:B------:R-:W-:Y:S04]  /*4c00*/  RED.E.ADD.F32.FTZ.RN.STRONG.GPU [R44.64+0x5000], R24 ;  /* 0x005000182c00798e */ /* 0x000fe8000c10e792 */
[----:B------:R-:W-:Y:S01]  /*4c10*/  RED.E.ADD.F32.FTZ.RN.STRONG.GPU [R44.64+0x5400], R25 ;  /* 0x005400192c00798e */ /* 0x000fe2000c10e792 */
[C---:B--2---:R-:W-:Y:S03]  /*4c20*/  HMMA.16816.F32.BF16 R112, R16.reuse, R12, R112 ;  /* 0x0000000c1070723c */ /* 0x044fe60000041870 */
[----:B------:R-:W-:Y:S04]  /*4c30*/  RED.E.ADD.F32.FTZ.RN.STRONG.GPU [R44.64+0x5800], R26 ;  /* 0x0058001a2c00798e */ /* 0x000fe8000c10e792 */
[----:B------:R-:W-:Y:S01]  /*4c40*/  RED.E.ADD.F32.FTZ.RN.STRONG.GPU [R44.64+0x5c00], R27 ;  /* 0x005c001b2c00798e */ /* 0x000fe2000c10e792 */
[-C--:B------:R-:W-:Y:S03]  /*4c50*/  HMMA.16816.F32.BF16 R116, R16, R14.reuse, R116 ;  /* 0x0000000e1074723c */ /* 0x080fe60000041874 */
[----:B------:R-:W1:Y:S04]  /*4c60*/  LDSM.16.MT88.4 R24, [R227+0x15c80] ;  /* 0x015c8000e318783b */ /* 0x000e680000004200 */
[----:B------:R-:W-:Y:S01]  /*4c70*/  LDSM.16.MT88.4 R44, [R227+0x16c80] ;  /* 0x016c8000e32c783b */ /* 0x000fe20000004200 */
[C---:B------:R-:W-:Y:S03]  /*4c80*/  HMMA.16816.F32.BF16 R120, R8.reuse, R14, R120 ;  /* 0x0000000e0878723c */ /* 0x040fe60000041878 */
[----:B------:R-:W2:Y:S05]  /*4c90*/  LDSM.16.MT88.4 R12, [R2+0x8480] ;  /* 0x00848000020c783b */ /* 0x000eaa0000004200 */
[-C--:B---3--:R-:W-:Y:S08]  /*4ca0*/  HMMA.16816.F32.BF16 R124, R8, R20.reuse, R124 ;  /* 0x00000014087c723c */ /* 0x088ff0000004187c */
[C---:B------:R-:W-:Y:S08]  /*4cb0*/  HMMA.16816.F32.BF16 R128, R16.reuse, R20, R128 ;  /* 0x000000141080723c */ /* 0x040ff00000041880 */
[-C--:B------:R-:W-:Y:S08]  /*4cc0*/  HMMA.16816.F32.BF16 R132, R16, R22.reuse, R132 ;  /* 0x000000161084723c */ /* 0x080ff00000041884 */
[C---:B------:R-:W-:Y:S01]  /*4cd0*/  HMMA.16816.F32.BF16 R136, R8.reuse, R22, R136 ;  /* 0x000000160888723c */ /* 0x040fe20000041888 */
[----:B------:R-:W-:Y:S07]  /*4ce0*/  LDSM.16.MT88.4 R20, [R227+0x16480] ;  /* 0x01648000e314783b */ /* 0x000fee0000004200 */
[-C--:B----4-:R-:W-:Y:S08]  /*4cf0*/  HMMA.16816.F32.BF16 R140, R8, R28.reuse, R140 ;  /* 0x0000001c088c723c */ /* 0x090ff0000004188c */
[C---:B------:R-:W-:Y:S08]  /*4d00*/  HMMA.16816.F32.BF16 R144, R16.reuse, R28, R144 ;  /* 0x0000001c1090723c */ /* 0x040ff00000041890 */
[-C--:B------:R-:W-:Y:S01]  /*4d10*/  HMMA.16816.F32.BF16 R148, R16, R30.reuse, R148 ;  /* 0x0000001e1094723c */ /* 0x080fe20000041894 */
[----:B------:R-:W-:Y:S07]  /*4d20*/  LDSM.16.MT88.4 R16, [R2+0x6880] ;  /* 0x006880000210783b */ /* 0x000fee0000004200 */
[----:B------:R-:W-:Y:S01]  /*4d30*/  HMMA.16816.F32.BF16 R152, R8, R30, R152 ;  /* 0x0000001e0898723c */ /* 0x000fe20000041898 */
[----:B------:R-:W3:Y:S04]  /*4d40*/  LDSM.16.MT88.4 R8, [R227+0x14480] ;  /* 0x01448000e308783b */ /* 0x000ee80000004200 */
[----:B------:R-:W4:Y:S03]  /*4d50*/  LDSM.16.MT88.4 R28, [R2+0x7880] ;  /* 0x00788000021c783b */ /* 0x000f260000004200 */
[-C--:B------:R-:W-:Y:S08]  /*4d60*/  HMMA.16816.F32.BF16 R108, R32, R36.reuse, R108 ;  /* 0x00000024206c723c */ /* 0x080ff0000004186c */
[C---:B-1----:R-:W-:Y:S08]  /*4d70*/  HMMA.16816.F32.BF16 R112, R24.reuse, R36, R112 ;  /* 0x000000241870723c */ /* 0x042ff00000041870 */
[-C--:B------:R-:W-:Y:S08]  /*4d80*/  HMMA.16816.F32.BF16 R116, R24, R38.reuse, R116 ;  /* 0x000000261874723c */ /* 0x080ff00000041874 */
[C---:B------:R-:W-:Y:S01]  /*4d90*/  HMMA.16816.F32.BF16 R120, R32.reuse, R38, R120 ;  /* 0x000000262078723c */ /* 0x040fe20000041878 */
[----:B------:R-:W1:Y:S07]  /*4da0*/  LDSM.16.MT88.4 R36, [R2+0x8880] ;  /* 0x008880000224783b */ /* 0x000e6e0000004200 */
[-C--:B------:R-:W-:Y:S08]  /*4db0*/  HMMA.16816.F32.BF16 R124, R32, R40.reuse, R124 ;  /* 0x00000028207c723c */ /* 0x080ff0000004187c */
[C---:B------:R-:W-:Y:S08]  /*4dc0*/  HMMA.16816.F32.BF16 R128, R24.reuse, R40, R128 ;  /* 0x000000281880723c */ /* 0x040ff00000041880 */
[-C--:B------:R-:W-:Y:S08]  /*4dd0*/  HMMA.16816.F32.BF16 R132, R24, R42.reuse, R132 ;  /* 0x0000002a1884723c */ /* 0x080ff00000041884 */
[C---:B------:R-:W-:Y:S01]  /*4de0*/  HMMA.16816.F32.BF16 R136, R32.reuse, R42, R136 ;  /* 0x0000002a2088723c */ /* 0x040fe20000041888 */
[----:B------:R-:W-:Y:S07]  /*4df0*/  LDSM.16.MT88.4 R40, [R2+0x6c80] ;  /* 0x006c80000228783b */ /* 0x000fee0000004200 */
[-C--:B--2---:R-:W-:Y:S08]  /*4e00*/  HMMA.16816.F32.BF16 R140, R32, R12.reuse, R140 ;  /* 0x0000000c208c723c */ /* 0x084ff0000004188c */
[C---:B------:R-:W-:Y:S08]  /*4e10*/  HMMA.16816.F32.BF16 R144, R24.reuse, R12, R144 ;  /* 0x0000000c1890723c */ /* 0x040ff00000041890 */
[-C--:B------:R-:W-:Y:S01]  /*4e20*/  HMMA.16816.F32.BF16 R148, R24, R14.reuse, R148 ;  /* 0x0000000e1894723c */ /* 0x080fe20000041894 */
[----:B------:R-:W2:Y:S07]  /*4e30*/  LDSM.16.MT88.4 R24, [R227+0x14c80] ;  /* 0x014c8000e318783b */ /* 0x000eae0000004200 */
[----:B------:R-:W-:Y:S01]  /*4e40*/  HMMA.16816.F32.BF16 R152, R32, R14, R152 ;  /* 0x0000000e2098723c */ /* 0x000fe20000041898 */
[----:B------:R-:W1:Y:S04]  /*4e50*/  LDSM.16.MT88.4 R12, [R2+0x7c80] ;  /* 0x007c8000020c783b */ /* 0x000e680000004200 */
[----:B------:R-:W1:Y:S03]  /*4e60*/  LDSM.16.MT88.4 R32, [R2+0x8c80] ;  /* 0x008c80000220783b */ /* 0x000e660000004200 */
[-C--:B---3--:R-:W-:Y:S08]  /*4e70*/  HMMA.16816.F32.BF16 R108, R8, R16.reuse, R108 ;  /* 0x00000010086c723c */ /* 0x088ff0000004186c */
[C---:B------:R-:W-:Y:S08]  /*4e80*/  HMMA.16816.F32.BF16 R112, R20.reuse, R16, R112 ;  /* 0x000000101470723c */ /* 0x040ff00000041870 */
[-C--:B------:R-:W-:Y:S08]  /*4e90*/  HMMA.16816.F32.BF16 R116, R20, R18.reuse, R116 ;  /* 0x000000121474723c */ /* 0x080ff00000041874 */
[C---:B------:R-:W-:Y:S08]  /*4ea0*/  HMMA.16816.F32.BF16 R120, R8.reuse, R18, R120 ;  /* 0x000000120878723c */ /* 0x040ff00000041878 */
[-C--:B----4-:R-:W-:Y:S08]  /*4eb0*/  HMMA.16816.F32.BF16 R124, R8, R28.reuse, R124 ;  /* 0x0000001c087c723c */ /* 0x090ff0000004187c */
[C---:B------:R-:W-:Y:S08]  /*4ec0*/  HMMA.16816.F32.BF16 R128, R20.reuse, R28, R128 ;  /* 0x0000001c1480723c */ /* 0x040ff00000041880 */
[-C--:B------:R-:W-:Y:S08]  /*4ed0*/  HMMA.16816.F32.BF16 R132, R20, R30.reuse, R132 ;  /* 0x0000001e1484723c */ /* 0x080ff00000041884 */
[C---:B------:R-:W-:Y:S08]  /*4ee0*/  HMMA.16816.F32.BF16 R136, R8.reuse, R30, R136 ;  /* 0x0000001e0888723c */ /* 0x040ff00000041888 */
[-C--:B-1----:R-:W-:Y:S08]  /*4ef0*/  HMMA.16816.F32.BF16 R140, R8, R36.reuse, R140 ;  /* 0x00000024088c723c */ /* 0x082ff0000004188c */
[C---:B------:R-:W-:Y:S08]  /*4f00*/  HMMA.16816.F32.BF16 R144, R20.reuse, R36, R144 ;  /* 0x000000241490723c */ /* 0x040ff00000041890 */
[-C--:B------:R-:W-:Y:S08]  /*4f10*/  HMMA.16816.F32.BF16 R148, R20, R38.reuse, R148 ;  /* 0x000000261494723c */ /* 0x080ff00000041894 */
[----:B------:R-:W-:Y:S08]  /*4f20*/  HMMA.16816.F32.BF16 R152, R8, R38, R152 ;  /* 0x000000260898723c */ /* 0x000ff00000041898 */
[-C--:B--2---:R-:W-:Y:S08]  /*4f30*/  HMMA.16816.F32.BF16 R108, R24, R40.reuse, R108 ;  /* 0x00000028186c723c */ /* 0x084ff0000004186c */
[C---:B------:R-:W-:Y:S08]  /*4f40*/  HMMA.16816.F32.BF16 R112, R44.reuse, R40, R112 ;  /* 0x000000282c70723c */ /* 0x040ff00000041870 */
[-C--:B------:R-:W-:Y:S08]  /*4f50*/  HMMA.16816.F32.BF16 R116, R44, R42.reuse, R116 ;  /* 0x0000002a2c74723c */ /* 0x080ff00000041874 */
        /* <DEDUP_REMOVED lines=10> */
.L_x_22:
[----:B--234-:R-:W2:Y:S01]  /*5000*/  S2R R0, SR_CTAID.Y ;  /* 0x0000000000007919 */ /* 0x01cea20000002600 */
[----:B------:R-:W3:Y:S01]  /*5010*/  S2UR UR6, SR_CTAID.X ;  /* 0x00000000000679c3 */ /* 0x000ee20000002500 */
[----:B------:R-:W-:Y:S01]  /*5020*/  MOV R2, 0x1 ;  /* 0x0000000100027802 */ /* 0x000fe20000000f00 */
[----:B------:R-:W-:Y:S01]  /*5030*/  USHF.R.S32.HI UR4, URZ, 0x1f, UR15 ;  /* 0x0000001f3f047899 */ /* 0x000fe2000801140f */
[----:B------:R-:W-:Y:S02]  /*5040*/  BAR.SYNC.DEFER_BLOCKING 0x1, 0x100 ;  /* 0x0044000000007b1d */ /* 0x000fe40000010000 */
[----:B------:R-:W-:-:S13]  /*5050*/  ISETP.NE.AND P1, PT, R2, c[0x0][0x338], PT ;  /* 0x0000ce0002007a0c */ /* 0x000fda0003f25270 */
[----:B--2---:R-:W-:Y:S01]  /*5060*/  @P1 IMAD.HI.U32 R3, R0, c[0x0][0x33c], RZ ;  /* 0x0000cf0000031a27 */ /* 0x004fe200078e00ff */
[----:B---3--:R-:W-:Y:S01]  /*5070*/  UIMAD UR6, UR6, 0x3000, URZ ;  /* 0x00003000060678a4 */ /* 0x008fe2000f8e023f */
[----:B------:R-:W-:Y:S02]  /*5080*/  SHF.R.S32.HI R7, RZ, 0x1f, R0 ;  /* 0x0000001fff077819 */ /* 0x000fe40000011400 */
[----:B------:R-:W-:Y:S01]  /*5090*/  MOV R6, R0 ;  /* 0x0000000000067202 */ /* 0x000fe20000000f00 */
[----:B------:R-:W-:Y:S01]  /*50a0*/  USHF.R.S32.HI UR11, URZ, 0x1f, UR6 ;  /* 0x0000001f3f0b7899 */ /* 0x000fe20008011406 */
[----:B------:R-:W-:Y:S02]  /*50b0*/  @P1 SHF.R.U32.HI R3, RZ, c[0x0][0x340], R3 ;  /* 0x0000d000ff031a19 */ /* 0x000fe40000011603 */
[C---:B------:R-:W-:Y:S01]  /*50c0*/  IADD3 R4, P0, R236.reuse, UR6, RZ ;  /* 0x00000006ec047c10 */ /* 0x040fe2000ff1e0ff */
[----:B------:R-:W-:Y:S01]  /*50d0*/  ULDC.64 UR6, c[0x0][0x330] ;  /* 0x0000cc0000067ab9 */ /* 0x000fe20000000a00 */
[----:B------:R-:W-:Y:S01]  /*50e0*/  @P1 SHF.R.S32.HI R2, RZ, 0x1f, R3 ;  /* 0x0000001fff021819 */ /* 0x000fe20000011403 */
[----:B------:R-:W-:Y:S01]  /*50f0*/  UIMAD UR6, UR4, UR6, URZ ;  /* 0x00000006040672a4 */ /* 0x000fe2000f8e023f */
[----:B-1----:R-:W-:-:S02]  /*5100*/  LEA.HI.X.SX32 R5, R236, UR11, 0x1, P0 ;  /* 0x0000000bec057c11 */ /* 0x002fc400080f0eff */
[----:B------:R-:W-:Y:S01]  /*5110*/  @P1 MOV R7, R2 ;  /* 0x0000000200071202 */ /* 0x000fe20000000f00 */
[----:B------:R-:W-:Y:S01]  /*5120*/  UIMAD UR11, UR15, UR7, UR6 ;  /* 0x000000070f0b72a4 */ /* 0x000fe2000f8e0206 */
[----:B------:R-:W-:Y:S02]  /*5130*/  @P1 MOV R6, R3 ;  /* 0x0000000300061202 */ /* 0x000fe40000000f00 */
[----:B------:R-:W-:Y:S01]  /*5140*/  MOV R2, UR15 ;  /* 0x0000000f00027c02 */ /* 0x000fe20008000f00 */
[C---:B------:R-:W-:Y:S01]  /*5150*/  IMAD R9, R7.reuse, c[0x0][0x328], RZ ;  /* 0x0000ca0007097a24 */ /* 0x040fe200078e02ff */
[----:B------:R-:W-:Y:S01]  /*5160*/  ULDC.64 UR6, c[0x0][0x308] ;  /* 0x0000c20000067ab9 */ /* 0x000fe20000000a00 */
[----:B------:R-:W-:Y:S01]  /*5170*/  IMAD R3, R7, c[0x0][0x300], RZ ;  /* 0x0000c00007037a24 */ /* 0x000fe200078e02ff */
[----:B------:R-:W-:Y:S01]  /*5180*/  UIMAD UR6, UR4, UR6, URZ ;  /* 0x00000006040672a4 */ /* 0x000fe2000f8e023f */
[----:B------:R-:W-:-:S03]  /*5190*/  IMAD.WIDE.U32 R10, R6, c[0x0][0x328], R4 ;  /* 0x0000ca00060a7a25 */ /* 0x000fc600078e0004 */
[----:B------:R-:W-:Y:S01]  /*51a0*/  UIMAD UR6, UR15, UR7, UR6 ;  /* 0x000000070f0672a4 */ /* 0x000fe2000f8e0206 */
[C---:B------:R-:W-:Y:S02]  /*51b0*/  IMAD R0, R6.reuse, c[0x0][0x32c], R9 ;  /* 0x0000cb0006007a24 */ /* 0x040fe400078e0209 */
[----:B------:R-:W-:-:S03]  /*51c0*/  IMAD.WIDE.U32 R4, R6, c[0x0][0x300], R4 ;  /* 0x0000c00006047a25 */ /* 0x000fc600078e0004 */
[----:B------:R-:W-:Y:S01]  /*51d0*/  IADD3 R11, R11, R0, RZ ;  /* 0x000000000b0b7210 */ /* 0x000fe20007ffe0ff */
[----:B------:R-:W-:Y:S01]  /*51e0*/  IMAD R3, R6, c[0x0][0x304], R3 ;  /* 0x0000c10006037a24 */ /* 0x000fe200078e0203 */
[----:B------:R-:W-:-:S04]  /*51f0*/  MOV R0, UR15 ;  /* 0x0000000f00007c02 */ /* 0x000fc80008000f00 */
[----:B------:R-:W-:Y:S01]  /*5200*/  IADD3 R5, R5, R3, RZ ;  /* 0x0000000305057210 */ /* 0x000fe20007ffe0ff */
[----:B------:R-:W-:-:S04]  /*5210*/  IMAD.WIDE.U32 R2, R2, c[0x0][0x330], R10 ;  /* 0x0000cc0002027a25 */ /* 0x000fc800078e000a */
[----:B------:R-:W-:Y:S01]  /*5220*/  IMAD.WIDE.U32 R4, R0, c[0x0][0x308], R4 ;  /* 0x0000c20000047a25 */ /* 0x000fe200078e0004 */
[----:B------:R-:W-:Y:S02]  /*5230*/  IADD3 R3, R3, UR11, RZ ;  /* 0x0000000b03037c10 */ /* 0x000fe4000fffe0ff */
[----:B------:R-:W-:Y:S02]  /*5240*/  LEA R8, P1, R2, c[0x0][0x310], 0x2 ;  /* 0x0000c40002087a11 */ /* 0x000fe400078210ff */
[----:B------:R-:W-:Y:S02]  /*5250*/  LEA R6, P0, R4, c[0x0][0x2e8], 0x2 ;  /* 0x0000ba0004067a11 */ /* 0x000fe400078010ff */
[----:B------:R-:W-:Y:S01]  /*5260*/  LEA.HI.X R9, R2, c[0x0][0x314], R3, 0x2, P1 ;  /* 0x0000c50002097a11 */ /* 0x000fe200008f1403 */
[----:B------:R-:W-:Y:S01]  /*5270*/  FMUL.FTZ R3, R108, c[0x0][0x298] ;  /* 0x0000a6006c037a20 */ /* 0x000fe20000410000 */
[----:B------:R-:W-:-:S03]  /*5280*/  IADD3 R0, R5, UR6, RZ ;  /* 0x0000000605007c10 */ /* 0x000fc6000fffe0ff */
[----:B------:R-:W-:Y:S01]  /*5290*/  RED.E.ADD.F32.FTZ.RN.STRONG.GPU [R8.64], R60 ;  /* 0x0000003c0800798e */ /* 0x000fe2000c10e792 */
[----:B------:R-:W-:-:S03]  /*52a0*/  LEA.HI.X R7, R4, c[0x0][0x2ec], R0, 0x2, P0 ;  /* 0x0000bb0004077a11 */ /* 0x000fc600000f1400 */
        /* <DEDUP_REMOVED lines=39> */
[----:B------:R-:W-:Y:S01]  /*5520*/  RED.E.ADD.F32.FTZ.RN.STRONG.GPU [R8.64+0xa000], R104 ;  /* 0x00a000680800798e */ /* 0x000fe2000c10e792 */
[----:B------:R-:W-:-:S03]  /*5530*/  FMUL.FTZ R109, R109, c[0x0][0x298] ;  /* 0x0000a6006d6d7a20 */ /* 0x000fc60000410000 */
        /* <DEDUP_REMOVED lines=12> */
[----:B------:R1:W-:Y:S01]  /*5600*/  RED.E.ADD.F32.FTZ.RN.STRONG.GPU [R8.64+0xbc00], R103 ;  /* 0x00bc00670800798e */ /* 0x0003e2000c10e792 */
[----:B------:R-:W-:-:S03]  /*5610*/  FMUL.FTZ R15, R120, c[0x0][0x298] ;  /* 0x0000a600780f7a20 */ /* 0x000fc60000410000 */
[----:B------:R-:W-:Y:S01]  /*5620*/  RED.E.ADD.F32.FTZ.RN.STRONG.GPU [R6.64], R3 ;  /* 0x000000030600798e */ /* 0x000fe2000c10e792 */
[----:B------:R-:W-:-:S03]  /*5630*/  FMUL.FTZ R121, R121, c[0x0][0x298] ;  /* 0x0000a60079797a20 */ /* 0x000fc60000410000 */
[----:B------:R-:W-:Y:S01]  /*5640*/  RED.E.ADD.F32.FTZ.RN.STRONG.GPU [R6.64+0x400], R109 ;  /* 0x0004006d0600798e */ /* 0x000fe2000c10e792 */
[----:B------:R-:W-:-:S03]  /*5650*/  FMUL.FTZ R17, R122, c[0x0][0x298] ;  /* 0x0000a6007a117a20 */ /* 0x000fc60000410000 */
[----:B------:R-:W-:Y:S01]  /*5660*/  RED.E.ADD.F32.FTZ.RN.STRONG.GPU [R6.64+0x800], R5 ;  /* 0x000800050600798e */ /* 0x000fe2000c10e792 */
[----:B------:R-:W-:-:S03]  /*5670*/  FMUL.FTZ R123, R123, c[0x0][0x298] ;  /* 0x0000a6007b7b7a20 */ /* 0x000fc60000410000 */
[----:B------:R-:W-:Y:S04]  /*5680*/  RED.E.ADD.F32.FTZ.RN.STRONG.GPU [R6.64+0xc00], R111 ;  /* 0x000c006f0600798e */ /* 0x000fe8000c10e792 */
[----:B------:R-:W-:Y:S01]  /*5690*/  RED.E.ADD.F32.FTZ.RN.STRONG.GPU [R6.64+0x1000], R11 ;  /* 0x0010000b0600798e */ /* 0x000fe2000c10e792 */
[----:B------:R-:W-:-:S03]  /*56a0*/  FMUL.FTZ R117, R117, c[0x0][0x298] ;  /* 0x0000a60075757a20 */ /* 0x000fc60000410000 */
[----:B------:R-:W-:Y:S01]  /*56b0*/  RED.E.ADD.F32.FTZ.RN.STRONG.GPU [R6.64+0x1400], R113 ;  /* 0x001400710600798e */ /* 0x000fe2000c10e792 */
[----:B------:R-:W-:Y:S02]  /*56c0*/  FMUL.FTZ R19, R118, c[0x0][0x298] ;  /* 0x0000a60076137a20 */ /* 0x000fe40000410000 */
[----:B-1----:R-:W-:Y:S01]  /*56d0*/  FMUL.FTZ R9, R116, c[0x0][0x298] ;  /* 0x0000a60074097a20 */ /* 0x002fe20000410000 */
        /* <DEDUP_REMOVED lines=75> */
[----:B------:R-:W-:Y:S05]  /*5b90*/  EXIT ;  /* 0x000000000000794d */ /* 0x000fea0003800000 */
.L_x_26:
        /* <DEDUP_REMOVED lines=14> */
.L_x_1383:


//--------------------- .text._ZN7cutlass13device_kernelIN5flash19enable_sm80_to_sm89INS1_16FlashAttnBwdSm80INS1_25CollectiveMainloopBwdSm80ILi2ELi1EN4cute5tupleIJNS5_1CILi64EEENS7_ILi128EEENS7_ILi96EEEEEENS_10bfloat16_tEfNS_4arch4Sm80ELb0ELb0ELb0ELb0ELb1ELb0ELb0ELb0ELi2ELi2ELi4ELi2ELb1EEENS1_24CollectiveEpilogueBwdGQAISB_fSE_Li256ELb0ELb1EEENS1_19SingleTileSchedulerILb0ELb0ELb0ELi128EEEEEEEEEvNT_6ParamsE --------------------------
	.section	.text._ZN7cutlass13device_kernelIN5flash19enable_sm80_to_sm89INS1_16FlashAttnBwdSm80INS1_25CollectiveMainloopBwdSm80ILi2ELi1EN4cute5tupleIJNS5_1CILi64EEENS7_ILi128EEENS7_ILi96EEEEEENS_10bfloat16_tEfNS_4arch4Sm80ELb0ELb0ELb0ELb0ELb1ELb0ELb0ELb0ELi2ELi2ELi4ELi2ELb1EEENS1_24CollectiveEpilogueBwdGQAISB_fSE_Li256ELb0ELb1EEENS1_19SingleTileSchedulerILb0ELb0ELb0ELi128EEEEEEEEEvNT_6ParamsE,"ax",@progbits
	.sectioninfo	@"SHI_REGISTERS=255"
	.align	128
.text._ZN7cutlass13device_kernelIN5flash19enable_sm80_to_sm89INS1_16FlashAttnBwdSm80INS1_25CollectiveMainloopBwdSm80ILi2ELi1EN4cute5tupleIJNS5_1CILi64EEENS7_ILi128EEENS7_ILi96EEEEEENS_10bfloat16_tEfNS_4arch4Sm80ELb0ELb0ELb0ELb0ELb1ELb0ELb0ELb0ELi2ELi2ELi4ELi2ELb1EEENS1_24CollectiveEpilogueBwdGQAISB_fSE_Li256ELb0ELb1EEENS1_19SingleTileSchedulerILb0ELb0ELb0ELi128EEEEEEEEEvNT_6ParamsE:
        .type           _ZN7cutlass13device_kernelIN5flash19enable_sm80_to_sm89INS1_16FlashAttnBwdSm80INS1_25CollectiveMainloopBwdSm80ILi2ELi1EN4cute5tupleIJNS5_1CILi64EEENS7_ILi128EEENS7_ILi96EEEEEENS_10bfloat16_tEfNS_4arch4Sm80ELb0ELb0ELb0ELb0ELb1ELb0ELb0ELb0ELi2ELi2ELi4ELi2ELb1EEENS1_24CollectiveEpilogueBwdGQAISB_fSE_Li256ELb0ELb1EEENS1_19SingleTileSchedulerILb0ELb0ELb0ELi128EEEEEEEEEvNT_6ParamsE,@function
        .size           _ZN7cutlass13device_kernelIN5flash19enable_sm80_to_sm89INS1_16FlashAttnBwdSm80INS1_25CollectiveMainloopBwdSm80ILi2ELi1EN4cute5tupleIJNS5_1CILi64EEENS7_ILi128EEENS7_ILi96EEEEEENS_10bfloat16_tEfNS_4arch4Sm80ELb0ELb0ELb0ELb0ELb1ELb0ELb0ELb0ELi2ELi2ELi4ELi2ELb1EEENS1_24CollectiveEpilogueBwdGQAISB_fSE_Li256ELb0ELb1EEENS1_19SingleTileSchedulerILb0ELb0ELb0ELi128EEEEEEEEEvNT_6ParamsE,(.L_x_1384 - _ZN7cutlass13device_kernelIN5flash19enable_sm80_to_sm89INS1_16FlashAttnBwdSm80INS1_25CollectiveMainloopBwdSm80ILi2ELi1EN4cute5tupleIJNS5_1CILi64EEENS7_ILi128EEENS7_ILi96EEEEEENS_10bfloat16_tEfNS_4arch4Sm80ELb0ELb0ELb0ELb0ELb1ELb0ELb0ELb0ELi2ELi2ELi4ELi2ELb1EEENS1_24CollectiveEpilogueBwdGQAISB_fSE_Li256ELb0ELb1EEENS1_19SingleTileSchedulerILb0ELb0ELb0ELi128EEEEEEEEEvNT_6ParamsE)
        .other          _ZN7cutlass13device_kernelIN5flash19enable_sm80_to_sm89INS1_16FlashAttnBwdSm80INS1_25CollectiveMainloopBwdSm80ILi2ELi1EN4cute5tupleIJNS5_1CILi64EEENS7_ILi128EEENS7_ILi96EEEEEENS_10bfloat16_tEfNS_4arch4Sm80ELb0ELb0ELb0ELb0ELb1ELb0ELb0ELb0ELi2ELi2ELi4ELi2ELb1EEENS1_24CollectiveEpilogueBwdGQAISB_fSE_Li256ELb0ELb1EEENS1_19SingleTileSchedulerILb0ELb0ELb0ELi128EEEEEEEEEvNT_6ParamsE,@"STO_CUDA_ENTRY STV_DEFAULT"
_ZN7cutlass13device_kernelIN5flash19enable_sm80_to_sm89INS1_16FlashAttnBwdSm80INS1_25CollectiveMainloopBwdSm80ILi2ELi1EN4cute5tupleIJNS5_1CILi64EEENS7_ILi128EEENS7_ILi96EEEEEENS_10bfloat16_tEfNS_4arch4Sm80ELb0ELb0ELb0ELb0ELb1ELb0ELb0ELb0ELi2ELi2ELi4ELi2ELb1EEENS1_24CollectiveEpilogueBwdGQAISB_fSE_Li256ELb0ELb1EEENS1_19SingleTileSchedulerILb0ELb0ELb0ELi128EEEEEEEEEvNT_6ParamsE:
[----:B------:R-:W-:-:S03]  /*0000*/  MOV R1, c[0x0][0x28] ;  /* 0x00000a0000017a02 */ /* 0x000fc60000000f00 */
[----:B------:R-:W1:Y:S01]  /*0010*/  S2UR UR17, SR_CTAID.Z ;  /* 0x00000000001179c3 */ /* 0x000e620000002700 */
[----:B------:R-:W-:Y:S02]  /*0020*/  IADD3 R1, R1, -0x10, RZ ;  /* 0xfffffff001017810 */ /* 0x000fe40007ffe0ff */
[----:B-1----:R-:W-:-:S13]  /*0030*/  ISETP.LE.AND P0, PT, RZ, UR17, PT ;  /* 0x00000011ff007c0c */ /* 0x002fda000bf03270 */
[----:B------:R-:W-:Y:S05]  /*0040*/  @!P0 EXIT ;  /* 0x000000000000894d */ /* 0x000fea0003800000 */
[----:B------:R-:W1:Y:S01]  /*0050*/  S2R R236, SR_TID.X ;  /* 0x0000000000ec7919 */ /* 0x000e620000002100 */
[----:B------:R-:W-:Y:S01]  /*0060*/  IMAD.MOV.U32 R0, RZ, RZ, c[0x0][0x248] ;  /* 0x00009200ff007624 */ /* 0x000fe200078e00ff */
[----:B------:R-:W-:Y:S01]  /*0070*/  USHF.R.S32.HI UR6, URZ, 0x1f, UR17 ;  /* 0x0000001f3f067899 */ /* 0x000fe20008011411 */
[----:B------:R-:W-:Y:S01]  /*0080*/  IMAD.U32 R20, RZ, RZ, UR17 ;  /* 0x00000011ff147e24 */ /* 0x000fe2000f8e00ff */
[----:B------:R-:W2:Y:S01]  /*0090*/  S2R R7, SR_CTAID.Y ;  /* 0x0000000000077919 */ /* 0x000ea20000002600 */
[----:B------:R-:W-:Y:S01]  /*00a0*/  ULDC.64 UR4, c[0x0][0x278] ;  /* 0x00009e0000047ab9 */ /* 0x000fe20000000a00 */
[----:B------:R-:W-:Y:S01]  /*00b0*/  ISETP.NE.AND P0, PT, R0, 0x1, PT ;  /* 0x000000010000780c */ /* 0x000fe20003f05270 */
[----:B------:R-:W-:Y:S01]  /*00c0*/  UIMAD UR15, UR6, UR4, URZ ;  /* 0x00000004060f72a4 */ /* 0x000fe2000f8e023f */
[----:B------:R-:W3:Y:S01]  /*00d0*/  S2R R29, SR_CTAID.X ;  /* 0x00000000001d7919 */ /* 0x000ee20000002500 */
[----:B------:R-:W-:Y:S01]  /*00e0*/  UIMAD.WIDE.U32 UR8, UR17, UR4, URZ ;  /* 0x00000004110872a5 */ /* 0x000fe2000f8e003f */
[----:B------:R-:W-:Y:S01]  /*00f0*/  IMAD.MOV.U32 R220, RZ, RZ, 0x20 ;  /* 0x00000020ffdc7424 */ /* 0x000fe200078e00ff */
[----:B------:R-:W-:Y:S01]  /*0100*/  UIMAD UR15, UR17, UR5, UR15 ;  /* 0x00000005110f72a4 */ /* 0x000fe2000f8e020f */
[----:B------:R-:W-:Y:S01]  /*0110*/  IMAD.MOV.U32 R231, RZ, RZ, 0x10 ;  /* 0x00000010ffe77424 */ /* 0x000fe200078e00ff */
[----:B------:R-:W-:Y:S01]  /*0120*/  ULDC.64 UR12, c[0x0][0x118] ;  /* 0x00004600000c7ab9 */ /* 0x000fe20000000a00 */
[----:B------:R-:W-:Y:S01]  /*0130*/  CS2R R150, SRZ ;  /* 0x0000000000967805 */ /* 0x000fe2000001ff00 */
[----:B------:R-:W-:Y:S01]  /*0140*/  ULDC.64 UR4, c[0x0][0x290] ;  /* 0x0000a40000047ab9 */ /* 0x000fe20000000a00 */
[----:B------:R-:W-:Y:S01]  /*0150*/  CS2R R148, SRZ ;  /* 0x0000000000947805 */ /* 0x000fe2000001ff00 */
[----:B------:R-:W-:Y:S01]  /*0160*/  UIMAD.WIDE.U32 UR10, UR17, UR4, URZ ;  /* 0x00000004110a72a5 */ /* 0x000fe2000f8e003f */
[----:B------:R-:W-:Y:S01]  /*0170*/  CS2R R154, SRZ ;  /* 0x00000000009a7805 */ /* 0x000fe2000001ff00 */
[----:B------:R-:W-:Y:S01]  /*0180*/  UIMAD UR4, UR6, UR4, URZ ;  /* 0x00000004060472a4 */ /* 0x000fe2000f8e023f */
[----:B------:R-:W-:Y:S01]  /*0190*/  CS2R R152, SRZ ;  /* 0x0000000000987805 */ /* 0x000fe2000001ff00 */
[----:B------:R-:W-:Y:S01]  /*01a0*/  UIADD3 UR15, UR9, UR15, URZ ;  /* 0x0000000f090f7290 */ /* 0x000fe2000fffe03f */
[----:B------:R-:W-:Y:S01]  /*01b0*/  CS2R R146, SRZ ;  /* 0x0000000000927805 */ /* 0x000fe2000001ff00 */
[----:B------:R-:W-:Y:S01]  /*01c0*/  UIMAD UR5, UR17, UR5, UR4 ;  /* 0x00000005110572a4 */ /* 0x000fe2000f8e0204 */
[----:B-1----:R-:W-:Y:S01]  /*01d0*/  IMAD.SHL.U32 R244, R236, 0x4, RZ ;  /* 0x00000004ecf47824 */ /* 0x002fe200078e00ff */
[----:B------:R-:W-:Y:S01]  /*01e0*/  SHF.R.S32.HI R17, RZ, 0x1f, R236 ;  /* 0x0000001fff117819 */ /* 0x000fe200000114ec */
[----:B------:R-:W-:Y:S01]  /*01f0*/  ULDC UR9, c[0x0][0x168] ;  /* 0x00005a0000097ab9 */ /* 0x000fe20000000800 */
[----:B------:R-:W-:Y:S01]  /*0200*/  CS2R R144, SRZ ;  /* 0x0000000000907805 */ /* 0x000fe2000001ff00 */
[--C-:B--2---:R-:W-:Y:S01]  /*0210*/  SHF.R.S32.HI R2, RZ, 0x1f, R7.reuse ;  /* 0x0000001fff027819 */ /* 0x104fe20000011407 */
[----:B------:R-:W-:Y:S01]  /*0220*/  @P0 IMAD.HI.U32 R0, R7, c[0x0][0x24c], RZ ;  /* 0x0000930007000a27 */ /* 0x000fe200078e00ff */
[----:B------:R-:W-:Y:S01]  /*0230*/  SHF.R.S32.HI R245, RZ, 0x1f, R244 ;  /* 0x0000001ffff57819 */ /* 0x000fe200000114f4 */
[----:B------:R-:W-:Y:S01]  /*0240*/  UIADD3 UR16, UR11, UR5, URZ ;  /* 0x000000050b107290 */ /* 0x000fe2000fffe03f */
[-C--:B------:R-:W-:Y:S01]  /*0250*/  LEA.HI R15, R17, R236.reuse, RZ, 0x2 ;  /* 0x000000ec110f7211 */ /* 0x080fe200078f10ff */
[----:B------:R-:W-:Y:S01]  /*0260*/  IMAD.MOV.U32 R23, RZ, RZ, R7 ;  /* 0x000000ffff177224 */ /* 0x000fe200078e0007 */
[----:B------:R-:W-:Y:S01]  /*0270*/  @P0 SHF.R.U32.HI R23, RZ, c[0x0][0x250], R0 ;  /* 0x00009400ff170a19 */ /* 0x000fe20000011600 */
[----:B------:R-:W-:Y:S01]  /*0280*/  IMAD.WIDE.U32 R8, R7, c[0x0][0x270], R244 ;  /* 0x00009c0007087a25 */ /* 0x000fe200078e00f4 */
[----:B------:R-:W-:Y:S01]  /*0290*/  LOP3.LUT R251, R15, 0xfffffffc, RZ, 0xc0, !PT ;  /* 0xfffffffc0ffb7812 */ /* 0x000fe200078ec0ff */
[----:B------:R-:W-:Y:S01]  /*02a0*/  ULDC.64 UR4, c[0x0][0x1e8] ;  /* 0x00007a0000047ab9 */ /* 0x000fe20000000a00 */
[----:B------:R-:W-:Y:S01]  /*02b0*/  SHF.R.S32.HI R238, RZ, 0x2, R15 ;  /* 0x00000002ffee7819 */ /* 0x000fe2000001140f */
[----:B------:R-:W-:Y:S01]  /*02c0*/  IMAD R6, R2, c[0x0][0x270], RZ ;  /* 0x00009c0002067a24 */ /* 0x000fe200078e02ff */
[----:B------:R-:W-:Y:S01]  /*02d0*/  IADD3 R12, P1, R8, UR8, RZ ;  /* 0x00000008080c7c10 */ /* 0x000fe2000ff3e0ff */
[----:B------:R-:W-:Y:S01]  /*02e0*/  IMAD.WIDE.U32 R4, R7, c[0x0][0x288], R244 ;  /* 0x0000a20007047a25 */ /* 0x000fe200078e00f4 */
[----:B------:R-:W-:Y:S01]  /*02f0*/  UIMAD UR4, UR6, UR4, URZ ;  /* 0x00000004060472a4 */ /* 0x000fe2000f8e023f */
[----:B------:R-:W-:Y:S01]  /*0300*/  SHF.R.S32.HI R239, RZ, 0x1f, R238 ;  /* 0x0000001fffef7819 */ /* 0x000fe200000114ee */
[----:B------:R-:W-:Y:S01]  /*0310*/  UISETP.GE.AND UP0, UPT, UR9, 0x1, UPT ;  /* 0x000000010900788c */ /* 0x000fe2000bf06270 */
[----:B------:R-:W-:Y:S01]  /*0320*/  IMAD R0, R2, c[0x0][0x288], RZ ;  /* 0x0000a20002007a24 */ /* 0x000fe200078e02ff */
[----:B------:R-:W-:Y:S01]  /*0330*/  IADD3 R8, P0, R4, UR10, RZ ;  /* 0x0000000a04087c10 */ /* 0x000fe2000ff1e0ff */
[----:B------:R-:W-:Y:S01]  /*0340*/  IMAD.IADD R251, R236, 0x1, -R251 ;  /* 0x00000001ecfb7824 */ /* 0x000fe200078e0afb */
[-C--:B------:R-:W-:Y:S01]  /*0350*/  LEA.HI R4, R17, R236.reuse, RZ, 0x4 ;  /* 0x000000ec11047211 */ /* 0x080fe200078f20ff */
[C---:B------:R-:W-:Y:S01]  /*0360*/  IMAD R11, R7.reuse, c[0x0][0x274], R6 ;  /* 0x00009d00070b7a24 */ /* 0x040fe200078e0206 */
[----:B------:R-:W-:Y:S01]  /*0370*/  SHF.R.S32.HI R6, RZ, 0x1f, R23 ;  /* 0x0000001fff067819 */ /* 0x000fe20000011417 */
[----:B------:R-:W-:Y:S01]  /*0380*/  IMAD R3, R7, c[0x0][0x28c], R0 ;  /* 0x0000a30007037a24 */ /* 0x000fe200078e0200 */
[----:B------:R-:W-:Y:S01]  /*0390*/  SHF.R.S32.HI R10, RZ, 0x4, R4 ;  /* 0x00000004ff0a7819 */ /* 0x000fe20000011404 */
[----:B------:R-:W-:Y:S01]  /*03a0*/  IMAD.SHL.U32 R18, R251, 0x8, RZ ;  /* 0x00000008fb127824 */ /* 0x000fe200078e00ff */
[----:B------:R-:W-:Y:S01]  /*03b0*/  IADD3.X R11, R9, UR15, R11, P1, !PT ;  /* 0x0000000f090b7c10 */ /* 0x000fe20008ffe40b */
[----:B------:R-:W-:Y:S01]  /*03c0*/  IMAD.MOV.U32 R0, RZ, RZ, -0x80 ;  /* 0xffffff80ff007424 */ /* 0x000fe200078e00ff */
[----:B------:R-:W-:Y:S01]  /*03d0*/  LEA.HI R9, R17, R236, RZ, 0x3 ;  /* 0x000000ec11097211 */ /* 0x000fe200078f18ff */
[----:B------:R-:W-:Y:S01]  /*03e0*/  UIMAD UR7, UR17, UR5, UR4 ;  /* 0x00000005110772a4 */ /* 0x000fe2000f8e0204 */
[----:B------:R-:W-:Y:S01]  /*03f0*/  IADD3.X R3, R5, UR16, R3, P0, !PT ;  /* 0x0000001005037c10 */ /* 0x000fe200087fe403 */
[----:B---3--:R-:W-:Y:S01]  /*0400*/  IMAD R5, R29, R0, c[0x0][0x198] ;  /* 0x000066001d057624 */ /* 0x008fe200078e0200 */
[----:B------:R-:W-:Y:S01]  /*0410*/  SHF.R.S32.HI R19, RZ, 0x1f, R18 ;  /* 0x0000001fff137819 */ /* 0x000fe20000011412 */
[----:B------:R-:W-:Y:S01]  /*0420*/  IMAD R0, R6, c[0x0][0x1e0], RZ ;  /* 0x0000780006007a24 */ /* 0x000fe200078e02ff */
[----:B------:R-:W-:Y:S01]  /*0430*/  LEA.HI R13, R4, R10, RZ, 0x1 ;  /* 0x0000000a040d7211 */ /* 0x000fe200078f08ff */
[----:B------:R-:W-:Y:S01]  /*0440*/  IMAD.SHL.U32 R21, R9, 0x8, RZ ;  /* 0x0000000809157824 */ /* 0x000fe200078e00ff */
[----:B------:R-:W-:Y:S01]  /*0450*/  ULDC.64 UR4, c[0x0][0x1b8] ;  /* 0x00006e0000047ab9 */ /* 0x000fe20000000a00 */
[----:B------:R-:W-:Y:S01]  /*0460*/  IMAD R6, R6, c[0x0][0x1b0], RZ ;  /* 0x00006c0006067a24 */ /* 0x000fe200078e02ff */
[----:B------:R-:W-:Y:S01]  /*0470*/  LOP3.LUT R13, R13, 0xfffffffe, RZ, 0xc0, !PT ;  /* 0xfffffffe0d0d7812 */ /* 0x000fe200078ec0ff */
[----:B------:R-:W-:Y:S01]  /*0480*/  IMAD R0, R23, c[0x0][0x1e4], R0 ;  /* 0x0000790017007a24 */ /* 0x000fe200078e0200 */
[----:B------:R-:W-:Y:S01]  /*0490*/  LOP3.LUT R21, R21, 0xc0, RZ, 0xc0, !PT ;  /* 0x000000c015157812 */ /* 0x000fe200078ec0ff */
[----:B------:R-:W-:Y:S01]  /*04a0*/  IMAD.WIDE.U32 R24, R23, c[0x0][0x1e0], R18 ;  /* 0x0000780017187a25 */ /* 0x000fe200078e0012 */
[----:B------:R-:W-:Y:S01]  /*04b0*/  UIMAD UR4, UR6, UR4, URZ ;  /* 0x00000004060472a4 */ /* 0x000fe2000f8e023f */
[----:B------:R-:W-:Y:S01]  /*04c0*/  LEA.HI R31, R15, R238, RZ, 0x1 ;  /* 0x000000ee0f1f7211 */ /* 0x000fe200078f08ff */
[----:B------:R-:W-:Y:S01]  /*04d0*/  CS2R R142, SRZ ;  /* 0x00000000008e7805 */ /* 0x000fe2000001ff00 */
[----:B------:R-:W-:Y:S01]  /*04e0*/  IMAD R6, R23, c[0x0][0x1b4], R6 ;  /* 0x00006d0017067a24 */ /* 0x000fe200078e0206 */
[----:B------:R-:W-:Y:S01]  /*04f0*/  UIMAD UR4, UR17, UR5, UR4 ;  /* 0x00000005110472a4 */ /* 0x000fe2000f8e0204 */
[----:B------:R-:W-:Y:S01]  /*0500*/  IMAD.IADD R25, R25, 0x1, R0 ;  /* 0x0000000119197824 */ /* 0x000fe200078e0200 */
[----:B------:R-:W-:Y:S01]  /*0510*/  LOP3.LUT R31, R31, 0x7fffffe, RZ, 0xc0, !PT ;  /* 0x07fffffe1f1f7812 */ /* 0x000fe200078ec0ff */
[----:B------:R-:W-:Y:S01]  /*0520*/  IMAD.WIDE.U32 R22, R23, c[0x0][0x1b0], R18 ;  /* 0x00006c0017167a25 */ /* 0x000fe200078e0012 */
[----:B------:R-:W-:Y:S01]  /*0530*/  LEA.HI R16, R17, R236, RZ, 0x5 ;  /* 0x000000ec11107211 */ /* 0x000fe200078f28ff */
[----:B------:R-:W-:Y:S01]  /*0540*/  CS2R R140, SRZ ;  /* 0x00000000008c7805 */ /* 0x000fe2000001ff00 */
[C---:B------:R-:W-:Y:S01]  /*0550*/  IADD3 R235, R18.reuse, 0x40, RZ ;  /* 0x0000004012eb7810 */ /* 0x040fe20007ffe0ff */
[----:B------:R-:W-:Y:S01]  /*0560*/  IMAD.U32 R0, RZ, RZ, UR17 ;  /* 0x00000011ff007e24 */ /* 0x000fe2000f8e00ff */
[----:B------:R-:W-:Y:S01]  /*0570*/  ISETP.GE.AND P2, PT, R18, c[0x0][0x1cc], PT ;  /* 0x0000730012007a0c */ /* 0x000fe20003f46270 */
[----:B------:R-:W-:Y:S01]  /*0580*/  IMAD.IADD R13, R10, 0x1, -R13 ;  /* 0x000000010a0d7824 */ /* 0x000fe200078e0a0d */
[----:B------:R-:W-:Y:S01]  /*0590*/  SHF.R.U32.HI R10, RZ, 0x3, R21 ;  /* 0x00000003ff0a7819 */ /* 0x000fe20000011615 */
[----:B------:R-:W-:Y:S01]  /*05a0*/  IMAD.IADD R23, R23, 0x1, R6 ;  /* 0x0000000117177824 */ /* 0x000fe200078e0206 */
[----:B------:R-:W-:Y:S01]  /*05b0*/  LOP3.LUT R21, R21, 0x18, R18, 0xf8, !PT ;  /* 0x0000001815157812 */ /* 0x000fe200078ef812 */
[----:B------:R-:W-:Y:S01]  /*05c0*/  IMAD.WIDE.U32 R32, R0, c[0x0][0x1e8], R24 ;  /* 0x00007a0000207a25 */ /* 0x000fe200078e0018 */
[----:B------:R-:W-:Y:S01]  /*05d0*/  SHF.R.S32.HI R15, RZ, 0x1f, R15 ;  /* 0x0000001fff0f7819 */ /* 0x000fe2000001140f */
[----:B------:R-:W-:Y:S01]  /*05e0*/  CS2R R134, SRZ ;  /* 0x0000000000867805 */ /* 0x000fe2000001ff00 */
[----:B------:R-:W-:Y:S01]  /*05f0*/  LOP3.LUT R10, R21, R10, RZ, 0x3c, !PT ;  /* 0x0000000a150a7212 */ /* 0x000fe200078e3cff */
[----:B------:R-:W-:Y:S01]  /*0600*/  IMAD.WIDE R28, R29, 0x80, R238 ;  /* 0x000000801d1c7825 */ /* 0x000fe200078e02ee */
[----:B------:R-:W-:Y:S01]  /*0610*/  IADD3 R33, R33, UR7, RZ ;  /* 0x0000000721217c10 */ /* 0x000fe2000fffe0ff */
[----:B------:R-:W-:Y:S01]  /*0620*/  CS2R R132, SRZ ;  /* 0x0000000000847805 */ /* 0x000fe2000001ff00 */
[----:B------:R-:W-:Y:S01]  /*0630*/  LEA.HI R15, R15, R238, RZ, 0x3 ;  /* 0x000000ee0f0f7211 */ /* 0x000fe200078f18ff */
[----:B------:R-:W-:Y:S01]  /*0640*/  IMAD.WIDE.U32 R20, R20, c[0x0][0x1b8], R22 ;  /* 0x00006e0014147a25 */ /* 0x000fe200078e0016 */
[----:B------:R-:W-:Y:S01]  /*0650*/  SHF.R.S32.HI R23, RZ, 0x5, R16 ;  /* 0x00000005ff177819 */ /* 0x000fe20000011410 */
[----:B------:R-:W-:Y:S01]  /*0660*/  CS2R R138, SRZ ;  /* 0x00000000008a7805 */ /* 0x000fe2000001ff00 */
[----:B------:R-:W-:Y:S01]  /*0670*/  LOP3.LUT R15, R15, 0xfffffff8, RZ, 0xc0, !PT ;  /* 0xfffffff80f0f7812 */ /* 0x000fe200078ec0ff */
[----:B------:R-:W-:Y:S01]  /*0680*/  IMAD R25, R29, c[0x0][0x1d8], RZ ;  /* 0x000076001d197a24 */ /* 0x000fe200078e02ff */
[----:B------:R-:W-:Y:S01]  /*0690*/  IADD3 R21, R21, UR4, RZ ;  /* 0x0000000415157c10 */ /* 0x000fe2000fffe0ff */
[----:B------:R-:W-:Y:S01]  /*06a0*/  IMAD R0, R29, c[0x0][0x1a8], RZ ;  /* 0x00006a001d007a24 */ /* 0x000fe200078e02ff */
[----:B------:R-:W-:Y:S01]  /*06b0*/  ULDC.64 UR4, c[0x0][0x188] ;  /* 0x0000620000047ab9 */ /* 0x000fe20000000a00 */
[C---:B------:R-:W-:Y:S01]  /*06c0*/  IMAD R6, R28.reuse, c[0x0][0x1dc], R25 ;  /* 0x000077001c067a24 */ /* 0x040fe200078e0219 */
[----:B------:R-:W-:Y:S01]  /*06d0*/  UIMAD UR4, UR6, UR4, URZ ;  /* 0x00000004060472a4 */ /* 0x000fe2000f8e023f */
[C---:B------:R-:W-:Y:S01]  /*06e0*/  IMAD.WIDE.U32 R24, R28.reuse, c[0x0][0x1d8], R32 ;  /* 0x000076001c187a25 */ /* 0x040fe200078e0020 */
[----:B------:R-:W-:Y:S01]  /*06f0*/  CS2R R136, SRZ ;  /* 0x0000000000887805 */ /* 0x000fe2000001ff00 */
[----:B------:R-:W-:Y:S01]  /*0700*/  CS2R R130, SRZ ;  /* 0x0000000000827805 */ /* 0x000fe2000001ff00 */
[----:B------:R-:W-:Y:S01]  /*0710*/  UIMAD UR4, UR17, UR5, UR4 ;  /* 0x00000005110472a4 */ /* 0x000fe2000f8e0204 */
[----:B------:R-:W-:Y:S01]  /*0720*/  IMAD R0, R28, c[0x0][0x1ac], R0 ;  /* 0x00006b001c007a24 */ /* 0x000fe200078e0200 */
[----:B------:R-:W-:Y:S01]  /*0730*/  LEA R30, P0, R24, c[0x0][0x1c0], 0x1 ;  /* 0x00007000181e7a11 */ /* 0x000fe200078008ff */
[----:B------:R-:W-:Y:S01]  /*0740*/  IMAD.IADD R6, R25, 0x1, R6 ;  /* 0x0000000119067824 */ /* 0x000fe200078e0206 */
[----:B------:R-:W-:Y:S01]  /*0750*/  CS2R R128, SRZ ;  /* 0x0000000000807805 */ /* 0x000fe2000001ff00 */
[----:B------:R-:W-:Y:S01]  /*0760*/  IMAD.WIDE.U32 R20, R28, c[0x0][0x1a8], R20 ;  /* 0x00006a001c147a25 */ /* 0x000fe200078e0014 */
[----:B------:R-:W-:Y:S01]  /*0770*/  CS2R R126, SRZ ;  /* 0x00000000007e7805 */ /* 0x000fe2000001ff00 */
[----:B------:R-:W-:Y:S01]  /*0780*/  CS2R R124, SRZ ;  /* 0x00000000007c7805 */ /* 0x000fe2000001ff00 */
[----:B------:R-:W-:Y:S01]  /*0790*/  CS2R R118, SRZ ;  /* 0x0000000000767805 */ /* 0x000fe2000001ff00 */
[----:B------:R-:W-:Y:S01]  /*07a0*/  IMAD.MOV.U32 R25, RZ, RZ, c[0x0][0x1d8] ;  /* 0x00007600ff197624 */ /* 0x000fe200078e00ff */
[----:B------:R-:W-:Y:S01]  /*07b0*/  CS2R R116, SRZ ;  /* 0x0000000000747805 */ /* 0x000fe2000001ff00 */
[----:B------:R-:W-:Y:S01]  /*07c0*/  IMAD.IADD R14, R238, 0x1, -R31 ;  /* 0x00000001ee0e7824 */ /* 0x000fe200078e0a1f */
[----:B------:R-:W-:Y:S01]  /*07d0*/  LEA.HI.X R31, R24, c[0x0][0x1c4], R6, 0x1, P0 ;  /* 0x00007100181f7a11 */ /* 0x000fe200000f0c06 */
[----:B------:R-:W-:Y:S01]  /*07e0*/  IMAD.IADD R0, R21, 0x1, R0 ;  /* 0x0000000115007824 */ /* 0x000fe200078e0200 */
[----:B------:R-:W-:Y:S01]  /*07f0*/  LEA R26, P0, R20, c[0x0][0x190], 0x1 ;  /* 0x00006400141a7a11 */ /* 0x000fe200078008ff */
[----:B------:R-:W-:Y:S01]  /*0800*/  IMAD R27, R239, c[0x0][0x178], RZ ;  /* 0x00005e00ef1b7a24 */ /* 0x000fe200078e02ff */
[----:B------:R-:W-:Y:S01]  /*0810*/  LEA R28, P1, R25, R30, 0x7 ;  /* 0x0000001e191c7211 */ /* 0x000fe200078238ff */
[----:B------:R-:W-:Y:S01]  /*0820*/  IMAD.MOV.U32 R21, RZ, RZ, c[0x0][0x1dc] ;  /* 0x00007700ff157624 */ /* 0x000fe200078e00ff */
[----:B------:R-:W-:Y:S01]  /*0830*/  CS2R R122, SRZ ;  /* 0x00000000007a7805 */ /* 0x000fe2000001ff00 */
[----:B------:R-:W-:Y:S01]  /*0840*/  IMAD R32, R238, c[0x0][0x17c], R27 ;  /* 0x00005f00ee207a24 */ /* 0x000fe200078e021b */
[----:B------:R-:W-:Y:S01]  /*0850*/  LEA.HI.X R27, R20, c[0x0][0x194], R0, 0x1, P0 ;  /* 0x00006500141b7a11 */ /* 0x000fe200000f0c00 */
[----:B------:R-:W-:Y:S01]  /*0860*/  IMAD R233, R23, 0x8, R14 ;  /* 0x0000000817e97824 */ /* 0x000fe200078e020e */
[----:B------:R-:W-:Y:S01]  /*0870*/  LEA.HI.X R29, R25, R31, R21, 0x7, P1 ;  /* 0x0000001f191d7211 */ /* 0x000fe200008f3c15 */
[----:B------:R-:W-:Y:S01]  /*0880*/  IMAD.MOV.U32 R21, RZ, RZ, c[0x0][0x1a8] ;  /* 0x00006a00ff157624 */ /* 0x000fe200078e00ff */
[----:B------:R-:W-:Y:S01]  /*0890*/  IADD3 R0, R18, 0x20, RZ ;  /* 0x0000002012007810 */ /* 0x000fe20007ffe0ff */
[----:B------:R-:W-:Y:S01]  /*08a0*/  IMAD.IADD R6, R5, 0x1, -R238 ;  /* 0x0000000105067824 */ /* 0x000fe200078e0aee */
[----:B------:R-:W-:Y:S01]  /*08b0*/  ISETP.GE.AND P0, PT, R235, c[0x0][0x1cc], PT ;  /* 0x00007300eb007a0c */ /* 0x000fe20003f06270 */
[----:B------:R-:W-:Y:S01]  /*08c0*/  IMAD.U32 R233, R233, 0x20, R10 ;  /* 0x00000020e9e97824 */ /* 0x000fe200078e000a */
[----:B------:R-:W-:Y:S01]  /*08d0*/  ISETP.GE.AND P1, PT, R0, c[0x0][0x1cc], PT ;  /* 0x0000730000007a0c */ /* 0x000fe20003f26270 */
[----:B------:R-:W-:Y:S01]  /*08e0*/  IMAD.MOV.U32 R10, RZ, RZ, c[0x0][0x1ac] ;  /* 0x00006b00ff0a7624 */ /* 0x000fe200078e00ff */
[----:B------:R-:W-:Y:S01]  /*08f0*/  LEA R24, P3, R21, R26, 0x7 ;  /* 0x0000001a15187211 */ /* 0x000fe200078638ff */
[----:B------:R-:W-:Y:S01]  /*0900*/  IMAD.WIDE.U32 R34, R238, c[0x0][0x178], R18 ;  /* 0x00005e00ee227a25 */ /* 0x000fe200078e0012 */
[C---:B------:R-:W-:Y:S01]  /*0910*/  ISETP.LT.OR P5, PT, R6.reuse, 0x1, P2 ;  /* 0x000000010600780c */ /* 0x040fe200017a1670 */
[----:B------:R-:W-:Y:S01]  /*0920*/  CS2R R120, SRZ ;  /* 0x0000000000787805 */ /* 0x000fe2000001ff00 */
[C---:B------:R-:W-:Y:S01]  /*0930*/  ISETP.LT.OR P4, PT, R6.reuse, 0x1, P1 ;  /* 0x000000010600780c */ /* 0x040fe20000f81670 */
[----:B------:R-:W-:Y:S01]  /*0940*/  IMAD.IADD R33, R35, 0x1, R32 ;  /* 0x0000000123217824 */ /* 0x000fe200078e0220 */
[----:B------:R-:W-:Y:S01]  /*0950*/  LEA.HI.X R25, R21, R27, R10, 0x7, P3 ;  /* 0x0000001b15197211 */ /* 0x000fe200018f3c0a */
[----:B------:R-:W-:Y:S01]  /*0960*/  IMAD.MOV.U32 R32, RZ, RZ, R34 ;  /* 0x000000ffff207224 */ /* 0x000fe200078e0022 */
[----:B------:R-:W-:Y:S01]  /*0970*/  ISETP.LT.OR P3, PT, R6, 0x1, P0 ;  /* 0x000000010600780c */ /* 0x000fe20000761670 */
[----:B------:R-:W-:Y:S01]  /*0980*/  IMAD R14, R2, c[0x0][0x180], RZ ;  /* 0x00006000020e7a24 */ /* 0x000fe200078e02ff */
[C---:B------:R-:W-:Y:S01]  /*0990*/  ISETP.LT.OR P2, PT, R6.reuse, 0x41, P2 ;  /* 0x000000410600780c */ /* 0x040fe20001741670 */
[----:B------:R-:W-:Y:S01]  /*09a0*/  IMAD.SHL.U32 R233, R233, 0x2, RZ ;  /* 0x00000002e9e97824 */ /* 0x000fe200078e00ff */
[C---:B------:R-:W-:Y:S01]  /*09b0*/  ISETP.LT.OR P1, PT, R6.reuse, 0x41, P1 ;  /* 0x000000410600780c */ /* 0x040fe20000f21670 */
[C---:B------:R-:W-:Y:S01]  /*09c0*/  IMAD R14, R7.reuse, c[0x0][0x184], R14 ;  /* 0x00006100070e7a24 */ /* 0x040fe200078e020e */
[----:B------:R-:W-:Y:S01]  /*09d0*/  ISETP.LT.OR P0, PT, R6, 0x41, P0 ;  /* 0x000000410600780c */ /* 0x000fe20000701670 */
[----:B------:R-:W-:Y:S01]  /*09e0*/  IMAD.WIDE.U32 R32, R7, c[0x0][0x180], R32 ;  /* 0x0000600007207a25 */ /* 0x000fe200078e0020 */
[----:B------:R1:W-:Y:S01]  /*09f0*/  LDGSTS.E.BYPASS.LTC128B.128 [R233+0x6080], [R30.64], !P5 ;  /* 0x060800001ee97fae */ /* 0x0003e2000e901d4c */
[----:B------:R-:W-:Y:S01]  /*0a00*/  ISETP.GE.AND P5, PT, R0, c[0x0][0x19c], PT ;  /* 0x0000670000007a0c */ /* 0x000fe20003fa6270 */
[----:B------:R-:W-:Y:S01]  /*0a10*/  CS2R R114, SRZ ;  /* 0x0000000000727805 */ /* 0x000fe2000001ff00 */
[----:B------:R-:W-:Y:S01]  /*0a20*/  IMAD.IADD R33, R33, 0x1, R14 ;  /* 0x0000000121217824 */ /* 0x000fe200078e020e */
[----:B------:R1:W-:Y:S01]  /*0a30*/  LDGSTS.E.BYPASS.LTC128B.128 [R233+0x8080], [R30.64+0x40], !P4 ;  /* 0x080800401ee97fae */ /* 0x0003e2000e101d4c */
[----:B------:R-:W-:Y:S01]  /*0a40*/  IMAD.U32 R10, RZ, RZ, UR17 ;  /* 0x00000011ff0a7e24 */ /* 0x000fe2000f8e00ff */
[----:B------:R-:W-:Y:S01]  /*0a50*/  ISETP.GE.AND P4, PT, R18, c[0x0][0x19c], PT ;  /* 0x0000670012007a0c */ /* 0x000fe20003f86270 */
[----:B------:R-:W-:Y:S01]  /*0a60*/  IMAD R21, R239, c[0x0][0x208], RZ ;  /* 0x00008200ef157a24 */ /* 0x000fe200078e02ff */
[----:B------:R1:W-:Y:S01]  /*0a70*/  LDGSTS.E.BYPASS.LTC128B.128 [R233+0xa080], [R30.64+0x80], !P3 ;  /* 0x0a0800801ee97fae */ /* 0x0003e2000d901d4c */
[----:B------:R-:W-:Y:S01]  /*0a80*/  ISETP.GE.AND P3, PT, R235, c[0x0][0x19c], PT ;  /* 0x00006700eb007a0c */ /* 0x000fe20003f66270 */
[----:B------:R-:W-:Y:S01]  /*0a90*/  IMAD.WIDE.U32 R32, R10, c[0x0][0x188], R32 ;  /* 0x000062000a207a25 */ /* 0x000fe200078e0020 */
[C---:B------:R-:W-:Y:S01]  /*0aa0*/  ISETP.LT.OR P6, PT, R6.reuse, 0x1, P4 ;  /* 0x000000010600780c */ /* 0x040fe200027c1670 */
[----:B------:R2:W-:Y:S01]  /*0ab0*/  LDGSTS.E.BYPASS.LTC128B.128 [R233+0x7080], [R28.64], !P2 ;  /* 0x070800001ce97fae */ /* 0x0005e2000d101d4c */
[----:B------:R-:W-:Y:S01]  /*0ac0*/  ISETP.LT.OR P2, PT, R6, 0x1, P5 ;  /* 0x000000010600780c */ /* 0x000fe20002f41670 */
[----:B------:R-:W-:Y:S01]  /*0ad0*/  IMAD R21, R238, c[0x0][0x20c], R21 ;  /* 0x00008300ee157a24 */ /* 0x000fe200078e0215 */
[----:B------:R-:W-:Y:S01]  /*0ae0*/  IADD3 R10, R33, UR4, RZ ;  /* 0x00000004210a7c10 */ /* 0x000fe2000fffe0ff */
[----:B------:R2:W-:Y:S01]  /*0af0*/  LDGSTS.E.BYPASS.LTC128B.128 [R233+0x9080], [R28.64+0x40], !P1 ;  /* 0x090800401ce97fae */ /* 0x0005e2000c901d4c */
[C---:B------:R-:W-:Y:S01]  /*0b00*/  ISETP.LT.OR P1, PT, R6.reuse, 0x1, P3 ;  /* 0x000000010600780c */ /* 0x040fe20001f21670 */
[----:B------:R-:W-:Y:S01]  /*0b10*/  ULDC.64 UR4, c[0x0][0x218] ;  /* 0x0000860000047ab9 */ /* 0x000fe20000000a00 */
[----:B------:R-:W-:Y:S01]  /*0b20*/  ISETP.LT.OR P4, PT, R6, 0x41, P4 ;  /* 0x000000410600780c */ /* 0x000fe20002781670 */
[----:B------:R2:W-:Y:S01]  /*0b30*/  LDGSTS.E.BYPASS.LTC128B.128 [R233+0xb080], [R28.64+0x80], !P0 ;  /* 0x0b0800801ce97fae */ /* 0x0005e2000c101d4c */
[----:B------:R-:W-:Y:S01]  /*0b40*/  LEA R248, P0, R32, c[0x0][0x160], 0x1 ;  /* 0x0000580020f87a11 */ /* 0x000fe200078008ff */
[----:B------:R-:W-:Y:S01]  /*0b50*/  UIMAD UR4, UR6, UR4, URZ ;  /* 0x00000004060472a4 */ /* 0x000fe2000f8e023f */
[----:B------:R-:W-:Y:S01]  /*0b60*/  ISETP.LT.OR P5, PT, R6, 0x41, P5 ;  /* 0x000000410600780c */ /* 0x000fe20002fa1670 */
[----:B------:R-:W0:Y:S01]  /*0b70*/  LDGDEPBAR ;  /* 0x00000000000079af */ /* 0x000e220000000000 */
[----:B------:R-:W-:Y:S01]  /*0b80*/  LEA.HI.X R249, R32, c[0x0][0x164], R10, 0x1, P0 ;  /* 0x0000590020f97a11 */ /* 0x000fe200000f0c0a */
[----:B------:R-:W-:Y:S01]  /*0b90*/  IMAD R10, R2, c[0x0][0x210], RZ ;  /* 0x00008400020a7a24 */ /* 0x000fe200078e02ff */
[----:B------:R-:W-:Y:S01]  /*0ba0*/  ISETP.LT.OR P3, PT, R6, 0x41, P3 ;  /* 0x000000410600780c */ /* 0x000fe20001f61670 */
[----:B------:R3:W-:Y:S01]  /*0bb0*/  LDGSTS.E.BYPASS.LTC128B.128 [R233+0x80], [R26.64], !P6 ;  /* 0x000800001ae97fae */ /* 0x0007e2000f101d4c */
[----:B------:R-:W-:Y:S01]  /*0bc0*/  IMAD.U32 R6, RZ, RZ, UR17 ;  /* 0x00000011ff067e24 */ /* 0x000fe2000f8e00ff */
[----:B------:R-:W-:Y:S01]  /*0bd0*/  UIMAD UR4, UR17, UR5, UR4 ;  /* 0x00000005110472a4 */ /* 0x000fe2000f8e0204 */
[----:B------:R-:W-:Y:S01]  /*0be0*/  IMAD R10, R7, c[0x0][0x214], R10 ;  /* 0x00008500070a7a24 */ /* 0x000fe200078e020a */
[----:B------:R3:W-:Y:S01]  /*0bf0*/  LDGSTS.E.BYPASS.LTC128B.128 [R233+0x2080], [R26.64+0x40], !P2 ;  /* 0x020800401ae97fae */ /* 0x0007e2000d101d4c */
[----:B------:R-:W-:Y:S01]  /*0c00*/  ISETP.GE.AND P0, PT, R18, c[0x0][0x16c], PT ;  /* 0x00005b0012007a0c */ /* 0x000fe20003f06270 */
[----:B------:R-:W-:Y:S01]  /*0c10*/  IMAD.SHL.U32 R234, R13, 0x8, RZ ;  /* 0x000000080dea7824 */ /* 0x000fe200078e00ff */
[C---:B------:R-:W-:Y:S01]  /*0c20*/  ISETP.GE.AND P2, PT, R238.reuse, c[0x0][0x168], PT ;  /* 0x00005a00ee007a0c */ /* 0x040fe20003f46270 */
[----:B-1----:R-:W-:Y:S01]  /*0c30*/  IMAD.WIDE.U32 R30, R238, c[0x0][0x208], R18 ;  /* 0x00008200ee1e7a25 */ /* 0x002fe200078e0012 */
[----:B------:R3:W-:Y:S01]  /*0c40*/  LDGSTS.E.BYPASS.LTC128B.128 [R233+0x4080], [R26.64+0x80], !P1 ;  /* 0x040800801ae97fae */ /* 0x0007e2000c901d4c */
[----:B------:R-:W-:Y:S01]  /*0c50*/  LOP3.LUT R19, R9, 0xfffffff8, RZ, 0xc0, !PT ;  /* 0xfffffff809137812 */ /* 0x000fe200078ec0ff */
[----:B------:R-:W-:Y:S01]  /*0c60*/  CS2R R112, SRZ ;  /* 0x0000000000707805 */ /* 0x000fe2000001ff00 */
[----:B------:R-:W-:Y:S01]  /*0c70*/  IMAD.IADD R21, R31, 0x1, R21 ;  /* 0x000000011f157824 */ /* 0x000fe200078e0215 */
[----:B------:R-:W-:Y:S01]  /*0c80*/  SEL R241, RZ, 0x1, P0 ;  /* 0x00000001fff17807 */ /* 0x000fe20000000000 */
[----:B------:R-:W-:Y:S01]  /*0c90*/  IMAD.MOV.U32 R20, RZ, RZ, R30 ;  /* 0x000000ffff147224 */ /* 0x000fe200078e001e */
[----:B------:R1:W-:Y:S01]  /*0ca0*/  LDGSTS.E.BYPASS.LTC128B.128 [R233+0x1080], [R24.64], !P4 ;  /* 0x0108000018e97fae */ /* 0x0003e2000e101d4c */
[----:B------:R-:W-:Y:S01]  /*0cb0*/  IMAD.IADD R228, R236, 0x1, -R19 ;  /* 0x00000001ece47824 */ /* 0x000fe200078e0a13 */
[----:B------:R-:W-:Y:S01]  /*0cc0*/  ISETP.GE.AND P4, PT, R18, c[0x0][0x1fc], PT ;  /* 0x00007f0012007a0c */ /* 0x000fe20003f86270 */
[----:B------:R-:W-:Y:S01]  /*0cd0*/  CS2R R110, SRZ ;  /* 0x00000000006e7805 */ /* 0x000fe2000001ff00 */
[----:B--2---:R-:W-:Y:S01]  /*0ce0*/  IMAD.WIDE.U32 R28, R7, c[0x0][0x210], R20 ;  /* 0x00008400071c7a25 */ /* 0x004fe200078e0014 */
[----:B------:R-:W-:Y:S01]  /*0cf0*/  LEA R20, P1, R12, c[0x0][0x258], 0x2 ;  /* 0x000096000c147a11 */ /* 0x000fe200078210ff */
[----:B------:R1:W-:Y:S01]  /*0d00*/  LDGSTS.E.BYPASS.LTC128B.128 [R233+0x3080], [R24.64+0x40], !P5 ;  /* 0x0308004018e97fae */ /* 0x0003e2000e901d4c */
[----:B------:R-:W-:Y:S01]  /*0d10*/  ISETP.GE.OR P6, PT, R18, c[0x0][0x1fc], P2 ;  /* 0x00007f0012007a0c */ /* 0x000fe200017c6670 */
[----:B------:R-:W-:Y:S01]  /*0d20*/  IMAD.IADD R29, R29, 0x1, R10 ;  /* 0x000000011d1d7824 */ /* 0x000fe200078e020a */
[----:B------:R-:W-:Y:S01]  /*0d30*/  LEA.HI.X R21, R12, c[0x0][0x25c], R11, 0x2, P1 ;  /* 0x000097000c157a11 */ /* 0x000fe200008f140b */
[----:B------:R1:W-:Y:S01]  /*0d40*/  LDGSTS.E.BYPASS.LTC128B.128 [R233+0x5080], [R24.64+0x80], !P3 ;  /* 0x0508008018e97fae */ /* 0x0003e2000d901d4c */
[----:B------:R-:W-:Y:S01]  /*0d50*/  LEA.HI R12, R16, R23, RZ, 0x1 ;  /* 0x00000017100c7211 */ /* 0x000fe200078f08ff */
[----:B------:R-:W-:Y:S01]  /*0d60*/  IMAD.WIDE.U32 R10, R6, c[0x0][0x218], R28 ;  /* 0x00008600060a7a25 */ /* 0x000fe200078e001c */
[----:B------:R-:W-:Y:S01]  /*0d70*/  ISETP.GE.AND P5, PT, R0, c[0x0][0x16c], PT ;  /* 0x00005b0000007a0c */ /* 0x000fe20003fa6270 */
[----:B------:R-:W0:Y:S01]  /*0d80*/  LDGDEPBAR ;  /* 0x00000000000079af */ /* 0x000e220000000000 */
[----:B------:R-:W-:Y:S01]  /*0d90*/  LOP3.LUT R12, R12, 0xfffffffe, RZ, 0xc0, !PT ;  /* 0xfffffffe0c0c7812 */ /* 0x000fe200078ec0ff */
[----:B------:R-:W-:Y:S01]  /*0da0*/  CS2R R108, SRZ ;  /* 0x00000000006c7805 */ /* 0x000fe2000001ff00 */
[----:B------:R-:W-:Y:S01]  /*0db0*/  IADD3 R6, R11, UR4, RZ ;  /* 0x000000040b067c10 */ /* 0x000fe2000fffe0ff */
[----:B------:R-:W-:Y:S01]  /*0dc0*/  CS2R R102, SRZ ;  /* 0x0000000000667805 */ /* 0x000fe2000001ff00 */
[----:B------:R-:W-:Y:S01]  /*0dd0*/  LOP3.LUT R11, R4, 0xfffffff0, RZ, 0xc0, !PT ;  /* 0xfffffff0040b7812 */ /* 0x000fe200078ec0ff */
[C---:B------:R-:W-:Y:S01]  /*0de0*/  IMAD.IADD R12, R23.reuse, 0x1, -R12 ;  /* 0x00000001170c7824 */ /* 0x040fe200078e0a0c */
[----:B------:R-:W-:Y:S01]  /*0df0*/  LEA R246, P0, R10, c[0x0][0x1f0], 0x1 ;  /* 0x00007c000af67a11 */ /* 0x000fe200078008ff */
[----:B------:R-:W-:Y:S01]  /*0e00*/  IMAD.SHL.U32 R23, R23, 0x10, RZ ;  /* 0x0000001017177824 */ /* 0x000fe200078e00ff */
[----:B------:R-:W-:Y:S01]  /*0e10*/  ISETP.GE.AND P3, PT, R0, c[0x0][0x1fc], PT ;  /* 0x00007f0000007a0c */ /* 0x000fe20003f66270 */
[----:B------:R-:W-:Y:S01]  /*0e20*/  IMAD.IADD R4, R236, 0x1, -R11 ;  /* 0x00000001ec047824 */ /* 0x000fe200078e0a0b */
[----:B------:R-:W-:Y:S01]  /*0e30*/  LEA.HI.X R247, R10, c[0x0][0x1f4], R6, 0x1, P0 ;  /* 0x00007d000af77a11 */ /* 0x000fe200000f0c06 */
[----:B------:R-:W-:Y:S01]  /*0e40*/  IMAD.SHL.U32 R226, R12, 0x400, RZ ;  /* 0x000004000ce27824 */ /* 0x000fe200078e00ff */
[----:B------:R-:W-:Y:S01]  /*0e50*/  LEA.HI R6, R228, R228, RZ, 0x1 ;  /* 0x000000e4e4067211 */ /* 0x000fe200078f08ff */
[----:B------:R-:W-:Y:S01]  /*0e60*/  CS2R R100, SRZ ;  /* 0x0000000000647805 */ /* 0x000fe2000001ff00 */
[----:B------:R-:W-:Y:S01]  /*0e70*/  LEA R10, P0, R8, c[0x0][0x280], 0x2 ;  /* 0x0000a000080a7a11 */ /* 0x000fe200078010ff */
[----:B------:R-:W-:Y:S01]  /*0e80*/  IMAD R251, R251, 0x2, R226 ;  /* 0x00000002fbfb7824 */ /* 0x000fe200078e02e2 */
[-C--:B------:R-:W-:Y:S01]  /*0e90*/  LEA.HI R14, R4, R4.reuse, RZ, 0x1 ;  /* 0x00000004040e7211 */ /* 0x080fe200078f08ff */
[----:B------:R-:W-:Y:S01]  /*0ea0*/  CS2R R106, SRZ ;  /* 0x00000000006a7805 */ /* 0x000fe2000001ff00 */
[----:B---3--:R-:W-:Y:S01]  /*0eb0*/  LOP3.LUT R27, R6, 0x7fffffe, RZ, 0xc0, !PT ;  /* 0x07fffffe061b7812 */ /* 0x008fe200078ec0ff */
[----:B------:R-:W-:Y:S01]  /*0ec0*/  CS2R R104, SRZ ;  /* 0x0000000000687805 */ /* 0x000fe2000001ff00 */
[----:B------:R-:W-:Y:S01]  /*0ed0*/  LEA.HI.X R11, R8, c[0x0][0x284], R3, 0x2, P0 ;  /* 0x0000a100080b7a11 */ /* 0x000fe200000f1403 */
[----:B------:R-:W-:Y:S01]  /*0ee0*/  CS2R R98, SRZ ;  /* 0x0000000000627805 */ /* 0x000fe2000001ff00 */
[----:B-1----:R-:W-:Y:S01]  /*0ef0*/  SHF.R.S32.HI R25, RZ, 0x1f, R4 ;  /* 0x0000001fff197819 */ /* 0x002fe20000011404 */
[----:B------:R-:W-:Y:S01]  /*0f00*/  IMAD.IADD R27, R228, 0x1, -R27 ;  /* 0x00000001e41b7824 */ /* 0x000fe200078e0a1b */
[----:B------:R-:W-:Y:S01]  /*0f10*/  LOP3.LUT R19, R14, 0x7fffffe, RZ, 0xc0, !PT ;  /* 0x07fffffe0e137812 */ /* 0x000fe200078ec0ff */
[----:B------:R-:W-:Y:S01]  /*0f20*/  IMAD.SHL.U32 R228, R228, 0x40, RZ ;  /* 0x00000040e4e47824 */ /* 0x000fe200078e00ff */
[----:B------:R-:W-:Y:S01]  /*0f30*/  LEA.HI R25, R25, R4, RZ, 0x3 ;  /* 0x0000000419197211 */ /* 0x000fe200078f18ff */
[----:B------:R-:W-:-:S04]  /*0f40*/  DEPBAR.LE SB0, 0x1 ;  /* 0x000080400000791a */ /* 0x000fc80000000000 */
[----:B------:R-:W-:Y:S01]  /*0f50*/  LOP3.LUT R3, R25, 0xfffffff8, RZ, 0xc0, !PT ;  /* 0xfffffff819037812 */ /* 0x000fe200078ec0ff */
[C---:B------:R-:W-:Y:S01]  /*0f60*/  IMAD.IADD R18, R4.reuse, 0x1, -R19 ;  /* 0x0000000104127824 */ /* 0x040fe200078e0a13 */
[----:B------:R-:W-:Y:S01]  /*0f70*/  ISETP.GE.AND P0, PT, R235, c[0x0][0x16c], PT ;  /* 0x00005b00eb007a0c */ /* 0x000fe20003f06270 */
[----:B------:R-:W-:Y:S01]  /*0f80*/  CS2R R96, SRZ ;  /* 0x0000000000607805 */ /* 0x000fe2000001ff00 */
[----:B------:R-:W-:Y:S01]  /*0f90*/  SHF.R.S32.HI R6, RZ, 0x1, R6 ;  /* 0x00000001ff067819 */ /* 0x000fe20000011406 */
[----:B------:R-:W-:Y:S01]  /*0fa0*/  IMAD.IADD R3, R4, 0x1, -R3 ;  /* 0x0000000104037824 */ /* 0x000fe200078e0a03 */
[----:B------:R-:W-:Y:S01]  /*0fb0*/  SEL R4, RZ, 0x4, P0 ;  /* 0x00000004ff047807 */ /* 0x000fe20000000000 */
[----:B------:R-:W-:Y:S01]  /*0fc0*/  CS2R R94, SRZ ;  /* 0x00000000005e7805 */ /* 0x000fe2000001ff00 */
[--C-:B------:R-:W-:Y:S01]  /*0fd0*/  SHF.R.S32.HI R19, RZ, 0x1, R14.reuse ;  /* 0x00000001ff137819 */ /* 0x100fe2000001140e */
[----:B------:R-:W-:Y:S01]  /*0fe0*/  CS2R R92, SRZ ;  /* 0x00000000005c7805 */ /* 0x000fe2000001ff00 */
[C---:B------:R-:W-:Y:S01]  /*0ff0*/  LOP3.LUT P0, RZ, R6.reuse, 0x2, RZ, 0xc0, !PT ;  /* 0x0000000206ff7812 */ /* 0x040fe2000780c0ff */
[----:B------:R-:W-:Y:S01]  /*1000*/  IMAD.SHL.U32 R6, R6, 0x40, RZ ;  /* 0x0000004006067824 */ /* 0x000fe200078e00ff */
[----:B------:R-:W-:Y:S01]  /*1010*/  LOP3.LUT R228, R228, 0x1c0, RZ, 0xc0, !PT ;  /* 0x000001c0e4e47812 */ /* 0x000fe200078ec0ff */
[----:B------:R-:W-:Y:S01]  /*1020*/  CS2R R86, SRZ ;  /* 0x0000000000567805 */ /* 0x000fe2000001ff00 */
[----:B------:R-:W-:Y:S01]  /*1030*/  SHF.R.S32.HI R14, RZ, 0x1f, R14 ;  /* 0x0000001fff0e7819 */ /* 0x000fe2000001140e */
[----:B------:R-:W-:Y:S01]  /*1040*/  CS2R R84, SRZ ;  /* 0x0000000000547805 */ /* 0x000fe2000001ff00 */
[----:B------:R-:W-:Y:S01]  /*1050*/  ISETP.GE.OR P1, PT, R0, c[0x0][0x1fc], P2 ;  /* 0x00007f0000007a0c */ /* 0x000fe20001726670 */
[----:B------:R-:W-:Y:S01]  /*1060*/  CS2R R90, SRZ ;  /* 0x00000000005a7805 */ /* 0x000fe2000001ff00 */
[----:B------:R-:W-:Y:S01]  /*1070*/  LEA.HI R0, R17, R236, RZ, 0x6 ;  /* 0x000000ec11007211 */ /* 0x000fe200078f30ff */
[----:B------:R-:W-:Y:S01]  /*1080*/  CS2R R88, SRZ ;  /* 0x0000000000587805 */ /* 0x000fe2000001ff00 */
[----:B------:R-:W-:Y:S01]  /*1090*/  LOP3.LUT R22, R228, 0x30, R23, 0xf8, !PT ;  /* 0x00000030e4167812 */ /* 0x000fe200078ef817 */
[----:B------:R-:W-:Y:S01]  /*10a0*/  CS2R R82, SRZ ;  /* 0x0000000000527805 */ /* 0x000fe2000001ff00 */
[----:B------:R-:W-:Y:S01]  /*10b0*/  LEA.HI R14, R14, R19, RZ, 0x2 ;  /* 0x000000130e0e7211 */ /* 0x000fe200078f10ff */
[----:B------:R-:W-:Y:S01]  /*10c0*/  CS2R R80, SRZ ;  /* 0x0000000000507805 */ /* 0x000fe2000001ff00 */
[----:B------:R-:W-:Y:S01]  /*10d0*/  LOP3.LUT R6, R6, 0xc0, RZ, 0xc0, !PT ;  /* 0x000000c006067812 */ /* 0x000fe200078ec0ff */
[----:B------:R-:W-:Y:S01]  /*10e0*/  CS2R R78, SRZ ;  /* 0x00000000004e7805 */ /* 0x000fe2000001ff00 */
[----:B------:R-:W-:Y:S01]  /*10f0*/  SHF.R.S32.HI R0, RZ, 0x6, R0 ;  /* 0x00000006ff007819 */ /* 0x000fe20000011400 */
[----:B------:R-:W-:Y:S01]  /*1100*/  CS2R R76, SRZ ;  /* 0x00000000004c7805 */ /* 0x000fe2000001ff00 */
[--C-:B------:R-:W-:Y:S01]  /*1110*/  LOP3.LUT R23, R22, 0x8, R9.reuse, 0xf8, !PT ;  /* 0x0000000816177812 */ /* 0x100fe200078ef809 */
[----:B------:R-:W-:Y:S01]  /*1120*/  CS2R R70, SRZ ;  /* 0x0000000000467805 */ /* 0x000fe2000001ff00 */
[----:B------:R-:W-:Y:S01]  /*1130*/  LOP3.LUT R14, R14, 0xfffffffc, RZ, 0xc0, !PT ;  /* 0xfffffffc0e0e7812 */ /* 0x000fe200078ec0ff */
[----:B------:R-:W-:Y:S01]  /*1140*/  IMAD R230, R13, 0x4, R0 ;  /* 0x000000040de67824 */ /* 0x000fe200078e0200 */
[----:B------:R-:W-:Y:S01]  /*1150*/  LOP3.LUT R9, R6, 0x8, R9, 0xf8, !PT ;  /* 0x0000000806097812 */ /* 0x000fe200078ef809 */
[----:B------:R-:W-:Y:S01]  /*1160*/  CS2R R68, SRZ ;  /* 0x0000000000447805 */ /* 0x000fe2000001ff00 */
[----:B------:R-:W-:Y:S01]  /*1170*/  SHF.R.U32.HI R6, RZ, 0x3, R6 ;  /* 0x00000003ff067819 */ /* 0x000fe20000011606 */
[----:B------:R-:W-:Y:S01]  /*1180*/  IMAD.IADD R14, R19, 0x1, -R14 ;  /* 0x00000001130e7824 */ /* 0x000fe200078e0a0e */
[----:B------:R-:W-:Y:S01]  /*1190*/  SEL R221, R220, 0xffffffe0, !P0 ;  /* 0xffffffe0dcdd7807 */ /* 0x000fe20004000000 */
[----:B------:R-:W-:Y:S01]  /*11a0*/  IMAD R230, R230, 0x8, R27 ;  /* 0x00000008e6e67824 */ /* 0x000fe200078e021b */
[----:B------:R-:W-:Y:S01]  /*11b0*/  LOP3.LUT R19, R9, R6, RZ, 0x3c, !PT ;  /* 0x0000000609137212 */ /* 0x000fe200078e3cff */
[----:B------:R-:W-:Y:S01]  /*11c0*/  IMAD.IADD R6, R238, 0x1, -R15 ;  /* 0x00000001ee067824 */ /* 0x000fe200078e0a0f */
[----:B------:R-:W-:Y:S01]  /*11d0*/  SEL R9, RZ, 0x2, P5 ;  /* 0x00000002ff097807 */ /* 0x000fe20002800000 */
[----:B------:R-:W-:Y:S01]  /*11e0*/  CS2R R74, SRZ ;  /* 0x00000000004a7805 */ /* 0x000fe2000001ff00 */
[----:B------:R-:W-:Y:S01]  /*11f0*/  SHF.R.S32.HI R25, RZ, 0x3, R25 ;  /* 0x00000003ff197819 */ /* 0x000fe20000011419 */
[----:B------:R-:W-:Y:S01]  /*1200*/  IMAD.U32 R230, R230, 0x20, R19 ;  /* 0x00000020e6e67824 */ /* 0x000fe200078e0013 */
[----:B------:R-:W-:Y:S01]  /*1210*/  IADD3 R9, R4, R9, R241 ;  /* 0x0000000904097210 */ /* 0x000fe20007ffe0f1 */
[----:B------:R-:W-:Y:S01]  /*1220*/  CS2R R72, SRZ ;  /* 0x0000000000487805 */ /* 0x000fe2000001ff00 */
[----:B------:R-:W-:Y:S01]  /*1230*/  SEL R4, RZ, 0xffffffff, P3 ;  /* 0xffffffffff047807 */ /* 0x000fe20001800000 */
[----:B------:R-:W-:Y:S01]  /*1240*/  IMAD.SHL.U32 R230, R230, 0x2, RZ ;  /* 0x00000002e6e67824 */ /* 0x000fe200078e00ff */
[----:B------:R-:W-:Y:S01]  /*1250*/  BAR.SYNC.DEFER_BLOCKING 0x0 ;  /* 0x0000000000007b1d */ /* 0x000fe20000010000 */
[----:B------:R-:W-:Y:S01]  /*1260*/  LOP3.LUT P3, RZ, R9, 0x1, RZ, 0xc0, !PT ;  /* 0x0000000109ff7812 */ /* 0x000fe2000786c0ff */
[----:B------:R-:W-:Y:S01]  /*1270*/  IMAD R227, R25, 0x8, R18 ;  /* 0x0000000819e37824 */ /* 0x000fe200078e0212 */
[----:B------:R-:W-:Y:S01]  /*1280*/  LEA.HI R17, R17, R236, RZ, 0x7 ;  /* 0x000000ec11117211 */ /* 0x000fe200078f38ff */
[----:B------:R-:W-:Y:S01]  /*1290*/  IMAD.IADD R221, R230, 0x1, R221 ;  /* 0x00000001e6dd7824 */ /* 0x000fe200078e02dd */
[----:B------:R-:W-:Y:S01]  /*12a0*/  ISETP.GE.OR P3, PT, R238, c[0x0][0x168], !P3 ;  /* 0x00005a00ee007a0c */ /* 0x000fe20005f66670 */
[----:B------:R-:W-:Y:S01]  /*12b0*/  IMAD.SHL.U32 R18, R13, 0x10, RZ ;  /* 0x000000100d127824 */ /* 0x000fe200078e00ff */
[----:B------:R-:W-:Y:S01]  /*12c0*/  SHF.R.U32.HI R17, RZ, 0x4, R17 ;  /* 0x00000004ff117819 */ /* 0x000fe20000011611 */
[----:B------:R-:W-:Y:S01]  /*12d0*/  IMAD.SHL.U32 R19, R4, 0x2, RZ ;  /* 0x0000000204137824 */ /* 0x000fe200078e00ff */
[----:B------:R-:W-:Y:S01]  /*12e0*/  SEL R8, RZ, 0x1, P4 ;  /* 0x00000001ff087807 */ /* 0x000fe20002000000 */
[----:B------:R-:W-:Y:S01]  /*12f0*/  IMAD.SHL.U32 R227, R227, 0x20, RZ ;  /* 0x00000020e3e37824 */ /* 0x000fe200078e00ff */
[----:B------:R-:W-:Y:S01]  /*1300*/  LOP3.LUT R18, R18, 0x10, RZ, 0xc0, !PT ;  /* 0x0000001012127812 */ /* 0x000fe200078ec0ff */
[----:B------:R-:W-:Y:S01]  /*1310*/  IMAD R226, R25, 0x200, R226 ;  /* 0x0000020019e27824 */ /* 0x000fe200078e02e2 */
[----:B------:R-:W-:Y:S01]  /*1320*/  ISETP.GE.AND P4, PT, R235, c[0x0][0x1fc], PT ;  /* 0x00007f00eb007a0c */ /* 0x000fe20003f86270 */
[----:B------:R-:W-:Y:S01]  /*1330*/  CS2R R66, SRZ ;  /* 0x0000000000427805 */ /* 0x000fe2000001ff00 */
[----:B------:R-:W-:Y:S01]  /*1340*/  SEL R15, RZ, 0xffffffff, P5 ;  /* 0xffffffffff0f7807 */ /* 0x000fe20002800000 */
[----:B------:R-:W-:Y:S01]  /*1350*/  CS2R R64, SRZ ;  /* 0x0000000000407805 */ /* 0x000fe2000001ff00 */
[----:B------:R-:W-:Y:S01]  /*1360*/  LOP3.LUT R232, R18, 0x8, R17, 0xf8, !PT ;  /* 0x0000000812e87812 */ /* 0x000fe200078ef811 */
[----:B------:R-:W-:Y:S01]  /*1370*/  IMAD.SHL.U32 R18, R6, 0x40, RZ ;  /* 0x0000004006127824 */ /* 0x000fe200078e00ff */
[----:B------:R-:W-:Y:S01]  /*1380*/  SEL R240, RZ, 0x4, P4 ;  /* 0x00000004fff07807 */ /* 0x000fe20002000000 */
[----:B------:R-:W-:Y:S01]  /*1390*/  IMAD.SHL.U32 R4, R15, 0x2, RZ ;  /* 0x000000020f047824 */ /* 0x000fe200078e00ff */
[C---:B------:R-:W-:Y:S01]  /*13a0*/  LOP3.LUT P4, RZ, R9.reuse, 0x2, RZ, 0xc0, !PT ;  /* 0x0000000209ff7812 */ /* 0x040fe2000788c0ff */
[----:B------:R-:W-:Y:S01]  /*13b0*/  CS2R R62, SRZ ;  /* 0x00000000003e7805 */ /* 0x000fe2000001ff00 */
[----:B------:R-:W-:Y:S01]  /*13c0*/  LOP3.LUT P0, RZ, R9, 0x4, RZ, 0xc0, !PT ;  /* 0x0000000409ff7812 */ /* 0x000fe2000780c0ff */
[----:B------:R1:W2:Y:S01]  /*13d0*/  LDSM.16.M88.4 R168, [R230+0x6080] ;  /* 0x00608000e6a8783b */ /* 0x0002a20000000200 */
[----:B------:R-:W-:Y:S01]  /*13e0*/  SHF.R.U32.HI R228, RZ, 0x3, R228 ;  /* 0x00000003ffe47819 */ /* 0x000fe200000116e4 */
[----:B------:R-:W-:Y:S01]  /*13f0*/  IMAD.SHL.U32 R9, R0, 0x8, RZ ;  /* 0x0000000800097824 */ /* 0x000fe200078e00ff */
[----:B------:R-:W-:Y:S01]  /*1400*/  LOP3.LUT R15, R16, 0xffffffe0, RZ, 0xc0, !PT ;  /* 0xffffffe0100f7812 */ /* 0x000fe200078ec0ff */
[----:B------:R1:W3:Y:S01]  /*1410*/  LDSM.16.M88.4 R172, [R230+0x7080] ;  /* 0x00708000e6ac783b */ /* 0x0002e20000000200 */
[----:B------:R-:W-:Y:S01]  /*1420*/  LOP3.LUT R18, R18, 0x1c0, RZ, 0xc0, !PT ;  /* 0x000001c012127812 */ /* 0x000fe200078ec0ff */
[----:B------:R-:W-:Y:S01]  /*1430*/  IMAD.SHL.U32 R16, R3, 0x40, RZ ;  /* 0x0000004003107824 */ /* 0x000fe200078e00ff */
[C---:B------:R-:W-:Y:S01]  /*1440*/  ISETP.GE.OR P4, PT, R238.reuse, c[0x0][0x168], !P4 ;  /* 0x00005a00ee007a0c */ /* 0x040fe20006786670 */
[----:B------:R1:W4:Y:S01]  /*1450*/  LDSM.16.M88.4 R176, [R221+0x6080] ;  /* 0x00608000ddb0783b */ /* 0x0003220000000200 */
[----:B------:R-:W-:Y:S01]  /*1460*/  ISETP.GE.OR P0, PT, R238, c[0x0][0x168], !P0 ;  /* 0x00005a00ee007a0c */ /* 0x000fe20004706670 */
[----:B------:R-:W-:Y:S01]  /*1470*/  CS2R R60, SRZ ;  /* 0x00000000003c7805 */ /* 0x000fe2000001ff00 */
[----:B------:R-:W-:Y:S01]  /*1480*/  LOP3.LUT R228, R23, R228, RZ, 0x3c, !PT ;  /* 0x000000e417e47212 */ /* 0x000fe200078e3cff */
[----:B------:R1:W1:Y:S01]  /*1490*/  LDSM.16.M88.4 R184, [R221+0x7080] ;  /* 0x00708000ddb8783b */ /* 0x0002620000000200 */
[----:B------:R-:W-:Y:S01]  /*14a0*/  LOP3.LUT R241, R4, 0x2, R241, 0xe2, !PT ;  /* 0x0000000204f17812 */ /* 0x000fe200078ee2f1 */
[----:B------:R-:W-:Y:S01]  /*14b0*/  IMAD.IADD R4, R236, 0x1, -R15 ;  /* 0x00000001ec047824 */ /* 0x000fe200078e0a0f */
[----:B------:R-:W-:Y:S01]  /*14c0*/  LOP3.LUT R9, R9, 0x18, RZ, 0xc0, !PT ;  /* 0x0000001809097812 */ /* 0x000fe200078ec0ff */
[----:B------:R1:W1:Y:S01]  /*14d0*/  LDSM.16.M88.4 R188, [R230+0x8080] ;  /* 0x00808000e6bc783b */ /* 0x0002620000000200 */
[----:B------:R-:W-:Y:S01]  /*14e0*/  SHF.R.U32.HI R17, RZ, 0x3, R18 ;  /* 0x00000003ff117819 */ /* 0x000fe20000011612 */
[----:B------:R-:W-:Y:S01]  /*14f0*/  IMAD R228, R13, 0x200, R228 ;  /* 0x000002000de47824 */ /* 0x000fe200078e02e4 */
[----:B------:R-:W-:Y:S01]  /*1500*/  LOP3.LUT R19, R19, 0x2, R8, 0xe2, !PT ;  /* 0x0000000213137812 */ /* 0x000fe200078ee208 */
[----:B------:R1:W1:Y:S01]  /*1510*/  LDSM.16.M88.4 R192, [R230+0x9080] ;  /* 0x00908000e6c0783b */ /* 0x0002620000000200 */
[----:B------:R-:W-:Y:S01]  /*1520*/  LOP3.LUT R18, R17, R18, R9, 0x1e, !PT ;  /* 0x0000001211127212 */ /* 0x000fe200078e1e09 */
[----:B------:R-:W-:Y:S01]  /*1530*/  IMAD.SHL.U32 R13, R14, 0x40, RZ ;  /* 0x000000400e0d7824 */ /* 0x000fe200078e00ff */
[----:B------:R-:W-:Y:S01]  /*1540*/  SHF.R.S32.HI R17, RZ, 0x1f, R4 ;  /* 0x0000001fff117819 */ /* 0x000fe20000011404 */
[----:B------:R1:W1:Y:S01]  /*1550*/  LDSM.16.M88.4 R196, [R221+0x8080] ;  /* 0x00808000ddc4783b */ /* 0x0002620000000200 */
[----:B------:R-:W-:Y:S01]  /*1560*/  LOP3.LUT R16, R16, 0x1c0, RZ, 0xc0, !PT ;  /* 0x000001c010107812 */ /* 0x000fe200078ec0ff */
[----:B------:R-:W-:Y:S01]  /*1570*/  IMAD.IADD R251, R251, 0x1, R18 ;  /* 0x00000001fbfb7824 */ /* 0x000fe200078e0212 */
[----:B------:R-:W-:Y:S01]  /*1580*/  LEA.HI R8, R17, R4, RZ, 0x2 ;  /* 0x0000000411087211 */ /* 0x000fe200078f10ff */
[----:B------:R1:W1:Y:S01]  /*1590*/  LDSM.16.M88.4 R200, [R221+0x9080] ;  /* 0x00908000ddc8783b */ /* 0x0002620000000200 */
[----:B------:R-:W-:-:S02]  /*15a0*/  LOP3.LUT R13, R13, 0xc0, RZ, 0xc0, !PT ;  /* 0x000000c00d0d7812 */ /* 0x000fc400078ec0ff */
[----:B------:R-:W-:Y:S01]  /*15b0*/  LOP3.LUT P5, RZ, R3, 0x4, RZ, 0xc0, !PT ;  /* 0x0000000403ff7812 */ /* 0x000fe200078ac0ff */
[----:B------:R1:W1:Y:S01]  /*15c0*/  LDSM.16.M88.4 R204, [R230+0xa080] ;  /* 0x00a08000e6cc783b */ /* 0x0002620000000200 */
[----:B------:R-:W-:Y:S02]  /*15d0*/  LOP3.LUT R234, R234, 0x8, RZ, 0xc0, !PT ;  /* 0x00000008eaea7812 */ /* 0x000fe400078ec0ff */
[----:B------:R-:W-:Y:S01]  /*15e0*/  ISETP.GE.OR P2, PT, R235, c[0x0][0x1fc], P2 ;  /* 0x00007f00eb007a0c */ /* 0x000fe20001746670 */
[----:B------:R1:W1:Y:S01]  /*15f0*/  LDSM.16.M88.4 R208, [R230+0xb080] ;  /* 0x00b08000e6d0783b */ /* 0x0002620000000200 */
[----:B------:R-:W-:Y:S02]  /*1600*/  LOP3.LUT R240, R19, R240, RZ, 0xfc, !PT ;  /* 0x000000f013f07212 */ /* 0x000fe400078efcff */
[----:B------:R-:W-:Y:S01]  /*1610*/  SEL R220, R220, 0xffffffe0, !P5 ;  /* 0xffffffe0dcdc7807 */ /* 0x000fe20006800000 */
[----:B------:R1:W1:Y:S04]  /*1620*/  LDSM.16.M88.4 R212, [R221+0xa080] ;  /* 0x00a08000ddd4783b */ /* 0x0002680000000200 */
[----:B------:R1:W1:Y:S04]  /*1630*/  LDSM.16.M88.4 R216, [R221+0xb080] ;  /* 0x00b08000ddd8783b */ /* 0x0002680000000200 */
[----:B------:R-:W-:Y:S06]  /*1640*/  BAR.SYNC.DEFER_BLOCKING 0x0 ;  /* 0x0000000000007b1d */ /* 0x000fec0000010000 */
[----:B------:R-:W-:Y:S01]  /*1650*/  @!PT LDS RZ, [RZ] ;  /* 0x00000000fffff984 */ /* 0x000fe20000000800 */
[----:B------:R-:W-:Y:S01]  /*1660*/  @!PT LDS RZ, [RZ] ;  /* 0x00000000fffff984 */ /* 0x000fe20000000800 */
[----:B------:R-:W-:Y:S01]  /*1670*/  @!PT LDS RZ, [RZ] ;  /* 0x00000000fffff984 */ /* 0x000fe20000000800 */
[----:B------:R1:W-:Y:S01]  /*1680*/  LDGSTS.E.BYPASS.LTC128B.128 [R233+0x6080], [R248.64], !P3 ;  /* 0x06080000f8e97fae */ /* 0x0003e2000d901d4c */
[----:B------:R-:W-:-:S03]  /*1690*/  ISETP.GT.AND P3, PT, R236, 0xf, PT ;  /* 0x0000000fec00780c */ /* 0x000fc60003f64270 */
[----:B------:R1:W-:Y:S01]  /*16a0*/  LDGSTS.E.BYPASS.LTC128B.128 [R233+0x7080], [R248.64+0x40], !P4 ;  /* 0x07080040f8e97fae */ /* 0x0003e2000e101d4c */
[----:B------:R-:W-:Y:S02]  /*16b0*/  LOP3.LUT P4, RZ, R3, 0x2, RZ, 0xc0, !PT ;  /* 0x0000000203ff7812 */ /* 0x000fe4000788c0ff */
[----:B------:R-:W-:Y:S01]  /*16c0*/  SHF.R.S32.HI R3, RZ, 0x2, R8 ;  /* 0x00000002ff037819 */ /* 0x000fe20000011408 */
[----:B------:R1:W-:Y:S01]  /*16d0*/  LDGSTS.E.BYPASS.LTC128B.128 [R233+0x8080], [R248.64+0x80], !P0 ;  /* 0x08080080f8e97fae */ /* 0x0003e2000c101d4c */
[----:B------:R-:W-:Y:S02]  /*16e0*/  LOP3.LUT P0, RZ, R14, 0x2, RZ, 0xc0, !PT ;  /* 0x000000020eff7812 */ /* 0x000fe4000780c0ff */
[----:B------:R-:W-:Y:S01]  /*16f0*/  SHF.R.U32.HI R14, RZ, 0x3, R13 ;  /* 0x00000003ff0e7819 */ /* 0x000fe2000001160d */
[----:B------:R-:W-:Y:S01]  /*1700*/  IMAD R242, R12, 0x10, R3 ;  /* 0x000000100cf27824 */ /* 0x000fe200078e0203 */
[C---:B------:R-:W-:Y:S01]  /*1710*/  SEL R223, R231.reuse, 0xfffffff0, !P4 ;  /* 0xfffffff0e7df7807 */ /* 0x040fe20006000000 */
[----:B------:R-:W-:Y:S01]  /*1720*/  @!P3 IMAD.SHL.U32 R15, R236, 0x10, RZ ;  /* 0x00000010ec0fb824 */ /* 0x000fe200078e00ff */
[----:B------:R-:W-:Y:S01]  /*1730*/  LOP3.LUT R232, R14, R232, R13, 0x1e, !PT ;  /* 0x000000e80ee87212 */ /* 0x000fe200078e1e0d */
[----:B------:R-:W-:Y:S01]  /*1740*/  IMAD R3, R12, 0x200, R227 ;  /* 0x000002000c037824 */ /* 0x000fe200078e02e3 */
[----:B------:R-:W-:-:S02]  /*1750*/  SEL R231, R231, 0xfffffff0, !P0 ;  /* 0xfffffff0e7e77807 */ /* 0x000fc40004000000 */
[----:B------:R5:W-:Y:S01]  /*1760*/  @!P3 LDGSTS.E.BYPASS.LTC128B.128 [R15+0xf080], [R20.64] ;  /* 0x0f080000140fbfae */ /* 0x000be2000b901d4c */
[----:B------:R-:W-:-:S03]  /*1770*/  IMAD.IADD R232, R227, 0x1, R232 ;  /* 0x00000001e3e87824 */ /* 0x000fc600078e02e8 */
[----:B------:R-:W0:Y:S04]  /*1780*/  LDGDEPBAR ;  /* 0x00000000000079af */ /* 0x000e280000000000 */
[----:B------:R1:W-:Y:S04]  /*1790*/  LDGSTS.E.BYPASS.LTC128B.128 [R233+0xc080], [R246.64], !P6 ;  /* 0x0c080000f6e97fae */ /* 0x0003e8000f101d4c */
[----:B------:R1:W-:Y:S01]  /*17a0*/  LDGSTS.E.BYPASS.LTC128B.128 [R233+0xd080], [R246.64+0x40], !P1 ;  /* 0x0d080040f6e97fae */ /* 0x0003e2000c901d4c */
[----:B------:R-:W-:-:S03]  /*17b0*/  PLOP3.LUT P1, PT, PT, PT, UP0, 0x80, 0x0 ;  /* 0x000000000000781c */ /* 0x000fc60003f2f008 */
[----:B------:R1:W-:Y:S01]  /*17c0*/  LDGSTS.E.BYPASS.LTC128B.128 [R233+0xe080], [R246.64+0x80], !P2 ;  /* 0x0e080080f6e97fae */ /* 0x0003e2000d101d4c */
[----:B-----5:R-:W-:-:S04]  /*17d0*/  SHF.R.U32.HI R15, RZ, 0x3, R16 ;  /* 0x00000003ff0f7819 */ /* 0x020fc80000011610 */
[--C-:B------:R-:W-:Y:S02]  /*17e0*/  LOP3.LUT R15, R15, R16, R234.reuse, 0x1e, !PT ;  /* 0x000000100f0f7212 */ /* 0x100fe400078e1eea */
[CC--:B------:R-:W-:Y:S02]  /*17f0*/  LOP3.LUT R234, R14.reuse, R13.reuse, R234, 0x1e, !PT ;  /* 0x0000000d0eea7212 */ /* 0x0c0fe400078e1eea */
[----:B------:R-:W-:Y:S01]  /*1800*/  LOP3.LUT R14, R14, R13, R9, 0x1e, !PT ;  /* 0x0000000d0e0e7212 */ /* 0x000fe200078e1e09 */
[----:B------:R-:W-:Y:S02]  /*1810*/  IMAD.IADD R226, R226, 0x1, R15 ;  /* 0x00000001e2e27824 */ /* 0x000fe400078e020f */
[----:B------:R-:W-:Y:S02]  /*1820*/  IMAD.IADD R234, R3, 0x1, R234 ;  /* 0x0000000103ea7824 */ /* 0x000fe400078e02ea */
[----:B------:R-:W-:Y:S02]  /*1830*/  @!P3 IMAD.SHL.U32 R3, R236, 0x10, RZ ;  /* 0x00000010ec03b824 */ /* 0x000fe400078e00ff */
[----:B------:R-:W-:-:S03]  /*1840*/  IMAD.IADD R227, R227, 0x1, R14 ;  /* 0x00000001e3e37824 */ /* 0x000fc600078e020e */
[----:B------:R1:W-:Y:S04]  /*1850*/  @!P3 LDGSTS.E.BYPASS.LTC128B.128 [R3+0xf280], [R10.64] ;  /* 0x0f2800000a03bfae */ /* 0x0003e8000b901d4c */
[----:B------:R-:W0:Y:S04]  /*1860*/  LDGDEPBAR ;  /* 0x00000000000079af */ /* 0x000e280000000000 */
[----:B------:R-:W0:Y:S01]  /*1870*/  LDGDEPBAR ;  /* 0x00000000000079af */ /* 0x000e220000000000 */
[----:B------:R-:W-:Y:S05]  /*1880*/  @!P1 BRA `(.L_x_27) ;  /* 0x0000366000009947 */ /* 0x000fea0003800000 */
[----:B-1234-:R-:W-:Y:S01]  /*1890*/  SHF.R.S32.HI R3, RZ, 0x1f, R0 ;  /* 0x0000001fff037819 */ /* 0x01efe20000011400 */
[----:B------:R-:W-:Y:S01]  /*18a0*/  IMAD R2, R2, c[0x0][0x238], RZ ;  /* 0x00008e0002027a24 */ /* 0x000fe200078e02ff */
[----:B------:R-:W-:Y:S01]  /*18b0*/  SHF.R.S32.HI R237, RZ, 0x1f, R236 ;  /* 0x0000001fffed7819 */ /* 0x000fe200000114ec */
[----:B------:R-:W-:Y:S01]  /*18c0*/  ULDC.64 UR4, c[0x0][0x240] ;  /* 0x0000900000047ab9 */ /* 0x000fe20000000a00 */
[----:B------:R-:W-:Y:S01]  /*18d0*/  LEA.HI R3, R3, R0, RZ, 0x2 ;  /* 0x0000000003037211 */ /* 0x000fe200078f10ff */
[C---:B------:R-:W-:Y:S01]  /*18e0*/  IMAD R2, R7.reuse, c[0x0][0x23c], R2 ;  /* 0x00008f0007027a24 */ /* 0x040fe200078e0202 */
[----:B------:R-:W-:Y:S01]  /*18f0*/  LOP3.LUT P0, RZ, R6, 0x4, RZ, 0xc0, !PT ;  /* 0x0000000406ff7812 */ /* 0x000fe2000780c0ff */
[----:B------:R-:W-:Y:S01]  /*1900*/  IMAD.WIDE.U32 R10, R7, c[0x0][0x238], R236 ;  /* 0x00008e00070a7a25 */ /* 0x000fe200078e00ec */
[----:B------:R-:W-:Y:S01]  /*1910*/  LOP3.LUT R9, R3, 0xfffffffc, RZ, 0xc0, !PT ;  /* 0xfffffffc03097812 */ /* 0x000fe200078ec0ff */
[----:B------:R-:W-:Y:S01]  /*1920*/  UIADD3 UR9, UR9, 0x3f, URZ ;  /* 0x0000003f09097890 */ /* 0x000fe2000fffe03f */
[----:B------:R-:W-:Y:S01]  /*1930*/  LEA R226, R226, 0x13480, 0x1 ;  /* 0x00013480e2e27811 */ /* 0x000fe200078e08ff */
[----:B------:R-:W-:Y:S01]  /*1940*/  IMAD.IADD R11, R11, 0x1, R2 ;  /* 0x000000010b0b7824 */ /* 0x000fe200078e0202 */
[----:B------:R-:W-:Y:S01]  /*1950*/  LOP3.LUT R7, R8, 0xfffffffc, RZ, 0xc0, !PT ;  /* 0xfffffffc08077812 */ /* 0x000fe200078ec0ff */
[----:B------:R-:W-:Y:S01]  /*1960*/  IMAD.IADD R0, R0, 0x1, -R9 ;  /* 0x0000000100007824 */ /* 0x000fe200078e0a09 */
[----:B------:R-:W-:Y:S01]  /*1970*/  UIMAD UR4, UR6, UR4, URZ ;  /* 0x00000004060472a4 */ /* 0x000fe2000f8e023f */
[----:B------:R-:W-:Y:S01]  /*1980*/  IMAD.SHL.U32 R251, R251, 0x2, RZ ;  /* 0x00000002fbfb7824 */ /* 0x000fe200078e00ff */
[----:B------:R-:W-:Y:S01]  /*1990*/  IADD3 R7, R4, -R7, RZ ;  /* 0x8000000704077210 */ /* 0x000fe20007ffe0ff */
[----:B------:R-:W-:Y:S01]  /*19a0*/  IMAD R250, R0, -0x8, R5 ;  /* 0xfffffff800fa7824 */ /* 0x000fe200078e0205 */
[----:B------:R-:W-:Y:S01]  /*19b0*/  USHF.R.S32.HI UR8, URZ, 0x1f, UR9 ;  /* 0x0000001f3f087899 */ /* 0x000fe20008011409 */
[----:B------:R-:W-:Y:S01]  /*19c0*/  IMAD.U32 R0, RZ, RZ, UR17 ;  /* 0x00000011ff007e24 */ /* 0x000fe2000f8e00ff */
[----:B------:R-:W-:Y:S01]  /*19d0*/  LEA R224, R220, R226, 0x1 ;  /* 0x000000e2dce07211 */ /* 0x000fe200078e08ff */
[----:B------:R-:W-:Y:S01]  /*19e0*/  IMAD R225, R223, 0x2, R226 ;  /* 0x00000002dfe17824 */ /* 0x000fe200078e02e2 */
[C---:B------:R-:W-:Y:S01]  /*19f0*/  IADD3 R3, R251.reuse, 0xf480, RZ ;  /* 0x0000f480fb037810 */ /* 0x040fe20007ffe0ff */
[----:B------:R-:W-:Y:S01]  /*1a00*/  IMAD.WIDE.U32 R12, R0, c[0x0][0x240], R10 ;  /* 0x00009000000c7a25 */ /* 0x000fe200078e000a */
[----:B------:R-:W-:Y:S01]  /*1a10*/  UIMAD UR5, UR17, UR5, UR4 ;  /* 0x00000005110572a4 */ /* 0x000fe2000f8e0204 */
[----:B------:R-:W-:Y:S01]  /*1a20*/  IADD3 R243, R251, 0xf4c0, RZ ;  /* 0x0000f4c0fbf37810 */ /* 0x000fe20007ffe0ff */
[----:B------:R-:W-:Y:S01]  /*1a30*/  ULEA.HI UR8, UR8, UR9, URZ, 0x6 ;  /* 0x0000000908087291 */ /* 0x000fe2000f8f303f */
[----:B------:R-:W-:Y:S01]  /*1a40*/  IMAD.SHL.U32 R0, R234, 0x2, RZ ;  /* 0x00000002ea007824 */ /* 0x000fe200078e00ff */
[----:B------:R1:W-:Y:S01]  /*1a50*/  STL.64 [R1], R12 ;  /* 0x0000000c01007387 */ /* 0x0003e20000100a00 */
[----:B------:R-:W-:Y:S01]  /*1a60*/  @P0 IADD3 R243, R3, -0x40, RZ ;  /* 0xffffffc003f30810 */ /* 0x000fe20007ffe0ff */
[----:B------:R-:W-:Y:S01]  /*1a70*/  IMAD R250, R7, -0x2, R250 ;  /* 0xfffffffe07fa7824 */ /* 0x000fe200078e02fa */
[----:B------:R-:W-:Y:S01]  /*1a80*/  SHF.L.U32 R228, R228, 0x1, RZ ;  /* 0x00000001e4e47819 */ /* 0x000fe200000006ff */
[----:B------:R-:W-:Y:S01]  /*1a90*/  ULDC UR10, c[0x0][0x278] ;  /* 0x00009e00000a7ab9 */ /* 0x000fe20000000800 */
[----:B------:R-:W-:Y:S01]  /*1aa0*/  IADD3 R0, R0, 0xc080, RZ ;  /* 0x0000c08000007810 */ /* 0x000fe20007ffe0ff */
[----:B------:R-:W-:Y:S01]  /*1ab0*/  ULDC UR7, c[0x0][0x290] ;  /* 0x0000a40000077ab9 */ /* 0x000fe20000000800 */
[----:B------:R-:W-:Y:S01]  /*1ac0*/  LEA R227, R227, 0x80, 0x1 ;  /* 0x00000080e3e37811 */ /* 0x000fe200078e08ff */
[----:B------:R-:W-:Y:S01]  /*1ad0*/  CS2R R154, SRZ ;  /* 0x00000000009a7805 */ /* 0x000fe2000001ff00 */
[----:B------:R-:W-:Y:S01]  /*1ae0*/  CS2R R152, SRZ ;  /* 0x0000000000987805 */ /* 0x000fe2000001ff00 */
[----:B------:R-:W-:Y:S01]  /*1af0*/  IMAD R229, R231, 0x2, R0 ;  /* 0x00000002e7e57824 */ /* 0x000fe200078e0200 */
        /* <DEDUP_REMOVED lines=48> */
[C---:B------:R-:W-:Y:S01]  /*1e00*/  IMAD.IADD R222, R234.reuse, 0x1, R231 ;  /* 0x00000001eade7824 */ /* 0x040fe200078e02e7 */
[----:B------:R-:W-:Y:S01]  /*1e10*/  SHF.L.U32 R0, R234, 0x1, RZ ;  /* 0x00000001ea007819 */ /* 0x000fe200000006ff */
[----:B------:R-:W-:Y:S01]  /*1e20*/  UIMAD UR10, UR17, UR10, URZ ;  /* 0x0000000a110a72a4 */ /* 0x000fe2000f8e023f */
[----:B------:R-:W-:Y:S01]  /*1e30*/  IADD3 R252, R13, UR5, RZ ;  /* 0x000000050dfc7c10 */ /* 0x000fe2000fffe0ff */
[----:B------:R-:W-:-:S02]  /*1e40*/  UIMAD UR7, UR17, UR7, URZ ;  /* 0x00000007110772a4 */ /* 0x000fc4000f8e023f */
[----:B------:R-:W-:Y:S02]  /*1e50*/  UMOV UR4, URZ ;  /* 0x0000003f00047c82 */ /* 0x000fe40008000000 */
[----:B------:R-:W-:Y:S02]  /*1e60*/  UMOV UR18, 0x1 ;  /* 0x0000000100127882 */ /* 0x000fe40000000000 */
[----:B------:R-:W-:Y:S02]  /*1e70*/  UMOV UR14, URZ ;  /* 0x0000003f000e7c82 */ /* 0x000fe40008000000 */
[----:B------:R-:W-:Y:S02]  /*1e80*/  ULDC UR11, c[0x0][0x168] ;  /* 0x00005a00000b7ab9 */ /* 0x000fe40000000800 */
[----:B------:R-:W-:Y:S02]  /*1e90*/  USHF.R.S32.HI UR17, URZ, 0x6, UR8 ;  /* 0x000000063f117899 */ /* 0x000fe40008011408 */
[----:B-1----:R-:W-:-:S02]  /*1ea0*/  ULDC UR5, c[0x0][0x168] ;  /* 0x00005a0000057ab9 */ /* 0x002fc40000000800 */
.L_x_30:
        /* <DEDUP_REMOVED lines=143> */
.L_x_28:
        /* <DEDUP_REMOVED lines=438> */
.L_x_29:
        /* <DEDUP_REMOVED lines=62> */
[----:B------:R-:W-:Y:S07]  /*46e0*/  LDSM.16.M88.4 R52, [R220+0x2000] ;  /* 0x00200000dc34783b */ /* 0x000fee0000000200 */
        /* <DEDUP_REMOVED lines=63> */
[-C--:B-1---5:R-:W-:Y:S03]  /*4ae0*/  HMMA.16816.F32.BF16 R108, R8, R12.reuse, R108 ;  /* 0x0000000c086c723c */ /* 0x0a2fe6000004186c */
        /* <DEDUP_REMOVED lines=64> */
.L_x_27:
[----:B--234-:R-:W2:Y:S01]  /*4ef0*/  S2UR UR11, SR_CTAID.Y ;  /* 0x00000000000b79c3 */ /* 0x01cea20000002600 */
[----:B------:R-:W-:Y:S01]  /*4f00*/  UMOV UR4, 0x1 ;  /* 0x0000000100047882 */ /* 0x000fe20000000000 */
[----:B------:R-:W-:Y:S01]  /*4f10*/  ISETP.NE.AND P1, PT, R236, RZ, PT ;  /* 0x000000ffec00720c */ /* 0x000fe20003f25270 */
[----:B------:R-:W-:Y:S01]  /*4f20*/  ULDC.64 UR16, c[0x0][0x338] ;  /* 0x0000ce0000107ab9 */ /* 0x000fe20000000a00 */
[----:B------:R-:W-:Y:S01]  /*4f30*/  BSSY B0, `(.L_x_31) ;  /* 0x0000056000007945 */ /* 0x000fe20003800000 */
[----:B------:R-:W-:Y:S01]  /*4f40*/  UISETP.NE.AND UP0, UPT, UR4, UR16, UPT ;  /* 0x000000100400728c */ /* 0x000fe2000bf05270 */
[----:B------:R-:W-:Y:S01]  /*4f50*/  FMUL.FTZ R108, R108, c[0x0][0x298] ;  /* 0x0000a6006c6c7a20 */ /* 0x000fe20000410000 */
[----:B------:R-:W-:Y:S01]  /*4f60*/  ULDC UR9, c[0x0][0x340] ;  /* 0x0000d00000097ab9 */ /* 0x000fe20000000800 */
[----:B------:R-:W3:Y:S01]  /*4f70*/  S2UR UR8, SR_CTAID.X ;  /* 0x00000000000879c3 */ /* 0x000ee20000002500 */
[----:B------:R-:W-:Y:S01]  /*4f80*/  ULDC UR4, c[0x0][0x358] ;  /* 0x0000d60000047ab9 */ /* 0x000fe20000000800 */
[----:B------:R-:W-:Y:S01]  /*4f90*/  FMUL.FTZ R109, R109, c[0x0][0x298] ;  /* 0x0000a6006d6d7a20 */ /* 0x000fe20000410000 */
[----:B------:R-:W-:Y:S01]  /*4fa0*/  ULDC UR5, c[0x0][0x2f4] ;  /* 0x0000bd0000057ab9 */ /* 0x000fe20000000800 */
[----:B------:R-:W-:-:S02]  /*4fb0*/  FMUL.FTZ R110, R110, c[0x0][0x298] ;  /* 0x0000a6006e6e7a20 */ /* 0x000fc40000410000 */
[----:B------:R-:W-:Y:S02]  /*4fc0*/  FMUL.FTZ R111, R111, c[0x0][0x298] ;  /* 0x0000a6006f6f7a20 */ /* 0x000fe40000410000 */
[----:B------:R-:W4:Y:S01]  /*4fd0*/  S2UR UR7, SR_CTAID.Z ;  /* 0x00000000000779c3 */ /* 0x000f220000002700 */
[----:B------:R-:W-:Y:S02]  /*4fe0*/  FMUL.FTZ R112, R112, c[0x0][0x298] ;  /* 0x0000a60070707a20 */ /* 0x000fe40000410000 */
[----:B------:R-:W-:Y:S02]  /*4ff0*/  FMUL.FTZ R113, R113, c[0x0][0x298] ;  /* 0x0000a60071717a20 */ /* 0x000fe40000410000 */
[----:B------:R-:W-:Y:S02]  /*5000*/  FMUL.FTZ R114, R114, c[0x0][0x298] ;  /* 0x0000a60072727a20 */ /* 0x000fe40000410000 */
[----:B------:R-:W-:Y:S01]  /*5010*/  FMUL.FTZ R115, R115, c[0x0][0x298] ;  /* 0x0000a60073737a20 */ /* 0x000fe20000410000 */
[----:B--2---:R-:W-:Y:S01]  /*5020*/  UIMAD.WIDE.U32 UR18, UR11, UR17, URZ ;  /* 0x000000110b1272a5 */ /* 0x004fe2000f8e003f */
[----:B------:R-:W-:Y:S01]  /*5030*/  FMUL.FTZ R120, R120, c[0x0][0x298] ;  /* 0x0000a60078787a20 */ /* 0x000fe20000410000 */
[----:B------:R-:W-:Y:S01]  /*5040*/  USHF.R.S32.HI UR15, URZ, 0x1f, UR11 ;  /* 0x0000001f3f0f7899 */ /* 0x000fe2000801140b */
[----:B------:R-:W-:Y:S01]  /*5050*/  FMUL.FTZ R121, R121, c[0x0][0x298] ;  /* 0x0000a60079797a20 */ /* 0x000fe20000410000 */
[----:B------:R-:W-:Y:S01]  /*5060*/  UMOV UR17, UR11 ;  /* 0x0000000b00117c82 */ /* 0x000fe20008000000 */
[----:B------:R-:W-:Y:S01]  /*5070*/  FMUL.FTZ R122, R122, c[0x0][0x298] ;  /* 0x0000a6007a7a7a20 */ /* 0x000fe20000410000 */
[----:B------:R-:W-:Y:S01]  /*5080*/  @UP0 USHF.R.U32.HI UR17, URZ, UR9, UR19 ;  /* 0x000000093f110299 */ /* 0x000fe20008011613 */
[----:B------:R-:W-:Y:S01]  /*5090*/  FMUL.FTZ R123, R123, c[0x0][0x298] ;  /* 0x0000a6007b7b7a20 */ /* 0x000fe20000410000 */
[----:B---3--:R-:W-:Y:S01]  /*50a0*/  UIMAD UR9, UR8, UR4, URZ ;  /* 0x00000004080972a4 */ /* 0x008fe2000f8e023f */
[----:B------:R-:W-:Y:S01]  /*50b0*/  FMUL.FTZ R116, R116, c[0x0][0x298] ;  /* 0x0000a60074747a20 */ /* 0x000fe20000410000 */
[----:B------:R-:W-:Y:S01]  /*50c0*/  @UP0 USHF.R.S32.HI UR4, URZ, 0x1f, UR17 ;  /* 0x0000001f3f040899 */ /* 0x000fe20008011411 */
[----:B------:R-:W-:Y:S01]  /*50d0*/  FMUL.FTZ R117, R117, c[0x0][0x298] ;  /* 0x0000a60075757a20 */ /* 0x000fe20000410000 */
[----:B------:R-:W-:Y:S01]  /*50e0*/  UMOV UR14, UR11 ;  /* 0x0000000b000e7c82 */ /* 0x000fe20008000000 */
[----:B------:R-:W-:Y:S01]  /*50f0*/  FMUL.FTZ R118, R118, c[0x0][0x298] ;  /* 0x0000a60076767a20 */ /* 0x000fe20000410000 */
[----:B------:R-:W-:Y:S01]  /*5100*/  @UP0 UMOV UR14, UR17 ;  /* 0x00000011000e0c82 */ /* 0x000fe20008000000 */
[----:B------:R-:W-:Y:S01]  /*5110*/  FMUL.FTZ R119, R119, c[0x0][0x298] ;  /* 0x0000a60077777a20 */ /* 0x000fe20000410000 */
[----:B----4-:R-:W-:Y:S01]  /*5120*/  UIMAD UR10, UR7, UR5, URZ ;  /* 0x00000005070a72a4 */ /* 0x010fe2000f8e023f */
[----:B------:R-:W-:Y:S01]  /*5130*/  FMUL.FTZ R124, R124, c[0x0][0x298] ;  /* 0x0000a6007c7c7a20 */ /* 0x000fe20000410000 */
[----:B------:R-:W-:Y:S01]  /*5140*/  UIMAD UR5, UR9, UR5, URZ ;  /* 0x00000005090572a4 */ /* 0x000fe2000f8e023f */
[----:B------:R-:W-:Y:S01]  /*5150*/  FMUL.FTZ R125, R125, c[0x0][0x298] ;  /* 0x0000a6007d7d7a20 */ /* 0x000fe20000410000 */
[----:B------:R-:W-:Y:S01]  /*5160*/  USHF.R.S32.HI UR18, URZ, 0x1f, UR10 ;  /* 0x0000001f3f127899 */ /* 0x000fe2000801140a */
[----:B------:R-:W-:Y:S01]  /*5170*/  FMUL.FTZ R126, R126, c[0x0][0x298] ;  /* 0x0000a6007e7e7a20 */ /* 0x000fe20000410000 */
[----:B------:R-:W-:Y:S01]  /*5180*/  @UP0 UMOV UR15, UR4 ;  /* 0x00000004000f0c82 */ /* 0x000fe20008000000 */
[----:B------:R-:W-:Y:S01]  /*5190*/  FMUL.FTZ R127, R127, c[0x0][0x298] ;  /* 0x0000a6007f7f7a20 */ /* 0x000fe20000410000 */
[----:B------:R-:W-:Y:S01]  /*51a0*/  USHF.R.S32.HI UR9, URZ, 0x1f, UR5 ;  /* 0x0000001f3f097899 */ /* 0x000fe20008011405 */
[----:B------:R-:W-:Y:S01]  /*51b0*/  FMUL.FTZ R128, R128, c[0x0][0x298] ;  /* 0x0000a60080807a20 */ /* 0x000fe20000410000 */
[----:B------:R-:W-:Y:S01]  /*51c0*/  UIADD3 UR10, UP1, UP0, UR5, UR14, UR10 ;  /* 0x0000000e050a7290 */ /* 0x000fe2000f83e00a */
[----:B------:R-:W-:Y:S01]  /*51d0*/  FMUL.FTZ R129, R129, c[0x0][0x298] ;  /* 0x0000a60081817a20 */ /* 0x000fe20000410000 */
[----:B------:R-:W-:Y:S01]  /*51e0*/  UIADD3 UR17, -UR17, URZ, URZ ;  /* 0x0000003f11117290 */ /* 0x000fe2000fffe13f */
[----:B------:R-:W-:Y:S01]  /*51f0*/  FMUL.FTZ R130, R130, c[0x0][0x298] ;  /* 0x0000a60082827a20 */ /* 0x000fe20000410000 */
[----:B------:R-:W-:Y:S01]  /*5200*/  UIADD3.X UR18, UR9, UR15, UR18, UP1, UP0 ;  /* 0x0000000f09127290 */ /* 0x000fe20008fe0412 */
[----:B------:R-:W-:Y:S01]  /*5210*/  FMUL.FTZ R131, R131, c[0x0][0x298] ;  /* 0x0000a60083837a20 */ /* 0x000fe20000410000 */
[----:B------:R-:W-:Y:S01]  /*5220*/  USHF.L.U32 UR9, UR10, 0x2, URZ ;  /* 0x000000020a097899 */ /* 0x000fe2000800063f */
[----:B------:R-:W-:Y:S01]  /*5230*/  FMUL.FTZ R136, R136, c[0x0][0x298] ;  /* 0x0000a60088887a20 */ /* 0x000fe20000410000 */
[----:B------:R-:W-:Y:S01]  /*5240*/  ULDC.64 UR4, c[0x0][0x350] ;  /* 0x0000d40000047ab9 */ /* 0x000fe20000000a00 */
[----:B------:R-:W-:Y:S01]  /*5250*/  FMUL.FTZ R137, R137, c[0x0][0x298] ;  /* 0x0000a60089897a20 */ /* 0x000fe20000410000 */
[----:B------:R-:W-:Y:S01]  /*5260*/  USHF.L.U64.HI UR10, UR10, 0x2, UR18 ;  /* 0x000000020a0a7899 */ /* 0x000fe20008010212 */
[----:B------:R-:W-:Y:S01]  /*5270*/  FMUL.FTZ R138, R138, c[0x0][0x298] ;  /* 0x0000a6008a8a7a20 */ /* 0x000fe20000410000 */
[----:B------:R-:W-:Y:S01]  /*5280*/  UIADD3 UR4, UP0, UR9, UR4, URZ ;  /* 0x0000000409047290 */ /* 0x000fe2000ff1e03f */
[----:B------:R-:W-:Y:S01]  /*5290*/  FMUL.FTZ R139, R139, c[0x0][0x298] ;  /* 0x0000a6008b8b7a20 */ /* 0x000fe20000410000 */
[----:B------:R-:W-:Y:S01]  /*52a0*/  UIMAD UR11, UR17, UR16, UR11 ;  /* 0x00000010110b72a4 */ /* 0x000fe2000f8e020b */
[----:B------:R-:W-:Y:S01]  /*52b0*/  FMUL.FTZ R132, R132, c[0x0][0x298] ;  /* 0x0000a60084847a20 */ /* 0x000fe20000410000 */
[----:B------:R-:W-:Y:S01]  /*52c0*/  UIADD3.X UR5, UR10, UR5, URZ, UP0, !UPT ;  /* 0x000000050a057290 */ /* 0x000fe200087fe43f */
[----:B------:R-:W-:Y:S01]  /*52d0*/  FMUL.FTZ R133, R133, c[0x0][0x298] ;  /* 0x0000a60085857a20 */ /* 0x000fe20000410000 */
[----:B------:R-:W-:Y:S01]  /*52e0*/  MOV R2, UR4 ;  /* 0x0000000400027c02 */ /* 0x000fe20008000f00 */
[----:B------:R-:W-:-:S02]  /*52f0*/  FMUL.FTZ R134, R134, c[0x0][0x298] ;  /* 0x0000a60086867a20 */ /* 0x000fc40000410000 */
[----:B------:R-:W-:Y:S01]  /*5300*/  FMUL.FTZ R135, R135, c[0x0][0x298] ;  /* 0x0000a60087877a20 */ /* 0x000fe20000410000 */
[----:B-1----:R-:W-:Y:S01]  /*5310*/  MOV R3, UR5 ;  /* 0x0000000500037c02 */ /* 0x002fe20008000f00 */
[----:B------:R-:W-:Y:S02]  /*5320*/  FMUL.FTZ R140, R140, c[0x0][0x298] ;  /* 0x0000a6008c8c7a20 */ /* 0x000fe40000410000 */
[----:B------:R-:W-:Y:S02]  /*5330*/  FMUL.FTZ R141, R141, c[0x0][0x298] ;  /* 0x0000a6008d8d7a20 */ /* 0x000fe40000410000 */
[----:B------:R-:W-:Y:S02]  /*5340*/  FMUL.FTZ R142, R142, c[0x0][0x298] ;  /* 0x0000a6008e8e7a20 */ /* 0x000fe40000410000 */
[----:B------:R-:W-:Y:S02]  /*5350*/  FMUL.FTZ R143, R143, c[0x0][0x298] ;  /* 0x0000a6008f8f7a20 */ /* 0x000fe40000410000 */
[----:B------:R-:W-:-:S02]  /*5360*/  FMUL.FTZ R144, R144, c[0x0][0x298] ;  /* 0x0000a60090907a20 */ /* 0x000fc40000410000 */
[----:B------:R-:W-:Y:S02]  /*5370*/  FMUL.FTZ R145, R145, c[0x0][0x298] ;  /* 0x0000a60091917a20 */ /* 0x000fe40000410000 */
        /* <DEDUP_REMOVED lines=9> */
[----:B------:R-:W-:Y:S01]  /*5410*/  FMUL.FTZ R151, R151, c[0x0][0x298] ;  /* 0x0000a60097977a20 */ /* 0x000fe20000410000 */
[----:B------:R-:W-:Y:S06]  /*5420*/  BAR.SYNC.DEFER_BLOCKING 0x1, 0x100 ;  /* 0x0044000000007b1d */ /* 0x000fec0000010000 */
[----:B------:R-:W-:Y:S05]  /*5430*/  @P1 BRA `(.L_x_32) ;  /* 0x0000005000001947 */ /* 0x000fea0003800000 */
.L_x_33:
[----:B------:R-:W2:Y:S01]  /*5440*/  LDG.E.STRONG.GPU R0, [R2.64] ;  /* 0x0000000c02007981 */ /* 0x000ea2000c1ef900 */
[----:B------:R-:W-:Y:S01]  /*5450*/  YIELD ;  /* 0x0000000000007946 */ /* 0x000fe20003800000 */
[----:B--2---:R-:W-:Y:S01]  /*5460*/  ISETP.NE.AND P0, PT, R0, UR11, PT ;  /* 0x0000000b00007c0c */ /* 0x004fe2000bf05270 */
[----:B------:R-:W-:-:S12]  /*5470*/  CCTL.IVALL ;  /* 0x00000000ff00798f */ /* 0x000fd80002000000 */
[----:B------:R-:W-:Y:S05]  /*5480*/  @P0 BRA `(.L_x_33) ;  /* 0xffffffb000000947 */ /* 0x000fea000383ffff */
.L_x_32:
[----:B------:R-:W-:Y:S05]  /*5490*/  BSYNC B0 ;  /* 0x0000000000007941 */ /* 0x000fea0003800000 */
.L_x_31:
[----:B------:R-:W-:Y:S01]  /*54a0*/  MOV R5, 0xffffffff ;  /* 0xffffffff00057802 */ /* 0x000fe20000000f00 */
[----:B------:R-:W-:Y:S05]  /*54b0*/  BRA.CONV ~URZ, `(.L_x_34) ;  /* 0x000000237f007947 */ /* 0x000fea000b800000 */
[----:B------:R-:W-:Y:S02]  /*54c0*/  MOV R4, 0x54e0 ;  /* 0x000054e000047802 */ /* 0x000fe40000000f00 */
[----:B------:R-:W-:Y:S05]  /*54d0*/  CALL.REL.NOINC `($__internal_0_$__cuda_sm70_warpsync) ;  /* 0x00000b2000007944 */ /* 0x000fea0003c00000 */
.L_x_34:
[----:B------:R-:W-:Y:S01]  /*54e0*/  UIMAD UR4, UR8, 0x3000, URZ ;  /* 0x00003000080478a4 */ /* 0x000fe2000f8e023f */
[----:B------:R-:W1:Y:S01]  /*54f0*/  S2R R0, SR_CTAID.Z ;  /* 0x0000000000007919 */ /* 0x000e620000002700 */
[----:B------:R-:W-:Y:S01]  /*5500*/  IMAD.U32 R8, RZ, RZ, UR14 ;  /* 0x0000000eff087e24 */ /* 0x000fe2000f8e00ff */
[----:B------:R-:W-:-:S06]  /*5510*/  NOP ;  /* 0x0000000000007918 */ /* 0x000fcc0000000000 */
[----:B------:R-:W-:Y:S01]  /*5520*/  USHF.R.S32.HI UR16, URZ, 0x1f, UR4 ;  /* 0x0000001f3f107899 */ /* 0x000fe20008011404 */
[C---:B------:R-:W-:Y:S01]  /*5530*/  IADD3 R6, P0, R236.reuse, UR4, RZ ;  /* 0x00000004ec067c10 */ /* 0x040fe2000ff1e0ff */
[----:B------:R-:W-:Y:S01]  /*5540*/  IMAD.U32 R9, RZ, RZ, UR15 ;  /* 0x0000000fff097e24 */ /* 0x000fe2000f8e00ff */
[----:B------:R-:W-:Y:S02]  /*5550*/  ULDC.64 UR4, c[0x0][0x328] ;  /* 0x0000ca0000047ab9 */ /* 0x000fe40000000a00 */
[----:B------:R-:W-:Y:S01]  /*5560*/  UIMAD UR4, UR15, UR4, URZ ;  /* 0x000000040f0472a4 */ /* 0x000fe2000f8e023f */
[----:B------:R-:W-:-:S03]  /*5570*/  LEA.HI.X.SX32 R7, R236, UR16, 0x1, P0 ;  /* 0x00000010ec077c11 */ /* 0x000fc600080f0eff */
[----:B------:R-:W-:Y:S02]  /*5580*/  UIMAD UR16, UR14, UR5, UR4 ;  /* 0x000000050e1072a4 */ /* 0x000fe4000f8e0204 */
[----:B------:R-:W-:Y:S01]  /*5590*/  IMAD.WIDE.U32 R8, R8, c[0x0][0x328], R6 ;  /* 0x0000ca0008087a25 */ /* 0x000fe200078e0006 */
[----:B------:R-:W-:Y:S02]  /*55a0*/  ULDC.64 UR4, c[0x0][0x330] ;  /* 0x0000cc0000047ab9 */ /* 0x000fe40000000a00 */
[----:B------:R-:W-:Y:S02]  /*55b0*/  UIMAD UR4, UR6, UR4, URZ ;  /* 0x00000004060472a4 */ /* 0x000fe4000f8e023f */
[----:B------:R-:W-:Y:S02]  /*55c0*/  IADD3 R9, R9, UR16, RZ ;  /* 0x0000001009097c10 */ /* 0x000fe4000fffe0ff */
[----:B------:R-:W-:-:S03]  /*55d0*/  UIMAD UR4, UR7, UR5, UR4 ;  /* 0x00000005070472a4 */ /* 0x000fc6000f8e0204 */
[----:B-1----:R-:W-:-:S05]  /*55e0*/  IMAD.WIDE.U32 R8, R0, c[0x0][0x330], R8 ;  /* 0x0000cc0000087a25 */ /* 0x002fca00078e0008 */
[----:B------:R-:W-:Y:S02]  /*55f0*/  IADD3 R4, R9, UR4, RZ ;  /* 0x0000000409047c10 */ /* 0x000fe4000fffe0ff */
[----:B------:R-:W-:-:S04]  /*5600*/  LEA R10, P0, R8, c[0x0][0x310], 0x2 ;  /* 0x0000c400080a7a11 */ /* 0x000fc800078010ff */
[----:B------:R-:W-:-:S05]  /*5610*/  LEA.HI.X R11, R8, c[0x0][0x314], R4, 0x2, P0 ;  /* 0x0000c500080b7a11 */ /* 0x000fca00000f1404 */
[----:B------:R1:W-:Y:S04]  /*5620*/  RED.E.ADD.F32.FTZ.RN.STRONG.GPU [R10.64], R60 ;  /* 0x0000003c0a00798e */ /* 0x0003e8000c10e78c */
[----:B------:R1:W-:Y:S04]  /*5630*/  RED.E.ADD.F32.FTZ.RN.STRONG.GPU [R10.64+0x400], R61 ;  /* 0x0004003d0a00798e */ /* 0x0003e8000c10e78c */
        /* <DEDUP_REMOVED lines=45> */
[----:B------:R1:W-:Y:S01]  /*5910*/  RED.E.ADD.F32.FTZ.RN.STRONG.GPU [R10.64+0xbc00], R103 ;  /* 0x00bc00670a00798e */ /* 0x0003e2000c10e78c */
[----:B------:R-:W-:Y:S05]  /*5920*/  BRA.CONV ~URZ, `(.L_x_35) ;  /* 0x000000237f007947 */ /* 0x000fea000b800000 */
[----:B------:R-:W-:Y:S02]  /*5930*/  MOV R4, 0x5950 ;  /* 0x0000595000047802 */ /* 0x000fe40000000f00 */
[----:B-1----:R-:W-:Y:S05]  /*5940*/  CALL.REL.NOINC `($__internal_0_$__cuda_sm70_warpsync) ;  /* 0x000006b000007944 */ /* 0x002fea0003c00000 */
.L_x_35:
[----:B------:R-:W-:-:S06]  /*5950*/  NOP ;  /* 0x0000000000007918 */ /* 0x000fcc0000000000 */
[----:B------:R-:W-:Y:S01]  /*5960*/  BSSY B0, `(.L_x_36) ;  /* 0x000000b000007945 */ /* 0x000fe20003800000 */
[----:B------:R-:W-:Y:S05]  /*5970*/  @P1 BRA `(.L_x_37) ;  /* 0x0000009000001947 */ /* 0x000fea0003800000 */
[----:B------:R-:W-:Y:S01]  /*5980*/  @!PT LDS RZ, [RZ] ;  /* 0x00000000fffff984 */ /* 0x000fe20000000800 */
[----:B------:R-:W-:Y:S01]  /*5990*/  @!PT LDS RZ, [RZ] ;  /* 0x00000000fffff984 */ /* 0x000fe20000000800 */
[----:B------:R-:W-:Y:S01]  /*59a0*/  @!PT LDS RZ, [RZ] ;  /* 0x00000000fffff984 */ /* 0x000fe20000000800 */
[----:B------:R-:W-:Y:S01]  /*59b0*/  @!PT LDS RZ, [RZ] ;  /* 0x00000000fffff984 */ /* 0x000fe20000000800 */
[----:B------:R-:W-:Y:S06]  /*59c0*/  MEMBAR.ALL.GPU ;  /* 0x0000000000007992 */ /* 0x000fec000000a000 */
[----:B------:R-:W-:Y:S01]  /*59d0*/  MOV R9, 0x1 ;  /* 0x0000000100097802 */ /* 0x000fe20000000f00 */
[----:B------:R-:W-:-:S00]  /*59e0*/  ERRBAR ;  /* 0x00000000000079ab */ /* 0x000fc00000000000 */
[----:B012345:R-:W-:-:S05]  /*59f0*/  CCTL.IVALL ;  /* 0x00000000ff00798f */ /* 0x03ffca0002000000 */
[----:B------:R2:W-:Y:S02]  /*5a00*/  RED.E.ADD.S32.STRONG.GPU [R2.64], R9 ;  /* 0x000000090200798e */ /* 0x0005e4000c10e38c */
.L_x_37:
[----:B------:R-:W-:Y:S05]  /*5a10*/  BSYNC B0 ;  /* 0x0000000000007941 */ /* 0x000fea0003800000 */
.L_x_36:
[----:B------:R-:W-:Y:S01]  /*5a20*/  ULDC.64 UR4, c[0x0][0x348] ;  /* 0x0000d20000047ab9 */ /* 0x000fe20000000a00 */
[----:B------:R-:W-:Y:S01]  /*5a30*/  BSSY B0, `(.L_x_38) ;  /* 0x000000b000007945 */ /* 0x000fe20003800000 */
[----:B------:R-:W-:-:S04]  /*5a40*/  UIADD3 UR4, UP0, UR9, UR4, URZ ;  /* 0x0000000409047290 */ /* 0x000fc8000ff1e03f */
[----:B------:R-:W-:Y:S02]  /*5a50*/  UIADD3.X UR5, UR10, UR5, URZ, UP0, !UPT ;  /* 0x000000050a057290 */ /* 0x000fe400087fe43f */
[----:B--2---:R-:W-:-:S04]  /*5a60*/  MOV R2, UR4 ;  /* 0x0000000400027c02 */ /* 0x004fc80008000f00 */
[----:B------:R-:W-:Y:S01]  /*5a70*/  MOV R3, UR5 ;  /* 0x0000000500037c02 */ /* 0x000fe20008000f00 */
[----:B------:R-:W-:Y:S05]  /*5a80*/  @P1 BRA `(.L_x_39) ;  /* 0x0000005000001947 */ /* 0x000fea0003800000 */
.L_x_40:
[----:B------:R-:W2:Y:S01]  /*5a90*/  LDG.E.STRONG.GPU R4, [R2.64] ;  /* 0x0000000c02047981 */ /* 0x000ea2000c1ef900 */
[----:B------:R-:W-:Y:S01]  /*5aa0*/  YIELD ;  /* 0x0000000000007946 */ /* 0x000fe20003800000 */
[----:B--2---:R-:W-:Y:S01]  /*5ab0*/  ISETP.NE.AND P0, PT, R4, UR11, PT ;  /* 0x0000000b04007c0c */ /* 0x004fe2000bf05270 */
[----:B------:R-:W-:-:S12]  /*5ac0*/  CCTL.IVALL ;  /* 0x00000000ff00798f */ /* 0x000fd80002000000 */
[----:B------:R-:W-:Y:S05]  /*5ad0*/  @P0 BRA `(.L_x_40) ;  /* 0xffffffb000000947 */ /* 0x000fea000383ffff */
.L_x_39:
[----:B------:R-:W-:Y:S05]  /*5ae0*/  BSYNC B0 ;  /* 0x0000000000007941 */ /* 0x000fea0003800000 */
.L_x_38:
[----:B------:R-:W-:Y:S05]  /*5af0*/  BRA.CONV ~URZ, `(.L_x_41) ;  /* 0x000000237f007947 */ /* 0x000fea000b800000 */
[----:B------:R-:W-:Y:S02]  /*5b00*/  MOV R4, 0x5b20 ;  /* 0x00005b2000047802 */ /* 0x000fe40000000f00 */
[----:B-1----:R-:W-:Y:S05]  /*5b10*/  CALL.REL.NOINC `($__internal_0_$__cuda_sm70_warpsync) ;  /* 0x000004e000007944 */ /* 0x002fea0003c00000 */
.L_x_41:
[----:B------:R-:W-:Y:S01]  /*5b20*/  ULDC.64 UR4, c[0x0][0x300] ;  /* 0x0000c00000047ab9 */ /* 0x000fe20000000a00 */
[----:B------:R-:W-:Y:S01]  /*5b30*/  IMAD.U32 R8, RZ, RZ, UR14 ;  /* 0x0000000eff087e24 */ /* 0x000fe2000f8e00ff */
[----:B------:R-:W-:Y:S01]  /*5b40*/  UIMAD UR4, UR15, UR4, URZ ;  /* 0x000000040f0472a4 */ /* 0x000fe2000f8e023f */
[----:B------:R-:W-:Y:S02]  /*5b50*/  IMAD.U32 R9, RZ, RZ, UR15 ;  /* 0x0000000fff097e24 */ /* 0x000fe4000f8e00ff */
[----:B------:R-:W-:Y:S01]  /*5b60*/  IMAD.WIDE.U32 R6, R8, c[0x0][0x300], R6 ;  /* 0x0000c00008067a25 */ /* 0x000fe200078e0006 */
[----:B------:R-:W-:-:S03]  /*5b70*/  UIMAD UR16, UR14, UR5, UR4 ;  /* 0x000000050e1072a4 */ /* 0x000fc6000f8e0204 */
[----:B------:R-:W-:Y:S02]  /*5b80*/  ULDC.64 UR4, c[0x0][0x308] ;  /* 0x0000c20000047ab9 */ /* 0x000fe40000000a00 */
[----:B------:R-:W-:Y:S01]  /*5b90*/  UIMAD UR4, UR6, UR4, URZ ;  /* 0x00000004060472a4 */ /* 0x000fe2000f8e023f */
[----:B------:R-:W-:-:S03]  /*5ba0*/  IADD3 R7, R7, UR16, RZ ;  /* 0x0000001007077c10 */ /* 0x000fc6000fffe0ff */
[----:B------:R-:W-:Y:S02]  /*5bb0*/  UIMAD UR4, UR7, UR5, UR4 ;  /* 0x00000005070472a4 */ /* 0x000fe4000f8e0204 */
[----:B------:R-:W-:-:S05]  /*5bc0*/  IMAD.WIDE.U32 R6, R0, c[0x0][0x308], R6 ;  /* 0x0000c20000067a25 */ /* 0x000fca00078e0006 */
[----:B------:R-:W-:Y:S02]  /*5bd0*/  IADD3 R0, R7, UR4, RZ ;  /* 0x0000000407007c10 */ /* 0x000fe4000fffe0ff */
[----:B------:R-:W-:-:S04]  /*5be0*/  LEA R8, P0, R6, c[0x0][0x2e8], 0x2 ;  /* 0x0000ba0006087a11 */ /* 0x000fc800078010ff */
[----:B------:R-:W-:Y:S01]  /*5bf0*/  LEA.HI.X R9, R6, c[0x0][0x2ec], R0, 0x2, P0 ;  /* 0x0000bb0006097a11 */ /* 0x000fe200000f1400 */
[----:B------:R-:W-:-:S06]  /*5c00*/  NOP ;  /* 0x0000000000007918 */ /* 0x000fcc0000000000 */
        /* <DEDUP_REMOVED lines=50> */
[----:B-12---:R-:W-:Y:S05]  /*5f30*/  CALL.REL.NOINC `($__internal_0_$__cuda_sm70_warpsync) ;  /* 0x000000c000007944 */ /* 0x006fea0003c00000 */
.L_x_42:
[----:B------:R-:W-:-:S06]  /*5f40*/  NOP ;  /* 0x0000000000007918 */ /* 0x000fcc0000000000 */
[----:B------:R-:W-:Y:S05]  /*5f50*/  @P1 EXIT ;  /* 0x000000000000194d */ /* 0x000fea0003800000 */
        /* <DEDUP_REMOVED lines=8> */
[----:B------:R-:W-:Y:S01]  /*5fe0*/  RED.E.ADD.S32.STRONG.GPU [R2.64], R5 ;  /* 0x000000050200798e */ /* 0x000fe2000c10e38c */
[----:B------:R-:W-:Y:S05]  /*5ff0*/  EXIT ;  /* 0x000000000000794d */ /* 0x000fea0003800000 */
        .weak           $__internal_0_$__cuda_sm70_warpsync
        .type           $__internal_0_$__cuda_sm70_warpsync,@function
        .size           $__internal_0_$__cuda_sm70_warpsync,(.L_x_1384 - $__internal_0_$__cuda_sm70_warpsync)
$__internal_0_$__cuda_sm70_warpsync:
[----:B------:R-:W-:Y:S01]  /*6000*/  MOV R8, R4 ;  /* 0x0000000400087202 */ /* 0x000fe20000000f00 */
[----:B------:R-:W-:Y:S04]  /*6010*/  WARPSYNC R5 ;  /* 0x0000000500007348 */ /* 0x000fe80003800000 */
[----:B------:R-:W-:-:S04]  /*6020*/  MOV R9, 0x0 ;  /* 0x0000000000097802 */ /* 0x000fc80000000f00 */
[----:B------:R-:W-:Y:S05]  /*6030*/  RET.REL.NODEC R8 `(_ZN7cutlass13device_kernelIN5flash19enable_sm80_to_sm89INS1_16FlashAttnBwdSm80INS1_25CollectiveMainloopBwdSm80ILi2ELi1EN4cute5tupleIJNS5_1CILi64EEENS7_ILi128EEENS7_ILi96EEEEEENS_10bfloat16_tEfNS_4arch4Sm80ELb0ELb0ELb0ELb0ELb1ELb0ELb0ELb0ELi2ELi2ELi4ELi2ELb1EEENS1_24CollectiveEpilogueBwdGQAISB_fSE_Li256ELb0ELb1EEENS1_19SingleTileSchedulerILb0ELb0ELb0ELi128EEEEEEEEEvNT_6ParamsE) ;  /* 0xffff9fc008007950 */ /* 0x000fea0003c3ffff */
.L_x_43:
        /* <DEDUP_REMOVED lines=12> */
.L_x_1384:


//--------------------- .text._ZN7cutlass13device_kernelIN5flash19enable_sm80_to_sm89INS1_16FlashAttnBwdSm80INS1_25CollectiveMainloopBwdSm80ILi2ELi1EN4cute5tupleIJNS5_1CILi64EEENS7_ILi128EEENS7_ILi96EEEEEENS_10bfloat16_tEfNS_4arch4Sm80ELb0ELb0ELb0ELb1ELb0ELb0ELb0ELb0ELi2ELi2ELi4ELi2ELb1EEENS1_21CollectiveEpilogueBwdISB_SC_SE_Li256ELb1ELb0ELi2EEENS1_19SingleTileSchedulerILb1ELb0ELb0ELi128EEEEEEEEEvNT_6ParamsE --------------------------
	.section	.text._ZN7cutlass13device_kernelIN5flash19enable_sm80_to_sm89INS1_16FlashAttnBwdSm80INS1_25CollectiveMainloopBwdSm80ILi2ELi1EN4cute5tupleIJNS5_1CILi64EEENS7_ILi128EEENS7_ILi96EEEEEENS_10bfloat16_tEfNS_4arch4Sm80ELb0ELb0ELb0ELb1ELb0ELb0ELb0ELb0ELi2ELi2ELi4ELi2ELb1EEENS1_21CollectiveEpilogueBwdISB_SC_SE_Li256ELb1ELb0ELi2EEENS1_19SingleTileSchedulerILb1ELb0ELb0ELi128EEEEEEEEEvNT_6ParamsE,"ax",@progbits
	.sectioninfo	@"SHI_REGISTERS=255"
	.align	128
.text._ZN7cutlass13device_kernelIN5flash19enable_sm80_to_sm89INS1_16FlashAttnBwdSm80INS1_25CollectiveMainloopBwdSm80ILi2ELi1EN4cute5tupleIJNS5_1CILi64EEENS7_ILi128EEENS7_ILi96EEEEEENS_10bfloat16_tEfNS_4arch4Sm80ELb0ELb0ELb0ELb1ELb0ELb0ELb0ELb0ELi2ELi2ELi4ELi2ELb1EEENS1_21CollectiveEpilogueBwdISB_SC_SE_Li256ELb1ELb0ELi2EEENS1_19SingleTileSchedulerILb1ELb0ELb0ELi128EEEEEEEEEvNT_6ParamsE:
        .type           _ZN7cutlass13device_kernelIN5flash19enable_sm80_to_sm89INS1_16FlashAttnBwdSm80INS1_25CollectiveMainloopBwdSm80ILi2ELi1EN4cute5tupleIJNS5_1CILi64EEENS7_ILi128EEENS7_ILi96EEEEEENS_10bfloat16_tEfNS_4arch4Sm80ELb0ELb0ELb0ELb1ELb0ELb0ELb0ELb0ELi2ELi2ELi4ELi2ELb1EEENS1_21CollectiveEpilogueBwdISB_SC_SE_Li256ELb1ELb0ELi2EEENS1_19SingleTileSchedulerILb1ELb0ELb0ELi128EEEEEEEEEvNT_6ParamsE,@function
        .size           _ZN7cutlass13device_kernelIN5flash19enable_sm80_to_sm89INS1_16FlashAttnBwdSm80INS1_25CollectiveMainloopBwdSm80ILi2ELi1EN4cute5tupleIJNS5_1CILi64EEENS7_ILi128EEENS7_ILi96EEEEEENS_10bfloat16_tEfNS_4arch4Sm80ELb0ELb0ELb0ELb1ELb0ELb0ELb0ELb0ELi2ELi2ELi4ELi2ELb1EEENS1_21CollectiveEpilogueBwdISB_SC_SE_Li256ELb1ELb0ELi2EEENS1_19SingleTileSchedulerILb1ELb0ELb0ELi128EEEEEEEEEvNT_6ParamsE,(.L_x_1386 - _ZN7cutlass13device_kernelIN5flash19enable_sm80_to_sm89INS1_16FlashAttnBwdSm80INS1_25CollectiveMainloopBwdSm80ILi2ELi1EN4cute5tupleIJNS5_1CILi64EEENS7_ILi128EEENS7_ILi96EEEEEENS_10bfloat16_tEfNS_4arch4Sm80ELb0ELb0ELb0ELb1ELb0ELb0ELb0ELb0ELi2ELi2ELi4ELi2ELb1EEENS1_21CollectiveEpilogueBwdISB_SC_SE_Li256ELb1ELb0ELi2EEENS1_19SingleTileSchedulerILb1ELb0ELb0ELi128EEEEEEEEEvNT_6ParamsE)
        .other          _ZN7cutlass13device_kernelIN5flash19enable_sm80_to_sm89INS1_16FlashAttnBwdSm80INS1_25CollectiveMainloopBwdSm80ILi2ELi1EN4cute5tupleIJNS5_1CILi64EEENS7_ILi128EEENS7_ILi96EEEEEENS_10bfloat16_tEfNS_4arch4Sm80ELb0ELb0ELb0ELb1ELb0ELb0ELb0ELb0ELi2ELi2ELi4ELi2ELb1EEENS1_21CollectiveEpilogueBwdISB_SC_SE_Li256ELb1ELb0ELi2EEENS1_19SingleTileSchedulerILb1ELb0ELb0ELi128EEEEEEEEEvNT_6ParamsE,@"STO_CUDA_ENTRY STV_DEFAULT"
_ZN7cutlass13device_kernelIN5flash19enable_sm80_to_sm89INS1_16FlashAttnBwdSm80INS1_25CollectiveMainloopBwdSm80ILi2ELi1EN4cute5tupleIJNS5_1CILi64EEENS7_ILi128EEENS7_ILi96EEEEEENS_10bfloat16_tEfNS_4arch4Sm80ELb0ELb0ELb0ELb1ELb0ELb0ELb0ELb0ELi2ELi2ELi4ELi2ELb1EEENS1_21CollectiveEpilogueBwdISB_SC_SE_Li256ELb1ELb0ELi2EEENS1_19SingleTileSchedulerILb1ELb0ELb0ELi128EEEEEEEEEvNT_6ParamsE:
[----:B------:R-:W-:Y:S02]  /*0000*/  MOV R1, c[0x0][0x28] ;  /* 0x00000a0000017a02 */ /* 0x000fe40000000f00 */
[----:B------:R-:W1:Y:S01]  /*0010*/  S2R R235, SR_TID.X ;  /* 0x0000000000eb7919 */ /* 0x000e620000002100 */
[----:B------:R-:W-:Y:S01]  /*0020*/  IMAD.MOV.U32 R10, RZ, RZ, 0x4 ;  /* 0x00000004ff0a7424 */ /* 0x000fe200078e00ff */
[----:B------:R-:W-:Y:S01]  /*0030*/  ULDC.64 UR12, c[0x0][0x118] ;  /* 0x00004600000c7ab9 */ /* 0x000fe20000000a00 */
[----:B------:R-:W-:Y:S01]  /*0040*/  IADD3 R1, R1, -0x10, RZ ;  /* 0xfffffff001017810 */ /* 0x000fe20007ffe0ff */
[----:B------:R-:W2:Y:S04]  /*0050*/  S2R R241, SR_CTAID.Z ;  /* 0x0000000000f17919 */ /* 0x000ea80000002700 */
[----:B------:R-:W3:Y:S04]  /*0060*/  S2R R2, SR_CTAID.X ;  /* 0x0000000000027919 */ /* 0x000ee80000002500 */
[----:B------:R-:W4:Y:S01]  /*0070*/  S2R R0, SR_CTAID.Y ;  /* 0x0000000000007919 */ /* 0x000f220000002600 */
[----:B-1----:R-:W-:Y:S01]  /*0080*/  SHF.R.U32.HI R3, RZ, 0x5, R235 ;  /* 0x00000005ff037819 */ /* 0x002fe200000116eb */
[----:B--2---:R-:W-:-:S05]  /*0090*/  IMAD.WIDE R4, R241, R10, c[0x0][0x3c0] ;  /* 0x0000f000f1047625 */ /* 0x004fca00078e020a */
[----:B------:R-:W1:Y:S02]  /*00a0*/  SHFL.IDX PT, R3, R3, RZ, 0x1f ;  /* 0x00001fff03037589 */ /* 0x000e6400000e0000 */
[----:B-1----:R-:W-:-:S13]  /*00b0*/  ISETP.NE.AND P0, PT, R3, RZ, PT ;  /* 0x000000ff0300720c */ /* 0x002fda0003f05270 */
[----:B------:R-:W-:Y:S05]  /*00c0*/  @!P0 BRA `(.L_x_44) ;  /* 0x0000012000008947 */ /* 0x000fea0003800000 */
[----:B---34-:R-:W-:-:S04]  /*00d0*/  ISETP.NE.U32.AND P0, PT, RZ, c[0x0][0x3c0], PT ;  /* 0x0000f000ff007a0c */ /* 0x018fc80003f05070 */
[----:B------:R-:W-:-:S13]  /*00e0*/  ISETP.NE.AND.EX P0, PT, RZ, c[0x0][0x3c4], PT, P0 ;  /* 0x0000f100ff007a0c */ /* 0x000fda0003f05300 */
[----:B------:R-:W-:Y:S05]  /*00f0*/  @!P0 BRA `(.L_x_45) ;  /* 0x0000002000008947 */ /* 0x000fea0003800000 */
[----:B------:R1:W5:Y:S01]  /*0100*/  LDG.E R4, [R4.64] ;  /* 0x0000000c04047981 */ /* 0x000362000c1e1900 */
[----:B------:R-:W-:Y:S05]  /*0110*/  BRA `(.L_x_46) ;  /* 0x0000009000007947 */ /* 0x000fea0003800000 */
.L_x_45:
[----:B------:R-:W-:-:S04]  /*0120*/  ISETP.NE.U32.AND P0, PT, RZ, c[0x0][0x3b8], PT ;  /* 0x0000ee00ff007a0c */ /* 0x000fc80003f05070 */
[----:B------:R-:W-:-:S13]  /*0130*/  ISETP.NE.AND.EX P0, PT, RZ, c[0x0][0x3bc], PT, P0 ;  /* 0x0000ef00ff007a0c */ /* 0x000fda0003f05300 */
[----:B------:R-:W-:Y:S05]  /*0140*/  @!P0 BRA `(.L_x_47) ;  /* 0x0000005000008947 */ /* 0x000fea0003800000 */
[----:B------:R-:W-:-:S05]  /*0150*/  IMAD.WIDE R6, R241, R10, c[0x0][0x3b8] ;  /* 0x0000ee00f1067625 */ /* 0x000fca00078e020a */
[----:B------:R-:W2:Y:S04]  /*0160*/  LDG.E R4, [R6.64] ;  /* 0x0000000c06047981 */ /* 0x000ea8000c1e1900 */
[----:B------:R-:W2:Y:S02]  /*0170*/  LDG.E R3, [R6.64+0x4] ;  /* 0x0000040c06037981 */ /* 0x000ea4000c1e1900 */
[----:B--2---:R-:W-:Y:S01]  /*0180*/  IADD3 R4, -R4, R3, RZ ;  /* 0x0000000304047210 */ /* 0x004fe20007ffe1ff */
[----:B------:R-:W-:Y:S05]  /*0190*/  BRA `(.L_x_46) ;  /* 0x0000001000007947 */ /* 0x000fea0003800000 */
.L_x_47:
[----:B------:R-:W-:Y:S02]  /*01a0*/  MOV R4, c[0x0][0x3a4] ;  /* 0x0000e90000047a02 */ /* 0x000fe40000000f00 */
.L_x_46:
[----:B------:R-:W-:-:S05]  /*01b0*/  IMAD.SHL.U32 R3, R2, 0x80, RZ ;  /* 0x0000008002037824 */ /* 0x000fca00078e00ff */
[----:B-----5:R-:W-:-:S04]  /*01c0*/  ISETP.GE.AND P0, PT, R3, R4, PT ;  /* 0x000000040300720c */ /* 0x020fc80003f06270 */
[----:B------:R-:W-:Y:S01]  /*01d0*/  SEL R241, R241, 0xffffffff, !P0 ;  /* 0xfffffffff1f17807 */ /* 0x000fe20004000000 */
[----:B------:R-:W-:Y:S05]  /*01e0*/  BRA `(.L_x_48) ;  /* 0x0000011000007947 */ /* 0x000fea0003800000 */
.L_x_44:
[----:B---34-:R-:W-:-:S04]  /*01f0*/  ISETP.NE.U32.AND P0, PT, RZ, c[0x0][0x3c0], PT ;  /* 0x0000f000ff007a0c */ /* 0x018fc80003f05070 */
[----:B------:R-:W-:-:S13]  /*0200*/  ISETP.NE.AND.EX P0, PT, RZ, c[0x0][0x3c4], PT, P0 ;  /* 0x0000f100ff007a0c */ /* 0x000fda0003f05300 */
[----:B------:R-:W-:Y:S05]  /*0210*/  @!P0 BRA `(.L_x_49) ;  /* 0x0000002000008947 */ /* 0x000fea0003800000 */
[----:B------:R1:W5:Y:S01]  /*0220*/  LDG.E R4, [R4.64] ;  /* 0x0000000c04047981 */ /* 0x000362000c1e1900 */
[----:B------:R-:W-:Y:S05]  /*0230*/  BRA `(.L_x_50) ;  /* 0x0000009000007947 */ /* 0x000fea0003800000 */
.L_x_49:
        /* <DEDUP_REMOVED lines=8> */
.L_x_51:
[----:B------:R-:W-:Y:S02]  /*02c0*/  MOV R4, c[0x0][0x3a4] ;  /* 0x0000e90000047a02 */ /* 0x000fe40000000f00 */
.L_x_50:
[----:B------:R-:W-:-:S05]  /*02d0*/  IMAD.SHL.U32 R3, R2, 0x80, RZ ;  /* 0x0000008002037824 */ /* 0x000fca00078e00ff */
[----:B-----5:R-:W-:-:S04]  /*02e0*/  ISETP.GE.AND P0, PT, R3, R4, PT ;  /* 0x000000040300720c */ /* 0x020fc80003f06270 */
[----:B------:R-:W-:-:S04]  /*02f0*/  SEL R241, R241, 0xffffffff, !P0 ;  /* 0xfffffffff1f17807 */ /* 0x000fc80004000000 */
.L_x_48:
[----:B------:R-:W-:-:S13]  /*0300*/  ISETP.GE.AND P0, PT, R241, RZ, PT ;  /* 0x000000fff100720c */ /* 0x000fda0003f06270 */
[----:B------:R-:W-:Y:S05]  /*0310*/  @!P0 EXIT ;  /* 0x000000000000894d */ /* 0x000fea0003800000 */
[----:B------:R-:W-:Y:S01]  /*0320*/  ISETP.NE.U32.AND P4, PT, RZ, c[0x0][0x2c8], PT ;  /* 0x0000b200ff007a0c */ /* 0x000fe20003f85070 */
[----:B------:R-:W-:Y:S01]  /*0330*/  IMAD.WIDE R14, R241, R10, c[0x0][0x2c8] ;  /* 0x0000b200f10e7625 */ /* 0x000fe200078e020a */
[----:B------:R-:W-:Y:S02]  /*0340*/  ISETP.NE.U32.AND P0, PT, RZ, c[0x0][0x2d8], PT ;  /* 0x0000b600ff007a0c */ /* 0x000fe40003f05070 */
[----:B------:R-:W-:Y:S02]  /*0350*/  ISETP.NE.AND.EX P4, PT, RZ, c[0x0][0x2cc], PT, P4 ;  /* 0x0000b300ff007a0c */ /* 0x000fe40003f85340 */
[----:B------:R-:W-:Y:S02]  /*0360*/  ISETP.NE.AND.EX P0, PT, RZ, c[0x0][0x2dc], PT, P0 ;  /* 0x0000b700ff007a0c */ /* 0x000fe40003f05300 */
[----:B------:R-:W-:-:S04]  /*0370*/  ISETP.NE.U32.AND P3, PT, RZ, c[0x0][0x2d0], PT ;  /* 0x0000b400ff007a0c */ /* 0x000fc80003f65070 */
[----:B------:R-:W-:-:S05]  /*0380*/  ISETP.NE.AND.EX P3, PT, RZ, c[0x0][0x2d4], PT, P3 ;  /* 0x0000b500ff007a0c */ /* 0x000fca0003f65330 */
[----:B------:R-:W2:Y:S02]  /*0390*/  @P4 LDG.E R4, [R14.64] ;  /* 0x0000000c0e044981 */ /* 0x000ea4000c1e1900 */
[----:B------:R-:W-:-:S04]  /*03a0*/  @P0 IMAD.WIDE R6, R241, R10, c[0x0][0x2d8] ;  /* 0x0000b600f1060625 */ /* 0x000fc800078e020a */
[----:B------:R-:W-:Y:S02]  /*03b0*/  IMAD.MOV.U32 R3, RZ, RZ, RZ ;  /* 0x000000ffff037224 */ /* 0x000fe400078e00ff */
[----:B------:R3:W4:Y:S01]  /*03c0*/  @P0 LDG.E R6, [R6.64] ;  /* 0x0000000c06060981 */ /* 0x000722000c1e1900 */
[----:B-1----:R-:W-:Y:S02]  /*03d0*/  IMAD.MOV.U32 R5, RZ, RZ, RZ ;  /* 0x000000ffff057224 */ /* 0x002fe400078e00ff */
[C---:B------:R-:W-:Y:S01]  /*03e0*/  IMAD.WIDE R12, R241.reuse, R10, c[0x0][0x2d0] ;  /* 0x0000b400f10c7625 */ /* 0x040fe200078e020a */
[----:B------:R1:W5:Y:S04]  /*03f0*/  @P4 LDG.E R3, [R14.64] ;  /* 0x0000000c0e034981 */ /* 0x000368000c1e1900 */
[----:B------:R1:W5:Y:S01]  /*0400*/  @P3 LDG.E R5, [R12.64] ;  /* 0x0000000c0c053981 */ /* 0x000362000c1e1900 */
[----:B------:R-:W-:Y:S01]  /*0410*/  ULDC UR10, c[0x0][0x168] ;  /* 0x00005a00000a7ab9 */ /* 0x000fe20000000800 */
[----:B--2---:R-:W-:-:S05]  /*0420*/  @P4 IMAD R4, R241, 0x40, R4 ;  /* 0x00000040f1044824 */ /* 0x004fca00078e0204 */
[----:B---3--:R-:W-:-:S04]  /*0430*/  @P4 SHF.R.S32.HI R7, RZ, 0x1f, R4 ;  /* 0x0000001fff074819 */ /* 0x008fc80000011404 */
[----:B------:R-:W-:Y:S01]  /*0440*/  @P4 LEA.HI R7, R7, R4, RZ, 0x6 ;  /* 0x0000000407074211 */ /* 0x000fe200078f30ff */
[----:B----4-:R1:W2:Y:S01]  /*0450*/  @P0 R2UR UR10, R6 ;  /* 0x00000000060a03c2 */ /* 0x0102a200000e0000 */
[----:B------:R-:W-:Y:S02]  /*0460*/  IMAD.MOV.U32 R4, RZ, RZ, RZ ;  /* 0x000000ffff047224 */ /* 0x000fe400078e00ff */
[----:B------:R-:W-:Y:S01]  /*0470*/  @P4 LOP3.LUT R4, R7, 0xffffffc0, RZ, 0xc0, !PT ;  /* 0xffffffc007044812 */ /* 0x000fe200078ec0ff */
[----:B------:R-:W-:Y:S01]  /*0480*/  IMAD.MOV.U32 R7, RZ, RZ, c[0x0][0x198] ;  /* 0x00006600ff077624 */ /* 0x000fe200078e00ff */
[----:B-12---:R-:W-:Y:S05]  /*0490*/  @P0 BRA `(.L_x_52) ;  /* 0x0000006000000947 */ /* 0x006fea0003800000 */
[----:B------:R-:W-:Y:S05]  /*04a0*/  @!P4 BRA `(.L_x_52) ;  /* 0x000000500000c947 */ /* 0x000fea0003800000 */
[----:B------:R-:W2:Y:S04]  /*04b0*/  LDG.E R8, [R14.64] ;  /* 0x0000000c0e087981 */ /* 0x000ea8000c1e1900 */
[----:B------:R-:W3:Y:S01]  /*04c0*/  LDG.E R6, [R14.64+0x4] ;  /* 0x0000040c0e067981 */ /* 0x000ee2000c1e1900 */
[----:B--2---:R-:W1:Y:S08]  /*04d0*/  R2UR UR10, R8 ;  /* 0x00000000080a73c2 */ /* 0x004e7000000e0000 */
[----:B---3--:R-:W1:Y:S02]  /*04e0*/  R2UR UR4, R6 ;  /* 0x00000000060473c2 */ /* 0x008e6400000e0000 */
[----:B-1----:R-:W-:-:S06]  /*04f0*/  UIADD3 UR10, -UR10, UR4, URZ ;  /* 0x000000040a0a7290 */ /* 0x002fcc000fffe13f */
.L_x_52:
[----:B------:R-:W-:-:S04]  /*0500*/  ISETP.NE.U32.AND P0, PT, RZ, c[0x0][0x2e0], PT ;  /* 0x0000b800ff007a0c */ /* 0x000fc80003f05070 */
[----:B------:R-:W-:-:S13]  /*0510*/  ISETP.NE.AND.EX P0, PT, RZ, c[0x0][0x2e4], PT, P0 ;  /* 0x0000b900ff007a0c */ /* 0x000fda0003f05300 */
[----:B------:R-:W-:Y:S05]  /*0520*/  @!P0 BRA `(.L_x_53) ;  /* 0x0000003000008947 */ /* 0x000fea0003800000 */
[----:B------:R-:W-:-:S05]  /*0530*/  IMAD.WIDE R10, R241, R10, c[0x0][0x2e0] ;  /* 0x0000b800f10a7625 */ /* 0x000fca00078e020a */
[----:B------:R1:W5:Y:S01]  /*0540*/  LDG.E R7, [R10.64] ;  /* 0x0000000c0a077981 */ /* 0x000362000c1e1900 */
[----:B------:R-:W-:Y:S05]  /*0550*/  BRA `(.L_x_54) ;  /* 0x0000004000007947 */ /* 0x000fea0003800000 */
.L_x_53:
[----:B------:R-:W-:Y:S05]  /*0560*/  @!P3 BRA `(.L_x_54) ;  /* 0x000000300000b947 */ /* 0x000fea0003800000 */
[----:B------:R-:W2:Y:S04]  /*0570*/  LDG.E R7, [R12.64] ;  /* 0x0000000c0c077981 */ /* 0x000ea8000c1e1900 */
[----:B------:R-:W2:Y:S02]  /*0580*/  LDG.E R6, [R12.64+0x4] ;  /* 0x0000040c0c067981 */ /* 0x000ea4000c1e1900 */
[----:B--2---:R-:W-:Y:S02]  /*0590*/  IADD3 R7, -R7, R6, RZ ;  /* 0x0000000607077210 */ /* 0x004fe40007ffe1ff */
.L_x_54:
[----:B------:R-:W-:Y:S01]  /*05a0*/  UISETP.GE.AND UP0, UPT, UR10, 0x1, UPT ;  /* 0x000000010a00788c */ /* 0x000fe2000bf06270 */
[----:B------:R-:W-:Y:S01]  /*05b0*/  PLOP3.LUT P1, PT, PT, PT, PT, 0x80, 0x0 ;  /* 0x000000000000781c */ /* 0x000fe20003f2f070 */
[----:B------:R-:W-:Y:S01]  /*05c0*/  CS2R R150, SRZ ;  /* 0x0000000000967805 */ /* 0x000fe2000001ff00 */
[----:B------:R-:W-:Y:S01]  /*05d0*/  CS2R R148, SRZ ;  /* 0x0000000000947805 */ /* 0x000fe2000001ff00 */
[----:B------:R-:W-:Y:S01]  /*05e0*/  CS2R R154, SRZ ;  /* 0x00000000009a7805 */ /* 0x000fe2000001ff00 */
[----:B------:R-:W-:Y:S01]  /*05f0*/  CS2R R152, SRZ ;  /* 0x0000000000987805 */ /* 0x000fe2000001ff00 */
[----:B------:R-:W-:Y:S01]  /*0600*/  PLOP3.LUT P0, PT, PT, PT, UP0, 0x80, 0x0 ;  /* 0x000000000000781c */ /* 0x000fe20003f0f008 */
        /* <DEDUP_REMOVED lines=44> */
[----:B------:R-:W-:Y:S05]  /*08d0*/  @!P0 BRA `(.L_x_55) ;  /* 0x00004cf000008947 */ /* 0x000fea0003800000 */
[----:B------:R-:W-:Y:S01]  /*08e0*/  IMAD.MOV.U32 R6, RZ, RZ, c[0x0][0x248] ;  /* 0x00009200ff067624 */ /* 0x000fe200078e00ff */
[--C-:B------:R-:W-:Y:S01]  /*08f0*/  SHF.R.S32.HI R8, RZ, 0x1f, R235.reuse ;  /* 0x0000001fff087819 */ /* 0x100fe200000114eb */
[----:B-1----:R-:W-:Y:S01]  /*0900*/  IMAD R11, R4, 0x60, RZ ;  /* 0x00000060040b7824 */ /* 0x002fe200078e02ff */
[----:B------:R-:W-:Y:S01]  /*0910*/  SHF.R.S32.HI R9, RZ, 0x1f, R4 ;  /* 0x0000001fff097819 */ /* 0x000fe20000011404 */
[----:B------:R-:W-:Y:S01]  /*0920*/  IMAD.SHL.U32 R10, R235, 0x4, RZ ;  /* 0x00000004eb0a7824 */ /* 0x000fe200078e00ff */
[----:B------:R-:W-:Y:S01]  /*0930*/  ISETP.NE.AND P2, PT, R6, 0x1, PT ;  /* 0x000000010600780c */ /* 0x000fe20003f45270 */
[--C-:B------:R-:W-:Y:S01]  /*0940*/  IMAD.MOV.U32 R19, RZ, RZ, R0.reuse ;  /* 0x000000ffff137224 */ /* 0x100fe200078e0000 */
[----:B------:R-:W-:Y:S01]  /*0950*/  SHF.R.S32.HI R6, RZ, 0x1f, R235 ;  /* 0x0000001fff067819 */ /* 0x000fe200000114eb */
[----:B-----5:R-:W-:Y:S01]  /*0960*/  IMAD R7, R2, -0x80, R7 ;  /* 0xffffff8002077824 */ /* 0x020fe200078e0207 */
[CC--:B------:R-:W-:Y:S01]  /*0970*/  IADD3 R16, P0, R11.reuse, R235.reuse, RZ ;  /* 0x000000eb0b107210 */ /* 0x0c0fe20007f1e0ff */
[----:B------:R-:W-:Y:S01]  /*0980*/  IMAD.MOV.U32 R220, RZ, RZ, 0x20 ;  /* 0x00000020ffdc7424 */ /* 0x000fe200078e00ff */
[----:B------:R-:W-:Y:S01]  /*0990*/  LEA.HI R15, R8, R235, RZ, 0x2 ;  /* 0x000000eb080f7211 */ /* 0x000fe200078f10ff */
[----:B------:R-:W-:Y:S01]  /*09a0*/  IMAD.MOV.U32 R231, RZ, RZ, 0x10 ;  /* 0x00000010ffe77424 */ /* 0x000fe200078e00ff */
[----:B------:R-:W-:Y:S01]  /*09b0*/  IADD3 R20, P1, R10, R4, RZ ;  /* 0x000000040a147210 */ /* 0x000fe20007f3e0ff */
[----:B------:R-:W-:Y:S01]  /*09c0*/  UIADD3 UR6, UR10, 0x3f, URZ ;  /* 0x0000003f0a067890 */ /* 0x000fe2000fffe03f */
[----:B------:R-:W-:Y:S01]  /*09d0*/  LEA.HI.X.SX32 R17, R11, R6, 0x1, P0 ;  /* 0x000000060b117211 */ /* 0x000fe200000f0eff */
[----:B------:R-:W-:Y:S01]  /*09e0*/  CS2R R154, SRZ ;  /* 0x00000000009a7805 */ /* 0x000fe2000001ff00 */
[----:B------:R-:W-:Y:S01]  /*09f0*/  SHF.R.S32.HI R240, RZ, 0x2, R15 ;  /* 0x00000002fff07819 */ /* 0x000fe2000001140f */
[----:B------:R-:W-:Y:S01]  /*0a00*/  @P2 IMAD.HI.U32 R6, R0, c[0x0][0x24c], RZ ;  /* 0x0000930000062a27 */ /* 0x000fe200078e00ff */
[----:B------:R-:W-:Y:S01]  /*0a10*/  LEA.HI.X.SX32 R21, R10, R9, 0x1, P1 ;  /* 0x000000090a157211 */ /* 0x000fe200008f0eff */
[----:B------:R-:W-:Y:S01]  /*0a20*/  USHF.R.S32.HI UR5, URZ, 0x1f, UR6 ;  /* 0x0000001f3f057899 */ /* 0x000fe20008011406 */
[----:B------:R-:W-:Y:S01]  /*0a30*/  SHF.R.S32.HI R4, RZ, 0x1f, R0 ;  /* 0x0000001fff047819 */ /* 0x000fe20000011400 */
[----:B------:R-:W-:Y:S01]  /*0a40*/  CS2R R152, SRZ ;  /* 0x0000000000987805 */ /* 0x000fe2000001ff00 */
[----:B------:R-:W-:Y:S01]  /*0a50*/  SHF.R.S32.HI R10, RZ, 0x1f, R240 ;  /* 0x0000001fff0a7819 */ /* 0x000fe200000114f0 */
[----:B------:R-:W-:Y:S01]  /*0a60*/  IMAD.WIDE.U32 R22, R0, c[0x0][0x270], R20 ;  /* 0x00009c0000167a25 */ /* 0x000fe200078e0014 */
[C---:B------:R-:W-:Y:S01]  /*0a70*/  IADD3 R34, P0, R240.reuse, R5, RZ ;  /* 0x00000005f0227210 */ /* 0x040fe20007f1e0ff */
[----:B------:R-:W-:Y:S01]  /*0a80*/  ULEA.HI UR5, UR5, UR6, URZ, 0x6 ;  /* 0x0000000605057291 */ /* 0x000fe2000f8f303f */
[----:B------:R-:W-:Y:S01]  /*0a90*/  IADD3 R29, P1, R240, R3, RZ ;  /* 0x00000003f01d7210 */ /* 0x000fe20007f3e0ff */
[----:B------:R-:W-:Y:S01]  /*0aa0*/  IMAD R11, R4, c[0x0][0x288], RZ ;  /* 0x0000a200040b7a24 */ /* 0x000fe200078e02ff */
[----:B------:R-:W-:Y:S01]  /*0ab0*/  @P2 SHF.R.U32.HI R19, RZ, c[0x0][0x250], R6 ;  /* 0x00009400ff132a19 */ /* 0x000fe20000011606 */
[----:B------:R-:W-:Y:S01]  /*0ac0*/  IMAD.WIDE.U32 R20, R0, c[0x0][0x288], R20 ;  /* 0x0000a20000147a25 */ /* 0x000fe200078e0014 */
[-C--:B------:R-:W-:Y:S01]  /*0ad0*/  LEA.HI R6, R8, R235.reuse, RZ, 0x4 ;  /* 0x000000eb08067211 */ /* 0x080fe200078f20ff */
[----:B------:R-:W-:Y:S01]  /*0ae0*/  CS2R R150, SRZ ;  /* 0x0000000000967805 */ /* 0x000fe2000001ff00 */
[-C--:B------:R-:W-:Y:S01]  /*0af0*/  LEA.HI.X.SX32 R35, R5, R10.reuse, 0x1, P0 ;  /* 0x0000000a05237211 */ /* 0x080fe200000f0eff */
[----:B------:R-:W-:Y:S01]  /*0b00*/  IMAD R5, R4, c[0x0][0x270], RZ ;  /* 0x00009c0004057a24 */ /* 0x000fe200078e02ff */
[----:B------:R-:W-:Y:S01]  /*0b10*/  LEA.HI.X.SX32 R3, R3, R10, 0x1, P1 ;  /* 0x0000000a03037211 */ /* 0x000fe200008f0eff */
[C---:B------:R-:W-:Y:S01]  /*0b20*/  IMAD R36, R0.reuse, c[0x0][0x28c], R11 ;  /* 0x0000a30000247a24 */ /* 0x040fe200078e020b */
[----:B------:R-:W-:Y:S01]  /*0b30*/  SHF.R.S32.HI R10, RZ, 0x4, R6 ;  /* 0x00000004ff0a7819 */ /* 0x000fe20000011406 */
[----:B------:R-:W-:Y:S01]  /*0b40*/  IMAD R38, R0, c[0x0][0x274], R5 ;  /* 0x00009d0000267a24 */ /* 0x000fe200078e0205 */
[-C--:B------:R-:W-:Y:S01]  /*0b50*/  LEA.HI R9, R8, R235.reuse, RZ, 0x3 ;  /* 0x000000eb08097211 */ /* 0x080fe200078f18ff */
[----:B------:R-:W-:Y:S01]  /*0b60*/  IMAD.WIDE R34, R2, 0x80, R34 ;  /* 0x0000008002227825 */ /* 0x000fe200078e0222 */
[----:B------:R-:W-:Y:S01]  /*0b70*/  LOP3.LUT R12, R15, 0xfffffffc, RZ, 0xc0, !PT ;  /* 0xfffffffc0f0c7812 */ /* 0x000fe200078ec0ff */
[----:B------:R-:W-:Y:S01]  /*0b80*/  CS2R R148, SRZ ;  /* 0x0000000000947805 */ /* 0x000fe2000001ff00 */
[----:B------:R-:W-:Y:S01]  /*0b90*/  LEA.HI R5, R6, R10, RZ, 0x1 ;  /* 0x0000000a06057211 */ /* 0x000fe200078f08ff */
[----:B------:R-:W-:Y:S01]  /*0ba0*/  IMAD.SHL.U32 R13, R9, 0x8, RZ ;  /* 0x00000008090d7824 */ /* 0x000fe200078e00ff */
[----:B------:R-:W-:Y:S01]  /*0bb0*/  SHF.R.S32.HI R2, RZ, 0x1f, R19 ;  /* 0x0000001fff027819 */ /* 0x000fe20000011413 */
[----:B------:R-:W-:Y:S01]  /*0bc0*/  IMAD.IADD R11, R235, 0x1, -R12 ;  /* 0x00000001eb0b7824 */ /* 0x000fe200078e0a0c */
[----:B------:R-:W-:Y:S01]  /*0bd0*/  LOP3.LUT R5, R5, 0xfffffffe, RZ, 0xc0, !PT ;  /* 0xfffffffe05057812 */ /* 0x000fe200078ec0ff */
[----:B------:R-:W-:Y:S01]  /*0be0*/  IMAD R18, R3, c[0x0][0x178], RZ ;  /* 0x00005e0003127a24 */ /* 0x000fe200078e02ff */
[----:B------:R-:W-:Y:S01]  /*0bf0*/  LOP3.LUT R13, R13, 0xc0, RZ, 0xc0, !PT ;  /* 0x000000c00d0d7812 */ /* 0x000fe200078ec0ff */
[----:B------:R-:W-:Y:S01]  /*0c00*/  IMAD.SHL.U32 R12, R11, 0x8, RZ ;  /* 0x000000080b0c7824 */ /* 0x000fe200078e00ff */
[----:B------:R-:W-:Y:S01]  /*0c10*/  LEA.HI R237, R15, R240, RZ, 0x1 ;  /* 0x000000f00fed7211 */ /* 0x000fe200078f08ff */
[----:B------:R-:W-:Y:S01]  /*0c20*/  IMAD.IADD R5, R10, 0x1, -R5 ;  /* 0x000000010a057824 */ /* 0x000fe200078e0a05 */
[----:B------:R-:W-:Y:S01]  /*0c30*/  SHF.R.U32.HI R26, RZ, 0x3, R13 ;  /* 0x00000003ff1a7819 */ /* 0x000fe2000001160d */
[----:B------:R-:W-:Y:S01]  /*0c40*/  IMAD R10, R2, c[0x0][0x1e0], RZ ;  /* 0x00007800020a7a24 */ /* 0x000fe200078e02ff */
[----:B------:R-:W-:Y:S01]  /*0c50*/  LOP3.LUT R13, R13, 0x18, R12, 0xf8, !PT ;  /* 0x000000180d0d7812 */ /* 0x000fe200078ef80c */
[----:B------:R-:W-:Y:S01]  /*0c60*/  IMAD R14, R3, c[0x0][0x208], RZ ;  /* 0x00008200030e7a24 */ /* 0x000fe200078e02ff */
[-C--:B------:R-:W-:Y:S01]  /*0c70*/  LEA.HI R3, R8, R235.reuse, RZ, 0x5 ;  /* 0x000000eb08037211 */ /* 0x080fe200078f28ff */
[----:B------:R-:W-:Y:S01]  /*0c80*/  IMAD R2, R2, c[0x0][0x1b0], RZ ;  /* 0x00006c0002027a24 */ /* 0x000fe200078e02ff */
[----:B------:R-:W-:Y:S01]  /*0c90*/  LOP3.LUT R237, R237, 0x7fffffe, RZ, 0xc0, !PT ;  /* 0x07fffffeeded7812 */ /* 0x000fe200078ec0ff */
[----:B------:R-:W-:Y:S01]  /*0ca0*/  IMAD.IADD R39, R23, 0x1, R38 ;  /* 0x0000000117277824 */ /* 0x000fe200078e0226 */
[----:B------:R-:W-:Y:S01]  /*0cb0*/  LOP3.LUT R26, R13, R26, RZ, 0x3c, !PT ;  /* 0x0000001a0d1a7212 */ /* 0x000fe200078e3cff */
[----:B------:R-:W-:Y:S01]  /*0cc0*/  IMAD.IADD R37, R21, 0x1, R36 ;  /* 0x0000000115257824 */ /* 0x000fe200078e0224 */
[----:B------:R-:W-:Y:S01]  /*0cd0*/  SHF.R.S32.HI R21, RZ, 0x1f, R241 ;  /* 0x0000001fff157819 */ /* 0x000fe200000114f1 */
[C---:B------:R-:W-:Y:S01]  /*0ce0*/  IMAD R23, R19.reuse, c[0x0][0x1b4], R2 ;  /* 0x00006d0013177a24 */ /* 0x040fe200078e0202 */
[----:B------:R-:W-:Y:S01]  /*0cf0*/  SHF.R.S32.HI R2, RZ, 0x5, R3 ;  /* 0x00000005ff027819 */ /* 0x000fe20000011403 */
[----:B------:R-:W-:Y:S01]  /*0d00*/  IMAD.IADD R237, R240, 0x1, -R237 ;  /* 0x00000001f0ed7824 */ /* 0x000fe200078e0aed */
[----:B------:R-:W-:Y:S01]  /*0d10*/  SHF.R.S32.HI R13, RZ, 0x1f, R12 ;  /* 0x0000001fff0d7819 */ /* 0x000fe2000001140c */
[----:B------:R-:W-:Y:S01]  /*0d20*/  IMAD R27, R19, c[0x0][0x1e4], R10 ;  /* 0x00007900131b7a24 */ /* 0x000fe200078e020a */
[C---:B------:R-:W-:Y:S01]  /*0d30*/  SEL R10, R21.reuse, RZ, !P4 ;  /* 0x000000ff150a7207 */ /* 0x040fe20006000000 */
[----:B------:R-:W-:Y:S01]  /*0d40*/  IMAD R237, R2, 0x8, R237 ;  /* 0x0000000802ed7824 */ /* 0x000fe200078e02ed */
[----:B------:R-:W-:Y:S01]  /*0d50*/  SEL R21, R21, RZ, !P3 ;  /* 0x000000ff15157207 */ /* 0x000fe20005800000 */
[----:B------:R-:W-:Y:S01]  /*0d60*/  IMAD.WIDE.U32 R40, R19, c[0x0][0x1e0], R12 ;  /* 0x0000780013287a25 */ /* 0x000fe200078e000c */
[C---:B------:R-:W-:Y:S01]  /*0d70*/  SEL R242, R241.reuse, RZ, !P4 ;  /* 0x000000fff1f27207 */ /* 0x040fe20006000000 */
[----:B------:R-:W-:Y:S01]  /*0d80*/  CS2R R146, SRZ ;  /* 0x0000000000927805 */ /* 0x000fe2000001ff00 */
[C---:B------:R-:W-:Y:S01]  /*0d90*/  IADD3 R239, R12.reuse, 0x40, RZ ;  /* 0x000000400cef7810 */ /* 0x040fe20007ffe0ff */
[----:B------:R-:W-:Y:S01]  /*0da0*/  IMAD.MOV.U32 R38, RZ, RZ, R22 ;  /* 0x000000ffff267224 */ /* 0x000fe200078e0016 */
[----:B------:R-:W-:Y:S01]  /*0db0*/  SEL R22, R241, RZ, !P3 ;  /* 0x000000fff1167207 */ /* 0x000fe20005800000 */
[C---:B------:R-:W-:Y:S01]  /*0dc0*/  IMAD R18, R29.reuse, c[0x0][0x17c], R18 ;  /* 0x00005f001d127a24 */ /* 0x040fe200078e0212 */
[----:B------:R-:W-:Y:S01]  /*0dd0*/  ISETP.GE.AND P3, PT, R12, c[0x0][0x1cc], PT ;  /* 0x000073000c007a0c */ /* 0x000fe20003f66270 */
[C---:B------:R-:W-:Y:S01]  /*0de0*/  IMAD R14, R29.reuse, c[0x0][0x20c], R14 ;  /* 0x000083001d0e7a24 */ /* 0x040fe200078e020e */
[----:B------:R-:W-:Y:S01]  /*0df0*/  LOP3.LUT R6, R6, 0xfffffff0, RZ, 0xc0, !PT ;  /* 0xfffffff006067812 */ /* 0x000fe200078ec0ff */
[C-C-:B------:R-:W-:Y:S01]  /*0e00*/  IMAD.WIDE.U32 R30, R29.reuse, c[0x0][0x178], R12.reuse ;  /* 0x00005e001d1e7a25 */ /* 0x140fe200078e000c */
[----:B------:R-:W-:Y:S01]  /*0e10*/  LEA.HI R232, R8, R235, RZ, 0x7 ;  /* 0x000000eb08e87211 */ /* 0x000fe200078f38ff */
[----:B------:R-:W-:Y:S01]  /*0e20*/  CS2R R144, SRZ ;  /* 0x0000000000907805 */ /* 0x000fe2000001ff00 */
[----:B------:R-:W-:Y:S01]  /*0e30*/  CS2R R142, SRZ ;  /* 0x00000000008e7805 */ /* 0x000fe2000001ff00 */
[----:B------:R-:W-:Y:S01]  /*0e40*/  IMAD.WIDE.U32 R28, R29, c[0x0][0x208], R12 ;  /* 0x000082001d1c7a25 */ /* 0x000fe200078e000c */
[----:B------:R-:W-:Y:S01]  /*0e50*/  SHF.R.U32.HI R232, RZ, 0x4, R232 ;  /* 0x00000004ffe87819 */ /* 0x000fe200000116e8 */
[----:B------:R-:W-:Y:S01]  /*0e60*/  CS2R R140, SRZ ;  /* 0x00000000008c7805 */ /* 0x000fe2000001ff00 */
[----:B------:R-:W-:Y:S01]  /*0e70*/  CS2R R138, SRZ ;  /* 0x00000000008a7805 */ /* 0x000fe2000001ff00 */
[----:B------:R-:W-:Y:S01]  /*0e80*/  IMAD.WIDE.U32 R24, R19, c[0x0][0x1b0], R12 ;  /* 0x00006c0013187a25 */ /* 0x000fe200078e000c */
[----:B------:R-:W-:Y:S01]  /*0e90*/  CS2R R136, SRZ ;  /* 0x0000000000887805 */ /* 0x000fe2000001ff00 */
[----:B------:R-:W-:Y:S01]  /*0ea0*/  CS2R R134, SRZ ;  /* 0x0000000000867805 */ /* 0x000fe2000001ff00 */
[----:B------:R-:W-:Y:S01]  /*0eb0*/  CS2R R132, SRZ ;  /* 0x0000000000847805 */ /* 0x000fe2000001ff00 */
[----:B------:R-:W-:Y:S01]  /*0ec0*/  IMAD.U32 R237, R237, 0x20, R26 ;  /* 0x00000020eded7824 */ /* 0x000fe200078e001a */
[----:B------:R-:W-:Y:S01]  /*0ed0*/  CS2R R130, SRZ ;  /* 0x0000000000827805 */ /* 0x000fe2000001ff00 */
[C---:B------:R-:W-:Y:S01]  /*0ee0*/  IMAD R19, R10.reuse, c[0x0][0x278], RZ ;  /* 0x00009e000a137a24 */ /* 0x040fe200078e02ff */
[----:B------:R-:W-:Y:S01]  /*0ef0*/  CS2R R128, SRZ ;  /* 0x0000000000807805 */ /* 0x000fe2000001ff00 */
[----:B------:R-:W-:Y:S01]  /*0f00*/  IMAD R13, R21, c[0x0][0x1e8], RZ ;  /* 0x00007a00150d7a24 */ /* 0x000fe200078e02ff */
[----:B------:R-:W-:Y:S01]  /*0f10*/  CS2R R126, SRZ ;  /* 0x00000000007e7805 */ /* 0x000fe2000001ff00 */
[----:B------:R-:W-:Y:S01]  /*0f20*/  IMAD.IADD R27, R41, 0x1, R27 ;  /* 0x00000001291b7824 */ /* 0x000fe200078e021b */
[----:B------:R-:W-:Y:S01]  /*0f30*/  CS2R R124, SRZ ;  /* 0x00000000007c7805 */ /* 0x000fe2000001ff00 */
[----:B------:R-:W-:Y:S01]  /*0f40*/  IMAD.MOV.U32 R26, RZ, RZ, R40 ;  /* 0x000000ffff1a7224 */ /* 0x000fe200078e0028 */
[----:B------:R-:W-:Y:S01]  /*0f50*/  CS2R R122, SRZ ;  /* 0x00000000007a7805 */ /* 0x000fe2000001ff00 */
[----:B------:R-:W-:Y:S01]  /*0f60*/  IMAD.MOV.U32 R36, RZ, RZ, R20 ;  /* 0x000000ffff247224 */ /* 0x000fe200078e0014 */
[----:B------:R-:W-:Y:S01]  /*0f70*/  CS2R R120, SRZ ;  /* 0x0000000000787805 */ /* 0x000fe2000001ff00 */
[----:B------:R-:W-:Y:S01]  /*0f80*/  IMAD R33, R10, c[0x0][0x290], RZ ;  /* 0x0000a4000a217a24 */ /* 0x000fe200078e02ff */
[----:B------:R-:W-:Y:S01]  /*0f90*/  CS2R R118, SRZ ;  /* 0x0000000000767805 */ /* 0x000fe2000001ff00 */
[C---:B------:R-:W-:Y:S01]  /*0fa0*/  IMAD R19, R242.reuse, c[0x0][0x27c], R19 ;  /* 0x00009f00f2137a24 */ /* 0x040fe200078e0213 */
        /* <DEDUP_REMOVED lines=11> */
[C---:B------:R-:W-:Y:S01]  /*1060*/  IMAD R20, R242.reuse, c[0x0][0x294], R33 ;  /* 0x0000a500f2147a24 */ /* 0x040fe200078e0221 */
[----:B------:R-:W-:Y:S01]  /*1070*/  CS2R R102, SRZ ;  /* 0x0000000000667805 */ /* 0x000fe2000001ff00 */
[----:B------:R-:W-:Y:S01]  /*1080*/  IMAD.WIDE.U32 R36, R242, c[0x0][0x290], R36 ;  /* 0x0000a400f2247a25 */ /* 0x000fe200078e0024 */
[----:B------:R-:W-:Y:S01]  /*1090*/  CS2R R100, SRZ ;  /* 0x0000000000647805 */ /* 0x000fe2000001ff00 */
[----:B------:R-:W-:Y:S01]  /*10a0*/  CS2R R98, SRZ ;  /* 0x0000000000627805 */ /* 0x000fe2000001ff00 */
[----:B------:R-:W-:Y:S01]  /*10b0*/  CS2R R96, SRZ ;  /* 0x0000000000607805 */ /* 0x000fe2000001ff00 */
[----:B------:R-:W-:Y:S01]  /*10c0*/  IMAD.IADD R19, R39, 0x1, R19 ;  /* 0x0000000127137824 */ /* 0x000fe200078e0213 */
[----:B------:R-:W-:Y:S01]  /*10d0*/  LEA R246, P0, R36, c[0x0][0x280], 0x2 ;  /* 0x0000a00024f67a11 */ /* 0x000fe200078010ff */
[----:B------:R-:W-:Y:S01]  /*10e0*/  IMAD.IADD R27, R27, 0x1, R13 ;  /* 0x000000011b1b7824 */ /* 0x000fe200078e020d */
[----:B------:R-:W-:Y:S01]  /*10f0*/  CS2R R94, SRZ ;  /* 0x00000000005e7805 */ /* 0x000fe2000001ff00 */
[----:B------:R-:W-:Y:S01]  /*1100*/  IMAD R13, R35, c[0x0][0x1d8], RZ ;  /* 0x00007600230d7a24 */ /* 0x000fe200078e02ff */
[----:B------:R-:W-:Y:S01]  /*1110*/  LEA.HI.X R251, R38, c[0x0][0x25c], R19, 0x2, P1 ;  /* 0x0000970026fb7a11 */ /* 0x000fe200008f1413 */
[----:B------:R-:W-:Y:S01]  /*1120*/  IMAD.IADD R25, R25, 0x1, R23 ;  /* 0x0000000119197824 */ /* 0x000fe200078e0217 */
[----:B------:R-:W-:Y:S01]  /*1130*/  CS2R R92, SRZ ;  /* 0x00000000005c7805 */ /* 0x000fe2000001ff00 */
[----:B------:R-:W-:Y:S01]  /*1140*/  IMAD R21, R21, c[0x0][0x1b8], RZ ;  /* 0x00006e0015157a24 */ /* 0x000fe200078e02ff */
[----:B------:R-:W-:Y:S01]  /*1150*/  CS2R R90, SRZ ;  /* 0x00000000005a7805 */ /* 0x000fe2000001ff00 */
[----:B------:R-:W-:Y:S01]  /*1160*/  IMAD.IADD R20, R37, 0x1, R20 ;  /* 0x0000000125147824 */ /* 0x000fe200078e0214 */
[----:B------:R-:W-:Y:S01]  /*1170*/  CS2R R88, SRZ ;  /* 0x0000000000587805 */ /* 0x000fe2000001ff00 */
[C---:B------:R-:W-:Y:S01]  /*1180*/  IMAD R13, R34.reuse, c[0x0][0x1dc], R13 ;  /* 0x00007700220d7a24 */ /* 0x040fe200078e020d */
[----:B------:R-:W-:Y:S01]  /*1190*/  CS2R R86, SRZ ;  /* 0x0000000000567805 */ /* 0x000fe2000001ff00 */
[----:B------:R-:W-:Y:S01]  /*11a0*/  IMAD.WIDE.U32 R32, R34, c[0x0][0x1d8], R26 ;  /* 0x0000760022207a25 */ /* 0x000fe200078e001a */
[----:B------:R-:W-:Y:S01]  /*11b0*/  LEA.HI.X R247, R36, c[0x0][0x284], R20, 0x2, P0 ;  /* 0x0000a10024f77a11 */ /* 0x000fe200000f1414 */
        /* <DEDUP_REMOVED lines=8> */
[----:B------:R-:W-:Y:S01]  /*1240*/  IMAD R19, R35, c[0x0][0x1a8], RZ ;  /* 0x00006a0023137a24 */ /* 0x000fe200078e02ff */
[----:B------:R-:W-:Y:S01]  /*1250*/  CS2R R74, SRZ ;  /* 0x00000000004a7805 */ /* 0x000fe2000001ff00 */
[----:B------:R-:W-:Y:S01]  /*1260*/  IMAD.IADD R37, R29, 0x1, R14 ;  /* 0x000000011d257824 */ /* 0x000fe200078e020e */
[----:B------:R-:W-:Y:S01]  /*1270*/  CS2R R72, SRZ ;  /* 0x0000000000487805 */ /* 0x000fe2000001ff00 */
[----:B------:R-:W-:Y:S01]  /*1280*/  IMAD.IADD R13, R33, 0x1, R13 ;  /* 0x00000001210d7824 */ /* 0x000fe200078e020d */
[----:B------:R-:W-:Y:S01]  /*1290*/  CS2R R70, SRZ ;  /* 0x0000000000467805 */ /* 0x000fe2000001ff00 */
[----:B------:R-:W-:Y:S01]  /*12a0*/  IMAD.IADD R25, R25, 0x1, R21 ;  /* 0x0000000119197824 */ /* 0x000fe200078e0215 */
[----:B------:R-:W-:Y:S01]  /*12b0*/  CS2R R68, SRZ ;  /* 0x0000000000447805 */ /* 0x000fe2000001ff00 */
[----:B------:R-:W-:Y:S01]  /*12c0*/  IMAD R14, R34, c[0x0][0x1ac], R19 ;  /* 0x00006b00220e7a24 */ /* 0x000fe200078e0213 */
[----:B------:R-:W-:Y:S01]  /*12d0*/  LEA.HI.X R27, R32, c[0x0][0x1c4], R13, 0x1, P0 ;  /* 0x00007100201b7a11 */ /* 0x000fe200000f0c0d */
[----:B------:R-:W-:Y:S01]  /*12e0*/  IMAD R19, R4, c[0x0][0x210], RZ ;  /* 0x0000840004137a24 */ /* 0x000fe200078e02ff */
[----:B------:R-:W-:Y:S01]  /*12f0*/  CS2R R66, SRZ ;  /* 0x0000000000427805 */ /* 0x000fe2000001ff00 */
[----:B------:R-:W-:Y:S01]  /*1300*/  IMAD.MOV.U32 R21, RZ, RZ, c[0x0][0x1d8] ;  /* 0x00007600ff157624 */ /* 0x000fe200078e00ff */
[----:B------:R-:W-:Y:S01]  /*1310*/  CS2R R64, SRZ ;  /* 0x0000000000407805 */ /* 0x000fe2000001ff00 */
[----:B------:R-:W-:Y:S01]  /*1320*/  IMAD.MOV.U32 R36, RZ, RZ, R28 ;  /* 0x000000ffff247224 */ /* 0x000fe200078e001c */
[----:B------:R-:W-:Y:S01]  /*1330*/  CS2R R62, SRZ ;  /* 0x00000000003e7805 */ /* 0x000fe2000001ff00 */
[----:B------:R-:W-:Y:S01]  /*1340*/  IMAD.WIDE.U32 R38, R34, c[0x0][0x1a8], R24 ;  /* 0x00006a0022267a25 */ /* 0x000fe200078e0018 */
[----:B------:R-:W-:Y:S01]  /*1350*/  LEA R32, P1, R21, R26, 0x7 ;  /* 0x0000001a15207211 */ /* 0x000fe200078238ff */
[----:B------:R-:W-:Y:S01]  /*1360*/  CS2R R60, SRZ ;  /* 0x00000000003c7805 */ /* 0x000fe2000001ff00 */
[----:B------:R-:W-:Y:S01]  /*1370*/  USHF.R.S32.HI UR8, URZ, 0x6, UR5 ;  /* 0x000000063f087899 */ /* 0x000fe20008011405 */
[----:B------:R-:W-:Y:S01]  /*1380*/  IMAD.IADD R23, R31, 0x1, R18 ;  /* 0x000000011f177824 */ /* 0x000fe200078e0212 */
[----:B------:R-:W-:Y:S01]  /*1390*/  LEA R24, P0, R38, c[0x0][0x190], 0x1 ;  /* 0x0000640026187a11 */ /* 0x000fe200078008ff */
[C---:B------:R-:W-:Y:S01]  /*13a0*/  IMAD R25, R4.reuse, c[0x0][0x180], RZ ;  /* 0x0000600004197a24 */ /* 0x040fe200078e02ff */
[----:B------:R-:W-:Y:S01]  /*13b0*/  UMOV UR4, URZ ;  /* 0x0000003f00047c82 */ /* 0x000fe20008000000 */
[----:B------:R-:W-:Y:S01]  /*13c0*/  IMAD R13, R4, c[0x0][0x238], RZ ;  /* 0x00008e00040d7a24 */ /* 0x000fe200078e02ff */
[----:B------:R-:W-:Y:S01]  /*13d0*/  UMOV UR9, 0x1 ;  /* 0x0000000100097882 */ /* 0x000fe20000000000 */
[----:B------:R-:W-:Y:S01]  /*13e0*/  IMAD R28, R0, c[0x0][0x214], R19 ;  /* 0x00008500001c7a24 */ /* 0x000fe200078e0213 */
[----:B------:R-:W-:Y:S01]  /*13f0*/  UMOV UR5, URZ ;  /* 0x0000003f00057c82 */ /* 0x000fe20008000000 */
[----:B------:R-:W-:-:S02]  /*1400*/  IMAD.MOV.U32 R4, RZ, RZ, c[0x0][0x1dc] ;  /* 0x00007700ff047624 */ /* 0x000fc400078e00ff */
[----:B------:R-:W-:Y:S01]  /*1410*/  IMAD.WIDE.U32 R18, R0, c[0x0][0x238], R16 ;  /* 0x00008e0000127a25 */ /* 0x000fe200078e0010 */
[----:B------:R-:W-:Y:S02]  /*1420*/  IADD3 R16, R12, 0x20, RZ ;  /* 0x000000200c107810 */ /* 0x000fe40007ffe0ff */
[----:B------:R-:W-:Y:S01]  /*1430*/  LEA.HI.X R33, R21, R27, R4, 0x7, P1 ;  /* 0x0000001b15217211 */ /* 0x000fe200008f3c04 */
[----:B------:R-:W-:Y:S01]  /*1440*/  IMAD.MOV.U32 R22, RZ, RZ, R30 ;  /* 0x000000ffff167224 */ /* 0x000fe200078e001e */
[----:B------:R-:W-:Y:S01]  /*1450*/  ISETP.GE.AND P2, PT, R16, c[0x0][0x1cc], PT ;  /* 0x0000730010007a0c */ /* 0x000fe20003f46270 */
[----:B------:R-:W-:Y:S01]  /*1460*/  IMAD.IADD R17, R7, 0x1, -R240 ;  /* 0x0000000107117824 */ /* 0x000fe200078e0af0 */
[----:B------:R-:W-:Y:S01]  /*1470*/  ISETP.GE.AND P1, PT, R239, c[0x0][0x1cc], PT ;  /* 0x00007300ef007a0c */ /* 0x000fe20003f26270 */
[----:B------:R-:W-:Y:S02]  /*1480*/  IMAD.IADD R14, R39, 0x1, R14 ;  /* 0x00000001270e7824 */ /* 0x000fe400078e020e */
[----:B------:R-:W-:Y:S01]  /*1490*/  IMAD.WIDE.U32 R34, R0, c[0x0][0x180], R22 ;  /* 0x0000600000227a25 */ /* 0x000fe200078e0016 */
[----:B------:R-:W-:-:S02]  /*14a0*/  ISETP.LT.OR P6, PT, R17, 0x1, P3 ;  /* 0x000000011100780c */ /* 0x000fc40001fc1670 */
[C---:B------:R-:W-:Y:S01]  /*14b0*/  ISETP.LT.OR P5, PT, R17.reuse, 0x1, P2 ;  /* 0x000000011100780c */ /* 0x040fe200017a1670 */
[----:B------:R-:W-:Y:S01]  /*14c0*/  IMAD.MOV.U32 R23, RZ, RZ, c[0x0][0x1a8] ;  /* 0x00006a00ff177624 */ /* 0x000fe200078e00ff */
[----:B------:R-:W-:Y:S01]  /*14d0*/  ISETP.LT.OR P4, PT, R17, 0x1, P1 ;  /* 0x000000011100780c */ /* 0x000fe20000f81670 */
[----:B------:R-:W-:Y:S01]  /*14e0*/  IMAD R30, R0, c[0x0][0x184], R25 ;  /* 0x00006100001e7a24 */ /* 0x000fe200078e0219 */
[----:B------:R-:W-:Y:S01]  /*14f0*/  LEA.HI.X R25, R38, c[0x0][0x194], R14, 0x1, P0 ;  /* 0x0000650026197a11 */ /* 0x000fe200000f0c0e */
[----:B------:R-:W-:Y:S01]  /*1500*/  IMAD.MOV.U32 R21, RZ, RZ, c[0x0][0x1ac] ;  /* 0x00006b00ff157624 */ /* 0x000fe200078e00ff */
[----:B------:R-:W-:Y:S01]  /*1510*/  LEA R22, P0, R23, R24, 0x7 ;  /* 0x0000001817167211 */ /* 0x000fe200078038ff */
[----:B------:R-:W-:Y:S01]  /*1520*/  IMAD.SHL.U32 R237, R237, 0x2, RZ ;  /* 0x00000002eded7824 */ /* 0x000fe200078e00ff */
[----:B------:R-:W-:Y:S01]  /*1530*/  ISETP.LT.OR P3, PT, R17, 0x41, P3 ;  /* 0x000000411100780c */ /* 0x000fe20001f61670 */
[C---:B------:R-:W-:Y:S01]  /*1540*/  IMAD R13, R0.reuse, c[0x0][0x23c], R13 ;  /* 0x00008f00000d7a24 */ /* 0x040fe200078e020d */
[----:B------:R-:W-:Y:S01]  /*1550*/  LEA.HI.X R23, R23, R25, R21, 0x7, P0 ;  /* 0x0000001917177211 */ /* 0x000fe200000f3c15 */
[----:B------:R-:W-:Y:S01]  /*1560*/  IMAD.WIDE.U32 R36, R0, c[0x0][0x210], R36 ;  /* 0x0000840000247a25 */ /* 0x000fe200078e0024 */
[----:B------:R-:W-:Y:S01]  /*1570*/  SHF.R.S32.HI R21, RZ, 0x1f, R15 ;  /* 0x0000001fff157819 */ /* 0x000fe2000001140f */
[----:B------:R-:W-:Y:S01]  /*1580*/  @!PT LDS RZ, [RZ] ;  /* 0x00000000fffff984 */ /* 0x000fe20000000800 */
[----:B------:R-:W-:Y:S01]  /*1590*/  @!PT LDS RZ, [RZ] ;  /* 0x00000000fffff984 */ /* 0x000fe20000000800 */
[----:B------:R-:W-:Y:S01]  /*15a0*/  @!PT LDS RZ, [RZ] ;  /* 0x00000000fffff984 */ /* 0x000fe20000000800 */
[----:B------:R1:W-:Y:S01]  /*15b0*/  LDGSTS.E.BYPASS.LTC128B.128 [R237+0x6080], [R26.64], !P6 ;  /* 0x060800001aed7fae */ /* 0x0003e2000f101d4c */
[C---:B------:R-:W-:Y:S01]  /*15c0*/  ISETP.LT.OR P2, PT, R17.reuse, 0x41, P2 ;  /* 0x000000411100780c */ /* 0x040fe20001741670 */
[----:B------:R-:W-:Y:S01]  /*15d0*/  IMAD R15, R10, c[0x0][0x188], RZ ;  /* 0x000062000a0f7a24 */ /* 0x000fe200078e02ff */
[----:B------:R-:W-:Y:S01]  /*15e0*/  ISETP.LT.OR P1, PT, R17, 0x41, P1 ;  /* 0x000000411100780c */ /* 0x000fe20000f21670 */
[----:B------:R1:W-:Y:S01]  /*15f0*/  LDGSTS.E.BYPASS.LTC128B.128 [R237+0x8080], [R26.64+0x40], !P5 ;  /* 0x080800401aed7fae */ /* 0x0003e2000e901d4c */
[----:B------:R-:W-:Y:S01]  /*1600*/  LEA.HI R0, R21, R240, RZ, 0x3 ;  /* 0x000000f015007211 */ /* 0x000fe200078f18ff */
[----:B------:R-:W-:Y:S01]  /*1610*/  IMAD R20, R242, c[0x0][0x18c], R15 ;  /* 0x00006300f2147a24 */ /* 0x000fe200078e020f */
[----:B------:R-:W-:Y:S01]  /*1620*/  LEA.HI R14, R8, R235, RZ, 0x6 ;  /* 0x000000eb080e7211 */ /* 0x000fe200078f30ff */
[----:B------:R1:W-:Y:S01]  /*1630*/  LDGSTS.E.BYPASS.LTC128B.128 [R237+0xa080], [R26.64+0x80], !P4 ;  /* 0x0a0800801aed7fae */ /* 0x0003e2000e101d4c */
[----:B------:R-:W-:Y:S01]  /*1640*/  LEA.HI R15, R3, R2, RZ, 0x1 ;  /* 0x00000002030f7211 */ /* 0x000fe200078f08ff */
[----:B------:R-:W-:Y:S01]  /*1650*/  IMAD.IADD R31, R35, 0x1, R30 ;  /* 0x00000001231f7824 */ /* 0x000fe200078e021e */
[----:B------:R-:W-:Y:S01]  /*1660*/  SHF.R.S32.HI R14, RZ, 0x6, R14 ;  /* 0x00000006ff0e7819 */ /* 0x000fe2000001140e */
[----:B------:R2:W-:Y:S01]  /*1670*/  LDGSTS.E.BYPASS.LTC128B.128 [R237+0x7080], [R32.64], !P3 ;  /* 0x0708000020ed7fae */ /* 0x0005e2000d901d4c */
[----:B------:R-:W-:Y:S01]  /*1680*/  ISETP.GE.AND P3, PT, R12, c[0x0][0x19c], PT ;  /* 0x000067000c007a0c */ /* 0x000fe20003f66270 */
[----:B------:R-:W-:Y:S01]  /*1690*/  IMAD.MOV.U32 R30, RZ, RZ, R34 ;  /* 0x000000ffff1e7224 */ /* 0x000fe200078e0022 */
[----:B------:R-:W-:Y:S01]  /*16a0*/  LOP3.LUT R15, R15, 0xfffffffe, RZ, 0xc0, !PT ;  /* 0xfffffffe0f0f7812 */ /* 0x000fe200078ec0ff */
[----:B------:R2:W-:Y:S01]  /*16b0*/  LDGSTS.E.BYPASS.LTC128B.128 [R237+0x9080], [R32.64+0x40], !P2 ;  /* 0x0908004020ed7fae */ /* 0x0005e2000d101d4c */
[----:B------:R-:W-:Y:S01]  /*16c0*/  ISETP.GE.AND P6, PT, R16, c[0x0][0x19c], PT ;  /* 0x0000670010007a0c */ /* 0x000fe20003fc6270 */
[----:B------:R-:W-:Y:S01]  /*16d0*/  IMAD.WIDE.U32 R30, R242, c[0x0][0x188], R30 ;  /* 0x00006200f21e7a25 */ /* 0x000fe200078e001e */
[----:B------:R-:W-:Y:S01]  /*16e0*/  ISETP.GE.AND P5, PT, R239, c[0x0][0x19c], PT ;  /* 0x00006700ef007a0c */ /* 0x000fe20003fa6270 */
[----:B------:R2:W-:Y:S01]  /*16f0*/  LDGSTS.E.BYPASS.LTC128B.128 [R237+0xb080], [R32.64+0x80], !P1 ;  /* 0x0b08008020ed7fae */ /* 0x0005e2000c901d4c */
[----:B------:R-:W-:Y:S01]  /*1700*/  ISETP.LT.OR P1, PT, R17, 0x1, P3 ;  /* 0x000000011100780c */ /* 0x000fe20001f21670 */
[----:B------:R-:W-:Y:S01]  /*1710*/  IMAD.IADD R4, R2, 0x1, -R15 ;  /* 0x0000000102047824 */ /* 0x000fe200078e0a0f */
[----:B------:R-:W-:Y:S01]  /*1720*/  LEA R44, P0, R30, c[0x0][0x160], 0x1 ;  /* 0x000058001e2c7a11 */ /* 0x000fe200078008ff */
[----:B------:R-:W-:Y:S01]  /*1730*/  IMAD.IADD R20, R31, 0x1, R20 ;  /* 0x000000011f147824 */ /* 0x000fe200078e0214 */
[----:B------:R-:W0:Y:S01]  /*1740*/  LDGDEPBAR ;  /* 0x00000000000079af */ /* 0x000e220000000000 */
[----:B------:R-:W-:Y:S01]  /*1750*/  IMAD.SHL.U32 R226, R4, 0x400, RZ ;  /* 0x0000040004e27824 */ /* 0x000fe200078e00ff */
[----:B------:R-:W-:Y:S01]  /*1760*/  ISETP.LT.OR P4, PT, R17, 0x1, P6 ;  /* 0x000000011100780c */ /* 0x000fe20003781670 */
[----:B------:R-:W-:Y:S01]  /*1770*/  IMAD.IADD R29, R37, 0x1, R28 ;  /* 0x00000001251d7824 */ /* 0x000fe200078e021c */
[----:B------:R-:W-:Y:S01]  /*1780*/  LEA.HI.X R45, R30, c[0x0][0x164], R20, 0x1, P0 ;  /* 0x000059001e2d7a11 */ /* 0x000fe200000f0c14 */
[----:B------:R-:W-:Y:S01]  /*1790*/  IMAD.MOV.U32 R28, RZ, RZ, R36 ;  /* 0x000000ffff1c7224 */ /* 0x000fe200078e0024 */
[C---:B------:R-:W-:Y:S01]  /*17a0*/  ISETP.LT.OR P3, PT, R17.reuse, 0x41, P3 ;  /* 0x000000411100780c */ /* 0x040fe20001f61670 */
[----:B------:R-:W-:Y:S01]  /*17b0*/  IMAD R21, R10, c[0x0][0x218], RZ ;  /* 0x000086000a157a24 */ /* 0x000fe200078e02ff */
[C---:B------:R-:W-:Y:S01]  /*17c0*/  ISETP.LT.OR P6, PT, R17.reuse, 0x41, P6 ;  /* 0x000000411100780c */ /* 0x040fe200037c1670 */
[----:B------:R2:W-:Y:S01]  /*17d0*/  LDGSTS.E.BYPASS.LTC128B.128 [R237+0x80], [R24.64], !P1 ;  /* 0x0008000018ed7fae */ /* 0x0005e2000c901d4c */
[----:B-1----:R-:W-:Y:S01]  /*17e0*/  LOP3.LUT R27, R0, 0xfffffff8, RZ, 0xc0, !PT ;  /* 0xfffffff8001b7812 */ /* 0x002fe200078ec0ff */
[----:B------:R-:W-:Y:S01]  /*17f0*/  IMAD.SHL.U32 R0, R14, 0x8, RZ ;  /* 0x000000080e007824 */ /* 0x000fe200078e00ff */
[----:B------:R-:W-:Y:S01]  /*1800*/  ISETP.LT.OR P1, PT, R17, 0x1, P5 ;  /* 0x000000011100780c */ /* 0x000fe20002f21670 */
[----:B------:R-:W-:Y:S01]  /*1810*/  IMAD R20, R11, 0x2, R226 ;  /* 0x000000020b147824 */ /* 0x000fe200078e02e2 */
[----:B------:R-:W-:Y:S01]  /*1820*/  ISETP.LT.OR P5, PT, R17, 0x41, P5 ;  /* 0x000000411100780c */ /* 0x000fe20002fa1670 */
[----:B------:R-:W-:Y:S01]  /*1830*/  IMAD.IADD R26, R240, 0x1, -R27 ;  /* 0x00000001f01a7824 */ /* 0x000fe200078e0a1b */
[----:B------:R-:W-:Y:S01]  /*1840*/  LOP3.LUT R0, R0, 0x18, RZ, 0xc0, !PT ;  /* 0x0000001800007812 */ /* 0x000fe200078ec0ff */
[C---:B------:R-:W-:Y:S01]  /*1850*/  IMAD R21, R242.reuse, c[0x0][0x21c], R21 ;  /* 0x00008700f2157a24 */ /* 0x040fe200078e0215 */
[----:B------:R2:W-:Y:S01]  /*1860*/  LDGSTS.E.BYPASS.LTC128B.128 [R237+0x2080], [R24.64+0x40], !P4 ;  /* 0x0208004018ed7fae */ /* 0x0005e2000e101d4c */
[----:B------:R-:W-:Y:S01]  /*1870*/  IMAD.WIDE.U32 R28, R242, c[0x0][0x218], R28 ;  /* 0x00008600f21c7a25 */ /* 0x000fe200078e001c */
[----:B------:R-:W-:-:S02]  /*1880*/  LOP3.LUT P2, RZ, R26, 0x4, RZ, 0xc0, !PT ;  /* 0x000000041aff7812 */ /* 0x000fc4000784c0ff */
[----:B------:R-:W-:Y:S01]  /*1890*/  ISETP.GE.AND P4, PT, R12, c[0x0][0x1fc], PT ;  /* 0x00007f000c007a0c */ /* 0x000fe20003f86270 */
[----:B------:R-:W-:Y:S01]  /*18a0*/  IMAD.SHL.U32 R26, R26, 0x40, RZ ;  /* 0x000000401a1a7824 */ /* 0x000fe200078e00ff */
[----:B------:R-:W-:Y:S01]  /*18b0*/  LEA R42, P0, R28, c[0x0][0x1f0], 0x1 ;  /* 0x00007c001c2a7a11 */ /* 0x000fe200078008ff */
[----:B------:R-:W-:Y:S01]  /*18c0*/  IMAD.IADD R19, R19, 0x1, R13 ;  /* 0x0000000113137824 */ /* 0x000fe200078e020d */
[----:B------:R-:W-:Y:S01]  /*18d0*/  SHF.R.S32.HI R13, RZ, 0x1f, R14 ;  /* 0x0000001fff0d7819 */ /* 0x000fe2000001140e */
[----:B------:R-:W-:Y:S01]  /*18e0*/  IMAD.IADD R11, R29, 0x1, R21 ;  /* 0x000000011d0b7824 */ /* 0x000fe200078e0215 */
[----:B------:R-:W-:Y:S01]  /*18f0*/  LOP3.LUT R26, R26, 0x1c0, RZ, 0xc0, !PT ;  /* 0x000001c01a1a7812 */ /* 0x000fe200078ec0ff */
[----:B------:R2:W-:Y:S01]  /*1900*/  LDGSTS.E.BYPASS.LTC128B.128 [R237+0x4080], [R24.64+0x80], !P1 ;  /* 0x0408008018ed7fae */ /* 0x0005e2000c901d4c */
[----:B------:R-:W-:Y:S01]  /*1910*/  LEA.HI R13, R13, R14, RZ, 0x2 ;  /* 0x0000000e0d0d7211 */ /* 0x000fe200078f10ff */
[----:B------:R-:W-:Y:S01]  /*1920*/  IMAD.IADD R6, R235, 0x1, -R6 ;  /* 0x00000001eb067824 */ /* 0x000fe200078e0a06 */
[----:B------:R-:W-:Y:S01]  /*1930*/  SHF.R.U32.HI R15, RZ, 0x3, R26 ;  /* 0x00000003ff0f7819 */ /* 0x000fe2000001161a */
[----:B------:R2:W-:Y:S01]  /*1940*/  LDGSTS.E.BYPASS.LTC128B.128 [R237+0x1080], [R22.64], !P3 ;  /* 0x0108000016ed7fae */ /* 0x0005e2000d901d4c */
[----:B------:R-:W-:Y:S01]  /*1950*/  ISETP.LT.AND P1, PT, R240, UR10, PT ;  /* 0x0000000af0007c0c */ /* 0x000fe2000bf21270 */
[----:B------:R-:W-:Y:S01]  /*1960*/  IMAD R249, R10, c[0x0][0x240], RZ ;  /* 0x000090000af97a24 */ /* 0x000fe200078e02ff */
[----:B------:R-:W-:Y:S01]  /*1970*/  LOP3.LUT R15, R15, R26, R0, 0x1e, !PT ;  /* 0x0000001a0f0f7212 */ /* 0x000fe200078e1e00 */
[----:B------:R2:W-:Y:S01]  /*1980*/  LDGSTS.E.BYPASS.LTC128B.128 [R237+0x3080], [R22.64+0x40], !P6 ;  /* 0x0308004016ed7fae */ /* 0x0005e2000f101d4c */
[----:B------:R-:W-:Y:S01]  /*1990*/  LEA.HI.X R43, R28, c[0x0][0x1f4], R11, 0x1, P0 ;  /* 0x00007d001c2b7a11 */ /* 0x000fe200000f0c0b */
[----:B------:R-:W-:Y:S01]  /*19a0*/  IMAD R249, R242, c[0x0][0x244], R249 ;  /* 0x00009100f2f97a24 */ /* 0x000fe200078e02f9 */
[----:B------:R-:W-:Y:S01]  /*19b0*/  LOP3.LUT R13, R13, 0xfffffffc, RZ, 0xc0, !PT ;  /* 0xfffffffc0d0d7812 */ /* 0x000fe200078ec0ff */
[----:B------:R-:W-:Y:S01]  /*19c0*/  IMAD.IADD R15, R20, 0x1, R15 ;  /* 0x00000001140f7824 */ /* 0x000fe200078e020f */
[C---:B------:R-:W-:Y:S01]  /*19d0*/  ISETP.GE.AND P0, PT, R12.reuse, c[0x0][0x16c], PT ;  /* 0x00005b000c007a0c */ /* 0x040fe20003f06270 */
[----:B------:R2:W-:Y:S01]  /*19e0*/  LDGSTS.E.BYPASS.LTC128B.128 [R237+0x5080], [R22.64+0x80], !P5 ;  /* 0x0508008016ed7fae */ /* 0x0005e2000e901d4c */
[----:B------:R-:W-:Y:S01]  /*19f0*/  ISETP.GE.OR P3, PT, R12, c[0x0][0x1fc], !P1 ;  /* 0x00007f000c007a0c */ /* 0x000fe20004f66670 */
[----:B------:R-:W-:Y:S01]  /*1a00*/  IMAD.SHL.U32 R238, R15, 0x2, RZ ;  /* 0x000000020fee7824 */ /* 0x000fe200078e00ff */
[----:B------:R-:W-:Y:S01]  /*1a10*/  LOP3.LUT R12, R9, 0xfffffff8, RZ, 0xc0, !PT ;  /* 0xfffffff8090c7812 */ /* 0x000fe200078ec0ff */
[----:B------:R-:W-:Y:S01]  /*1a20*/  IMAD.WIDE.U32 R242, R242, c[0x0][0x240], R18 ;  /* 0x00009000f2f27a25 */ /* 0x000fe200078e0012 */
[----:B------:R-:W-:Y:S01]  /*1a30*/  ISETP.GE.AND P5, PT, R16, c[0x0][0x16c], PT ;  /* 0x00005b0010007a0c */ /* 0x000fe20003fa6270 */
[----:B------:R-:W0:Y:S01]  /*1a40*/  LDGDEPBAR ;  /* 0x00000000000079af */ /* 0x000e220000000000 */
[C---:B------:R-:W-:Y:S01]  /*1a50*/  IADD3 R11, R238.reuse, 0xf480, RZ ;  /* 0x0000f480ee0b7810 */ /* 0x040fe20007ffe0ff */
[----:B------:R-:W-:Y:S01]  /*1a60*/  IMAD.SHL.U32 R234, R5, 0x8, RZ ;  /* 0x0000000805ea7824 */ /* 0x000fe200078e00ff */
[----:B------:R-:W-:Y:S01]  /*1a70*/  IADD3 R236, R238, 0xf4c0, RZ ;  /* 0x0000f4c0eeec7810 */ /* 0x000fe20007ffe0ff */
[----:B------:R2:W-:Y:S01]  /*1a80*/  STL.64 [R1+0x8], R44 ;  /* 0x0000082c01007387 */ /* 0x0005e20000100a00 */
[----:B------:R-:W-:Y:S01]  /*1a90*/  @P2 IADD3 R236, R11, -0x40, RZ ;  /* 0xffffffc00bec2810 */ /* 0x000fe20007ffe0ff */
[----:B------:R-:W-:Y:S01]  /*1aa0*/  IMAD.IADD R11, R235, 0x1, -R12 ;  /* 0x00000001eb0b7824 */ /* 0x000fe200078e0a0c */
[C---:B------:R-:W-:Y:S01]  /*1ab0*/  ISETP.GE.AND P2, PT, R16.reuse, c[0x0][0x1fc], PT ;  /* 0x00007f0010007a0c */ /* 0x040fe20003f46270 */
[----:B------:R2:W-:Y:S01]  /*1ac0*/  STL.64 [R1], R42 ;  /* 0x0000002a01007387 */ /* 0x0005e20000100a00 */
[----:B------:R-:W-:Y:S01]  /*1ad0*/  ISETP.GE.OR P6, PT, R16, c[0x0][0x1fc], !P1 ;  /* 0x00007f0010007a0c */ /* 0x000fe20004fc6670 */
[----:B------:R-:W-:Y:S01]  /*1ae0*/  IMAD.IADD R16, R14, 0x1, -R13 ;  /* 0x000000010e107824 */ /* 0x000fe200078e0a0d */
[----:B------:R-:W-:Y:S01]  /*1af0*/  SHF.R.S32.HI R15, RZ, 0x1f, R6 ;  /* 0x0000001fff0f7819 */ /* 0x000fe20000011406 */
[----:B------:R-:W-:Y:S01]  /*1b00*/  IMAD.IADD R249, R243, 0x1, R249 ;  /* 0x00000001f3f97824 */ /* 0x000fe200078e02f9 */
[-C--:B------:R-:W-:Y:S01]  /*1b10*/  LEA.HI R13, R6, R6.reuse, RZ, 0x1 ;  /* 0x00000006060d7211 */ /* 0x080fe200078f08ff */
[----:B------:R-:W-:Y:S01]  /*1b20*/  IMAD R233, R16, -0x8, R7 ;  /* 0xfffffff810e97824 */ /* 0x000fe200078e0207 */
[----:B------:R-:W-:Y:S01]  /*1b30*/  LOP3.LUT R12, R3, 0xffffffe0, RZ, 0xc0, !PT ;  /* 0xffffffe0030c7812 */ /* 0x000fe200078ec0ff */
[----:B------:R-:W-:Y:S01]  /*1b40*/  IMAD R3, R5, 0x4, R14 ;  /* 0x0000000405037824 */ /* 0x000fe200078e020e */
[----:B------:R-:W-:Y:S01]  /*1b50*/  LEA.HI R15, R15, R6, RZ, 0x3 ;  /* 0x000000060f0f7211 */ /* 0x000fe200078f18ff */
[----:B------:R-:W-:Y:S01]  /*1b60*/  IMAD.SHL.U32 R14, R11, 0x40, RZ ;  /* 0x000000400b0e7824 */ /* 0x000fe200078e00ff */
[----:B------:R-:W-:Y:S01]  /*1b70*/  LOP3.LUT R19, R13, 0x7fffffe, RZ, 0xc0, !PT ;  /* 0x07fffffe0d137812 */ /* 0x000fe200078ec0ff */
[----:B------:R-:W-:Y:S01]  /*1b80*/  IMAD.SHL.U32 R7, R2, 0x10, RZ ;  /* 0x0000001002077824 */ /* 0x000fe200078e00ff */
[----:B------:R-:W-:Y:S01]  /*1b90*/  LOP3.LUT R17, R15, 0xfffffff8, RZ, 0xc0, !PT ;  /* 0xfffffff80f117812 */ /* 0x000fe200078ec0ff */
[----:B------:R-:W-:Y:S01]  /*1ba0*/  IMAD.IADD R12, R235, 0x1, -R12 ;  /* 0x00000001eb0c7824 */ /* 0x000fe200078e0a0c */
[----:B------:R-:W-:Y:S01]  /*1bb0*/  SHF.R.S32.HI R15, RZ, 0x3, R15 ;  /* 0x00000003ff0f7819 */ /* 0x000fe2000001140f */
[----:B------:R-:W-:Y:S01]  /*1bc0*/  IMAD.IADD R16, R6, 0x1, -R19 ;  /* 0x0000000106107824 */ /* 0x000fe200078e0a13 */
[----:B------:R-:W-:Y:S01]  /*1bd0*/  LOP3.LUT R14, R14, 0x1c0, RZ, 0xc0, !PT ;  /* 0x000001c00e0e7812 */ /* 0x000fe200078ec0ff */
[----:B------:R-:W-:-:S04]  /*1be0*/  DEPBAR.LE SB0, 0x1 ;  /* 0x000080400000791a */ /* 0x000fc80000000000 */
[----:B------:R-:W-:Y:S01]  /*1bf0*/  IMAD R227, R15, 0x8, R16 ;  /* 0x000000080fe37824 */ /* 0x000fe200078e0210 */
[----:B------:R-:W-:Y:S01]  /*1c00*/  LOP3.LUT R16, R14, 0x30, R7, 0xf8, !PT ;  /* 0x000000300e107812 */ /* 0x000fe200078ef807 */
[----:B------:R-:W-:Y:S01]  /*1c10*/  IMAD.IADD R6, R6, 0x1, -R17 ;  /* 0x0000000106067824 */ /* 0x000fe200078e0a11 */
[----:B------:R-:W-:Y:S01]  /*1c20*/  LEA.HI R10, R11, R11, RZ, 0x1 ;  /* 0x0000000b0b0a7211 */ /* 0x000fe200078f08ff */
[----:B------:R-:W-:Y:S01]  /*1c30*/  IMAD.SHL.U32 R227, R227, 0x20, RZ ;  /* 0x00000020e3e37824 */ /* 0x000fe200078e00ff */
[----:B------:R-:W-:Y:S01]  /*1c40*/  SHF.R.U32.HI R228, RZ, 0x3, R14 ;  /* 0x00000003ffe47819 */ /* 0x000fe2000001160e */
[----:B------:R-:W-:Y:S01]  /*1c50*/  IMAD R226, R15, 0x200, R226 ;  /* 0x000002000fe27824 */ /* 0x000fe200078e02e2 */
[----:B------:R-:W-:Y:S02]  /*1c60*/  SEL R244, RZ, 0x1, P0 ;  /* 0x00000001fff47807 */ /* 0x000fe40000000000 */
[----:B------:R-:W-:Y:S02]  /*1c70*/  LOP3.LUT R7, R16, 0x8, R9, 0xf8, !PT ;  /* 0x0000000810077812 */ /* 0x000fe400078ef809 */
[----:B------:R-:W-:Y:S01]  /*1c80*/  LOP3.LUT R230, R10, 0x7fffffe, RZ, 0xc0, !PT ;  /* 0x07fffffe0ae67812 */ /* 0x000fe200078ec0ff */
[----:B------:R-:W-:Y:S01]  /*1c90*/  BAR.SYNC.DEFER_BLOCKING 0x0 ;  /* 0x0000000000007b1d */ /* 0x000fe20000010000 */
[----:B------:R-:W-:-:S02]  /*1ca0*/  ISETP.GE.AND P0, PT, R239, c[0x0][0x16c], PT ;  /* 0x00005b00ef007a0c */ /* 0x000fc40003f06270 */
[----:B------:R-:W-:Y:S01]  /*1cb0*/  SHF.R.S32.HI R10, RZ, 0x1, R10 ;  /* 0x00000001ff0a7819 */ /* 0x000fe2000001140a */
[----:B------:R-:W-:Y:S01]  /*1cc0*/  IMAD.IADD R230, R11, 0x1, -R230 ;  /* 0x000000010be67824 */ /* 0x000fe200078e0ae6 */
[----:B------:R-:W-:Y:S02]  /*1cd0*/  LOP3.LUT R228, R7, R228, RZ, 0x3c, !PT ;  /* 0x000000e407e47212 */ /* 0x000fe400078e3cff */
[----:B------:R-:W-:Y:S01]  /*1ce0*/  SEL R7, RZ, 0x4, P0 ;  /* 0x00000004ff077807 */ /* 0x000fe20000000000 */
[----:B------:R-:W-:Y:S01]  /*1cf0*/  IMAD R230, R3, 0x8, R230 ;  /* 0x0000000803e67824 */ /* 0x000fe200078e02e6 */
[C---:B------:R-:W-:Y:S01]  /*1d00*/  LOP3.LUT P0, RZ, R10.reuse, 0x2, RZ, 0xc0, !PT ;  /* 0x000000020aff7812 */ /* 0x040fe2000780c0ff */
[----:B------:R-:W-:Y:S01]  /*1d10*/  IMAD.SHL.U32 R10, R10, 0x40, RZ ;  /* 0x000000400a0a7824 */ /* 0x000fe200078e00ff */
[----:B------:R-:W-:Y:S01]  /*1d20*/  SHF.R.S32.HI R2, RZ, 0x1, R13 ;  /* 0x00000001ff027819 */ /* 0x000fe2000001140d */
[----:B------:R-:W-:Y:S01]  /*1d30*/  IMAD R228, R5, 0x200, R228 ;  /* 0x0000020005e47824 */ /* 0x000fe200078e02e4 */
[----:B------:R-:W-:-:S02]  /*1d40*/  SEL R221, R220, 0xffffffe0, !P0 ;  /* 0xffffffe0dcdd7807 */ /* 0x000fc40004000000 */
[----:B------:R-:W-:Y:S01]  /*1d50*/  LOP3.LUT R8, R10, 0xc0, RZ, 0xc0, !PT ;  /* 0x000000c00a087812 */ /* 0x000fe200078ec0ff */
[----:B------:R-:W-:Y:S01]  /*1d60*/  IMAD.SHL.U32 R228, R228, 0x2, RZ ;  /* 0x00000002e4e47824 */ /* 0x000fe200078e00ff */
[----:B------:R-:W-:Y:S02]  /*1d70*/  SEL R10, RZ, 0x2, P5 ;  /* 0x00000002ff0a7807 */ /* 0x000fe40002800000 */
[----:B------:R-:W-:Y:S02]  /*1d80*/  LOP3.LUT R9, R8, 0x8, R9, 0xf8, !PT ;  /* 0x0000000808097812 */ /* 0x000fe400078ef809 */
[----:B------:R-:W-:Y:S02]  /*1d90*/  SHF.R.U32.HI R8, RZ, 0x3, R8 ;  /* 0x00000003ff087819 */ /* 0x000fe40000011608 */
[----:B------:R-:W-:Y:S02]  /*1da0*/  IADD3 R7, R7, R10, R244 ;  /* 0x0000000a07077210 */ /* 0x000fe40007ffe0f4 */
[----:B------:R-:W-:-:S02]  /*1db0*/  LOP3.LUT R9, R9, R8, RZ, 0x3c, !PT ;  /* 0x0000000809097212 */ /* 0x000fc400078e3cff */
[C---:B------:R-:W-:Y:S02]  /*1dc0*/  LOP3.LUT P0, RZ, R7.reuse, 0x1, RZ, 0xc0, !PT ;  /* 0x0000000107ff7812 */ /* 0x040fe4000780c0ff */
[----:B------:R-:W-:Y:S01]  /*1dd0*/  SEL R8, RZ, 0xffffffff, P5 ;  /* 0xffffffffff087807 */ /* 0x000fe20002800000 */
[----:B------:R-:W-:Y:S01]  /*1de0*/  IMAD.U32 R230, R230, 0x20, R9 ;  /* 0x00000020e6e67824 */ /* 0x000fe200078e0009 */
[----:B------:R-:W-:Y:S02]  /*1df0*/  ISETP.GE.OR P0, PT, R240, UR10, !P0 ;  /* 0x0000000af0007c0c */ /* 0x000fe4000c706670 */
[----:B------:R-:W-:Y:S01]  /*1e00*/  LOP3.LUT P5, RZ, R7, 0x2, RZ, 0xc0, !PT ;  /* 0x0000000207ff7812 */ /* 0x000fe200078ac0ff */
[----:B------:R-:W-:Y:S01]  /*1e10*/  IMAD.SHL.U32 R230, R230, 0x2, RZ ;  /* 0x00000002e6e67824 */ /* 0x000fe200078e00ff */
[----:B------:R-:W-:Y:S01]  /*1e20*/  SHF.R.S32.HI R13, RZ, 0x1f, R13 ;  /* 0x0000001fff0d7819 */ /* 0x000fe2000001140d */
[----:B------:R-:W-:Y:S01]  /*1e30*/  IMAD.SHL.U32 R9, R8, 0x2, RZ ;  /* 0x0000000208097824 */ /* 0x000fe200078e00ff */
[----:B------:R-:W-:Y:S01]  /*1e40*/  ISETP.GE.OR P5, PT, R240, UR10, !P5 ;  /* 0x0000000af0007c0c */ /* 0x000fe2000efa6670 */
[----:B------:R-:W-:Y:S01]  /*1e50*/  IMAD.IADD R221, R230, 0x1, R221 ;  /* 0x00000001e6dd7824 */ /* 0x000fe200078e02dd */
[----:B------:R2:W1:Y:S01]  /*1e60*/  LDSM.16.M88.4 R168, [R230+0x6080] ;  /* 0x00608000e6a8783b */ /* 0x0004620000000200 */
[----:B------:R-:W-:-:S02]  /*1e70*/  LEA.HI R13, R13, R2, RZ, 0x2 ;  /* 0x000000020d0d7211 */ /* 0x000fc400078f10ff */
[----:B------:R-:W-:Y:S01]  /*1e80*/  SHF.R.S32.HI R3, RZ, 0x1f, R12 ;  /* 0x0000001fff037819 */ /* 0x000fe2000001140c */
[----:B------:R2:W3:Y:S01]  /*1e90*/  LDSM.16.M88.4 R172, [R230+0x7080] ;  /* 0x00708000e6ac783b */ /* 0x0004e20000000200 */
[----:B------:R-:W-:Y:S02]  /*1ea0*/  LOP3.LUT R13, R13, 0xfffffffc, RZ, 0xc0, !PT ;  /* 0xfffffffc0d0d7812 */ /* 0x000fe400078ec0ff */
[----:B------:R-:W-:Y:S01]  /*1eb0*/  SEL R8, RZ, 0x1, P4 ;  /* 0x00000001ff087807 */ /* 0x000fe20002000000 */
[----:B------:R2:W4:Y:S01]  /*1ec0*/  LDSM.16.M88.4 R176, [R221+0x6080] ;  /* 0x00608000ddb0783b */ /* 0x0005220000000200 */
[----:B------:R-:W-:Y:S01]  /*1ed0*/  LEA.HI R3, R3, R12, RZ, 0x2 ;  /* 0x0000000c03037211 */ /* 0x000fe200078f10ff */
[----:B------:R-:W-:Y:S01]  /*1ee0*/  IMAD.IADD R2, R2, 0x1, -R13 ;  /* 0x0000000102027824 */ /* 0x000fe200078e0a0d */
[----:B------:R-:W-:Y:S01]  /*1ef0*/  ISETP.GE.AND P4, PT, R239, c[0x0][0x1fc], PT ;  /* 0x00007f00ef007a0c */ /* 0x000fe20003f86270 */
[----:B------:R2:W1:Y:S01]  /*1f00*/  LDSM.16.M88.4 R184, [R221+0x7080] ;  /* 0x00708000ddb8783b */ /* 0x0004620000000200 */
[----:B------:R-:W-:-:S02]  /*1f10*/  LOP3.LUT R11, R3, 0xfffffffc, RZ, 0xc0, !PT ;  /* 0xfffffffc030b7812 */ /* 0x000fc400078ec0ff */
[----:B------:R-:W-:Y:S01]  /*1f20*/  LOP3.LUT R244, R9, 0x2, R244, 0xe2, !PT ;  /* 0x0000000209f47812 */ /* 0x000fe200078ee2f4 */
[----:B------:R2:W1:Y:S01]  /*1f30*/  LDSM.16.M88.4 R188, [R230+0x8080] ;  /* 0x00808000e6bc783b */ /* 0x0004620000000200 */
[----:B------:R-:W-:Y:S01]  /*1f40*/  SEL R245, RZ, 0x4, P4 ;  /* 0x00000004fff57807 */ /* 0x000fe20002000000 */
[----:B------:R-:W-:Y:S01]  /*1f50*/  IMAD.IADD R12, R12, 0x1, -R11 ;  /* 0x000000010c0c7824 */ /* 0x000fe200078e0a0b */
[----:B------:R-:W-:Y:S01]  /*1f60*/  LOP3.LUT P4, RZ, R6, 0x2, RZ, 0xc0, !PT ;  /* 0x0000000206ff7812 */ /* 0x000fe2000788c0ff */
[----:B------:R2:W1:Y:S01]  /*1f70*/  LDSM.16.M88.4 R192, [R230+0x9080] ;  /* 0x00908000e6c0783b */ /* 0x0004620000000200 */
[----:B------:R-:W-:Y:S01]  /*1f80*/  IMAD.SHL.U32 R11, R5, 0x10, RZ ;  /* 0x00000010050b7824 */ /* 0x000fe200078e00ff */
[----:B------:R-:W-:Y:S01]  /*1f90*/  LOP3.LUT R234, R234, 0x8, RZ, 0xc0, !PT ;  /* 0x00000008eaea7812 */ /* 0x000fe200078ec0ff */
[----:B------:R-:W-:Y:S01]  /*1fa0*/  IMAD R233, R12, -0x2, R233 ;  /* 0xfffffffe0ce97824 */ /* 0x000fe200078e02e9 */
[----:B------:R2:W1:Y:S01]  /*1fb0*/  LDSM.16.M88.4 R196, [R221+0x8080] ;  /* 0x00808000ddc4783b */ /* 0x0004620000000200 */
[----:B------:R-:W-:-:S02]  /*1fc0*/  SHF.R.S32.HI R3, RZ, 0x2, R3 ;  /* 0x00000002ff037819 */ /* 0x000fc40000011403 */
[----:B------:R-:W-:Y:S01]  /*1fd0*/  ISETP.GE.OR P1, PT, R239, c[0x0][0x1fc], !P1 ;  /* 0x00007f00ef007a0c */ /* 0x000fe20004f26670 */
[----:B------:R2:W1:Y:S01]  /*1fe0*/  LDSM.16.M88.4 R200, [R221+0x9080] ;  /* 0x00908000ddc8783b */ /* 0x0004620000000200 */
[----:B------:R-:W-:Y:S01]  /*1ff0*/  LOP3.LUT R11, R11, 0x10, RZ, 0xc0, !PT ;  /* 0x000000100b0b7812 */ /* 0x000fe200078ec0ff */
[C---:B------:R-:W-:Y:S01]  /*2000*/  IMAD R248, R4.reuse, 0x10, R3 ;  /* 0x0000001004f87824 */ /* 0x040fe200078e0203 */
[----:B------:R-:W-:Y:S01]  /*2010*/  SEL R223, R231, 0xfffffff0, !P4 ;  /* 0xfffffff0e7df7807 */ /* 0x000fe20006000000 */
[----:B------:R2:W1:Y:S01]  /*2020*/  LDSM.16.M88.4 R204, [R230+0xa080] ;  /* 0x00a08000e6cc783b */ /* 0x0004620000000200 */
[----:B------:R-:W-:Y:S01]  /*2030*/  IMAD R3, R4, 0x200, R227 ;  /* 0x0000020004037824 */ /* 0x000fe200078e02e3 */
[----:B------:R-:W-:Y:S02]  /*2040*/  LOP3.LUT R232, R11, 0x8, R232, 0xf8, !PT ;  /* 0x000000080be87812 */ /* 0x000fe400078ef8e8 */
[----:B------:R2:W1:Y:S04]  /*2050*/  LDSM.16.M88.4 R208, [R230+0xb080] ;  /* 0x00b08000e6d0783b */ /* 0x0004680000000200 */
[----:B------:R2:W1:Y:S04]  /*2060*/  LDSM.16.M88.4 R212, [R221+0xa080] ;  /* 0x00a08000ddd4783b */ /* 0x0004680000000200 */
[----:B------:R2:W1:Y:S04]  /*2070*/  LDSM.16.M88.4 R216, [R221+0xb080] ;  /* 0x00b08000ddd8783b */ /* 0x0004680000000200 */
[----:B------:R-:W-:Y:S06]  /*2080*/  BAR.SYNC.DEFER_BLOCKING 0x0 ;  /* 0x0000000000007b1d */ /* 0x000fec0000010000 */
[----:B------:R-:W-:Y:S01]  /*2090*/  @!PT LDS RZ, [RZ] ;  /* 0x00000000fffff984 */ /* 0x000fe20000000800 */
[----:B------:R-:W-:Y:S01]  /*20a0*/  @!PT LDS RZ, [RZ] ;  /* 0x00000000fffff984 */ /* 0x000fe20000000800 */
[----:B------:R-:W-:Y:S01]  /*20b0*/  @!PT LDS RZ, [RZ] ;  /* 0x00000000fffff984 */ /* 0x000fe20000000800 */
[----:B------:R2:W-:Y:S01]  /*20c0*/  LDGSTS.E.BYPASS.LTC128B.128 [R237+0x6080], [R44.64], !P0 ;  /* 0x060800002ced7fae */ /* 0x0005e2000c101d4c */
[----:B------:R-:W-:-:S02]  /*20d0*/  LOP3.LUT P0, RZ, R7, 0x4, RZ, 0xc0, !PT ;  /* 0x0000000407ff7812 */ /* 0x000fc4000780c0ff */
[----:B------:R-:W-:Y:S01]  /*20e0*/  SEL R7, RZ, 0xffffffff, P2 ;  /* 0xffffffffff077807 */ /* 0x000fe20001000000 */
[----:B------:R2:W-:Y:S01]  /*20f0*/  LDGSTS.E.BYPASS.LTC128B.128 [R237+0x7080], [R44.64+0x40], !P5 ;  /* 0x070800402ced7fae */ /* 0x0005e2000e901d4c */
[----:B------:R-:W-:Y:S02]  /*2100*/  ISETP.GE.OR P0, PT, R240, UR10, !P0 ;  /* 0x0000000af0007c0c */ /* 0x000fe4000c706670 */
[----:B------:R-:W-:Y:S01]  /*2110*/  ISETP.GT.AND P2, PT, R235, 0xf, PT ;  /* 0x0000000feb00780c */ /* 0x000fe20003f44270 */
[----:B------:R-:W-:Y:S01]  /*2120*/  IMAD.SHL.U32 R7, R7, 0x2, RZ ;  /* 0x0000000207077824 */ /* 0x000fe200078e00ff */
[C---:B------:R-:W-:Y:S01]  /*2130*/  LOP3.LUT P5, RZ, R6.reuse, 0x4, RZ, 0xc0, !PT ;  /* 0x0000000406ff7812 */ /* 0x040fe200078ac0ff */
[----:B------:R-:W-:-:S03]  /*2140*/  IMAD.SHL.U32 R6, R6, 0x40, RZ ;  /* 0x0000004006067824 */ /* 0x000fc600078e00ff */
[----:B------:R-:W-:Y:S02]  /*2150*/  LOP3.LUT R8, R7, 0x2, R8, 0xe2, !PT ;  /* 0x0000000207087812 */ /* 0x000fe400078ee208 */
[----:B------:R-:W-:Y:S02]  /*2160*/  LOP3.LUT R5, R6, 0x1c0, RZ, 0xc0, !PT ;  /* 0x000001c006057812 */ /* 0x000fe400078ec0ff */
[----:B------:R-:W-:Y:S01]  /*2170*/  SEL R220, R220, 0xffffffe0, !P5 ;  /* 0xffffffe0dcdc7807 */ /* 0x000fe20006800000 */
[----:B------:R2:W-:Y:S01]  /*2180*/  LDGSTS.E.BYPASS.LTC128B.128 [R237+0x8080], [R44.64+0x80], !P0 ;  /* 0x080800802ced7fae */ /* 0x0005e2000c101d4c */
[C---:B------:R-:W-:Y:S01]  /*2190*/  LOP3.LUT P0, RZ, R2.reuse, 0x2, RZ, 0xc0, !PT ;  /* 0x0000000202ff7812 */ /* 0x040fe2000780c0ff */
[----:B------:R-:W-:Y:S01]  /*21a0*/  @!P2 IMAD.SHL.U32 R9, R235, 0x10, RZ ;  /* 0x00000010eb09a824 */ /* 0x000fe200078e00ff */
[----:B------:R-:W-:Y:S01]  /*21b0*/  SHF.R.U32.HI R6, RZ, 0x3, R5 ;  /* 0x00000003ff067819 */ /* 0x000fe20000011605 */
[----:B------:R-:W-:Y:S01]  /*21c0*/  IMAD.SHL.U32 R2, R2, 0x40, RZ ;  /* 0x0000004002027824 */ /* 0x000fe200078e00ff */
[----:B------:R-:W-:-:S02]  /*21d0*/  SEL R231, R231, 0xfffffff0, !P0 ;  /* 0xfffffff0e7e77807 */ /* 0x000fc40004000000 */
[----:B------:R2:W-:Y:S01]  /*21e0*/  @!P2 LDGSTS.E.BYPASS.LTC128B.128 [R9+0xf080], [R250.64] ;  /* 0x0f080000fa09afae */ /* 0x0005e2000b901d4c */
[----:B------:R-:W-:Y:S02]  /*21f0*/  LOP3.LUT R5, R6, R5, R234, 0x1e, !PT ;  /* 0x0000000506057212 */ /* 0x000fe400078e1eea */
[----:B------:R-:W-:Y:S01]  /*2200*/  LOP3.LUT R2, R2, 0xc0, RZ, 0xc0, !PT ;  /* 0x000000c002027812 */ /* 0x000fe200078ec0ff */
[----:B------:R-:W0:Y:S01]  /*2210*/  LDGDEPBAR ;  /* 0x00000000000079af */ /* 0x000e220000000000 */
[----:B------:R-:W-:Y:S01]  /*2220*/  LOP3.LUT R245, R8, R245, RZ, 0xfc, !PT ;  /* 0x000000f508f57212 */ /* 0x000fe200078efcff */
[----:B------:R-:W-:Y:S01]  /*2230*/  IMAD.IADD R226, R226, 0x1, R5 ;  /* 0x00000001e2e27824 */ /* 0x000fe200078e0205 */
[----:B------:R-:W-:Y:S01]  /*2240*/  SHF.R.U32.HI R7, RZ, 0x3, R2 ;  /* 0x00000003ff077819 */ /* 0x000fe20000011602 */
[----:B------:R2:W-:Y:S01]  /*2250*/  LDGSTS.E.BYPASS.LTC128B.128 [R237+0xc080], [R42.64], !P3 ;  /* 0x0c0800002aed7fae */ /* 0x0005e2000d901d4c */
[----:B------:R-:W-:Y:S02]  /*2260*/  ISETP.GE.AND P3, PT, R235, 0x10, PT ;  /* 0x00000010eb00780c */ /* 0x000fe40003f66270 */
[C---:B------:R-:W-:Y:S01]  /*2270*/  LOP3.LUT R234, R7.reuse, R2, R234, 0x1e, !PT ;  /* 0x0000000207ea7212 */ /* 0x040fe200078e1eea */
[----:B------:R2:W-:Y:S01]  /*2280*/  LDGSTS.E.BYPASS.LTC128B.128 [R237+0xd080], [R42.64+0x40], !P6 ;  /* 0x0d0800402aed7fae */ /* 0x0005e2000f101d4c */
[----:B------:R-:W-:-:S02]  /*2290*/  LOP3.LUT R232, R7, R232, R2, 0x1e, !PT ;  /* 0x000000e807e87212 */ /* 0x000fc400078e1e02 */
[----:B------:R-:W-:Y:S01]  /*22a0*/  LOP3.LUT R0, R7, R2, R0, 0x1e, !PT ;  /* 0x0000000207007212 */ /* 0x000fe200078e1e00 */
[----:B------:R-:W-:Y:S01]  /*22b0*/  IMAD.IADD R234, R3, 0x1, R234 ;  /* 0x0000000103ea7824 */ /* 0x000fe200078e02ea */
[----:B------:R2:W-:Y:S01]  /*22c0*/  LDGSTS.E.BYPASS.LTC128B.128 [R237+0xe080], [R42.64+0x80], !P1 ;  /* 0x0e0800802aed7fae */ /* 0x0005e2000c901d4c */
[C---:B------:R-:W-:Y:S01]  /*22d0*/  IMAD.IADD R232, R227.reuse, 0x1, R232 ;  /* 0x00000001e3e87824 */ /* 0x040fe200078e02e8 */
[----:B------:R-:W-:Y:S01]  /*22e0*/  LEA R226, R226, 0x13480, 0x1 ;  /* 0x00013480e2e27811 */ /* 0x000fe200078e08ff */
[----:B------:R-:W-:Y:S02]  /*22f0*/  IMAD.IADD R227, R227, 0x1, R0 ;  /* 0x00000001e3e37824 */ /* 0x000fe400078e0200 */
[----:B------:R-:W-:Y:S02]  /*2300*/  @!P3 IMAD.SHL.U32 R3, R235, 0x10, RZ ;  /* 0x00000010eb03b824 */ /* 0x000fe400078e00ff */
[----:B------:R-:W-:Y:S01]  /*2310*/  IMAD.SHL.U32 R0, R234, 0x2, RZ ;  /* 0x00000002ea007824 */ /* 0x000fe200078e00ff */
[----:B------:R-:W-:Y:S01]  /*2320*/  LEA R227, R227, 0x80, 0x1 ;  /* 0x00000080e3e37811 */ /* 0x000fe200078e08ff */
[--C-:B------:R-:W-:Y:S01]  /*2330*/  IMAD R224, R220, 0x2, R226.reuse ;  /* 0x00000002dce07824 */ /* 0x100fe200078e02e2 */
[----:B------:R2:W-:Y:S01]  /*2340*/  @!P3 LDGSTS.E.BYPASS.LTC128B.128 [R3+0xf280], [R246.64] ;  /* 0x0f280000f603bfae */ /* 0x0005e2000b901d4c */
[C---:B------:R-:W-:Y:S01]  /*2350*/  IMAD R225, R223.reuse, 0x2, R226 ;  /* 0x00000002dfe17824 */ /* 0x040fe200078e02e2 */
[----:B------:R-:W-:Y:S01]  /*2360*/  IADD3 R0, R0, 0xc080, RZ ;  /* 0x0000c08000007810 */ /* 0x000fe20007ffe0ff */
[----:B------:R-:W-:Y:S01]  /*2370*/  IMAD R223, R223, 0x2, R224 ;  /* 0x00000002dfdf7824 */ /* 0x000fe200078e02e0 */
[----:B------:R-:W0:Y:S01]  /*2380*/  LDGDEPBAR ;  /* 0x00000000000079af */ /* 0x000e220000000000 */
[----:B------:R-:W-:-:S02]  /*2390*/  IMAD R220, R220, 0x2, R225 ;  /* 0x00000002dcdc7824 */ /* 0x000fc400078e02e1 */
[----:B------:R-:W-:Y:S01]  /*23a0*/  IMAD R229, R231, 0x2, R0 ;  /* 0x00000002e7e57824 */ /* 0x000fe200078e0200 */
[----:B------:R-:W0:Y:S01]  /*23b0*/  LDGDEPBAR ;  /* 0x00000000000079af */ /* 0x000e220000000000 */
[C---:B------:R-:W-:Y:S02]  /*23c0*/  IMAD.SHL.U32 R0, R234.reuse, 0x2, RZ ;  /* 0x00000002ea007824 */ /* 0x040fe400078e00ff */
[----:B-1-34-:R-:W-:Y:S02]  /*23d0*/  IMAD.IADD R222, R234, 0x1, R231 ;  /* 0x00000001eade7824 */ /* 0x01afe400078e02e7 */
.L_x_58:
[----:B------:R-:W-:Y:S04]  /*23e0*/  DEPBAR.LE SB0, 0x1 ;  /* 0x000080400000791a */ /* 0x000fe80000000000 */
[----:B------:R-:W-:Y:S01]  /*23f0*/  BAR.SYNC.DEFER_BLOCKING 0x0 ;  /* 0x0000000000007b1d */ /* 0x000fe20000010000 */
[----:B--2---:R-:W-:Y:S01]  /*2400*/  MOV R3, UR4 ;  /* 0x0000000400037c02 */ /* 0x004fe20008000f00 */
        /* <DEDUP_REMOVED lines=20> */
[-C--:B-1----:R-:W-:Y:S04]  /*2550*/  HMMA.16816.F32.BF16 R4, R36, R40.reuse, RZ ;  /* 0x000000282404723c */ /* 0x082fe800000418ff */
[----:B------:R-:W-:Y:S04]  /*2560*/  LDS R252, [R181.X4+0xf100] ;  /* 0x00f10000b5fc7984 */ /* 0x000fe80000004800 */
        /* <DEDUP_REMOVED lines=17> */
[----:B------:R-:W-:Y:S02]  /*2680*/  IMAD.SHL.U32 R3, R57, 0x2, RZ ;  /* 0x0000000239037824 */ /* 0x000fe400078e00ff */
[----:B------:R-:W-:Y:S02]  /*2690*/  LDSM.16.M88.4 R56, [R221+0x2080] ;  /* 0x00208000dd38783b */ /* 0x000fe40000000200 */
[-C--:B------:R-:W-:Y:S08]  /*26a0*/  HMMA.16816.F32.BF16 R20, R52, R160.reuse, R20 ;  /* 0x000000a03414723c */ /* 0x080ff00000041814 */
[C---:B------:R-:W-:Y:S08]  /*26b0*/  HMMA.16816.F32.BF16 R24, R156.reuse, R160, R24 ;  /* 0x000000a09c18723c */ /* 0x040ff00000041818 */
[-C--:B------:R-:W-:Y:S01]  /*26c0*/  HMMA.16816.F32.BF16 R28, R156, R162.reuse, R28 ;  /* 0x000000a29c1c723c */ /* 0x080fe2000004181c */
[----:B------:R-:W-:Y:S07]  /*26d0*/  LDSM.16.M88.4 R156, [R2+0x7880] ;  /* 0x00788000029c783b */ /* 0x000fee0000000200 */
[----:B------:R-:W-:Y:S01]  /*26e0*/  HMMA.16816.F32.BF16 R32, R52, R162, R32 ;  /* 0x000000a23420723c */ /* 0x000fe20000041820 */
[----:B------:R-:W3:Y:S05]  /*26f0*/  LDSM.16.M88.4 R52, [R3+0x7080] ;  /* 0x007080000334783b */ /* 0x000eea0000000200 */
[----:B------:R-:W4:Y:S02]  /*2700*/  LDSM.16.M88.4 R160, [R221+0x3080] ;  /* 0x00308000dda0783b */ /* 0x000f240000000200 */
        /* <DEDUP_REMOVED lines=15> */
[C---:B------:R-:W-:Y:S01]  /*2800*/  HMMA.16816.F32.BF16 R16, R52.reuse, R58, R16 ;  /* 0x0000003a3410723c */ /* 0x040fe20000041810 */
[----:B------:R-:W-:Y:S07]  /*2810*/  LDSM.16.M88.4 R56, [R221+0x5080] ;  /* 0x00508000dd38783b */ /* 0x000fee0000000200 */
[-C--:B----4-:R-:W-:Y:S08]  /*2820*/  HMMA.16816.F32.BF16 R20, R52, R160.reuse, R20 ;  /* 0x000000a03414723c */ /* 0x090ff00000041814 */
[C---:B------:R-:W-:Y:S08]  /*2830*/  HMMA.16816.F32.BF16 R24, R156.reuse, R160, R24 ;  /* 0x000000a09c18723c */ /* 0x040ff00000041818 */
[-C--:B------:R-:W-:Y:S08]  /*2840*/  HMMA.16816.F32.BF16 R28, R156, R162.reuse, R28 ;  /* 0x000000a29c1c723c */ /* 0x080ff0000004181c */
[----:B------:R-:W-:Y:S01]  /*2850*/  HMMA.16816.F32.BF16 R32, R52, R162, R32 ;  /* 0x000000a23420723c */ /* 0x000fe20000041820 */
[----:B------:R-:W-:Y:S05]  /*2860*/  LDSM.16.M88.4 R52, [R2+0x8880] ;  /* 0x008880000234783b */ /* 0x000fea0000000200 */
[----:B------:R-:W-:Y:S02]  /*2870*/  LDS R2, [R181.X4+0xf120] ;  /* 0x00f12000b5027984 */ /* 0x000fe40000004800 */
[-C--:B-1----:R-:W-:Y:S08]  /*2880*/  HMMA.16816.F32.BF16 R4, R40, R44.reuse, R4 ;  /* 0x0000002c2804723c */ /* 0x082ff00000041804 */
[C---:B------:R-:W-:Y:S08]  /*2890*/  HMMA.16816.F32.BF16 R8, R164.reuse, R44, R8 ;  /* 0x0000002ca408723c */ /* 0x040ff00000041808 */
[-C--:B------:R-:W-:Y:S08]  /*28a0*/  HMMA.16816.F32.BF16 R12, R164, R46.reuse, R12 ;  /* 0x0000002ea40c723c */ /* 0x080ff0000004180c */
[C---:B------:R-:W-:Y:S01]  /*28b0*/  HMMA.16816.F32.BF16 R16, R40.reuse, R46, R16 ;  /* 0x0000002e2810723c */ /* 0x040fe20000041810 */
[----:B------:R-:W1:Y:S07]  /*28c0*/  LDSM.16.M88.4 R44, [R3+0x8080] ;  /* 0x00808000032c783b */ /* 0x000e6e0000000200 */
[-C--:B--2---:R-:W-:Y:S08]  /*28d0*/  HMMA.16816.F32.BF16 R20, R40, R36.reuse, R20 ;  /* 0x000000242814723c */ /* 0x084ff00000041814 */
[C---:B------:R-:W-:Y:S08]  /*28e0*/  HMMA.16816.F32.BF16 R24, R164.reuse, R36, R24 ;  /* 0x00000024a418723c */ /* 0x040ff00000041818 */
[-C--:B------:R-:W-:Y:S08]  /*28f0*/  HMMA.16816.F32.BF16 R28, R164, R38.reuse, R28 ;  /* 0x00000026a41c723c */ /* 0x080ff0000004181c */
[----:B------:R-:W-:Y:S01]  /*2900*/  HMMA.16816.F32.BF16 R32, R40, R38, R32 ;  /* 0x000000262820723c */ /* 0x000fe20000041820 */
[----:B------:R2:W3:Y:S05]  /*2910*/  LDS R42, [R181.X4+0xf080] ;  /* 0x00f08000b52a7984 */ /* 0x0004ea0000004800 */
[----:B------:R2:W4:Y:S02]  /*2920*/  LDS R41, [R181.X4+0xf0a0] ;  /* 0x00f0a000b5297984 */ /* 0x0005240000004800 */
        /* <DEDUP_REMOVED lines=15> */
[C---:B---34-:R-:W-:Y:S01]  /*2a20*/  LOP3.LUT P4, RZ, R244.reuse, 0x1, RZ, 0xc0, !PT ;  /* 0x00000001f4ff7812 */ /* 0x058fe2000788c0ff */
[----:B------:R-:W3:Y:S01]  /*2a30*/  LDL.64 R48, [R1+0x8] ;  /* 0x0000080001307983 */ /* 0x000ee20000100a00 */
[----:B------:R-:W-:Y:S01]  /*2a40*/  LOP3.LUT P3, RZ, R244, 0x2, RZ, 0xc0, !PT ;  /* 0x00000002f4ff7812 */ /* 0x000fe2000786c0ff */
[----:B------:R-:W-:Y:S01]  /*2a50*/  USHF.R.S32.HI UR11, URZ, 0x1f, UR15 ;  /* 0x0000001f3f0b7899 */ /* 0x000fe2000801140f */
[----:B------:R-:W-:Y:S01]  /*2a60*/  IADD3 R44, R237, 0x6080, RZ ;  /* 0x00006080ed2c7810 */ /* 0x000fe20007ffe0ff */
[----:B------:R-:W-:Y:S01]  /*2a70*/  IMAD.U32 R37, RZ, RZ, UR9 ;  /* 0x00000009ff257e24 */ /* 0x000fe2000f8e00ff */
[----:B------:R-:W-:Y:S01]  /*2a80*/  ULDC.64 UR6, c[0x0][0x178] ;  /* 0x00005e0000067ab9 */ /* 0x000fe20000000a00 */
[----:B------:R-:W-:Y:S01]  /*2a90*/  IMAD.U32 R36, RZ, RZ, UR5 ;  /* 0x00000005ff247e24 */ /* 0x000fe2000f8e00ff */
[----:B------:R-:W-:Y:S01]  /*2aa0*/  UIMAD UR11, UR11, UR6, URZ ;  /* 0x000000060b0b72a4 */ /* 0x000fe2000f8e023f */
[----:B------:R-:W-:Y:S01]  /*2ab0*/  IMAD R44, R37, 0x3000, R44 ;  /* 0x00003000252c7824 */ /* 0x000fe200078e022c */
[----:B------:R-:W-:Y:S01]  /*2ac0*/  UIMAD.WIDE.U32 UR16, UR15, UR6, URZ ;  /* 0x000000060f1072a5 */ /* 0x000fe2000f8e003f */
[----:B------:R-:W-:Y:S01]  /*2ad0*/  IMAD.SHL.U32 R40, R235, 0x4, RZ ;  /* 0x00000004eb287824 */ /* 0x000fe200078e00ff */
[----:B------:R-:W-:Y:S01]  /*2ae0*/  @!P2 LEA R43, R36, 0x40, 0x6 ;  /* 0x00000040242ba811 */ /* 0x000fe200078e30ff */
[----:B------:R-:W-:Y:S01]  /*2af0*/  UIMAD UR11, UR15, UR7, UR11 ;  /* 0x000000070f0b72a4 */ /* 0x000fe2000f8e020b */
[----:B------:R-:W-:Y:S01]  /*2b00*/  IMAD.U32 R3, RZ, RZ, UR9 ;  /* 0x00000009ff037e24 */ /* 0x000fe2000f8e00ff */
[----:B------:R-:W-:Y:S01]  /*2b10*/  UIMAD UR14, UR15, -0x40, UR10 ;  /* 0xffffffc00f0e78a4 */ /* 0x000fe2000f8e020a */
[----:B------:R-:W-:Y:S01]  /*2b20*/  MOV R38, UR16 ;  /* 0x0000001000267c02 */ /* 0x000fe20008000f00 */
[----:B------:R-:W-:Y:S01]  /*2b30*/  UIADD3 UR11, UR17, UR11, URZ ;  /* 0x0000000b110b7290 */ /* 0x000fe2000fffe03f */
[----:B------:R-:W-:Y:S01]  /*2b40*/  IMAD.U32 R39, RZ, RZ, UR16 ;  /* 0x00000010ff277e24 */ /* 0x000fe2000f8e00ff */
[----:B------:R-:W-:Y:S02]  /*2b50*/  @!P2 LEA R3, R3, R40, 0x6 ;  /* 0x000000280303a211 */ /* 0x000fe400078e30ff */
[C---:B------:R-:W-:Y:S02]  /*2b60*/  ISETP.GE.OR P4, PT, R240.reuse, UR14, !P4 ;  /* 0x0000000ef0007c0c */ /* 0x040fe4000e786670 */
[C---:B------:R-:W-:Y:S01]  /*2b70*/  ISETP.GE.OR P3, PT, R240.reuse, UR14, !P3 ;  /* 0x0000000ef0007c0c */ /* 0x040fe2000df66670 */
[----:B------:R-:W-:Y:S01]  /*2b80*/  @!P2 IMAD.SHL.U32 R36, R3, 0x4, RZ ;  /* 0x000000040324a824 */ /* 0x000fe200078e00ff */
[----:B------:R-:W-:Y:S04]  /*2b90*/  ISETP.LT.AND P1, PT, R240, UR14, PT ;  /* 0x0000000ef0007c0c */ /* 0x000fe8000bf21270 */
[----:B------:R-:W-:Y:S02]  /*2ba0*/  ISETP.GE.OR P1, PT, R239, c[0x0][0x16c], !P1 ;  /* 0x00005b00ef007a0c */ /* 0x000fe40004f26670 */
[----:B---3--:R-:W-:Y:S01]  /*2bb0*/  LEA R46, P0, R38, R48, 0x7 ;  /* 0x00000030262e7211 */ /* 0x008fe200078038ff */
[----:B------:R-:W-:Y:S05]  /*2bc0*/  IMAD.U32 R38, RZ, RZ, UR11 ;  /* 0x0000000bff267e24 */ /* 0x000fea000f8e00ff */
[----:B------:R-:W-:Y:S01]  /*2bd0*/  LEA.HI.X R47, R39, R49, R38, 0x7, P0 ;  /* 0x00000031272f7211 */ /* 0x000fe200000f3c26 */
[----:B------:R-:W-:Y:S04]  /*2be0*/  @!P2 IMAD.WIDE R48, R43, 0x4, R250 ;  /* 0x000000042b30a825 */ /* 0x000fe800078e02fa */
[----:B------:R-:W-:Y:S01]  /*2bf0*/  @!PT LDS RZ, [RZ] ;  /* 0x00000000fffff984 */ /* 0x000fe20000000800 */
[----:B------:R-:W-:Y:S01]  /*2c00*/  @!PT LDS RZ, [RZ] ;  /* 0x00000000fffff984 */ /* 0x000fe20000000800 */
[----:B------:R-:W-:Y:S01]  /*2c10*/  @!PT LDS RZ, [RZ] ;  /* 0x00000000fffff984 */ /* 0x000fe20000000800 */
[----:B------:R3:W-:Y:S04]  /*2c20*/  LDGSTS.E.BYPASS.LTC128B.128 [R44], [R46.64], !P4 ;  /* 0x000000002e2c7fae */ /* 0x0007e8000e101d4c */
[----:B------:R3:W-:Y:S04]  /*2c30*/  LDGSTS.E.BYPASS.LTC128B.128 [R44+0x1000], [R46.64+0x40], !P3 ;  /* 0x010000402e2c7fae */ /* 0x0007e8000d901d4c */
[----:B------:R3:W-:Y:S04]  /*2c40*/  LDGSTS.E.BYPASS.LTC128B.128 [R44+0x2000], [R46.64+0x80], !P1 ;  /* 0x020000802e2c7fae */ /* 0x0007e8000c901d4c */
[----:B------:R3:W-:Y:S02]  /*2c50*/  @!P2 LDGSTS.E.BYPASS.LTC128B.128 [R36+0xf080], [R48.64] ;  /* 0x0f0800003024afae */ /* 0x0007e4000b901d4c */
.L_x_56:
[-C--:B-1-34-:R-:W-:Y:S01]  /*2c60*/  HMMA.16816.F32.BF16 R36, R156, R168.reuse, RZ ;  /* 0x000000a89c24723c */ /* 0x09afe200000418ff */
[----:B------:R-:W0:Y:S01]  /*2c70*/  LDGDEPBAR ;  /* 0x00000000000079af */ /* 0x000e220000000000 */
[----:B------:R-:W-:Y:S01]  /*2c80*/  UIADD3 UR11, UR5, 0x1, URZ ;  /* 0x00000001050b7890 */ /* 0x000fe2000fffe03f */
[C---:B------:R-:W-:Y:S02]  /*2c90*/  ISETP.GT.AND P4, PT, R233.reuse, 0x40, PT ;  /* 0x00000040e900780c */ /* 0x040fe40003f84270 */
[C---:B------:R-:W-:Y:S02]  /*2ca0*/  ISETP.GT.AND P3, PT, R233.reuse, 0x41, PT ;  /* 0x00000041e900780c */ /* 0x040fe40003f64270 */
[C---:B------:R-:W-:Y:S02]  /*2cb0*/  ISETP.GT.AND P1, PT, R233.reuse, RZ, PT ;  /* 0x000000ffe900720c */ /* 0x040fe40003f24270 */
[C---:B------:R-:W-:Y:S02]  /*2cc0*/  ISETP.GT.AND P0, PT, R233.reuse, 0x1, PT ;  /* 0x00000001e900780c */ /* 0x040fe40003f04270 */
[----:B------:R-:W-:Y:S02]  /*2cd0*/  ISETP.GT.AND P5, PT, R233, 0x21, PT ;  /* 0x00000021e900780c */ /* 0x000fe40003fa4270 */
[----:B------:R-:W-:Y:S02]  /*2ce0*/  FSEL R54, R24, -INF , P4 ;  /* 0xff80000018367808 */ /* 0x000fe40002000000 */
[----:B------:R-:W-:Y:S02]  /*2cf0*/  FSEL R52, R25, -INF , P3 ;  /* 0xff80000019347808 */ /* 0x000fe40001800000 */
[----:B------:R-:W-:Y:S02]  /*2d00*/  FSEL R55, R26, -INF , P4 ;  /* 0xff8000001a377808 */ /* 0x000fe40002000000 */
[----:B------:R-:W-:Y:S02]  /*2d10*/  FSEL R53, R27, -INF , P3 ;  /* 0xff8000001b357808 */ /* 0x000fe40001800000 */
[C---:B------:R-:W-:Y:S02]  /*2d20*/  HMMA.16816.F32.BF16 R24, R160.reuse, R168, RZ ;  /* 0x000000a8a018723c */ /* 0x040fe400000418ff */
[----:B------:R-:W-:Y:S02]  /*2d30*/  FSEL R47, R8, -INF , P1 ;  /* 0xff800000082f7808 */ /* 0x000fe40000800000 */
[----:B------:R-:W-:Y:S02]  /*2d40*/  FSEL R43, R9, -INF , P0 ;  /* 0xff800000092b7808 */ /* 0x000fe40000000000 */
[----:B------:R-:W-:Y:S02]  /*2d50*/  FSEL R45, R10, -INF , P1 ;  /* 0xff8000000a2d7808 */ /* 0x000fe40000800000 */
[----:B------:R-:W-:Y:S02]  /*2d60*/  FSEL R4, R4, -INF , P1 ;  /* 0xff80000004047808 */ /* 0x000fe40000800000 */
[----:B------:R-:W-:Y:S02]  /*2d70*/  ISETP.GT.AND P6, PT, R233, 0x20, PT ;  /* 0x00000020e900780c */ /* 0x000fe40003fc4270 */
[----:B------:R-:W-:Y:S02]  /*2d80*/  FSEL R5, R5, -INF , P0 ;  /* 0xff80000005057808 */ /* 0x000fe40000000000 */
[----:B------:R-:W-:Y:S02]  /*2d90*/  FSEL R50, R6, -INF , P1 ;  /* 0xff80000006327808 */ /* 0x000fe40000800000 */
[----:B------:R-:W-:Y:S01]  /*2da0*/  FSEL R48, R7, -INF , P0 ;  /* 0xff80000007307808 */ /* 0x000fe20000000000 */
[----:B------:R-:W-:Y:S01]  /*2db0*/  FFMA.FTZ R5, R5, c[0x0][0x29c], -R42 ;  /* 0x0000a70005057a23 */ /* 0x000fe2000001082a */
[----:B------:R-:W-:Y:S02]  /*2dc0*/  ISETP.GT.AND P1, PT, R233, 0x60, PT ;  /* 0x00000060e900780c */ /* 0x000fe40003f24270 */
[----:B------:R-:W-:Y:S01]  /*2dd0*/  FSEL R3, R11, -INF , P0 ;  /* 0xff8000000b037808 */ /* 0x000fe20000000000 */
[--C-:B------:R-:W-:Y:S01]  /*2de0*/  FFMA.FTZ R8, R48, c[0x0][0x29c], -R41.reuse ;  /* 0x0000a70030087a23 */ /* 0x100fe20000010829 */
        /* <DEDUP_REMOVED lines=8> */
[----:B------:R-:W-:Y:S01]  /*2e70*/  FSEL R40, R19, -INF , P5 ;  /* 0xff80000013287808 */ /* 0x000fe20002800000 */
[--C-:B------:R-:W-:Y:S01]  /*2e80*/  FFMA.FTZ R19, R4, c[0x0][0x29c], -R42.reuse ;  /* 0x0000a70004137a23 */ /* 0x100fe2000001082a */
[----:B------:R-:W-:Y:S01]  /*2e90*/  FSEL R7, R16, -INF , P6 ;  /* 0xff80000010077808 */ /* 0x000fe20003000000 */
[----:B------:R-:W-:Y:S01]  /*2ea0*/  MUFU.EX2 R13, R13 ;  /* 0x0000000d000d7308 */ /* 0x000fe20000000800 */
[----:B------:R-:W-:Y:S02]  /*2eb0*/  FSEL R17, R17, -INF , P5 ;  /* 0xff80000011117808 */ /* 0x000fe40002800000 */
[----:B------:R-:W-:Y:S01]  /*2ec0*/  FSEL R56, R18, -INF , P6 ;  /* 0xff80000012387808 */ /* 0x000fe20003000000 */
[--C-:B------:R-:W-:Y:S01]  /*2ed0*/  FFMA.FTZ R7, R7, c[0x0][0x29c], -R42.reuse ;  /* 0x0000a70007077a23 */ /* 0x100fe2000001082a */
[----:B------:R-:W-:Y:S03]  /*2ee0*/  FSEL R18, R34, -INF , P1 ;  /* 0xff80000022127808 */ /* 0x000fe60000800000 */
        /* <DEDUP_REMOVED lines=15> */
[----:B------:R-:W-:Y:S01]  /*2fe0*/  FFMA.FTZ R16, R33, c[0x0][0x29c], -R42 ;  /* 0x0000a70021107a23 */ /* 0x000fe2000001082a */
[----:B------:R-:W-:Y:S01]  /*2ff0*/  MOV R56, R19 ;  /* 0x0000001300387202 */ /* 0x000fe20000000f00 */
[--C-:B------:R-:W-:Y:S01]  /*3000*/  FFMA.FTZ R12, R50, c[0x0][0x29c], -R41.reuse ;  /* 0x0000a700320c7a23 */ /* 0x100fe20000010829 */
[----:B------:R-:W-:Y:S01]  /*3010*/  MOV R50, R17 ;  /* 0x0000001100327202 */ /* 0x000fe20000000f00 */
[--C-:B------:R-:W-:Y:S01]  /*3020*/  FFMA.FTZ R35, R40, c[0x0][0x29c], -R41.reuse ;  /* 0x0000a70028237a23 */ /* 0x100fe20000010829 */
[----:B------:R-:W-:Y:S01]  /*3030*/  FSEL R51, R14, -INF , P6 ;  /* 0xff8000000e337808 */ /* 0x000fe20003000000 */
[--C-:B------:R-:W-:Y:S01]  /*3040*/  FFMA.FTZ R33, R6, c[0x0][0x29c], -R41.reuse ;  /* 0x0000a70006217a23 */ /* 0x100fe20000010829 */
[----:B------:R-:W-:Y:S01]  /*3050*/  FSEL R49, R15, -INF , P5 ;  /* 0xff8000000f317808 */ /* 0x000fe20002800000 */
[----:B------:R-:W-:Y:S01]  /*3060*/  FFMA.FTZ R22, R10, c[0x0][0x29c], -R41 ;  /* 0x0000a7000a167a23 */ /* 0x000fe20000010829 */
[----:B------:R-:W-:Y:S01]  /*3070*/  MOV R48, R7 ;  /* 0x0000000700307202 */ /* 0x000fe20000000f00 */
[--C-:B------:R-:W-:Y:S01]  /*3080*/  FFMA.FTZ R19, R43, c[0x0][0x29c], -R252.reuse ;  /* 0x0000a7002b137a23 */ /* 0x100fe200000108fc */
[----:B------:R-:W-:Y:S01]  /*3090*/  MUFU.EX2 R23, R23 ;  /* 0x0000001700177308 */ /* 0x000fe20000000800 */
[C---:B------:R-:W-:Y:S01]  /*30a0*/  HMMA.16816.F32.BF16 R40, R156.reuse, R170, RZ ;  /* 0x000000aa9c28723c */ /* 0x040fe200000418ff */
[----:B------:R-:W-:Y:S01]  /*30b0*/  PLOP3.LUT P0, PT, PT, PT, UP0, 0x80, 0x0 ;  /* 0x000000000000781c */ /* 0x000fe20003f0f008 */
[--C-:B------:R-:W-:Y:S02]  /*30c0*/  FFMA.FTZ R18, R46, c[0x0][0x29c], -R252.reuse ;  /* 0x0000a7002e127a23 */ /* 0x100fe400000108fc */
[--C-:B------:R-:W-:Y:S02]  /*30d0*/  FFMA.FTZ R21, R47, c[0x0][0x29c], -R252.reuse ;  /* 0x0000a7002f157a23 */ /* 0x100fe400000108fc */
[----:B------:R-:W-:Y:S02]  /*30e0*/  FFMA.FTZ R17, R44, c[0x0][0x29c], -R252 ;  /* 0x0000a7002c117a23 */ /* 0x000fe400000108fc */
[--C-:B------:R-:W-:Y:S01]  /*30f0*/  FFMA.FTZ R10, R45, c[0x0][0x29c], -R2.reuse ;  /* 0x0000a7002d0a7a23 */ /* 0x100fe20000010802 */
[----:B------:R-:W-:Y:S01]  /*3100*/  MUFU.EX2 R22, R22 ;  /* 0x0000001600167308 */ /* 0x000fe20000000800 */
[-C--:B------:R-:W-:Y:S02]  /*3110*/  HMMA.16816.F32.BF16 R44, R156, R172.reuse, RZ ;  /* 0x000000ac9c2c723c */ /* 0x080fe400000418ff */
[--C-:B------:R-:W-:Y:S02]  /*3120*/  FFMA.FTZ R7, R51, c[0x0][0x29c], -R2.reuse ;  /* 0x0000a70033077a23 */ /* 0x100fe40000010802 */
[----:B------:R-:W-:Y:S02]  /*3130*/  FFMA.FTZ R6, R49, c[0x0][0x29c], -R2 ;  /* 0x0000a70031067a23 */ /* 0x000fe40000010802 */
[--C-:B------:R-:W-:Y:S02]  /*3140*/  FFMA.FTZ R15, R54, c[0x0][0x29c], -R252.reuse ;  /* 0x0000a700360f7a23 */ /* 0x100fe400000108fc */
[--C-:B------:R-:W-:Y:S01]  /*3150*/  FFMA.FTZ R14, R52, c[0x0][0x29c], -R252.reuse ;  /* 0x0000a700340e7a23 */ /* 0x100fe200000108fc */
[----:B------:R-:W-:Y:S03]  /*3160*/  MUFU.EX2 R35, R35 ;  /* 0x0000002300237308 */ /* 0x000fe60000000800 */
[----:B------:R-:W-:Y:S01]  /*3170*/  FFMA.FTZ R11, R58, c[0x0][0x29c], -R252 ;  /* 0x0000a7003a0b7a23 */ /* 0x000fe200000108fc */
[----:B------:R-:W-:Y:S01]  /*3180*/  MOV R58, R5 ;  /* 0x00000005003a7202 */ /* 0x000fe20000000f00 */
[--C-:B------:R-:W-:Y:S02]  /*3190*/  FFMA.FTZ R5, R55, c[0x0][0x29c], -R2.reuse ;  /* 0x0000a70037057a23 */ /* 0x100fe40000010802 */
[--C-:B------:R-:W-:Y:S02]  /*31a0*/  FFMA.FTZ R9, R3, c[0x0][0x29c], -R2.reuse ;  /* 0x0000a70003097a23 */ /* 0x100fe40000010802 */
[--C-:B------:R-:W-:Y:S01]  /*31b0*/  FFMA.FTZ R252, R53, c[0x0][0x29c], -R2.reuse ;  /* 0x0000a70035fc7a23 */ /* 0x100fe20000010802 */
[----:B------:R-:W-:Y:S01]  /*31c0*/  MUFU.EX2 R21, R21 ;  /* 0x0000001500157308 */ /* 0x000fe20000000800 */
[--C-:B------:R-:W-:Y:S01]  /*31d0*/  FFMA.FTZ R3, R59, c[0x0][0x29c], -R2.reuse ;  /* 0x0000a7003b037a23 */ /* 0x100fe20000010802 */
[----:B------:R-:W-:Y:S01]  /*31e0*/  MOV R59, R48 ;  /* 0x00000030003b7202 */ /* 0x000fe20000000f00 */
[----:B------:R-:W-:Y:S01]  /*31f0*/  FFMA.FTZ R2, R57, c[0x0][0x29c], -R2 ;  /* 0x0000a70039027a23 */ /* 0x000fe20000010802 */
[----:B------:R-:W-:Y:S02]  /*3200*/  MOV R57, R50 ;  /* 0x0000003200397202 */ /* 0x000fe40000000f00 */
[C---:B------:R-:W-:Y:S04]  /*3210*/  HMMA.16816.F32.BF16 R48, R160.reuse, R172, RZ ;  /* 0x000000aca030723c */ /* 0x040fe800000418ff */
[----:B------:R-:W-:Y:S04]  /*3220*/  MUFU.EX2 R19, R19 ;  /* 0x0000001300137308 */ /* 0x000fe80000000800 */
        /* <DEDUP_REMOVED lines=10> */
[----:B------:R-:W1:Y:S02]  /*32d0*/  S2R R235, SR_TID.X ;  /* 0x0000000000eb7919 */ /* 0x000e640000002100 */
[----:B------:R-:W-:Y:S05]  /*32e0*/  MUFU.EX2 R14, R14 ;  /* 0x0000000e000e7308 */ /* 0x000fea0000000800 */
        /* <DEDUP_REMOVED lines=12> */
[----:B------:R-:W-:Y:S01]  /*33b0*/  HMMA.16816.F32.BF16 R56, R164, R186, R56 ;  /* 0x000000baa438723c */ /* 0x000fe20000041838 */
[----:B------:R-:W3:Y:S03]  /*33c0*/  LDSM.16.M88.4 R156, [R0+0xd080] ;  /* 0x00d08000009c783b */ /* 0x000ee60000000200 */
[----:B------:R-:W-:Y:S02]  /*33d0*/  MOV R182, R160 ;  /* 0x000000a000b67202 */ /* 0x000fe40000000f00 */
[----:B--2---:R-:W-:Y:S01]  /*33e0*/  MOV R181, R161 ;  /* 0x000000a100b57202 */ /* 0x004fe20000000f00 */
[----:B------:R-:W-:Y:S01]  /*33f0*/  MUFU.EX2 R11, R11 ;  /* 0x0000000b000b7308 */ /* 0x000fe20000000800 */
[----:B------:R-:W-:Y:S04]  /*3400*/  MOV R180, R162 ;  /* 0x000000a200b47202 */ /* 0x000fe80000000f00 */
[----:B------:R-:W-:Y:S02]  /*3410*/  MOV R167, R163 ;  /* 0x000000a300a77202 */ /* 0x000fe40000000f00 */
[----:B------:R-:W2:Y:S03]  /*3420*/  LDSM.16.M88.4 R160, [R0+0xd880] ;  /* 0x00d8800000a0783b */ /* 0x000ea60000000200 */
[----:B------:R-:W-:Y:S10]  /*3430*/  MUFU.EX2 R165, R180 ;  /* 0x000000b400a57308 */ /* 0x000ff40000000800 */
[----:B------:R-:W4:Y:S10]  /*3440*/  MUFU.EX2 R164, R167 ;  /* 0x000000a700a47308 */ /* 0x000f340000000800 */
[----:B------:R-:W5:Y:S01]  /*3450*/  MUFU.EX2 R166, R181 ;  /* 0x000000b500a67308 */ /* 0x000f620000000800 */
[-C--:B---3--:R-:W-:Y:S09]  /*3460*/  HMMA.16816.F32.BF16 R36, R156, R188.reuse, R36 ;  /* 0x000000bc9c24723c */ /* 0x088ff20000041824 */
[----:B------:R-:W-:Y:S01]  /*3470*/  MUFU.EX2 R167, R20 ;  /* 0x0000001400a77308 */ /* 0x000fe20000000800 */
[C---:B--2---:R-:W-:Y:S09]  /*3480*/  HMMA.16816.F32.BF16 R24, R160.reuse, R188, R24 ;  /* 0x000000bca018723c */ /* 0x044ff20000041818 */
[----:B------:R-:W-:Y:S01]  /*3490*/  MUFU.EX2 R180, R16 ;  /* 0x0000001000b47308 */ /* 0x000fe20000000800 */
[-C--:B------:R-:W-:Y:S09]  /*34a0*/  HMMA.16816.F32.BF16 R28, R160, R190.reuse, R28 ;  /* 0x000000bea01c723c */ /* 0x080ff2000004181c */
[----:B------:R-:W-:Y:S01]  /*34b0*/  MUFU.EX2 R181, R12 ;  /* 0x0000000c00b57308 */ /* 0x000fe20000000800 */
[C---:B------:R-:W-:Y:S09]  /*34c0*/  HMMA.16816.F32.BF16 R40, R156.reuse, R190, R40 ;  /* 0x000000be9c28723c */ /* 0x040ff20000041828 */
[----:B------:R-:W-:Y:S01]  /*34d0*/  MUFU.EX2 R3, R3 ;  /* 0x0000000300037308 */ /* 0x000fe20000000800 */
[-C--:B------:R-:W-:Y:S08]  /*34e0*/  HMMA.16816.F32.BF16 R44, R156, R192.reuse, R44 ;  /* 0x000000c09c2c723c */ /* 0x080ff0000004182c */
[C---:B------:R-:W-:Y:S01]  /*34f0*/  HMMA.16816.F32.BF16 R48, R160.reuse, R192, R48 ;  /* 0x000000c0a030723c */ /* 0x040fe20000041830 */
[----:B------:R-:W-:Y:S07]  /*3500*/  MUFU.EX2 R2, R2 ;  /* 0x0000000200027308 */ /* 0x000fee0000000800 */
[-C--:B------:R-:W-:Y:S01]  /*3510*/  HMMA.16816.F32.BF16 R52, R160, R194.reuse, R52 ;  /* 0x000000c2a034723c */ /* 0x080fe20000041834 */
[----:B------:R-:W-:Y:S07]  /*3520*/  LDSM.16.M88.4 R160, [R229+0x1800] ;  /* 0x00180000e5a0783b */ /* 0x000fee0000000200 */
[----:B------:R-:W-:Y:S01]  /*3530*/  HMMA.16816.F32.BF16 R56, R156, R194, R56 ;  /* 0x000000c29c38723c */ /* 0x000fe20000041838 */
[----:B------:R-:W2:Y:S07]  /*3540*/  LDSM.16.M88.4 R156, [R229+0x1000] ;  /* 0x00100000e59c783b */ /* 0x000eae0000000200 */
[-C--:B--2---:R-:W-:Y:S08]  /*3550*/  HMMA.16816.F32.BF16 R36, R156, R196.reuse, R36 ;  /* 0x000000c49c24723c */ /* 0x084ff00000041824 */
        /* <DEDUP_REMOVED lines=26> */
[----:B------:R-:W2:Y:S01]  /*3700*/  LDS R160, [R248.X4+0xf280] ;  /* 0x00f28000f8a07984 */ /* 0x000ea20000004800 */
[----:B------:R-:W3:Y:S06]  /*3710*/  MUFU.EX2 R161, R182 ;  /* 0x000000b600a17308 */ /* 0x000eec0000000800 */
[----:B------:R-:W-:Y:S04]  /*3720*/  HMMA.16816.F32.BF16 R56, R156, R218, R56 ;  /* 0x000000da9c38723c */ /* 0x000fe80000041838 */
[----:B------:R1:W-:Y:S10]  /*3730*/  MUFU.EX2 R157, R18 ;  /* 0x00000012009d7308 */ /* 0x0003f40000000800 */
[----:B------:R-:W3:Y:S10]  /*3740*/  MUFU.EX2 R162, R183 ;  /* 0x000000b700a27308 */ /* 0x000ef40000000800 */
[----:B------:R-:W3:Y:S01]  /*3750*/  MUFU.EX2 R163, R32 ;  /* 0x0000002000a37308 */ /* 0x000ee20000000800 */
[----:B-1----:R-:W1:Y:S01]  /*3760*/  LDS R18, [R248.X4+0xf2a0] ;  /* 0x00f2a000f8127984 */ /* 0x002e620000004800 */
[--C-:B--2---:R-:W-:Y:S08]  /*3770*/  FADD.FTZ R159, R36, -R160.reuse ;  /* 0x800000a0249f7221 */ /* 0x104ff00000010000 */
[----:B------:R-:W2:Y:S01]  /*3780*/  MUFU.EX2 R182, R8 ;  /* 0x0000000800b67308 */ /* 0x000ea20000000800 */
[--C-:B------:R-:W-:Y:S02]  /*3790*/  FADD.FTZ R158, R37, -R160.reuse ;  /* 0x800000a0259e7221 */ /* 0x100fe40000010000 */
[----:B----4-:R-:W-:Y:S01]  /*37a0*/  FMUL.FTZ R159, R164, R159 ;  /* 0x0000009fa49f7220 */ /* 0x010fe20000410000 */
[C---:B------:R-:W-:Y:S01]  /*37b0*/  F2FP.BF16.PACK_AB R164, R165.reuse, R164 ;  /* 0x000000a4a5a4723e */ /* 0x040fe200000010ff */
[----:B------:R-:W-:Y:S02]  /*37c0*/  FMUL.FTZ R158, R165, R158 ;  /* 0x0000009ea59e7220 */ /* 0x000fe40000410000 */
[----:B------:R-:W4:Y:S01]  /*37d0*/  LDS R165, [R248.X4+0xf300] ;  /* 0x00f30000f8a57984 */ /* 0x000f220000004800 */
[--C-:B------:R-:W-:Y:S02]  /*37e0*/  FADD.FTZ R40, R40, -R160.reuse ;  /* 0x800000a028287221 */ /* 0x100fe40000010000 */
[----:B------:R-:W1:Y:S01]  /*37f0*/  MUFU.EX2 R183, R4 ;  /* 0x0000000400b77308 */ /* 0x000e620000000800 */
[--C-:B------:R-:W-:Y:S02]  /*3800*/  FADD.FTZ R41, R41, -R160.reuse ;  /* 0x800000a029297221 */ /* 0x100fe40000010000 */
[--C-:B------:R-:W-:Y:S02]  /*3810*/  FADD.FTZ R44, R44, -R160.reuse ;  /* 0x800000a02c2c7221 */ /* 0x100fe40000010000 */
[--C-:B------:R-:W-:Y:S02]  /*3820*/  FADD.FTZ R45, R45, -R160.reuse ;  /* 0x800000a02d2d7221 */ /* 0x100fe40000010000 */
[--C-:B------:R-:W-:Y:S02]  /*3830*/  FADD.FTZ R56, R56, -R160.reuse ;  /* 0x800000a038387221 */ /* 0x100fe40000010000 */
[----:B------:R-:W-:Y:S02]  /*3840*/  FADD.FTZ R57, R57, -R160 ;  /* 0x800000a039397221 */ /* 0x000fe40000010000 */
[----:B-----5:R-:W-:Y:S02]  /*3850*/  FMUL.FTZ R40, R166, R40 ;  /* 0x00000028a6287220 */ /* 0x020fe40000410000 */
[C---:B---3--:R-:W-:Y:S01]  /*3860*/  FMUL.FTZ R41, R161.reuse, R41 ;  /* 0x00000029a1297220 */ /* 0x048fe20000410000 */
[----:B------:R-:W-:Y:S01]  /*3870*/  F2FP.BF16.PACK_AB R161, R161, R166 ;  /* 0x000000a6a1a1723e */ /* 0x000fe200000010ff */
[----:B------:R-:W-:Y:S02]  /*3880*/  FMUL.FTZ R44, R162, R44 ;  /* 0x0000002ca22c7220 */ /* 0x000fe40000410000 */
[----:B------:R-:W-:Y:S01]  /*3890*/  FMUL.FTZ R45, R163, R45 ;  /* 0x0000002da32d7220 */ /* 0x000fe20000410000 */
[----:B------:R-:W-:Y:S01]  /*38a0*/  F2FP.BF16.PACK_AB R41, R41, R40 ;  /* 0x000000282929723e */ /* 0x000fe200000010ff */
[----:B------:R-:W-:Y:S01]  /*38b0*/  FMUL.FTZ R56, R167, R56 ;  /* 0x00000038a7387220 */ /* 0x000fe20000410000 */
[----:B------:R-:W-:Y:S01]  /*38c0*/  MUFU.EX2 R40, R7 ;  /* 0x0000000700287308 */ /* 0x000fe20000000800 */
[----:B------:R-:W-:Y:S01]  /*38d0*/  FMUL.FTZ R57, R180, R57 ;  /* 0x00000039b4397220 */ /* 0x000fe20000410000 */
[----:B------:R-:W-:Y:S01]  /*38e0*/  F2FP.BF16.PACK_AB R45, R45, R44 ;  /* 0x0000002c2d2d723e */ /* 0x000fe200000010ff */
[--C-:B-1----:R-:W-:Y:S01]  /*38f0*/  FADD.FTZ R166, R43, -R18.reuse ;  /* 0x800000122ba67221 */ /* 0x102fe20000010000 */
[----:B------:R-:W-:Y:S01]  /*3900*/  F2FP.BF16.PACK_AB R163, R163, R162 ;  /* 0x000000a2a3a3723e */ /* 0x000fe200000010ff */
[--C-:B------:R-:W-:Y:S01]  /*3910*/  FADD.FTZ R44, R38, -R18.reuse ;  /* 0x80000012262c7221 */ /* 0x100fe20000010000 */
[----:B------:R-:W-:Y:S01]  /*3920*/  F2FP.BF16.PACK_AB R57, R57, R56 ;  /* 0x000000383939723e */ /* 0x000fe200000010ff */
[--C-:B------:R-:W-:Y:S01]  /*3930*/  FADD.FTZ R58, R58, -R18.reuse ;  /* 0x800000123a3a7221 */ /* 0x100fe20000010000 */
[----:B------:R-:W1:Y:S02]  /*3940*/  LDS R56, [R248.X4+0xf320] ;  /* 0x00f32000f8387984 */ /* 0x000e640000004800 */
[----:B------:R-:W3:Y:S01]  /*3950*/  MUFU.EX2 R43, R6 ;  /* 0x00000006002b7308 */ /* 0x000ee20000000800 */
[--C-:B------:R-:W-:Y:S01]  /*3960*/  FADD.FTZ R59, R59, -R18.reuse ;  /* 0x800000123b3b7221 */ /* 0x100fe20000010000 */
[----:B------:R-:W-:Y:S01]  /*3970*/  F2FP.BF16.PACK_AB R167, R180, R167 ;  /* 0x000000a7b4a7723e */ /* 0x000fe200000010ff */
[----:B------:R-:W-:Y:S01]  /*3980*/  FMUL.FTZ R44, R181, R44 ;  /* 0x0000002cb52c7220 */ /* 0x000fe20000410000 */
[----:B--2---:R-:W-:Y:S01]  /*3990*/  F2FP.BF16.PACK_AB R181, R182, R181 ;  /* 0x000000b5b6b5723e */ /* 0x004fe200000010ff */
[--C-:B------:R-:W-:Y:S01]  /*39a0*/  FADD.FTZ R160, R39, -R18.reuse ;  /* 0x8000001227a07221 */ /* 0x100fe20000010000 */
[----:B------:R-:W-:Y:S01]  /*39b0*/  STS [R238+0xf480], R164 ;  /* 0x00f480a4ee007388 */ /* 0x000fe20000000800 */
[--C-:B------:R-:W-:Y:S01]  /*39c0*/  FADD.FTZ R42, R42, -R18.reuse ;  /* 0x800000122a2a7221 */ /* 0x100fe20000010000 */
[----:B------:R-:W-:Y:S01]  /*39d0*/  F2FP.BF16.PACK_AB R162, R158, R159 ;  /* 0x0000009f9ea2723e */ /* 0x000fe200000010ff */
[----:B------:R-:W-:Y:S01]  /*39e0*/  FMUL.FTZ R58, R23, R58 ;  /* 0x0000003a173a7220 */ /* 0x000fe20000410000 */
[----:B------:R-:W-:Y:S01]  /*39f0*/  STS [R238+0xf880], R181 ;  /* 0x00f880b5ee007388 */ /* 0x000fe20000000800 */
[C---:B------:R-:W-:Y:S01]  /*3a00*/  FMUL.FTZ R59, R22.reuse, R59 ;  /* 0x0000003b163b7220 */ /* 0x040fe20000410000 */
[----:B------:R-:W-:Y:S01]  /*3a10*/  F2FP.BF16.PACK_AB R23, R22, R23 ;  /* 0x000000171617723e */ /* 0x000fe200000010ff */
[----:B------:R-:W-:Y:S01]  /*3a20*/  FMUL.FTZ R160, R182, R160 ;  /* 0x000000a0b6a07220 */ /* 0x000fe20000410000 */
[----:B------:R1:W-:Y:S01]  /*3a30*/  STS [R236], R161 ;  /* 0x000000a1ec007388 */ /* 0x0003e20000000800 */
[----:B------:R-:W-:Y:S01]  /*3a40*/  FMUL.FTZ R42, R183, R42 ;  /* 0x0000002ab72a7220 */ /* 0x000fe20000410000 */
[----:B------:R-:W-:Y:S01]  /*3a50*/  F2FP.BF16.PACK_AB R183, R35, R183 ;  /* 0x000000b723b7723e */ /* 0x000fe200000010ff */
[--C-:B----4-:R-:W-:Y:S01]  /*3a60*/  FADD.FTZ R28, R28, -R165.reuse ;  /* 0x800000a51c1c7221 */ /* 0x110fe20000010000 */
[----:B------:R-:W-:Y:S01]  /*3a70*/  F2FP.BF16.PACK_AB R59, R59, R58 ;  /* 0x0000003a3b3b723e */ /* 0x000fe200000010ff */
[--C-:B------:R-:W-:Y:S01]  /*3a80*/  FADD.FTZ R58, R25, -R165.reuse ;  /* 0x800000a5193a7221 */ /* 0x100fe20000010000 */
[----:B------:R-:W-:Y:S01]  /*3a90*/  F2FP.BF16.PACK_AB R25, R19, R21 ;  /* 0x000000151319723e */ /* 0x000fe200000010ff */
[----:B------:R-:W-:Y:S01]  /*3aa0*/  STS [R236+0x400], R183 ;  /* 0x000400b7ec007388 */ /* 0x000fe20000000800 */
[----:B------:R-:W-:Y:S01]  /*3ab0*/  F2FP.BF16.PACK_AB R44, R160, R44 ;  /* 0x0000002ca02c723e */ /* 0x000fe200000010ff */
[--C-:B------:R-:W-:Y:S01]  /*3ac0*/  FADD.FTZ R160, R29, -R165.reuse ;  /* 0x800000a51da07221 */ /* 0x100fe20000010000 */
[----:B------:R-:W2:Y:S01]  /*3ad0*/  MUFU.EX2 R182, R5 ;  /* 0x0000000500b67308 */ /* 0x000ea20000000800 */
[--C-:B------:R-:W-:Y:S01]  /*3ae0*/  FADD.FTZ R48, R48, -R165.reuse ;  /* 0x800000a530307221 */ /* 0x100fe20000010000 */
[----:B------:R4:W-:Y:S01]  /*3af0*/  STS [R238+0x10480], R25 ;  /* 0x01048019ee007388 */ /* 0x0009e20000000800 */
[--C-:B------:R-:W-:Y:S02]  /*3b00*/  FADD.FTZ R49, R49, -R165.reuse ;  /* 0x800000a531317221 */ /* 0x100fe40000010000 */
[----:B------:R-:W-:Y:S02]  /*3b10*/  FMUL.FTZ R28, R157, R28 ;  /* 0x0000001c9d1c7220 */ /* 0x000fe40000410000 */
[----:B------:R-:W-:Y:S02]  /*3b20*/  FMUL.FTZ R48, R15, R48 ;  /* 0x000000300f307220 */ /* 0x000fe40000410000 */
[--C-:B------:R-:W-:Y:S02]  /*3b30*/  FADD.FTZ R24, R24, -R165.reuse ;  /* 0x800000a518187221 */ /* 0x100fe40000010000 */
[----:B------:R-:W-:Y:S02]  /*3b40*/  FMUL.FTZ R160, R17, R160 ;  /* 0x000000a011a07220 */ /* 0x000fe40000410000 */
[----:B------:R-:W-:Y:S02]  /*3b50*/  FMUL.FTZ R49, R14, R49 ;  /* 0x000000310e317220 */ /* 0x000fe40000410000 */
[----:B------:R-:W-:Y:S01]  /*3b60*/  FMUL.FTZ R24, R21, R24 ;  /* 0x0000001815187220 */ /* 0x000fe20000410000 */
[----:B------:R-:W-:Y:S01]  /*3b70*/  F2FP.BF16.PACK_AB R28, R160, R28 ;  /* 0x0000001ca01c723e */ /* 0x000fe200000010ff */
[----:B------:R-:W-:Y:S01]  /*3b80*/  FMUL.FTZ R29, R19, R58 ;  /* 0x0000003a131d7220 */ /* 0x000fe20000410000 */
[----:B------:R-:W-:Y:S01]  /*3b90*/  F2FP.BF16.PACK_AB R160, R49, R48 ;  /* 0x0000003031a0723e */ /* 0x000fe200000010ff */
[----:B------:R-:W-:Y:S01]  /*3ba0*/  FADD.FTZ R180, R47, -R18 ;  /* 0x800000122fb47221 */ /* 0x000fe20000010000 */
[----:B------:R-:W-:Y:S01]  /*3bb0*/  F2FP.BF16.PACK_AB R49, R9, R10 ;  /* 0x0000000a0931723e */ /* 0x000fe200000010ff */
[----:B------:R-:W-:Y:S01]  /*3bc0*/  FMUL.FTZ R166, R35, R166 ;  /* 0x000000a623a67220 */ /* 0x000fe20000410000 */
[----:B------:R-:W-:Y:S01]  /*3bd0*/  F2FP.BF16.PACK_AB R58, R17, R157 ;  /* 0x0000009d113a723e */ /* 0x000fe200000010ff */
[--C-:B------:R-:W-:Y:S01]  /*3be0*/  FADD.FTZ R52, R52, -R165.reuse ;  /* 0x800000a534347221 */ /* 0x100fe20000010000 */
[----:B------:R-:W-:Y:S01]  /*3bf0*/  F2FP.BF16.PACK_AB R29, R29, R24 ;  /* 0x000000181d1d723e */ /* 0x000fe200000010ff */
[----:B------:R-:W-:Y:S01]  /*3c00*/  STS [R238+0x10880], R49 ;  /* 0x01088031ee007388 */ /* 0x000fe20000000800 */
[----:B---3--:R-:W-:Y:S01]  /*3c10*/  F2FP.BF16.PACK_AB R24, R43, R40 ;  /* 0x000000282b18723e */ /* 0x008fe200000010ff */
[--C-:B-1----:R-:W-:Y:S01]  /*3c20*/  FADD.FTZ R161, R26, -R56.reuse ;  /* 0x800000381aa17221 */ /* 0x102fe20000010000 */
[----:B------:R-:W-:Y:S01]  /*3c30*/  F2FP.BF16.PACK_AB R47, R33, R34 ;  /* 0x00000022212f723e */ /* 0x000fe200000010ff */
[----:B------:R-:W-:Y:S01]  /*3c40*/  STS [R236+0x1000], R58 ;  /* 0x0010003aec007388 */ /* 0x000fe20000000800 */
[----:B------:R-:W-:Y:S01]  /*3c50*/  F2FP.BF16.PACK_AB R42, R166, R42 ;  /* 0x0000002aa62a723e */ /* 0x000fe200000010ff */
[----:B------:R-:W-:Y:S01]  /*3c60*/  FADD.FTZ R166, R53, -R165 ;  /* 0x800000a535a67221 */ /* 0x000fe20000010000 */
[----:B------:R-:W-:Y:S01]  /*3c70*/  F2FP.BF16.PACK_AB R53, R14, R15 ;  /* 0x0000000f0e35723e */ /* 0x000fe200000010ff */
[----:B------:R1:W-:Y:S01]  /*3c80*/  STS [R236+0x1400], R24 ;  /* 0x00140018ec007388 */ /* 0x0003e20000000800 */
[----:B--2---:R-:W-:Y:S01]  /*3c90*/  F2FP.BF16.PACK_AB R181, R252, R182 ;  /* 0x000000b6fcb5723e */ /* 0x004fe200000010ff */
[--C-:B------:R-:W-:Y:S01]  /*3ca0*/  FADD.FTZ R26, R27, -R56.reuse ;  /* 0x800000381b1a7221 */ /* 0x100fe20000010000 */
[----:B------:R-:W-:Y:S01]  /*3cb0*/  F2FP.BF16.PACK_AB R165, R11, R13 ;  /* 0x0000000d0ba5723e */ /* 0x000fe200000010ff */
[----:B------:R-:W-:Y:S01]  /*3cc0*/  STS [R238+0x11480], R163 ;  /* 0x011480a3ee007388 */ /* 0x000fe20000000800 */
[----:B----4-:R-:W-:Y:S01]  /*3cd0*/  F2FP.BF16.PACK_AB R25, R2, R3 ;  /* 0x000000030219723e */ /* 0x010fe200000010ff */
[----:B------:R-:W-:Y:S02]  /*3ce0*/  FMUL.FTZ R26, R9, R26 ;  /* 0x0000001a091a7220 */ /* 0x000fe40000410000 */
[----:B------:R-:W-:Y:S01]  /*3cf0*/  STS [R238+0x11880], R47 ;  /* 0x0118802fee007388 */ /* 0x000fe20000000800 */
[----:B------:R-:W-:Y:S02]  /*3d00*/  FADD.FTZ R27, R30, -R56 ;  /* 0x800000381e1b7221 */ /* 0x000fe40000010000 */
[----:B------:R-:W-:Y:S01]  /*3d10*/  FMUL.FTZ R161, R10, R161 ;  /* 0x000000a10aa17220 */ /* 0x000fe20000410000 */
[----:B------:R-:W-:Y:S01]  /*3d20*/  STS [R236+0x2000], R167 ;  /* 0x002000a7ec007388 */ /* 0x000fe20000000800 */
[----:B------:R-:W-:Y:S02]  /*3d30*/  FMUL.FTZ R27, R40, R27 ;  /* 0x0000001b281b7220 */ /* 0x000fe40000410000 */
[----:B------:R-:W-:Y:S01]  /*3d40*/  FADD.FTZ R46, R46, -R18 ;  /* 0x800000122e2e7221 */ /* 0x000fe20000010000 */
[----:B------:R-:W-:Y:S01]  /*3d50*/  STS [R236+0x2400], R23 ;  /* 0x00240017ec007388 */ /* 0x000fe20000000800 */
[----:B------:R-:W-:Y:S01]  /*3d60*/  F2FP.BF16.PACK_AB R161, R26, R161 ;  /* 0x000000a11aa1723e */ /* 0x000fe200000010ff */
[----:B------:R-:W-:Y:S02]  /*3d70*/  FMUL.FTZ R180, R33, R180 ;  /* 0x000000b421b47220 */ /* 0x000fe40000410000 */
[----:B------:R-:W-:Y:S01]  /*3d80*/  STS [R238+0x12480], R53 ;  /* 0x01248035ee007388 */ /* 0x000fe20000000800 */
[----:B------:R-:W-:Y:S02]  /*3d90*/  FMUL.FTZ R46, R34, R46 ;  /* 0x0000002e222e7220 */ /* 0x000fe40000410000 */
[--C-:B------:R-:W-:Y:S01]  /*3da0*/  FADD.FTZ R51, R51, -R56.reuse ;  /* 0x8000003833337221 */ /* 0x100fe20000010000 */
[----:B------:R-:W-:Y:S01]  /*3db0*/  STS [R238+0x12880], R181 ;  /* 0x012880b5ee007388 */ /* 0x000fe20000000800 */
[--C-:B-1----:R-:W-:Y:S01]  /*3dc0*/  FADD.FTZ R24, R31, -R56.reuse ;  /* 0x800000381f187221 */ /* 0x102fe20000010000 */
[----:B------:R-:W-:Y:S01]  /*3dd0*/  F2FP.BF16.PACK_AB R46, R180, R46 ;  /* 0x0000002eb42e723e */ /* 0x000fe200000010ff */
[--C-:B------:R-:W-:Y:S01]  /*3de0*/  FADD.FTZ R54, R54, -R56.reuse ;  /* 0x8000003836367221 */ /* 0x100fe20000010000 */
[----:B------:R1:W-:Y:S01]  /*3df0*/  STS [R236+0x3000], R165 ;  /* 0x003000a5ec007388 */ /* 0x0003e20000000800 */
[----:B------:R-:W-:Y:S02]  /*3e00*/  FMUL.FTZ R24, R43, R24 ;  /* 0x000000182b187220 */ /* 0x000fe40000410000 */
[--C-:B------:R-:W-:Y:S01]  /*3e10*/  FADD.FTZ R55, R55, -R56.reuse ;  /* 0x8000003837377221 */ /* 0x100fe20000010000 */
[----:B------:R-:W-:Y:S01]  /*3e20*/  STS [R236+0x3400], R25 ;  /* 0x00340019ec007388 */ /* 0x000fe20000000800 */
[----:B------:R-:W-:Y:S01]  /*3e30*/  FMUL.FTZ R252, R252, R51 ;  /* 0x00000033fcfc7220 */ /* 0x000fe20000410000 */
[----:B------:R-:W-:Y:S01]  /*3e40*/  F2FP.BF16.PACK_AB R31, R24, R27 ;  /* 0x0000001b181f723e */ /* 0x000fe200000010ff */
[----:B------:R-:W-:Y:S01]  /*3e50*/  FADD.FTZ R27, R50, -R56 ;  /* 0x80000038321b7221 */ /* 0x000fe20000010000 */
[----:B------:R-:W-:Y:S01]  /*3e60*/  BAR.SYNC.DEFER_BLOCKING 0x0 ;  /* 0x0000000000007b1d */ /* 0x000fe20000010000 */
[----:B------:R-:W-:Y:S02]  /*3e70*/  FMUL.FTZ R52, R13, R52 ;  /* 0x000000340d347220 */ /* 0x000fe40000410000 */
[----:B------:R-:W-:Y:S02]  /*3e80*/  FMUL.FTZ R27, R182, R27 ;  /* 0x0000001bb61b7220 */ /* 0x000fe40000410000 */
[----:B------:R-:W-:Y:S02]  /*3e90*/  FMUL.FTZ R54, R3, R54 ;  /* 0x0000003603367220 */ /* 0x000fe40000410000 */
[----:B------:R-:W-:Y:S01]  /*3ea0*/  FMUL.FTZ R55, R2, R55 ;  /* 0x0000003702377220 */ /* 0x000fe20000410000 */
[----:B------:R-:W-:Y:S01]  /*3eb0*/  F2FP.BF16.PACK_AB R3, R252, R27 ;  /* 0x0000001bfc03723e */ /* 0x000fe200000010ff */
[----:B------:R-:W-:Y:S01]  /*3ec0*/  FMUL.FTZ R166, R11, R166 ;  /* 0x000000a60ba67220 */ /* 0x000fe20000410000 */
[----:B------:R-:W-:Y:S04]  /*3ed0*/  SHF.L.U32 R2, R232, 0x1, RZ ;  /* 0x00000001e8027819 */ /* 0x000fe800000006ff */
[----:B------:R-:W-:Y:S02]  /*3ee0*/  F2FP.BF16.PACK_AB R166, R166, R52 ;  /* 0x00000034a6a6723e */ /* 0x000fe400000010ff */
[----:B-1----:R-:W-:Y:S01]  /*3ef0*/  F2FP.BF16.PACK_AB R165, R55, R54 ;  /* 0x0000003637a5723e */ /* 0x002fe200000010ff */
        /* <DEDUP_REMOVED lines=97> */
[----:B------:R-:W-:Y:S01]  /*4510*/  ULDC.64 UR6, c[0x0][0x208] ;  /* 0x0000820000067ab9 */ /* 0x000fe20000000a00 */
[C---:B------:R-:W-:Y:S01]  /*4520*/  LOP3.LUT P4, RZ, R245.reuse, 0x1, RZ, 0xc0, !PT ;  /* 0x00000001f5ff7812 */ /* 0x040fe2000788c0ff */
[----:B------:R-:W-:Y:S01]  /*4530*/  USHF.R.S32.HI UR15, URZ, 0x1f, UR11 ;  /* 0x0000001f3f0f7899 */ /* 0x000fe2000801140b */
[C---:B------:R-:W-:Y:S01]  /*4540*/  LOP3.LUT P3, RZ, R245.reuse, 0x2, RZ, 0xc0, !PT ;  /* 0x00000002f5ff7812 */ /* 0x040fe2000786c0ff */
[----:B------:R-:W-:Y:S01]  /*4550*/  USHF.L.U32 UR14, UR11, 0x6, URZ ;  /* 0x000000060b0e7899 */ /* 0x000fe2000800063f */
[----:B------:R-:W-:Y:S01]  /*4560*/  LOP3.LUT P1, RZ, R245, 0x4, RZ, 0xc0, !PT ;  /* 0x00000004f5ff7812 */ /* 0x000fe2000782c0ff */
[----:B------:R-:W-:Y:S01]  /*4570*/  UIMAD UR15, UR15, UR6, URZ ;  /* 0x000000060f0f72a4 */ /* 0x000fe2000f8e023f */
[----:B------:R-:W-:Y:S01]  /*4580*/  @!P2 IMAD.SHL.U32 R6, R235, 0x10, RZ ;  /* 0x00000010eb06a824 */ /* 0x000fe200078e00ff */
[----:B------:R-:W-:Y:S02]  /*4590*/  UIMAD.WIDE.U32 UR18, UR11, UR6, URZ ;  /* 0x000000060b1272a5 */ /* 0x000fe4000f8e003f */
[----:B------:R-:W-:Y:S01]  /*45a0*/  UIMAD UR15, UR11, UR7, UR15 ;  /* 0x000000070b0f72a4 */ /* 0x000fe2000f8e020f */
[----:B------:R-:W-:Y:S01]  /*45b0*/  IMAD.U32 R5, RZ, RZ, UR14 ;  /* 0x0000000eff057e24 */ /* 0x000fe2000f8e00ff */
[----:B------:R-:W-:Y:S02]  /*45c0*/  UIADD3 UR16, -UR14, UR10, URZ ;  /* 0x0000000a0e107290 */ /* 0x000fe4000fffe13f */
[----:B------:R-:W-:Y:S01]  /*45d0*/  UIADD3 UR15, UR19, UR15, URZ ;  /* 0x0000000f130f7290 */ /* 0x000fe2000fffe03f */
[----:B------:R-:W-:Y:S02]  /*45e0*/  IMAD.U32 R4, RZ, RZ, UR18 ;  /* 0x00000012ff047e24 */ /* 0x000fe4000f8e00ff */
[----:B------:R-:W-:Y:S01]  /*45f0*/  IMAD.U32 R7, RZ, RZ, UR18 ;  /* 0x00000012ff077e24 */ /* 0x000fe2000f8e00ff */
[C---:B------:R-:W-:Y:S01]  /*4600*/  ISETP.GE.OR P4, PT, R240.reuse, UR16, !P4 ;  /* 0x00000010f0007c0c */ /* 0x040fe2000e786670 */
[----:B------:R-:W-:Y:S01]  /*4610*/  @!P2 IMAD.WIDE R10, R5, 0x4, R246 ;  /* 0x00000004050aa825 */ /* 0x000fe200078e02f6 */
[C---:B------:R-:W-:Y:S02]  /*4620*/  ISETP.GE.OR P3, PT, R240.reuse, UR16, !P3 ;  /* 0x00000010f0007c0c */ /* 0x040fe4000df66670 */
[----:B------:R-:W-:Y:S02]  /*4630*/  ISETP.GE.OR P1, PT, R240, UR16, !P1 ;  /* 0x00000010f0007c0c */ /* 0x000fe4000cf26670 */
[----:B--2---:R-:W-:Y:S01]  /*4640*/  LEA R8, P0, R4, R36, 0x7 ;  /* 0x0000002404087211 */ /* 0x004fe200078038ff */
[----:B------:R-:W-:Y:S05]  /*4650*/  IMAD.U32 R4, RZ, RZ, UR15 ;  /* 0x0000000fff047e24 */ /* 0x000fea000f8e00ff */
[----:B------:R-:W-:Y:S05]  /*4660*/  LEA.HI.X R9, R7, R37, R4, 0x7, P0 ;  /* 0x0000002507097211 */ /* 0x000fea00000f3c04 */
[----:B------:R-:W-:Y:S01]  /*4670*/  @!PT LDS RZ, [RZ] ;  /* 0x00000000fffff984 */ /* 0x000fe20000000800 */
[----:B------:R-:W-:Y:S01]  /*4680*/  @!PT LDS RZ, [RZ] ;  /* 0x00000000fffff984 */ /* 0x000fe20000000800 */
[----:B------:R-:W-:Y:S01]  /*4690*/  @!PT LDS RZ, [RZ] ;  /* 0x00000000fffff984 */ /* 0x000fe20000000800 */
[----:B------:R1:W-:Y:S04]  /*46a0*/  LDGSTS.E.BYPASS.LTC128B.128 [R237+0xc080], [R8.64], !P4 ;  /* 0x0c08000008ed7fae */ /* 0x0003e8000e101d4c */
[----:B------:R1:W-:Y:S04]  /*46b0*/  LDGSTS.E.BYPASS.LTC128B.128 [R237+0xd080], [R8.64+0x40], !P3 ;  /* 0x0d08004008ed7fae */ /* 0x0003e8000d901d4c */
[----:B------:R1:W-:Y:S04]  /*46c0*/  LDGSTS.E.BYPASS.LTC128B.128 [R237+0xe080], [R8.64+0x80], !P1 ;  /* 0x0e08008008ed7fae */ /* 0x0003e8000c901d4c */
[----:B------:R1:W-:Y:S02]  /*46d0*/  @!P2 LDGSTS.E.BYPASS.LTC128B.128 [R6+0xf280], [R10.64] ;  /* 0x0f2800000a06afae */ /* 0x0003e4000b901d4c */
.L_x_57:
[-C--:B-12-4-:R-:W-:Y:S01]  /*46e0*/  HMMA.16816.F32.BF16 R4, R40, R2.reuse, RZ ;  /* 0x000000022804723c */ /* 0x096fe200000418ff */
[----:B------:R-:W-:Y:S01]  /*46f0*/  LDSM.16.M88.4 R28, [R224] ;  /* 0x00000000e01c783b */ /* 0x000fe20000000200 */
[----:B------:R-:W-:Y:S02]  /*4700*/  UIMAD UR5, UR5, 0x1800, URZ ;  /* 0x00001800050578a4 */ /* 0x000fe4000f8e023f */
[----:B------:R-:W-:Y:S01]  /*4710*/  UISETP.GE.AND UP0, UPT, UR11, UR8, UPT ;  /* 0x000000080b00728c */ /* 0x000fe2000bf06270 */
[----:B------:R-:W-:Y:S01]  /*4720*/  LDSM.16.M88.4 R32, [R224+0x1000] ;  /* 0x00100000e020783b */ /* 0x000fe20000000200 */
[----:B------:R-:W-:Y:S02]  /*4730*/  UISETP.GE.AND UP1, UPT, UR9, 0x1, UPT ;  /* 0x000000010900788c */ /* 0x000fe4000bf26270 */
[C---:B------:R-:W-:Y:S01]  /*4740*/  HMMA.16816.F32.BF16 R8, R24.reuse, R2, RZ ;  /* 0x000000021808723c */ /* 0x040fe200000418ff */
[----:B------:R-:W1:Y:S01]  /*4750*/  LDSM.16.MT88.2 R2, [R227+0x800] ;  /* 0x00080000e302783b */ /* 0x000e620000004100 */
[----:B------:R-:W-:Y:S02]  /*4760*/  UIADD3 UR6, UR4, 0x1, URZ ;  /* 0x0000000104067890 */ /* 0x000fe4000fffe03f */
[----:B------:R-:W-:Y:S01]  /*4770*/  UISETP.GE.AND UP2, UPT, UR4, 0x1, UPT ;  /* 0x000000010400788c */ /* 0x000fe2000bf46270 */
[----:B------:R-:W2:Y:S03]  /*4780*/  LDSM.16.MT88.2 R36, [R227+0x2800] ;  /* 0x00280000e324783b */ /* 0x000ea60000004100 */
[-C--:B------:R-:W-:Y:S01]  /*4790*/  HMMA.16816.F32.BF16 R12, R24, R48.reuse, RZ ;  /* 0x00000030180c723c */ /* 0x080fe200000418ff */
[----:B------:R-:W3:Y:S04]  /*47a0*/  LDSM.16.MT88.2 R38, [R227+0x4800] ;  /* 0x00480000e326783b */ /* 0x000ee80000004100 */
[----:B------:R-:W-:Y:S03]  /*47b0*/  LDSM.16.MT88.2 R44, [R227+0xc00] ;  /* 0x000c0000e32c783b */ /* 0x000fe60000004100 */
[C---:B------:R-:W-:Y:S01]  /*47c0*/  HMMA.16816.F32.BF16 R16, R40.reuse, R48, RZ ;  /* 0x000000302810723c */ /* 0x040fe200000418ff */
[----:B------:R-:W-:Y:S04]  /*47d0*/  LDSM.16.MT88.2 R46, [R227+0x2c00] ;  /* 0x002c0000e32e783b */ /* 0x000fe80000004100 */
[----:B------:R-:W0:Y:S03]  /*47e0*/  LDGDEPBAR ;  /* 0x00000000000079af */ /* 0x000e260000000000 */
[-C--:B------:R-:W-:Y:S01]  /*47f0*/  HMMA.16816.F32.BF16 R20, R40, R50.reuse, RZ ;  /* 0x000000322814723c */ /* 0x080fe200000418ff */
[----:B------:R-:W4:Y:S07]  /*4800*/  LDSM.16.M88.4 R40, [R223] ;  /* 0x00000000df28783b */ /* 0x000f2e0000000200 */
[----:B------:R-:W-:Y:S01]  /*4810*/  HMMA.16816.F32.BF16 R24, R24, R50, RZ ;  /* 0x000000321818723c */ /* 0x000fe200000418ff */
[----:B------:R-:W5:Y:S07]  /*4820*/  LDSM.16.M88.4 R48, [R223+0x1000] ;  /* 0x00100000df30783b */ /* 0x000f6e0000000200 */
        /* <DEDUP_REMOVED lines=10> */
[C---:B------:R-:W-:Y:S01]  /*48d0*/  HMMA.16816.F32.BF16 R8, R32.reuse, R2, R8 ;  /* 0x000000022008723c */ /* 0x040fe20000041808 */
[----:B------:R-:W1:Y:S07]  /*48e0*/  LDSM.16.MT88.2 R2, [R227+0x4c00] ;  /* 0x004c0000e302783b */ /* 0x000e6e0000004100 */
[-C--:B--2---:R-:W-:Y:S08]  /*48f0*/  HMMA.16816.F32.BF16 R12, R32, R36.reuse, R12 ;  /* 0x00000024200c723c */ /* 0x084ff0000004180c */
[C---:B------:R-:W-:Y:S01]  /*4900*/  HMMA.16816.F32.BF16 R16, R28.reuse, R36, R16 ;  /* 0x000000241c10723c */ /* 0x040fe20000041810 */
[----:B------:R-:W2:Y:S07]  /*4910*/  LDSM.16.MT88.2 R36, [R227+0x1000] ;  /* 0x00100000e324783b */ /* 0x000eae0000004100 */
[-C--:B---3--:R-:W-:Y:S01]  /*4920*/  HMMA.16816.F32.BF16 R20, R28, R38.reuse, R20 ;  /* 0x000000261c14723c */ /* 0x088fe20000041814 */
[----:B------:R-:W3:Y:S04]  /*4930*/  LDSM.16.MT88.2 R28, [R227+0x5000] ;  /* 0x00500000e31c783b */ /* 0x000ee80000004100 */
[----:B------:R-:W-:Y:S03]  /*4940*/  LDSM.16.MT88.2 R30, [R227+0x1400] ;  /* 0x00140000e31e783b */ /* 0x000fe60000004100 */
[----:B------:R-:W-:Y:S01]  /*4950*/  HMMA.16816.F32.BF16 R24, R32, R38, R24 ;  /* 0x000000262018723c */ /* 0x000fe20000041818 */
[----:B------:R-:W2:Y:S04]  /*4960*/  LDSM.16.M88.4 R32, [R225+0x2000] ;  /* 0x00200000e120783b */ /* 0x000ea80000000200 */
[----:B------:R-:W-:Y:S03]  /*4970*/  LDSM.16.MT88.2 R38, [R227+0x3400] ;  /* 0x00340000e326783b */ /* 0x000fe60000004100 */
[-C--:B----4-:R-:W-:Y:S08]  /*4980*/  HMMA.16816.F32.BF16 R4, R40, R44.reuse, R4 ;  /* 0x0000002c2804723c */ /* 0x090ff00000041804 */
[C---:B-----5:R-:W-:Y:S08]  /*4990*/  HMMA.16816.F32.BF16 R8, R48.reuse, R44, R8 ;  /* 0x0000002c3008723c */ /* 0x060ff00000041808 */
        /* <DEDUP_REMOVED lines=8> */
[-C--:B--2---:R-:W-:Y:S08]  /*4a20*/  HMMA.16816.F32.BF16 R4, R52, R36.reuse, R4 ;  /* 0x000000243404723c */ /* 0x084ff00000041804 */
[C---:B------:R-:W-:Y:S01]  /*4a30*/  HMMA.16816.F32.BF16 R8, R56.reuse, R36, R8 ;  /* 0x000000243808723c */ /* 0x040fe20000041808 */
[----:B------:R-:W2:Y:S07]  /*4a40*/  LDSM.16.MT88.2 R36, [R227+0x1800] ;  /* 0x00180000e324783b */ /* 0x000eae0000004100 */
[-C--:B------:R-:W-:Y:S08]  /*4a50*/  HMMA.16816.F32.BF16 R12, R56, R156.reuse, R12 ;  /* 0x0000009c380c723c */ /* 0x080ff0000004180c */
[C---:B------:R-:W-:Y:S01]  /*4a60*/  HMMA.16816.F32.BF16 R16, R52.reuse, R156, R16 ;  /* 0x0000009c3410723c */ /* 0x040fe20000041810 */
[----:B------:R-:W5:Y:S07]  /*4a70*/  LDSM.16.MT88.2 R156, [R227+0x3800] ;  /* 0x00380000e39c783b */ /* 0x000f6e0000004100 */
[-C--:B---3--:R-:W-:Y:S01]  /*4a80*/  HMMA.16816.F32.BF16 R20, R52, R28.reuse, R20 ;  /* 0x0000001c3414723c */ /* 0x088fe20000041814 */
[----:B------:R-:W-:Y:S07]  /*4a90*/  LDSM.16.M88.4 R52, [R220+0x2000] ;  /* 0x00200000dc34783b */ /* 0x000fee0000000200 */
[----:B------:R-:W-:Y:S01]  /*4aa0*/  HMMA.16816.F32.BF16 R24, R56, R28, R24 ;  /* 0x0000001c3818723c */ /* 0x000fe20000041818 */
[----:B------:R-:W3:Y:S04]  /*4ab0*/  LDSM.16.MT88.2 R28, [R227+0x5800] ;  /* 0x00580000e31c783b */ /* 0x000ee80000004100 */
[----:B------:R-:W-:Y:S03]  /*4ac0*/  LDSM.16.M88.4 R56, [R220+0x3000] ;  /* 0x00300000dc38783b */ /* 0x000fe60000000200 */
[-C--:B------:R-:W-:Y:S08]  /*4ad0*/  HMMA.16816.F32.BF16 R4, R32, R30.reuse, R4 ;  /* 0x0000001e2004723c */ /* 0x080ff00000041804 */
[C---:B----4-:R-:W-:Y:S01]  /*4ae0*/  HMMA.16816.F32.BF16 R8, R44.reuse, R30, R8 ;  /* 0x0000001e2c08723c */ /* 0x050fe20000041808 */
[----:B------:R-:W4:Y:S07]  /*4af0*/  LDSM.16.MT88.2 R30, [R227+0x1c00] ;  /* 0x001c0000e31e783b */ /* 0x000f2e0000004100 */
[-C--:B------:R-:W-:Y:S08]  /*4b00*/  HMMA.16816.F32.BF16 R12, R44, R38.reuse, R12 ;  /* 0x000000262c0c723c */ /* 0x080ff0000004180c */
[C---:B------:R-:W-:Y:S01]  /*4b10*/  HMMA.16816.F32.BF16 R16, R32.reuse, R38, R16 ;  /* 0x000000262010723c */ /* 0x040fe20000041810 */
[----:B------:R-:W3:Y:S07]  /*4b20*/  LDSM.16.MT88.2 R38, [R227+0x3c00] ;  /* 0x003c0000e326783b */ /* 0x000eee0000004100 */
[-C--:B-1----:R-:W-:Y:S01]  /*4b30*/  HMMA.16816.F32.BF16 R20, R32, R2.reuse, R20 ;  /* 0x000000022014723c */ /* 0x082fe20000041814 */
[----:B------:R-:W-:Y:S07]  /*4b40*/  LDSM.16.MT88.4 R32, [R228+0x13c80] ;  /* 0x013c8000e420783b */ /* 0x000fee0000004200 */
[----:B------:R-:W-:Y:S01]  /*4b50*/  HMMA.16816.F32.BF16 R24, R44, R2, R24 ;  /* 0x000000022c18723c */ /* 0x000fe20000041818 */
[----:B------:R-:W1:Y:S07]  /*4b60*/  LDSM.16.MT88.2 R2, [R227+0x5c00] ;  /* 0x005c0000e302783b */ /* 0x000e6e0000004100 */
[-C--:B--2---:R-:W-:Y:S08]  /*4b70*/  HMMA.16816.F32.BF16 R4, R40, R36.reuse, R4 ;  /* 0x000000242804723c */ /* 0x084ff00000041804 */
[C---:B------:R-:W-:Y:S08]  /*4b80*/  HMMA.16816.F32.BF16 R8, R48.reuse, R36, R8 ;  /* 0x000000243008723c */ /* 0x040ff00000041808 */
[-C--:B-----5:R-:W-:Y:S08]  /*4b90*/  HMMA.16816.F32.BF16 R12, R48, R156.reuse, R12 ;  /* 0x0000009c300c723c */ /* 0x0a0ff0000004180c */
[C---:B------:R-:W-:Y:S08]  /*4ba0*/  HMMA.16816.F32.BF16 R16, R40.reuse, R156, R16 ;  /* 0x0000009c2810723c */ /* 0x040ff00000041810 */
[-C--:B---3--:R-:W-:Y:S08]  /*4bb0*/  HMMA.16816.F32.BF16 R20, R40, R28.reuse, R20 ;  /* 0x0000001c2814723c */ /* 0x088ff00000041814 */
[----:B------:R-:W-:Y:S07]  /*4bc0*/  HMMA.16816.F32.BF16 R24, R48, R28, R24 ;  /* 0x0000001c3018723c */ /* 0x000fee0000041818 */
[----:B------:R-:W-:Y:S01]  /*4bd0*/  IADD3 R29, P0, R242, UR5, RZ ;  /* 0x00000005f21d7c10 */ /* 0x000fe2000ff1e0ff */
[-C--:B----4-:R-:W-:Y:S01]  /*4be0*/  HMMA.16816.F32.BF16 R4, R52, R30.reuse, R4 ;  /* 0x0000001e3404723c */ /* 0x090fe20000041804 */
[----:B------:R-:W-:Y:S01]  /*4bf0*/  IMAD.U32 R28, RZ, RZ, UR5 ;  /* 0x00000005ff1c7e24 */ /* 0x000fe2000f8e00ff */
[----:B------:R-:W-:Y:S04]  /*4c00*/  UIADD3 UR5, UR9, 0x1, URZ ;  /* 0x0000000109057890 */ /* 0x000fe8000fffe03f */
[----:B------:R-:W-:Y:S01]  /*4c10*/  LEA.HI.X.SX32 R28, R28, R249, 0x1, P0 ;  /* 0x000000f91c1c7211 */ /* 0x000fe200000f0eff */
[----:B------:R-:W-:Y:S01]  /*4c20*/  USEL UR9, UR5, URZ, !UP1 ;  /* 0x0000003f05097287 */ /* 0x000fe2000c800000 */
[C---:B------:R-:W-:Y:S02]  /*4c30*/  HMMA.16816.F32.BF16 R8, R56.reuse, R30, R8 ;  /* 0x0000001e3808723c */ /* 0x040fe40000041808 */
[----:B------:R-:W-:Y:S02]  /*4c40*/  UMOV UR5, UR11 ;  /* 0x0000000b00057c82 */ /* 0x000fe40008000000 */
[C---:B------:R-:W-:Y:S04]  /*4c50*/  LEA R44, P0, R29.reuse, c[0x0][0x220], 0x2 ;  /* 0x000088001d2c7a11 */ /* 0x040fe800078010ff */
[-C--:B------:R-:W-:Y:S04]  /*4c60*/  HMMA.16816.F32.BF16 R12, R56, R38.reuse, R12 ;  /* 0x00000026380c723c */ /* 0x080fe8000004180c */
[----:B------:R-:W-:Y:S02]  /*4c70*/  LEA.HI.X R45, R29, c[0x0][0x224], R28, 0x2, P0 ;  /* 0x000089001d2d7a11 */ /* 0x000fe400000f141c */
[----:B------:R-:W-:Y:S02]  /*4c80*/  PLOP3.LUT P0, PT, PT, PT, UP0, 0x80, 0x0 ;  /* 0x000000000000781c */ /* 0x000fe40003f0f008 */
[C---:B------:R-:W-:Y:S01]  /*4c90*/  HMMA.16816.F32.BF16 R16, R52.reuse, R38, R16 ;  /* 0x000000263410723c */ /* 0x040fe20000041810 */
[----:B------:R-:W-:Y:S04]  /*4ca0*/  RED.E.ADD.F32.FTZ.RN.STRONG.GPU [R44.64], R4 ;  /* 0x000000042c00798e */ /* 0x000fe8000c10e78c */
[----:B------:R-:W-:Y:S03]  /*4cb0*/  RED.E.ADD.F32.FTZ.RN.STRONG.GPU [R44.64+0x400], R5 ;  /* 0x000400052c00798e */ /* 0x000fe6000c10e78c */
[-C--:B-1----:R-:W-:Y:S01]  /*4cc0*/  HMMA.16816.F32.BF16 R20, R52, R2.reuse, R20 ;  /* 0x000000023414723c */ /* 0x082fe20000041814 */
[----:B------:R-:W-:Y:S04]  /*4cd0*/  RED.E.ADD.F32.FTZ.RN.STRONG.GPU [R44.64+0x800], R6 ;  /* 0x000800062c00798e */ /* 0x000fe8000c10e78c */
        /* <DEDUP_REMOVED lines=27> */
[----:B------:R-:W5:Y:S04]  /*4e90*/  LDSM.16.MT88.4 R36, [R2+0x6480] ;  /* 0x006480000224783b */ /* 0x000f680000004200 */
        /* <DEDUP_REMOVED lines=24> */
[-C--:B-----5:R-:W-:Y:S08]  /*5020*/  HMMA.16816.F32.BF16 R108, R32, R36.reuse, R108 ;  /* 0x00000024206c723c */ /* 0x0a0ff0000004186c */
        /* <DEDUP_REMOVED lines=14> */
[----:B------:R-:W5:Y:S04]  /*5110*/  LDSM.16.MT88.4 R12, [R2+0x7c80] ;  /* 0x007c8000020c783b */ /* 0x000f680000004200 */
        /* <DEDUP_REMOVED lines=26> */
[----:B------:R-:W-:Y:S01]  /*52c0*/  FMUL.FTZ R108, R108, c[0x0][0x298] ;  /* 0x0000a6006c6c7a20 */ /* 0x000fe20000410000 */
[----:B------:R-:W-:Y:S01]  /*52d0*/  PLOP3.LUT P1, PT, PT, PT, PT, 0x8, 0x0 ;  /* 0x000000000000781c */ /* 0x000fe20003f2e170 */
        /* <DEDUP_REMOVED lines=47> */
.L_x_55:
[----:B------:R-:W-:Y:S05]  /*55d0*/  @P1 BRA `(.L_x_59) ;  /* 0x0000117000001947 */ /* 0x000fea0003800000 */
[----:B------:R-:W-:Y:S01]  /*55e0*/  SHF.R.S32.HI R0, RZ, 0x1f, R235 ;  /* 0x0000001fff007819 */ /* 0x000fe200000114eb */
[----:B------:R-:W-:Y:S01]  /*55f0*/  BAR.SYNC.DEFER_BLOCKING 0x1, 0x100 ;  /* 0x0044000000007b1d */ /* 0x000fe20000010000 */
[----:B------:R-:W-:Y:S02]  /*5600*/  F2FP.BF16.PACK_AB R60, R61, R60 ;  /* 0x0000003c3d3c723e */ /* 0x000fe400000010ff */
[----:B------:R-:W-:-:S02]  /*5610*/  LEA.HI R2, R0, R235, RZ, 0x2 ;  /* 0x000000eb00027211 */ /* 0x000fc400078f10ff */
[----:B-----5:R-:W-:Y:S02]  /*5620*/  LEA.HI R5, R0, R235, RZ, 0x5 ;  /* 0x000000eb00057211 */ /* 0x020fe400078f28ff */
[--C-:B------:R-:W-:Y:S02]  /*5630*/  SHF.R.S32.HI R4, RZ, 0x2, R2.reuse ;  /* 0x00000002ff047819 */ /* 0x100fe40000011402 */
[----:B------:R-:W-:Y:S02]  /*5640*/  SHF.R.S32.HI R3, RZ, 0x1f, R2 ;  /* 0x0000001fff037819 */ /* 0x000fe40000011402 */
[--C-:B------:R-:W-:Y:S02]  /*5650*/  SHF.R.S32.HI R6, RZ, 0x5, R5.reuse ;  /* 0x00000005ff067819 */ /* 0x100fe40000011405 */
[----:B------:R-:W-:Y:S02]  /*5660*/  LEA.HI R3, R3, R4, RZ, 0x3 ;  /* 0x0000000403037211 */ /* 0x000fe400078f18ff */
[----:B------:R-:W-:-:S02]  /*5670*/  SHF.R.S32.HI R9, RZ, 0x1f, R5 ;  /* 0x0000001fff097819 */ /* 0x000fc40000011405 */
[----:B------:R-:W-:Y:S02]  /*5680*/  LOP3.LUT R3, R3, 0xfffffff8, RZ, 0xc0, !PT ;  /* 0xfffffff803037812 */ /* 0x000fe400078ec0ff */
[----:B------:R-:W-:Y:S02]  /*5690*/  LEA.HI R9, R9, R6, RZ, 0x2 ;  /* 0x0000000609097211 */ /* 0x000fe400078f10ff */
[----:B------:R-:W-:Y:S01]  /*56a0*/  LEA.HI R8, R0, R235, RZ, 0x7 ;  /* 0x000000eb00087211 */ /* 0x000fe200078f38ff */
[----:B------:R-:W-:Y:S01]  /*56b0*/  IMAD.IADD R3, R4, 0x1, -R3 ;  /* 0x0000000104037824 */ /* 0x000fe200078e0a03 */
[----:B------:R-:W-:Y:S02]  /*56c0*/  LOP3.LUT R2, R2, 0xfffffffc, RZ, 0xc0, !PT ;  /* 0xfffffffc02027812 */ /* 0x000fe400078ec0ff */
[----:B------:R-:W-:Y:S02]  /*56d0*/  LOP3.LUT R9, R9, 0x7ffffc, RZ, 0xc0, !PT ;  /* 0x007ffffc09097812 */ /* 0x000fe400078ec0ff */
[----:B------:R-:W-:Y:S01]  /*56e0*/  LEA.HI R5, R3, R3, RZ, 0x1 ;  /* 0x0000000303057211 */ /* 0x000fe200078f08ff */
[----:B------:R-:W-:Y:S01]  /*56f0*/  IMAD.IADD R2, R235, 0x1, -R2 ;  /* 0x00000001eb027824 */ /* 0x000fe200078e0a02 */
[----:B------:R-:W-:Y:S01]  /*5700*/  SHF.R.U32.HI R8, RZ, 0x4, R8 ;  /* 0x00000004ff087819 */ /* 0x000fe20000011608 */
[----:B------:R-:W-:Y:S01]  /*5710*/  IMAD.IADD R9, R6, 0x1, -R9 ;  /* 0x0000000106097824 */ /* 0x000fe200078e0a09 */
[----:B------:R-:W-:-:S02]  /*5720*/  SHF.R.S32.HI R7, RZ, 0x1, R5 ;  /* 0x00000001ff077819 */ /* 0x000fc40000011405 */
[----:B------:R-:W-:Y:S01]  /*5730*/  LOP3.LUT R12, R5, 0x3fffffe, RZ, 0xc0, !PT ;  /* 0x03fffffe050c7812 */ /* 0x000fe200078ec0ff */
[----:B------:R-:W-:Y:S01]  /*5740*/  IMAD R9, R9, 0x100, R2 ;  /* 0x0000010009097824 */ /* 0x000fe200078e0202 */
[C---:B------:R-:W-:Y:S01]  /*5750*/  LOP3.LUT P0, RZ, R7.reuse, 0x2, RZ, 0xc0, !PT ;  /* 0x0000000207ff7812 */ /* 0x040fe2000780c0ff */
[----:B-1----:R-:W-:Y:S01]  /*5760*/  IMAD.SHL.U32 R10, R7, 0x40, RZ ;  /* 0x00000040070a7824 */ /* 0x002fe200078e00ff */
[----:B------:R-:W-:Y:S01]  /*5770*/  F2FP.BF16.PACK_AB R62, R63, R62 ;  /* 0x0000003e3f3e723e */ /* 0x000fe200000010ff */
[----:B------:R-:W-:Y:S01]  /*5780*/  IMAD.IADD R12, R3, 0x1, -R12 ;  /* 0x00000001030c7824 */ /* 0x000fe200078e0a0c */
[----:B------:R-:W-:Y:S02]  /*5790*/  F2FP.BF16.PACK_AB R72, R73, R72 ;  /* 0x000000484948723e */ /* 0x000fe400000010ff */
[----:B------:R-:W-:Y:S01]  /*57a0*/  LOP3.LUT R5, R10, 0xc0, RZ, 0xc0, !PT ;  /* 0x000000c00a057812 */ /* 0x000fe200078ec0ff */
[----:B------:R-:W-:Y:S01]  /*57b0*/  IMAD R9, R12, 0x10, R9 ;  /* 0x000000100c097824 */ /* 0x000fe200078e0209 */
[----:B------:R-:W-:-:S02]  /*57c0*/  F2FP.BF16.PACK_AB R74, R75, R74 ;  /* 0x0000004a4b4a723e */ /* 0x000fc400000010ff */
[----:B------:R-:W-:Y:S02]  /*57d0*/  LOP3.LUT R8, R5, 0x8, R8, 0xf8, !PT ;  /* 0x0000000805087812 */ /* 0x000fe400078ef808 */
[----:B------:R-:W-:Y:S02]  /*57e0*/  SHF.R.U32.HI R5, RZ, 0x3, R5 ;  /* 0x00000003ff057819 */ /* 0x000fe40000011605 */
[----:B------:R-:W-:Y:S02]  /*57f0*/  F2FP.BF16.PACK_AB R64, R65, R64 ;  /* 0x000000404140723e */ /* 0x000fe400000010ff */
[----:B------:R-:W-:Y:S02]  /*5800*/  LOP3.LUT R8, R8, R5, RZ, 0x3c, !PT ;  /* 0x0000000508087212 */ /* 0x000fe400078e3cff */
[----:B------:R-:W-:Y:S02]  /*5810*/  F2FP.BF16.PACK_AB R66, R67, R66 ;  /* 0x000000424342723e */ /* 0x000fe400000010ff */
[----:B------:R-:W-:Y:S01]  /*5820*/  F2FP.BF16.PACK_AB R68, R69, R68 ;  /* 0x000000444544723e */ /* 0x000fe200000010ff */
[----:B------:R-:W-:Y:S01]  /*5830*/  IMAD.U32 R8, R9, 0x2, R8 ;  /* 0x0000000209087824 */ /* 0x000fe200078e0008 */
[----:B------:R-:W-:-:S02]  /*5840*/  F2FP.BF16.PACK_AB R70, R71, R70 ;  /* 0x000000464746723e */ /* 0x000fc400000010ff */
[----:B------:R-:W-:Y:S01]  /*5850*/  F2FP.BF16.PACK_AB R76, R77, R76 ;  /* 0x0000004c4d4c723e */ /* 0x000fe200000010ff */
[----:B------:R-:W-:Y:S01]  /*5860*/  IMAD.SHL.U32 R3, R8, 0x2, RZ ;  /* 0x0000000208037824 */ /* 0x000fe200078e00ff */
[----:B------:R-:W-:Y:S01]  /*5870*/  F2FP.BF16.PACK_AB R78, R79, R78 ;  /* 0x0000004e4f4e723e */ /* 0x000fe200000010ff */
[----:B------:R-:W-:Y:S01]  /*5880*/  IMAD.MOV.U32 R8, RZ, RZ, 0x4 ;  /* 0x00000004ff087424 */ /* 0x000fe200078e00ff */
[----:B------:R-:W-:Y:S02]  /*5890*/  F2FP.BF16.PACK_AB R88, R89, R88 ;  /* 0x000000585958723e */ /* 0x000fe400000010ff */
[C---:B------:R-:W-:Y:S01]  /*58a0*/  IADD3 R5, R3.reuse, 0x20, RZ ;  /* 0x0000002003057810 */ /* 0x040fe20007ffe0ff */
[----:B------:R1:W-:Y:S01]  /*58b0*/  STS [R3+0x6080], R60 ;  /* 0x0060803c03007388 */ /* 0x0003e20000000800 */
[----:B------:R-:W-:Y:S01]  /*58c0*/  @P0 IADD3 R5, R3, -0x20, RZ ;  /* 0xffffffe003050810 */ /* 0x000fe20007ffe0ff */
[----:B------:R-:W-:Y:S01]  /*58d0*/  IMAD.WIDE R10, R241, R8, c[0x0][0x358] ;  /* 0x0000d600f10a7625 */ /* 0x000fe200078e0208 */
[----:B------:R-:W-:Y:S01]  /*58e0*/  F2FP.BF16.PACK_AB R90, R91, R90 ;  /* 0x0000005a5b5a723e */ /* 0x000fe200000010ff */
[----:B------:R1:W-:Y:S01]  /*58f0*/  STS [R3+0x6280], R62 ;  /* 0x0062803e03007388 */ /* 0x0003e20000000800 */
[----:B------:R-:W-:-:S02]  /*5900*/  F2FP.BF16.PACK_AB R80, R81, R80 ;  /* 0x000000505150723e */ /* 0x000fc400000010ff */
[----:B------:R-:W-:Y:S01]  /*5910*/  F2FP.BF16.PACK_AB R82, R83, R82 ;  /* 0x000000525352723e */ /* 0x000fe200000010ff */
[----:B------:R1:W-:Y:S01]  /*5920*/  STS [R5+0x6080], R72 ;  /* 0x0060804805007388 */ /* 0x0003e20000000800 */
[----:B------:R-:W-:Y:S02]  /*5930*/  F2FP.BF16.PACK_AB R84, R85, R84 ;  /* 0x000000545554723e */ /* 0x000fe400000010ff */
[----:B------:R-:W-:Y:S01]  /*5940*/  F2FP.BF16.PACK_AB R86, R87, R86 ;  /* 0x000000565756723e */ /* 0x000fe200000010ff */
[----:B------:R1:W-:Y:S01]  /*5950*/  STS [R5+0x6280], R74 ;  /* 0x0062804a05007388 */ /* 0x0003e20000000800 */
[----:B------:R-:W-:Y:S02]  /*5960*/  F2FP.BF16.PACK_AB R92, R93, R92 ;  /* 0x0000005c5d5c723e */ /* 0x000fe400000010ff */
        /* <DEDUP_REMOVED lines=47> */
[----:B------:R-:W-:-:S02]  /*5c60*/  ISETP.NE.U32.AND P0, PT, RZ, c[0x0][0x360], PT ;  /* 0x0000d800ff007a0c */ /* 0x000fc40003f05070 */
[----:B------:R-:W-:Y:S01]  /*5c70*/  ISETP.NE.U32.AND P1, PT, RZ, c[0x0][0x358], PT ;  /* 0x0000d600ff007a0c */ /* 0x000fe20003f25070 */
[----:B------:R1:W-:Y:S01]  /*5c80*/  STS [R3+0xb080], R96 ;  /* 0x00b0806003007388 */ /* 0x0003e20000000800 */
[----:B------:R-:W-:Y:S02]  /*5c90*/  ISETP.NE.AND.EX P0, PT, RZ, c[0x0][0x364], PT, P0 ;  /* 0x0000d900ff007a0c */ /* 0x000fe40003f05300 */
[----:B------:R-:W-:Y:S01]  /*5ca0*/  ISETP.NE.AND.EX P1, PT, RZ, c[0x0][0x35c], PT, P1 ;  /* 0x0000d700ff007a0c */ /* 0x000fe20003f25310 */
[----:B------:R1:W-:Y:S04]  /*5cb0*/  STS [R3+0xb280], R98 ;  /* 0x00b2806203007388 */ /* 0x0003e80000000800 */
        /* <DEDUP_REMOVED lines=26> */
[----:B------:R-:W-:Y:S01]  /*5e60*/  BAR.SYNC.DEFER_BLOCKING 0x1, 0x100 ;  /* 0x0044000000007b1d */ /* 0x000fe20000010000 */
[----:B------:R-:W-:-:S02]  /*5e70*/  IMAD.MOV.U32 R7, RZ, RZ, c[0x0][0x2f0] ;  /* 0x0000bc00ff077624 */ /* 0x000fc400078e00ff */
[----:B------:R-:W-:-:S03]  /*5e80*/  @P0 IMAD.WIDE R12, R241, R8, c[0x0][0x360] ;  /* 0x0000d800f10c0625 */ /* 0x000fc600078e0208 */
[----:B------:R-:W2:Y:S04]  /*5e90*/  @P1 LDG.E R9, [R10.64] ;  /* 0x0000000c0a091981 */ /* 0x000ea8000c1e1900 */
[----:B------:R1:W5:Y:S01]  /*5ea0*/  @P0 LDG.E R7, [R12.64] ;  /* 0x0000000c0c070981 */ /* 0x000362000c1e1900 */
[----:B------:R-:W-:Y:S02]  /*5eb0*/  CS2R R44, SRZ ;  /* 0x00000000002c7805 */ /* 0x000fe4000001ff00 */
[--C-:B--2---:R-:W-:Y:S01]  /*5ec0*/  @P1 SHF.R.S32.HI R45, RZ, 0x1f, R9.reuse ;  /* 0x0000001fff2d1819 */ /* 0x104fe20000011409 */
[----:B------:R-:W-:Y:S01]  /*5ed0*/  @P1 IMAD.MOV.U32 R44, RZ, RZ, R9 ;  /* 0x000000ffff2c1224 */ /* 0x000fe200078e0009 */
[----:B------:R-:W-:Y:S05]  /*5ee0*/  @P0 BRA `(.L_x_60) ;  /* 0x0000004000000947 */ /* 0x000fea0003800000 */
[----:B-1----:R-:W-:Y:S05]  /*5ef0*/  @!P1 BRA `(.L_x_60) ;  /* 0x0000003000009947 */ /* 0x002fea0003800000 */
[----:B-----5:R-:W2:Y:S04]  /*5f00*/  LDG.E R7, [R10.64] ;  /* 0x0000000c0a077981 */ /* 0x020ea8000c1e1900 */
[----:B------:R-:W2:Y:S02]  /*5f10*/  LDG.E R8, [R10.64+0x4] ;  /* 0x0000040c0a087981 */ /* 0x000ea4000c1e1900 */
[----:B--2---:R-:W-:-:S02]  /*5f20*/  IADD3 R7, -R7, R8, RZ ;  /* 0x0000000807077210 */ /* 0x004fc40007ffe1ff */
.L_x_60:
[----:B-1----:R-:W-:Y:S01]  /*5f30*/  LEA.HI R9, R0, R235, RZ, 0x3 ;  /* 0x000000eb00097211 */ /* 0x002fe200078f18ff */
[----:B------:R-:W-:Y:S01]  /*5f40*/  IMAD.SHL.U32 R58, R2, 0x8, RZ ;  /* 0x00000008023a7824 */ /* 0x000fe200078e00ff */
[C---:B------:R-:W-:Y:S01]  /*5f50*/  LEA.HI R5, R4.reuse, R4, RZ, 0x1 ;  /* 0x0000000404057211 */ /* 0x040fe200078f08ff */
[----:B------:R-:W1:Y:S01]  /*5f60*/  S2R R2, SR_CTAID.Y ;  /* 0x0000000000027919 */ /* 0x000e620000002600 */
[----:B------:R-:W-:Y:S01]  /*5f70*/  IADD3 R62, P0, R4, R44, RZ ;  /* 0x0000002c043e7210 */ /* 0x000fe20007f1e0ff */
[----:B------:R-:W-:Y:S01]  /*5f80*/  IMAD.SHL.U32 R9, R9, 0x8, RZ ;  /* 0x0000000809097824 */ /* 0x000fe200078e00ff */
[----:B------:R-:W-:Y:S01]  /*5f90*/  LOP3.LUT R5, R5, 0x3fffffe, RZ, 0xc0, !PT ;  /* 0x03fffffe05057812 */ /* 0x000fe200078ec0ff */
[----:B------:R-:W-:Y:S01]  /*5fa0*/  BSSY B0, `(.L_x_61) ;  /* 0x0000038000007945 */ /* 0x000fe20003800000 */
[----:B------:R-:W-:-:S02]  /*5fb0*/  SHF.R.S32.HI R59, RZ, 0x1f, R58 ;  /* 0x0000001fff3b7819 */ /* 0x000fc4000001143a */
[----:B------:R-:W-:Y:S01]  /*5fc0*/  LOP3.LUT R9, R9, 0xc0, RZ, 0xc0, !PT ;  /* 0x000000c009097812 */ /* 0x000fe200078ec0ff */
[C---:B------:R-:W-:Y:S01]  /*5fd0*/  IMAD.IADD R5, R4.reuse, 0x1, -R5 ;  /* 0x0000000104057824 */ /* 0x040fe200078e0a05 */
[----:B------:R-:W-:Y:S02]  /*5fe0*/  LEA.HI.X.SX32 R63, R4, R45, 0x1, P0 ;  /* 0x0000002d043f7211 */ /* 0x000fe400000f0eff */
[----:B------:R-:W-:Y:S01]  /*5ff0*/  LOP3.LUT R3, R9, 0x18, R58, 0xf8, !PT ;  /* 0x0000001809037812 */ /* 0x000fe200078ef83a */
[----:B------:R-:W-:Y:S01]  /*6000*/  IMAD R5, R6, 0x8, R5 ;  /* 0x0000000806057824 */ /* 0x000fe200078e0205 */
[----:B------:R-:W-:Y:S01]  /*6010*/  SHF.R.U32.HI R0, RZ, 0x3, R9 ;  /* 0x00000003ff007819 */ /* 0x000fe20000011609 */
[----:B------:R-:W2:Y:S03]  /*6020*/  S2R R6, SR_CTAID.X ;  /* 0x0000000000067919 */ /* 0x000ea60000002500 */
[----:B------:R-:W-:-:S02]  /*6030*/  LOP3.LUT R0, R3, R0, RZ, 0x3c, !PT ;  /* 0x0000000003007212 */ /* 0x000fc400078e3cff */
[----:B------:R-:W-:Y:S02]  /*6040*/  SHF.R.S32.HI R3, RZ, 0x1f, R241 ;  /* 0x0000001fff037819 */ /* 0x000fe400000114f1 */
[----:B------:R-:W-:Y:S01]  /*6050*/  SEL R241, R241, RZ, !P1 ;  /* 0x000000fff1f17207 */ /* 0x000fe20004800000 */
[----:B------:R-:W-:Y:S01]  /*6060*/  IMAD.U32 R0, R5, 0x20, R0 ;  /* 0x0000002005007824 */ /* 0x000fe200078e0000 */
[----:B------:R-:W-:Y:S01]  /*6070*/  SEL R3, R3, RZ, !P1 ;  /* 0x000000ff03037207 */ /* 0x000fe20004800000 */
[----:B-1----:R-:W-:-:S04]  /*6080*/  IMAD.WIDE.U32 R46, R2, c[0x0][0x338], R58 ;  /* 0x0000ce00022e7a25 */ /* 0x002fc800078e003a */
[----:B------:R-:W-:Y:S01]  /*6090*/  IMAD.SHL.U32 R57, R0, 0x2, RZ ;  /* 0x0000000200397824 */ /* 0x000fe200078e00ff */
[----:B------:R-:W-:Y:S01]  /*60a0*/  SHF.R.S32.HI R0, RZ, 0x1f, R2 ;  /* 0x0000001fff007819 */ /* 0x000fe20000011402 */
[----:B------:R-:W-:-:S03]  /*60b0*/  IMAD R44, R3, c[0x0][0x340], RZ ;  /* 0x0000d000032c7a24 */ /* 0x000fc600078e02ff */
[----:B------:R1:W3:Y:S01]  /*60c0*/  LDS.128 R40, [R57+0x7080] ;  /* 0x0070800039287984 */ /* 0x0002e20000000c00 */
[----:B------:R-:W-:-:S03]  /*60d0*/  IMAD R5, R0, c[0x0][0x338], RZ ;  /* 0x0000ce0000057a24 */ /* 0x000fc600078e02ff */
[----:B------:R1:W4:Y:S01]  /*60e0*/  LDS.128 R36, [R57+0x9080] ;  /* 0x0090800039247984 */ /* 0x0003220000000c00 */
[----:B--2--5:R-:W-:Y:S02]  /*60f0*/  IMAD R7, R6, -0x80, R7 ;  /* 0xffffff8006077824 */ /* 0x024fe400078e0207 */
[----:B------:R-:W-:Y:S01]  /*6100*/  IMAD R5, R2, c[0x0][0x33c], R5 ;  /* 0x0000cf0002057a24 */ /* 0x000fe200078e0205 */
[----:B------:R1:W2:Y:S01]  /*6110*/  LDS.128 R32, [R57+0xb080] ;  /* 0x00b0800039207984 */ /* 0x0002a20000000c00 */
[----:B------:R-:W-:Y:S01]  /*6120*/  IMAD.WIDE R62, R6, 0x80, R62 ;  /* 0x00000080063e7825 */ /* 0x000fe200078e023e */
[----:B------:R-:W-:Y:S02]  /*6130*/  IMNMX R7, R7, 0x80, PT ;  /* 0x0000008007077817 */ /* 0x000fe40003800200 */
[----:B------:R1:W1:Y:S01]  /*6140*/  LDS.128 R28, [R57+0x80] ;  /* 0x00008000391c7984 */ /* 0x0002620000000c00 */
[----:B------:R-:W-:Y:S01]  /*6150*/  IMAD.IADD R47, R47, 0x1, R5 ;  /* 0x000000012f2f7824 */ /* 0x000fe200078e0205 */
[----:B------:R-:W-:Y:S01]  /*6160*/  ISETP.GE.AND P4, PT, R4, R7, PT ;  /* 0x000000070400720c */ /* 0x000fe20003f86270 */
[C---:B------:R-:W-:Y:S01]  /*6170*/  IMAD R5, R241.reuse, c[0x0][0x344], R44 ;  /* 0x0000d100f1057a24 */ /* 0x040fe200078e022c */
[----:B------:R1:W1:Y:S01]  /*6180*/  LDS.128 R24, [R57+0x2080] ;  /* 0x0020800039187984 */ /* 0x0002620000000c00 */
[----:B------:R-:W-:Y:S01]  /*6190*/  IMAD.WIDE.U32 R60, R241, c[0x0][0x340], R46 ;  /* 0x0000d000f13c7a25 */ /* 0x000fe200078e002e */
[----:B------:R-:W-:-:S02]  /*61a0*/  IADD3 R6, R58, 0x20, RZ ;  /* 0x000000203a067810 */ /* 0x000fc40007ffe0ff */
[----:B------:R1:W1:Y:S01]  /*61b0*/  LDS.128 R20, [R57+0x4080] ;  /* 0x0040800039147984 */ /* 0x0002620000000c00 */
[----:B------:R-:W-:-:S03]  /*61c0*/  IMAD.IADD R65, R61, 0x1, R5 ;  /* 0x000000013d417824 */ /* 0x000fc600078e0205 */
[----:B------:R1:W1:Y:S04]  /*61d0*/  LDS.128 R16, [R57+0x1080] ;  /* 0x0010800039107984 */ /* 0x0002680000000c00 */
[----:B------:R1:W1:Y:S04]  /*61e0*/  LDS.128 R12, [R57+0x3080] ;  /* 0x00308000390c7984 */ /* 0x0002680000000c00 */
[----:B------:R1:W1:Y:S01]  /*61f0*/  LDS.128 R8, [R57+0x5080] ;  /* 0x0050800039087984 */ /* 0x0002620000000c00 */
[----:B------:R-:W-:Y:S05]  /*6200*/  @P4 BRA `(.L_x_62) ;  /* 0x0000011000004947 */ /* 0x000fea0003800000 */
[C---:B------:R-:W-:Y:S01]  /*6210*/  ISETP.GE.AND P3, PT, R58.reuse, c[0x0][0x324], PT ;  /* 0x0000c9003a007a0c */ /* 0x040fe20003f66270 */
[----:B------:R-:W5:Y:S01]  /*6220*/  LDS.128 R52, [R57+0x8080] ;  /* 0x0080800039347984 */ /* 0x000f620000000c00 */
[----:B------:R-:W-:Y:S01]  /*6230*/  IMAD R56, R63, c[0x0][0x330], RZ ;  /* 0x0000cc003f387a24 */ /* 0x000fe200078e02ff */
[----:B------:R-:W-:Y:S01]  /*6240*/  IADD3 R5, R58, 0x40, RZ ;  /* 0x000000403a057810 */ /* 0x000fe20007ffe0ff */
[----:B------:R-:W-:Y:S01]  /*6250*/  IMAD.MOV.U32 R64, RZ, RZ, R60 ;  /* 0x000000ffff407224 */ /* 0x000fe200078e003c */
[----:B------:R-:W4:Y:S01]  /*6260*/  LDS.128 R48, [R57+0xa080] ;  /* 0x00a0800039307984 */ /* 0x000f220000000c00 */
[----:B------:R-:W-:Y:S01]  /*6270*/  IMAD R56, R62, c[0x0][0x334], R56 ;  /* 0x0000cd003e387a24 */ /* 0x000fe200078e0238 */
[----:B------:R-:W-:Y:S01]  /*6280*/  ISETP.GE.AND P2, PT, R6, c[0x0][0x324], PT ;  /* 0x0000c90006007a0c */ /* 0x000fe20003f46270 */
[----:B------:R-:W-:Y:S01]  /*6290*/  IMAD.WIDE.U32 R66, R62, c[0x0][0x330], R64 ;  /* 0x0000cc003e427a25 */ /* 0x000fe200078e0040 */
[----:B------:R-:W-:-:S03]  /*62a0*/  ISETP.GE.AND P1, PT, R5, c[0x0][0x324], PT ;  /* 0x0000c90005007a0c */ /* 0x000fc60003f26270 */
[----:B------:R-:W-:Y:S01]  /*62b0*/  IMAD.IADD R56, R67, 0x1, R56 ;  /* 0x0000000143387824 */ /* 0x000fe200078e0238 */
[----:B------:R-:W3:Y:S01]  /*62c0*/  @!P3 LDS.128 R44, [R57+0x6080] ;  /* 0x00608000392cb984 */ /* 0x000ee20000000c00 */
[----:B------:R-:W-:-:S04]  /*62d0*/  LEA R68, P0, R66, c[0x0][0x318], 0x1 ;  /* 0x0000c60042447a11 */ /* 0x000fc800078008ff */
[----:B------:R-:W-:-:S05]  /*62e0*/  LEA.HI.X R69, R66, c[0x0][0x31c], R56, 0x1, P0 ;  /* 0x0000c70042457a11 */ /* 0x000fca00000f0c38 */
[----:B-----5:R2:W-:Y:S04]  /*62f0*/  @!P2 STG.E.128 [R68.64+0x40], R52 ;  /* 0x000040344400a986 */ /* 0x0205e8000c101d0c */
[----:B----4-:R2:W-:Y:S04]  /*6300*/  @!P1 STG.E.128 [R68.64+0x80], R48 ;  /* 0x0000803044009986 */ /* 0x0105e8000c101d0c */
[----:B---3--:R2:W-:Y:S02]  /*6310*/  @!P3 STG.E.128 [R68.64], R44 ;  /* 0x0000002c4400b986 */ /* 0x0085e4000c101d0c */
.L_x_62:
[----:B------:R-:W-:Y:S05]  /*6320*/  BSYNC B0 ;  /* 0x0000000000007941 */ /* 0x000fea0003800000 */
.L_x_61:
[----:B------:R-:W-:Y:S01]  /*6330*/  IADD3 R4, R4, 0x40, RZ ;  /* 0x0000004004047810 */ /* 0x000fe20007ffe0ff */
[----:B------:R-:W-:Y:S03]  /*6340*/  BSSY B0, `(.L_x_63) ;  /* 0x0000014000007945 */ /* 0x000fe60003800000 */
[----:B------:R-:W-:-:S13]  /*6350*/  ISETP.GE.AND P3, PT, R4, R7, PT ;  /* 0x000000070400720c */ /* 0x000fda0003f66270 */
[----:B------:R-:W-:Y:S05]  /*6360*/  @P3 BRA `(.L_x_64) ;  /* 0x0000011000003947 */ /* 0x000fea0003800000 */
[----:B--2---:R-:W-:Y:S01]  /*6370*/  IADD3 R44, P0, R62, 0x40, RZ ;  /* 0x000000403e2c7810 */ /* 0x004fe20007f1e0ff */
[----:B------:R-:W-:Y:S01]  /*6380*/  IMAD.MOV.U32 R46, RZ, RZ, R60 ;  /* 0x000000ffff2e7224 */ /* 0x000fe200078e003c */
[C---:B------:R-:W-:Y:S01]  /*6390*/  IADD3 R4, R58.reuse, 0x40, RZ ;  /* 0x000000403a047810 */ /* 0x040fe20007ffe0ff */
[----:B------:R-:W-:Y:S01]  /*63a0*/  IMAD.MOV.U32 R47, RZ, RZ, R65 ;  /* 0x000000ffff2f7224 */ /* 0x000fe200078e0041 */
[----:B------:R-:W-:Y:S01]  /*63b0*/  ISETP.GE.AND P2, PT, R58, c[0x0][0x324], PT ;  /* 0x0000c9003a007a0c */ /* 0x000fe20003f46270 */
[----:B------:R-:W-:Y:S01]  /*63c0*/  IMAD.X R5, RZ, RZ, R63, P0 ;  /* 0x000000ffff057224 */ /* 0x000fe200000e063f */
[----:B------:R-:W-:Y:S01]  /*63d0*/  ISETP.GE.AND P0, PT, R4, c[0x0][0x324], PT ;  /* 0x0000c90004007a0c */ /* 0x000fe20003f06270 */
[----:B------:R-:W-:Y:S01]  /*63e0*/  IMAD.WIDE.U32 R46, R44, c[0x0][0x330], R46 ;  /* 0x0000cc002c2e7a25 */ /* 0x000fe200078e002e */
[----:B------:R-:W-:-:S03]  /*63f0*/  ISETP.GE.AND P1, PT, R6, c[0x0][0x324], PT ;  /* 0x0000c90006007a0c */ /* 0x000fc60003f26270 */
[----:B------:R-:W-:Y:S01]  /*6400*/  IMAD R5, R5, c[0x0][0x330], RZ ;  /* 0x0000cc0005057a24 */ /* 0x000fe200078e02ff */
[----:B------:R-:W-:-:S03]  /*6410*/  LEA R4, P5, R46, c[0x0][0x318], 0x1 ;  /* 0x0000c6002e047a11 */ /* 0x000fc600078a08ff */
[----:B------:R-:W-:-:S04]  /*6420*/  IMAD R5, R44, c[0x0][0x334], R5 ;  /* 0x0000cd002c057a24 */ /* 0x000fc800078e0205 */
[----:B------:R-:W-:-:S05]  /*6430*/  IMAD.IADD R5, R47, 0x1, R5 ;  /* 0x000000012f057824 */ /* 0x000fca00078e0205 */
[----:B------:R-:W-:-:S05]  /*6440*/  LEA.HI.X R5, R46, c[0x0][0x31c], R5, 0x1, P5 ;  /* 0x0000c7002e057a11 */ /* 0x000fca00028f0c05 */
[----:B---3--:R2:W-:Y:S04]  /*6450*/  @!P2 STG.E.128 [R4.64], R40 ;  /* 0x000000280400a986 */ /* 0x0085e8000c101d0c */
[----:B----4-:R2:W-:Y:S04]  /*6460*/  @!P1 STG.E.128 [R4.64+0x40], R36 ;  /* 0x0000402404009986 */ /* 0x0105e8000c101d0c */
[----:B------:R2:W-:Y:S02]  /*6470*/  @!P0 STG.E.128 [R4.64+0x80], R32 ;  /* 0x0000802004008986 */ /* 0x0005e4000c101d0c */
.L_x_64:
[----:B------:R-:W-:Y:S05]  /*6480*/  BSYNC B0 ;  /* 0x0000000000007941 */ /* 0x000fea0003800000 */
.L_x_63:
[----:B--2---:R-:W-:Y:S01]  /*6490*/  IMAD R5, R0, c[0x0][0x308], RZ ;  /* 0x0000c20000057a24 */ /* 0x004fe200078e02ff */
[----:B------:R-:W-:Y:S01]  /*64a0*/  BSSY B0, `(.L_x_65) ;  /* 0x0000017000007945 */ /* 0x000fe20003800000 */
[----:B------:R-:W-:-:S04]  /*64b0*/  IMAD.WIDE.U32 R32, R2, c[0x0][0x308], R58 ;  /* 0x0000c20002207a25 */ /* 0x000fc800078e003a */
[----:B------:R-:W-:Y:S02]  /*64c0*/  IMAD R5, R2, c[0x0][0x30c], R5 ;  /* 0x0000c30002057a24 */ /* 0x000fe400078e0205 */
[----:B------:R-:W-:-:S03]  /*64d0*/  IMAD R0, R3, c[0x0][0x310], RZ ;  /* 0x0000c40003007a24 */ /* 0x000fc600078e02ff */
[----:B------:R-:W-:Y:S01]  /*64e0*/  IADD3 R33, R33, R5, RZ ;  /* 0x0000000521217210 */ /* 0x000fe20007ffe0ff */
[----:B------:R-:W-:-:S04]  /*64f0*/  IMAD R0, R241, c[0x0][0x314], R0 ;  /* 0x0000c500f1007a24 */ /* 0x000fc800078e0200 */
[----:B------:R-:W-:-:S05]  /*6500*/  IMAD.WIDE.U32 R4, R241, c[0x0][0x310], R32 ;  /* 0x0000c400f1047a25 */ /* 0x000fca00078e0020 */
[----:B------:R-:W-:Y:S01]  /*6510*/  IADD3 R33, R5, R0, RZ ;  /* 0x0000000005217210 */ /* 0x000fe20007ffe0ff */
[----:B------:R-:W-:Y:S05]  /*6520*/  @P4 BRA `(.L_x_66) ;  /* 0x000000e000004947 */ /* 0x000fea0003800000 */
[----:B------:R-:W-:Y:S01]  /*6530*/  IMAD R3, R63, c[0x0][0x300], RZ ;  /* 0x0000c0003f037a24 */ /* 0x000fe200078e02ff */
[C---:B------:R-:W-:Y:S01]  /*6540*/  IADD3 R0, R58.reuse, 0x40, RZ ;  /* 0x000000403a007810 */ /* 0x040fe20007ffe0ff */
[----:B------:R-:W-:Y:S01]  /*6550*/  IMAD.MOV.U32 R32, RZ, RZ, R4 ;  /* 0x000000ffff207224 */ /* 0x000fe200078e0004 */
[----:B------:R-:W-:Y:S01]  /*6560*/  ISETP.GE.AND P4, PT, R58, c[0x0][0x2f4], PT ;  /* 0x0000bd003a007a0c */ /* 0x000fe20003f86270 */
[----:B------:R-:W-:Y:S01]  /*6570*/  IMAD R2, R62, c[0x0][0x304], R3 ;  /* 0x0000c1003e027a24 */ /* 0x000fe200078e0203 */
[----:B------:R-:W-:Y:S01]  /*6580*/  ISETP.GE.AND P1, PT, R0, c[0x0][0x2f4], PT ;  /* 0x0000bd0000007a0c */ /* 0x000fe20003f26270 */
[----:B------:R-:W-:Y:S01]  /*6590*/  IMAD.WIDE.U32 R34, R62, c[0x0][0x300], R32 ;  /* 0x0000c0003e227a25 */ /* 0x000fe200078e0020 */
[----:B------:R-:W-:-:S03]  /*65a0*/  ISETP.GE.AND P2, PT, R6, c[0x0][0x2f4], PT ;  /* 0x0000bd0006007a0c */ /* 0x000fc60003f46270 */
[----:B------:R-:W-:Y:S01]  /*65b0*/  IMAD.IADD R2, R35, 0x1, R2 ;  /* 0x0000000123027824 */ /* 0x000fe200078e0202 */
[----:B----4-:R-:W-:-:S04]  /*65c0*/  LEA R36, P0, R34, c[0x0][0x2e8], 0x1 ;  /* 0x0000ba0022247a11 */ /* 0x010fc800078008ff */
[----:B------:R-:W-:-:S05]  /*65d0*/  LEA.HI.X R37, R34, c[0x0][0x2ec], R2, 0x1, P0 ;  /* 0x0000bb0022257a11 */ /* 0x000fca00000f0c02 */
[----:B-1----:R1:W-:Y:S04]  /*65e0*/  @!P4 STG.E.128 [R36.64], R28 ;  /* 0x0000001c2400c986 */ /* 0x0023e8000c101d0c */
[----:B------:R1:W-:Y:S04]  /*65f0*/  @!P2 STG.E.128 [R36.64+0x40], R24 ;  /* 0x000040182400a986 */ /* 0x0003e8000c101d0c */
[----:B------:R1:W-:Y:S02]  /*6600*/  @!P1 STG.E.128 [R36.64+0x80], R20 ;  /* 0x0000801424009986 */ /* 0x0003e4000c101d0c */
.L_x_66:
[----:B------:R-:W-:Y:S05]  /*6610*/  BSYNC B0 ;  /* 0x0000000000007941 */ /* 0x000fea0003800000 */
.L_x_65:
[----:B------:R-:W-:Y:S05]  /*6620*/  @P3 EXIT ;  /* 0x000000000000394d */ /* 0x000fea0003800000 */
[----:B------:R-:W-:Y:S01]  /*6630*/  IADD3 R0, P0, R62, 0x40, RZ ;  /* 0x000000403e007810 */ /* 0x000fe20007f1e0ff */
[----:B------:R-:W-:Y:S01]  /*6640*/  IMAD.MOV.U32 R5, RZ, RZ, R33 ;  /* 0x000000ffff057224 */ /* 0x000fe200078e0021 */
[----:B------:R-:W-:-:S02]  /*6650*/  ISETP.GE.AND P1, PT, R58, c[0x0][0x2f4], PT ;  /* 0x0000bd003a007a0c */ /* 0x000fc40003f26270 */
[----:B------:R-:W-:Y:S01]  /*6660*/  IADD3 R58, R58, 0x40, RZ ;  /* 0x000000403a3a7810 */ /* 0x000fe20007ffe0ff */
[----:B------:R-:W-:Y:S01]  /*6670*/  IMAD.X R62, RZ, RZ, R63, P0 ;  /* 0x000000ffff3e7224 */ /* 0x000fe200000e063f */
[----:B------:R-:W-:Y:S01]  /*6680*/  ISETP.GE.AND P0, PT, R6, c[0x0][0x2f4], PT ;  /* 0x0000bd0006007a0c */ /* 0x000fe20003f06270 */
[----:B------:R-:W-:-:S04]  /*6690*/  IMAD.WIDE.U32 R4, R0, c[0x0][0x300], R4 ;  /* 0x0000c00000047a25 */ /* 0x000fc800078e0004 */
[----:B------:R-:W-:Y:S01]  /*66a0*/  IMAD R3, R62, c[0x0][0x300], RZ ;  /* 0x0000c0003e037a24 */ /* 0x000fe200078e02ff */
[----:B------:R-:W-:-:S03]  /*66b0*/  LEA R2, P2, R4, c[0x0][0x2e8], 0x1 ;  /* 0x0000ba0004027a11 */ /* 0x000fc600078408ff */
[----:B------:R-:W-:-:S04]  /*66c0*/  IMAD R3, R0, c[0x0][0x304], R3 ;  /* 0x0000c10000037a24 */ /* 0x000fc800078e0203 */
[----:B------:R-:W-:-:S05]  /*66d0*/  IMAD.IADD R3, R5, 0x1, R3 ;  /* 0x0000000105037824 */ /* 0x000fca00078e0203 */
[----:B------:R-:W-:-:S05]  /*66e0*/  LEA.HI.X R3, R4, c[0x0][0x2ec], R3, 0x1, P2 ;  /* 0x0000bb0004037a11 */ /* 0x000fca00010f0c03 */
[----:B-1----:R1:W-:Y:S01]  /*66f0*/  @!P0 STG.E.128 [R2.64+0x40], R12 ;  /* 0x0000400c02008986 */ /* 0x0023e2000c101d0c */
[----:B------:R-:W-:-:S03]  /*6700*/  ISETP.GE.AND P0, PT, R58, c[0x0][0x2f4], PT ;  /* 0x0000bd003a007a0c */ /* 0x000fc60003f06270 */
[----:B------:R1:W-:Y:S10]  /*6710*/  @!P1 STG.E.128 [R2.64], R16 ;  /* 0x0000001002009986 */ /* 0x0003f4000c101d0c */
[----:B------:R-:W-:Y:S05]  /*6720*/  @P0 EXIT ;  /* 0x000000000000094d */ /* 0x000fea0003800000 */
[----:B------:R-:W-:Y:S01]  /*6730*/  STG.E.128 [R2.64+0x80], R8 ;  /* 0x0000800802007986 */ /* 0x000fe2000c101d0c */
[----:B------:R-:W-:Y:S05]  /*6740*/  EXIT ;  /* 0x000000000000794d */ /* 0x000fea0003800000 */
.L_x_59:
[----:B------:R-:W-:Y:S01]  /*6750*/  ISETP.NE.U32.AND P0, PT, RZ, c[0x0][0x360], PT ;  /* 0x0000d800ff007a0c */ /* 0x000fe20003f05070 */
[----:B------:R-:W-:Y:S01]  /*6760*/  IMAD.MOV.U32 R0, RZ, RZ, 0x4 ;  /* 0x00000004ff007424 */ /* 0x000fe200078e00ff */
[----:B------:R-:W-:-:S02]  /*6770*/  ISETP.NE.U32.AND P1, PT, RZ, c[0x0][0x358], PT ;  /* 0x0000d600ff007a0c */ /* 0x000fc40003f25070 */
[----:B------:R-:W-:Y:S01]  /*6780*/  ISETP.NE.AND.EX P0, PT, RZ, c[0x0][0x364], PT, P0 ;  /* 0x0000d900ff007a0c */ /* 0x000fe20003f05300 */
[----:B------:R-:W-:Y:S01]  /*6790*/  IMAD.WIDE R8, R241, R0, c[0x0][0x358] ;  /* 0x0000d600f1087625 */ /* 0x000fe200078e0200 */
[----:B------:R-:W-:-:S03]  /*67a0*/  ISETP.NE.AND.EX P1, PT, RZ, c[0x0][0x35c], PT, P1 ;  /* 0x0000d700ff007a0c */ /* 0x000fc60003f25310 */
[----:B-----5:R-:W-:-:S08]  /*67b0*/  IMAD.MOV.U32 R5, RZ, RZ, c[0x0][0x2f0] ;  /* 0x0000bc00ff057624 */ /* 0x020fd000078e00ff */
[----:B-1----:R-:W-:Y:S02]  /*67c0*/  @P0 IMAD.WIDE R10, R241, R0, c[0x0][0x360] ;  /* 0x0000d800f10a0625 */ /* 0x002fe400078e0200 */
        /* <DEDUP_REMOVED lines=10> */
.L_x_67:
[----:B-1----:R-:W1:Y:S01]  /*6870*/  S2R R0, SR_CTAID.Y ;  /* 0x0000000000007919 */ /* 0x002e620000002600 */
[----:B------:R-:W-:Y:S01]  /*6880*/  SHF.R.S32.HI R2, RZ, 0x1f, R235 ;  /* 0x0000001fff027819 */ /* 0x000fe200000114eb */
[----:B------:R-:W-:Y:S01]  /*6890*/  BSSY B0, `(.L_x_68) ;  /* 0x000002a000007945 */ /* 0x000fe20003800000 */
[----:B------:R-:W-:Y:S01]  /*68a0*/  SHF.R.S32.HI R4, RZ, 0x1f, R241 ;  /* 0x0000001fff047819 */ /* 0x000fe200000114f1 */
[----:B------:R-:W2:Y:S01]  /*68b0*/  S2R R14, SR_CTAID.X ;  /* 0x00000000000e7919 */ /* 0x000ea20000002500 */
[----:B------:R-:W-:-:S02]  /*68c0*/  LEA.HI R3, R2, R235, RZ, 0x2 ;  /* 0x000000eb02037211 */ /* 0x000fc400078f10ff */
[----:B------:R-:W-:Y:S02]  /*68d0*/  SEL R4, R4, RZ, !P1 ;  /* 0x000000ff04047207 */ /* 0x000fe40004800000 */
[----:B------:R-:W-:Y:S02]  /*68e0*/  LOP3.LUT R8, R3, 0x1ffffffc, RZ, 0xc0, !PT ;  /* 0x1ffffffc03087812 */ /* 0x000fe400078ec0ff */
[----:B------:R-:W-:Y:S01]  /*68f0*/  SHF.R.S32.HI R3, RZ, 0x2, R3 ;  /* 0x00000002ff037819 */ /* 0x000fe20000011403 */
[----:B------:R-:W-:Y:S01]  /*6900*/  IMAD R12, R4, c[0x0][0x310], RZ ;  /* 0x0000c400040c7a24 */ /* 0x000fe200078e02ff */
[----:B------:R-:W-:Y:S01]  /*6910*/  SEL R241, R241, RZ, !P1 ;  /* 0x000000fff1f17207 */ /* 0x000fe20004800000 */
[----:B------:R-:W-:Y:S01]  /*6920*/  IMAD.IADD R8, R235, 0x1, -R8 ;  /* 0x00000001eb087824 */ /* 0x000fe200078e0a08 */
[----:B------:R-:W-:-:S03]  /*6930*/  IADD3 R10, P0, R3, R6, RZ ;  /* 0x00000006030a7210 */ /* 0x000fc60007f1e0ff */
[----:B------:R-:W-:-:S05]  /*6940*/  IMAD.SHL.U32 R8, R8, 0x8, RZ ;  /* 0x0000000808087824 */ /* 0x000fca00078e00ff */
[----:B------:R-:W-:Y:S02]  /*6950*/  SHF.R.S32.HI R9, RZ, 0x1f, R8 ;  /* 0x0000001fff097819 */ /* 0x000fe40000011408 */
[----:B-1----:R-:W-:Y:S01]  /*6960*/  SHF.R.S32.HI R2, RZ, 0x1f, R0 ;  /* 0x0000001fff027819 */ /* 0x002fe20000011400 */
[----:B--2--5:R-:W-:-:S04]  /*6970*/  IMAD R6, R14, -0x80, R5 ;  /* 0xffffff800e067824 */ /* 0x024fc800078e0205 */
[----:B------:R-:W-:Y:S02]  /*6980*/  IMAD R11, R2, c[0x0][0x308], RZ ;  /* 0x0000c200020b7a24 */ /* 0x000fe400078e02ff */
[----:B------:R-:W-:Y:S01]  /*6990*/  IMAD.WIDE.U32 R16, R0, c[0x0][0x308], R8 ;  /* 0x0000c20000107a25 */ /* 0x000fe200078e0008 */
[----:B------:R-:W-:-:S03]  /*69a0*/  ISETP.GE.AND P4, PT, R3, R6, PT ;  /* 0x000000060300720c */ /* 0x000fc60003f86270 */
[----:B------:R-:W-:Y:S01]  /*69b0*/  IMAD R18, R0, c[0x0][0x30c], R11 ;  /* 0x0000c30000127a24 */ /* 0x000fe200078e020b */
[----:B------:R-:W-:Y:S02]  /*69c0*/  LEA.HI.X.SX32 R11, R3, R7, 0x1, P0 ;  /* 0x00000007030b7211 */ /* 0x000fe400000f0eff */
[----:B------:R-:W-:Y:S01]  /*69d0*/  IADD3 R7, R8, 0x40, RZ ;  /* 0x0000004008077810 */ /* 0x000fe20007ffe0ff */
[----:B------:R-:W-:Y:S02]  /*69e0*/  IMAD.IADD R19, R18, 0x1, R17 ;  /* 0x0000000112137824 */ /* 0x000fe400078e0211 */
[----:B------:R-:W-:Y:S02]  /*69f0*/  IMAD.MOV.U32 R18, RZ, RZ, R16 ;  /* 0x000000ffff127224 */ /* 0x000fe400078e0010 */
[C---:B------:R-:W-:Y:S02]  /*6a00*/  IMAD R17, R241.reuse, c[0x0][0x314], R12 ;  /* 0x0000c500f1117a24 */ /* 0x040fe400078e020c */
[----:B------:R-:W-:-:S04]  /*6a10*/  IMAD.WIDE.U32 R12, R241, c[0x0][0x310], R18 ;  /* 0x0000c400f10c7a25 */ /* 0x000fc800078e0012 */
[----:B------:R-:W-:Y:S01]  /*6a20*/  IMAD.WIDE R14, R14, 0x80, R10 ;  /* 0x000000800e0e7825 */ /* 0x000fe200078e020a */
[----:B------:R-:W-:-:S03]  /*6a30*/  IADD3 R10, R8, 0x20, RZ ;  /* 0x00000020080a7810 */ /* 0x000fc60007ffe0ff */
[----:B------:R-:W-:Y:S01]  /*6a40*/  IMAD.IADD R17, R13, 0x1, R17 ;  /* 0x000000010d117824 */ /* 0x000fe200078e0211 */
        /* <DEDUP_REMOVED lines=11> */
[----:B------:R1:W-:Y:S04]  /*6b00*/  @!P3 STG.E.128 [R20.64], RZ ;  /* 0x000000ff1400b986 */ /* 0x0003e8000c101d0c */
[----:B------:R1:W-:Y:S04]  /*6b10*/  @!P2 STG.E.128 [R20.64+0x40], RZ ;  /* 0x000040ff1400a986 */ /* 0x0003e8000c101d0c */
[----:B------:R1:W-:Y:S02]  /*6b20*/  @!P1 STG.E.128 [R20.64+0x80], RZ ;  /* 0x000080ff14009986 */ /* 0x0003e4000c101d0c */
.L_x_69:
[----:B------:R-:W-:Y:S05]  /*6b30*/  BSYNC B0 ;  /* 0x0000000000007941 */ /* 0x000fea0003800000 */
.L_x_68:
[----:B------:R-:W-:Y:S01]  /*6b40*/  IADD3 R3, R3, 0x40, RZ ;  /* 0x0000004003037810 */ /* 0x000fe20007ffe0ff */
[----:B------:R-:W-:Y:S03]  /*6b50*/  BSSY B0, `(.L_x_70) ;  /* 0x0000012000007945 */ /* 0x000fe60003800000 */
[----:B------:R-:W-:-:S13]  /*6b60*/  ISETP.GE.AND P3, PT, R3, R6, PT ;  /* 0x000000060300720c */ /* 0x000fda0003f66270 */
[----:B------:R-:W-:Y:S05]  /*6b70*/  @P3 BRA `(.L_x_71) ;  /* 0x000000f000003947 */ /* 0x000fea0003800000 */
[----:B------:R-:W-:Y:S01]  /*6b80*/  IADD3 R6, P0, R14, 0x40, RZ ;  /* 0x000000400e067810 */ /* 0x000fe20007f1e0ff */
[----:B------:R-:W-:Y:S01]  /*6b90*/  IMAD.MOV.U32 R13, RZ, RZ, R17 ;  /* 0x000000ffff0d7224 */ /* 0x000fe200078e0011 */
[----:B------:R-:W-:Y:S02]  /*6ba0*/  ISETP.GE.AND P2, PT, R8, c[0x0][0x2f4], PT ;  /* 0x0000bd0008007a0c */ /* 0x000fe40003f46270 */
[----:B------:R-:W-:Y:S01]  /*6bb0*/  ISETP.GE.AND P1, PT, R10, c[0x0][0x2f4], PT ;  /* 0x0000bd000a007a0c */ /* 0x000fe20003f26270 */
        /* <DEDUP_REMOVED lines=8> */
[----:B------:R2:W-:Y:S04]  /*6c40*/  @!P2 STG.E.128 [R16.64], RZ ;  /* 0x000000ff1000a986 */ /* 0x0005e8000c101d0c */
[----:B------:R2:W-:Y:S04]  /*6c50*/  @!P1 STG.E.128 [R16.64+0x40], RZ ;  /* 0x000040ff10009986 */ /* 0x0005e8000c101d0c */
[----:B------:R2:W-:Y:S02]  /*6c60*/  @!P0 STG.E.128 [R16.64+0x80], RZ ;  /* 0x000080ff10008986 */ /* 0x0005e4000c101d0c */
.L_x_71:
[----:B------:R-:W-:Y:S05]  /*6c70*/  BSYNC B0 ;  /* 0x0000000000007941 */ /* 0x000fea0003800000 */
.L_x_70:
[----:B------:R-:W-:Y:S01]  /*6c80*/  IMAD R3, R2, c[0x0][0x338], RZ ;  /* 0x0000ce0002037a24 */ /* 0x000fe200078e02ff */
        /* <DEDUP_REMOVED lines=10> */
[----:B------:R-:W-:Y:S01]  /*6d30*/  ISETP.GE.AND P4, PT, R8, c[0x0][0x324], PT ;  /* 0x0000c90008007a0c */ /* 0x000fe20003f86270 */
[----:B------:R-:W-:Y:S01]  /*6d40*/  IMAD.MOV.U32 R12, RZ, RZ, R2 ;  /* 0x000000ffff0c7224 */ /* 0x000fe200078e0002 */
[----:B------:R-:W-:Y:S01]  /*6d50*/  ISETP.GE.AND P2, PT, R10, c[0x0][0x324], PT ;  /* 0x0000c9000a007a0c */ /* 0x000fe20003f46270 */
[C---:B------:R-:W-:Y:S01]  /*6d60*/  IMAD R0, R14.reuse, c[0x0][0x334], R5 ;  /* 0x0000cd000e007a24 */ /* 0x040fe200078e0205 */
[----:B------:R-:W-:Y:S01]  /*6d70*/  ISETP.GE.AND P1, PT, R7, c[0x0][0x324], PT ;  /* 0x0000c90007007a0c */ /* 0x000fe20003f26270 */
[----:B--2---:R-:W-:-:S04]  /*6d80*/  IMAD.WIDE.U32 R16, R14, c[0x0][0x330], R12 ;  /* 0x0000cc000e107a25 */ /* 0x004fc800078e000c */
[----:B------:R-:W-:Y:S01]  /*6d90*/  IMAD.IADD R0, R17, 0x1, R0 ;  /* 0x0000000111007824 */ /* 0x000fe200078e0200 */
[----:B------:R-:W-:-:S04]  /*6da0*/  LEA R4, P0, R16, c[0x0][0x318], 0x1 ;  /* 0x0000c60010047a11 */ /* 0x000fc800078008ff */
[----:B------:R-:W-:-:S05]  /*6db0*/  LEA.HI.X R5, R16, c[0x0][0x31c], R0, 0x1, P0 ;  /* 0x0000c70010057a11 */ /* 0x000fca00000f0c00 */
[----:B------:R2:W-:Y:S04]  /*6dc0*/  @!P4 STG.E.128 [R4.64], RZ ;  /* 0x000000ff0400c986 */ /* 0x0005e8000c101d0c */
[----:B------:R2:W-:Y:S04]  /*6dd0*/  @!P2 STG.E.128 [R4.64+0x40], RZ ;  /* 0x000040ff0400a986 */ /* 0x0005e8000c101d0c */
[----:B------:R2:W-:Y:S02]  /*6de0*/  @!P1 STG.E.128 [R4.64+0x80], RZ ;  /* 0x000080ff04009986 */ /* 0x0005e4000c101d0c */
.L_x_73:
[----:B------:R-:W-:Y:S05]  /*6df0*/  BSYNC B0 ;  /* 0x0000000000007941 */ /* 0x000fea0003800000 */
.L_x_72:
[----:B------:R-:W-:Y:S05]  /*6e00*/  @P3 EXIT ;  /* 0x000000000000394d */ /* 0x000fea0003800000 */
[----:B------:R-:W-:Y:S01]  /*6e10*/  IADD3 R0, P0, R14, 0x40, RZ ;  /* 0x000000400e007810 */ /* 0x000fe20007f1e0ff */
[----:B--2---:R-:W-:Y:S01]  /*6e20*/  IMAD.MOV.U32 R4, RZ, RZ, R2 ;  /* 0x000000ffff047224 */ /* 0x004fe200078e0002 */
[----:B------:R-:W-:-:S02]  /*6e30*/  MOV R5, R13 ;  /* 0x0000000d00057202 */ /* 0x000fc40000000f00 */
        /* <DEDUP_REMOVED lines=9> */
[----:B------:R2:W-:Y:S01]  /*6ed0*/  @!P0 STG.E.128 [R2.64+0x40], RZ ;  /* 0x000040ff02008986 */ /* 0x0005e2000c101d0c */
[----:B------:R-:W-:-:S03]  /*6ee0*/  ISETP.GE.AND P0, PT, R7, c[0x0][0x324], PT ;  /* 0x0000c90007007a0c */ /* 0x000fc60003f06270 */
[----:B------:R2:W-:Y:S10]  /*6ef0*/  @!P1 STG.E.128 [R2.64], RZ ;  /* 0x000000ff02009986 */ /* 0x0005f4000c101d0c */
[----:B------:R-:W-:Y:S05]  /*6f00*/  @P0 EXIT ;  /* 0x000000000000094d */ /* 0x000fea0003800000 */
[----:B------:R-:W-:Y:S01]  /*6f10*/  STG.E.128 [R2.64+0x80], RZ ;  /* 0x000080ff02007986 */ /* 0x000fe2000c101d0c */
[----:B------:R-:W-:Y:S05]  /*6f20*/  EXIT ;  /* 0x000000000000794d */ /* 0x000fea0003800000 */
.L_x_74:
        /* <DEDUP_REMOVED lines=13> */
.L_x_1386:


//--------------------- .text._ZN7cutlass13device_kernelIN5flash19enable_sm80_to_sm89INS1_16FlashAttnBwdSm80INS1_25CollectiveMainloopBwdSm80ILi2ELi1EN4cute5tupleIJNS5_1CILi64EEENS7_ILi128EEENS7_ILi96EEEEEENS_10bfloat16_tEfNS_4arch4Sm80ELb0ELb0ELb0ELb1ELb1ELb0ELb0ELb0ELi2ELi2ELi4ELi2ELb1EEENS1_21CollectiveEpilogueBwdISB_SC_SE_Li256ELb1ELb0ELi2EEENS1_19SingleTileSchedulerILb1ELb0ELb0ELi128EEEEEEEEEvNT_6ParamsE --------------------------
	.section	.text._ZN7cutlass13device_kernelIN5flash19enable_sm80_to_sm89INS1_16FlashAttnBwdSm80INS1_25CollectiveMainloopBwdSm80ILi2ELi1EN4cute5tupleIJNS5_1CILi64EEENS7_ILi128EEENS7_ILi96EEEEEENS_10bfloat16_tEfNS_4arch4Sm80ELb0ELb0ELb0ELb1ELb1ELb0ELb0ELb0ELi2ELi2ELi4ELi2ELb1EEENS1_21CollectiveEpilogueBwdISB_SC_SE_Li256ELb1ELb0ELi2EEENS1_19SingleTileSchedulerILb1ELb0ELb0ELi128EEEEEEEEEvNT_6ParamsE,"ax",@progbits
	.sectioninfo	@"SHI_REGISTERS=255"
	.align	128
.text._ZN7cutlass13device_kernelIN5flash19enable_sm80_to_sm89INS1_16FlashAttnBwdSm80INS1_25CollectiveMainloopBwdSm80ILi2ELi1EN4cute5tupleIJNS5_1CILi64EEENS7_ILi128EEENS7_ILi96EEEEEENS_10bfloat16_tEfNS_4arch4Sm80ELb0ELb0ELb0ELb1ELb1ELb0ELb0ELb0ELi2ELi2ELi4ELi2ELb1EEENS1_21CollectiveEpilogueBwdISB_SC_SE_Li256ELb1ELb0ELi2EEENS1_19SingleTileSchedulerILb1ELb0ELb0ELi128EEEEEEEEEvNT_6ParamsE:
        .type           _ZN7cutlass13device_kernelIN5flash19enable_sm80_to_sm89INS1_16FlashAttnBwdSm80INS1_25CollectiveMainloopBwdSm80ILi2ELi1EN4cute5tupleIJNS5_1CILi64EEENS7_ILi128EEENS7_ILi96EEEEEENS_10bfloat16_tEfNS_4arch4Sm80ELb0ELb0ELb0ELb1ELb1ELb0ELb0ELb0ELi2ELi2ELi4ELi2ELb1EEENS1_21CollectiveEpilogueBwdISB_SC_SE_Li256ELb1ELb0ELi2EEENS1_19SingleTileSchedulerILb1ELb0ELb0ELi128EEEEEEEEEvNT_6ParamsE,@function
        .size           _ZN7cutlass13device_kernelIN5flash19enable_sm80_to_sm89INS1_16FlashAttnBwdSm80INS1_25CollectiveMainloopBwdSm80ILi2ELi1EN4cute5tupleIJNS5_1CILi64EEENS7_ILi128EEENS7_ILi96EEEEEENS_10bfloat16_tEfNS_4arch4Sm80ELb0ELb0ELb0ELb1ELb1ELb0ELb0ELb0ELi2ELi2ELi4ELi2ELb1EEENS1_21CollectiveEpilogueBwdISB_SC_SE_Li256ELb1ELb0ELi2EEENS1_19SingleTileSchedulerILb1ELb0ELb0ELi128EEEEEEEEEvNT_6ParamsE,(.L_x_1387 - _ZN7cutlass13device_kernelIN5flash19enable_sm80_to_sm89INS1_16FlashAttnBwdSm80INS1_25CollectiveMainloopBwdSm80ILi2ELi1EN4cute5tupleIJNS5_1CILi64EEENS7_ILi128EEENS7_ILi96EEEEEENS_10bfloat16_tEfNS_4arch4Sm80ELb0ELb0ELb0ELb1ELb1ELb0ELb0ELb0ELi2ELi2ELi4ELi2ELb1EEENS1_21CollectiveEpilogueBwdISB_SC_SE_Li256ELb1ELb0ELi2EEENS1_19SingleTileSchedulerILb1ELb0ELb0ELi128EEEEEEEEEvNT_6ParamsE)
        .other          _ZN7cutlass13device_kernelIN5flash19enable_sm80_to_sm89INS1_16FlashAttnBwdSm80INS1_25CollectiveMainloopBwdSm80ILi2ELi1EN4cute5tupleIJNS5_1CILi64EEENS7_ILi128EEENS7_ILi96EEEEEENS_10bfloat16_tEfNS_4arch4Sm80ELb0ELb0ELb0ELb1ELb1ELb0ELb0ELb0ELi2ELi2ELi4ELi2ELb1EEENS1_21CollectiveEpilogueBwdISB_SC_SE_Li256ELb1ELb0ELi2EEENS1_19SingleTileSchedulerILb1ELb0ELb0ELi128EEEEEEEEEvNT_6ParamsE,@"STO_CUDA_ENTRY STV_DEFAULT"
_ZN7cutlass13device_kernelIN5flash19enable_sm80_to_sm89INS1_16FlashAttnBwdSm80INS1_25CollectiveMainloopBwdSm80ILi2ELi1EN4cute5tupleIJNS5_1CILi64EEENS7_ILi128EEENS7_ILi96EEEEEENS_10bfloat16_tEfNS_4arch4Sm80ELb0ELb0ELb0ELb1ELb1ELb0ELb0ELb0ELi2ELi2ELi4ELi2ELb1EEENS1_21CollectiveEpilogueBwdISB_SC_SE_Li256ELb1ELb0ELi2EEENS1_19SingleTileSchedulerILb1ELb0ELb0ELi128EEEEEEEEEvNT_6ParamsE:
        /* <DEDUP_REMOVED lines=18> */
.L_x_76:
        /* <DEDUP_REMOVED lines=8> */
.L_x_78:
[----:B------:R-:W-:Y:S02]  /*01a0*/  MOV R4, c[0x0][0x3a4] ;  /* 0x0000e90000047a02 */ /* 0x000fe40000000f00 */
.L_x_77:
[----:B------:R-:W-:-:S05]  /*01b0*/  IMAD.SHL.U32 R3, R2, 0x80, RZ ;  /* 0x0000008002037824 */ /* 0x000fca00078e00ff */
[----:B-----5:R-:W-:-:S04]  /*01c0*/  ISETP.GE.AND P0, PT, R3, R4, PT ;  /* 0x000000040300720c */ /* 0x020fc80003f06270 */
[----:B------:R-:W-:Y:S01]  /*01d0*/  SEL R241, R241, 0xffffffff, !P0 ;  /* 0xfffffffff1f17807 */ /* 0x000fe20004000000 */
[----:B------:R-:W-:Y:S05]  /*01e0*/  BRA `(.L_x_79) ;  /* 0x0000011000007947 */ /* 0x000fea0003800000 */
.L_x_75:
[----:B---34-:R-:W-:-:S04]  /*01f0*/  ISETP.NE.U32.AND P0, PT, RZ, c[0x0][0x3c0], PT ;  /* 0x0000f000ff007a0c */ /* 0x018fc80003f05070 */
[----:B------:R-:W-:-:S13]  /*0200*/  ISETP.NE.AND.EX P0, PT, RZ, c[0x0][0x3c4], PT, P0 ;  /* 0x0000f100ff007a0c */ /* 0x000fda0003f05300 */
[----:B------:R-:W-:Y:S05]  /*0210*/  @!P0 BRA `(.L_x_80) ;  /* 0x0000002000008947 */ /* 0x000fea0003800000 */
[----:B------:R1:W5:Y:S01]  /*0220*/  LDG.E R4, [R4.64] ;  /* 0x0000000c04047981 */ /* 0x000362000c1e1900 */
[----:B------:R-:W-:Y:S05]  /*0230*/  BRA `(.L_x_81) ;  /* 0x0000009000007947 */ /* 0x000fea0003800000 */
.L_x_80:
        /* <DEDUP_REMOVED lines=8> */
.L_x_82:
[----:B------:R-:W-:Y:S02]  /*02c0*/  MOV R4, c[0x0][0x3a4] ;  /* 0x0000e90000047a02 */ /* 0x000fe40000000f00 */
.L_x_81:
[----:B------:R-:W-:-:S05]  /*02d0*/  IMAD.SHL.U32 R3, R2, 0x80, RZ ;  /* 0x0000008002037824 */ /* 0x000fca00078e00ff */
[----:B-----5:R-:W-:-:S04]  /*02e0*/  ISETP.GE.AND P0, PT, R3, R4, PT ;  /* 0x000000040300720c */ /* 0x020fc80003f06270 */
[----:B------:R-:W-:-:S04]  /*02f0*/  SEL R241, R241, 0xffffffff, !P0 ;  /* 0xfffffffff1f17807 */ /* 0x000fc80004000000 */
.L_x_79:
        /* <DEDUP_REMOVED lines=32> */
.L_x_83:
[----:B------:R-:W-:-:S04]  /*0500*/  ISETP.NE.U32.AND P0, PT, RZ, c[0x0][0x2e0], PT ;  /* 0x0000b800ff007a0c */ /* 0x000fc80003f05070 */
[----:B------:R-:W-:-:S13]  /*0510*/  ISETP.NE.AND.EX P0, PT, RZ, c[0x0][0x2e4], PT, P0 ;  /* 0x0000b900ff007a0c */ /* 0x000fda0003f05300 */
[----:B------:R-:W-:Y:S05]  /*0520*/  @!P0 BRA `(.L_x_84) ;  /* 0x0000003000008947 */ /* 0x000fea0003800000 */
[----:B------:R-:W-:-:S05]  /*0530*/  IMAD.WIDE R10, R241, R10, c[0x0][0x2e0] ;  /* 0x0000b800f10a7625 */ /* 0x000fca00078e020a */
[----:B------:R1:W5:Y:S01]  /*0540*/  LDG.E R7, [R10.64] ;  /* 0x0000000c0a077981 */ /* 0x000362000c1e1900 */
[----:B------:R-:W-:Y:S05]  /*0550*/  BRA `(.L_x_85) ;  /* 0x0000004000007947 */ /* 0x000fea0003800000 */
.L_x_84:
[----:B------:R-:W-:Y:S05]  /*0560*/  @!P3 BRA `(.L_x_85) ;  /* 0x000000300000b947 */ /* 0x000fea0003800000 */
[----:B------:R-:W2:Y:S04]  /*0570*/  LDG.E R7, [R12.64] ;  /* 0x0000000c0c077981 */ /* 0x000ea8000c1e1900 */
[----:B------:R-:W2:Y:S02]  /*0580*/  LDG.E R6, [R12.64+0x4] ;  /* 0x0000040c0c067981 */ /* 0x000ea4000c1e1900 */
[----:B--2---:R-:W-:Y:S02]  /*0590*/  IADD3 R7, -R7, R6, RZ ;  /* 0x0000000607077210 */ /* 0x004fe40007ffe1ff */
.L_x_85:
        /* <DEDUP_REMOVED lines=484> */
.L_x_89:
        /* <DEDUP_REMOVED lines=136> */
.L_x_87:
        /* <DEDUP_REMOVED lines=424> */
.L_x_88:
        /* <DEDUP_REMOVED lines=239> */
.L_x_86:
        /* <DEDUP_REMOVED lines=150> */
.L_x_91:
        /* <DEDUP_REMOVED lines=63> */
.L_x_93:
[----:B------:R-:W-:Y:S05]  /*6320*/  BSYNC B0 ;  /* 0x0000000000007941 */ /* 0x000fea0003800000 */
.L_x_92:
        /* <DEDUP_REMOVED lines=21> */
.L_x_95:
[----:B------:R-:W-:Y:S05]  /*6480*/  BSYNC B0 ;  /* 0x0000000000007941 */ /* 0x000fea0003800000 */
.L_x_94:
        /* <DEDUP_REMOVED lines=24> */
.L_x_97:
[----:B------:R-:W-:Y:S05]  /*6610*/  BSYNC B0 ;  /* 0x0000000000007941 */ /* 0x000fea0003800000 */
.L_x_96:
        /* <DEDUP_REMOVED lines=19> */
.L_x_90:
        /* <DEDUP_REMOVED lines=18> */
.L_x_98:
        /* <DEDUP_REMOVED lines=44> */
.L_x_100:
[----:B------:R-:W-:Y:S05]  /*6b30*/  BSYNC B0 ;  /* 0x0000000000007941 */ /* 0x000fea0003800000 */
.L_x_99:
        /* <DEDUP_REMOVED lines=19> */
.L_x_102:
[----:B------:R-:W-:Y:S05]  /*6c70*/  BSYNC B0 ;  /* 0x0000000000007941 */ /* 0x000fea0003800000 */
.L_x_101:
        /* <DEDUP_REMOVED lines=23> */
.L_x_104:
[----:B------:R-:W-:Y:S05]  /*6df0*/  BSYNC B0 ;  /* 0x0000000000007941 */ /* 0x000fea0003800000 */
.L_x_103:
        /* <DEDUP_REMOVED lines=19> */
.L_x_105:
        /* <DEDUP_REMOVED lines=13> */
.L_x_1387:


//--------------------- .text._ZN7cutlass13device_kernelIN5flash19enable_sm80_to_sm89INS1_16FlashAttnBwdSm80INS1_25CollectiveMainloopBwdSm80ILi2ELi1EN4cute5tupleIJNS5_1CILi64EEENS7_ILi128EEENS7_ILi96EEEEEENS_10bfloat16_tEfNS_4arch4Sm80ELb0ELb0ELb0ELb1ELb0ELb0ELb0ELb0ELi2ELi2ELi4ELi2ELb1EEENS1_24CollectiveEpilogueBwdGQAISB_fSE_Li256ELb1ELb0EEENS1_19SingleTileSchedulerILb1ELb0ELb0ELi128EEEEEEEEEvNT_6ParamsE --------------------------
	.section	.text._ZN7cutlass13device_kernelIN5flash19enable_sm80_to_sm89INS1_16FlashAttnBwdSm80INS1_25CollectiveMainloopBwdSm80ILi2ELi1EN4cute5tupleIJNS5_1CILi64EEENS7_ILi128EEENS7_ILi96EEEEEENS_10bfloat16_tEfNS_4arch4Sm80ELb0ELb0ELb0ELb1ELb0ELb0ELb0ELb0ELi2ELi2ELi4ELi2ELb1EEENS1_24CollectiveEpilogueBwdGQAISB_fSE_Li256ELb1ELb0EEENS1_19SingleTileSchedulerILb1ELb0ELb0ELi128EEEEEEEEEvNT_6ParamsE,"ax",@progbits
	.sectioninfo	@"SHI_REGISTERS=255"
	.align	128
.text._ZN7cutlass13device_kernelIN5flash19enable_sm80_to_sm89INS1_16FlashAttnBwdSm80INS1_25CollectiveMainloopBwdSm80ILi2ELi1EN4cute5tupleIJNS5_1CILi64EEENS7_ILi128EEENS7_ILi96EEEEEENS_10bfloat16_tEfNS_4arch4Sm80ELb0ELb0ELb0ELb1ELb0ELb0ELb0ELb0ELi2ELi2ELi4ELi2ELb1EEENS1_24CollectiveEpilogueBwdGQAISB_fSE_Li256ELb1ELb0EEENS1_19SingleTileSchedulerILb1ELb0ELb0ELi128EEEEEEEEEvNT_6ParamsE:
        .type           _ZN7cutlass13device_kernelIN5flash19enable_sm80_to_sm89INS1_16FlashAttnBwdSm80INS1_25CollectiveMainloopBwdSm80ILi2ELi1EN4cute5tupleIJNS5_1CILi64EEENS7_ILi128EEENS7_ILi96EEEEEENS_10bfloat16_tEfNS_4arch4Sm80ELb0ELb0ELb0ELb1ELb0ELb0ELb0ELb0ELi2ELi2ELi4ELi2ELb1EEENS1_24CollectiveEpilogueBwdGQAISB_fSE_Li256ELb1ELb0EEENS1_19SingleTileSchedulerILb1ELb0ELb0ELi128EEEEEEEEEvNT_6ParamsE,@function
        .size           _ZN7cutlass13device_kernelIN5flash19enable_sm80_to_sm89INS1_16FlashAttnBwdSm80INS1_25CollectiveMainloopBwdSm80ILi2ELi1EN4cute5tupleIJNS5_1CILi64EEENS7_ILi128EEENS7_ILi96EEEEEENS_10bfloat16_tEfNS_4arch4Sm80ELb0ELb0ELb0ELb1ELb0ELb0ELb0ELb0ELi2ELi2ELi4ELi2ELb1EEENS1_24CollectiveEpilogueBwdGQAISB_fSE_Li256ELb1ELb0EEENS1_19SingleTileSchedulerILb1ELb0ELb0ELi128EEEEEEEEEvNT_6ParamsE,(.L_x_1388 - _ZN7cutlass13device_kernelIN5flash19enable_sm80_to_sm89INS1_16FlashAttnBwdSm80INS1_25CollectiveMainloopBwdSm80ILi2ELi1EN4cute5tupleIJNS5_1CILi64EEENS7_ILi128EEENS7_ILi96EEEEEENS_10bfloat16_tEfNS_4arch4Sm80ELb0ELb0ELb0ELb1ELb0ELb0ELb0ELb0ELi2ELi2ELi4ELi2ELb1EEENS1_24CollectiveEpilogueBwdGQAISB_fSE_Li256ELb1ELb0EEENS1_19SingleTileSchedulerILb1ELb0ELb0ELi128EEEEEEEEEvNT_6ParamsE)
        .other          _ZN7cutlass13device_kernelIN5flash19enable_sm80_to_sm89INS1_16FlashAttnBwdSm80INS1_25CollectiveMainloopBwdSm80ILi2ELi1EN4cute5tupleIJNS5_1CILi64EEENS7_ILi128EEENS7_ILi96EEEEEENS_10bfloat16_tEfNS_4arch4Sm80ELb0ELb0ELb0ELb1ELb0ELb0ELb0ELb0ELi2ELi2ELi4ELi2ELb1EEENS1_24CollectiveEpilogueBwdGQAISB_fSE_Li256ELb1ELb0EEENS1_19SingleTileSchedulerILb1ELb0ELb0ELi128EEEEEEEEEvNT_6ParamsE,@"STO_CUDA_ENTRY STV_DEFAULT"
_ZN7cutlass13device_kernelIN5flash19enable_sm80_to_sm89INS1_16FlashAttnBwdSm80INS1_25CollectiveMainloopBwdSm80ILi2ELi1EN4cute5tupleIJNS5_1CILi64EEENS7_ILi128EEENS7_ILi96EEEEEENS_10bfloat16_tEfNS_4arch4Sm80ELb0ELb0ELb0ELb1ELb0ELb0ELb0ELb0ELi2ELi2ELi4ELi2ELb1EEENS1_24CollectiveEpilogueBwdGQAISB_fSE_Li256ELb1ELb0EEENS1_19SingleTileSchedulerILb1ELb0ELb0ELi128EEEEEEEEEvNT_6ParamsE:
        /* <DEDUP_REMOVED lines=18> */
.L_x_107:
        /* <DEDUP_REMOVED lines=8> */
.L_x_109:
[----:B------:R-:W-:Y:S02]  /*01a0*/  MOV R4, c[0x0][0x3ac] ;  /* 0x0000eb0000047a02 */ /* 0x000fe40000000f00 */
.L_x_108:
[----:B------:R-:W-:-:S05]  /*01b0*/  IMAD.SHL.U32 R3, R2, 0x80, RZ ;  /* 0x0000008002037824 */ /* 0x000fca00078e00ff */
[----:B-----5:R-:W-:-:S04]  /*01c0*/  ISETP.GE.AND P0, PT, R3, R4, PT ;  /* 0x000000040300720c */ /* 0x020fc80003f06270 */
[----:B------:R-:W-:Y:S01]  /*01d0*/  SEL R241, R241, 0xffffffff, !P0 ;  /* 0xfffffffff1f17807 */ /* 0x000fe20004000000 */
[----:B------:R-:W-:Y:S05]  /*01e0*/  BRA `(.L_x_110) ;  /* 0x0000011000007947 */ /* 0x000fea0003800000 */
.L_x_106:
[----:B---34-:R-:W-:-:S04]  /*01f0*/  ISETP.NE.U32.AND P0, PT, RZ, c[0x0][0x3c8], PT ;  /* 0x0000f200ff007a0c */ /* 0x018fc80003f05070 */
[----:B------:R-:W-:-:S13]  /*0200*/  ISETP.NE.AND.EX P0, PT, RZ, c[0x0][0x3cc], PT, P0 ;  /* 0x0000f300ff007a0c */ /* 0x000fda0003f05300 */
[----:B------:R-:W-:Y:S05]  /*0210*/  @!P0 BRA `(.L_x_111) ;  /* 0x0000002000008947 */ /* 0x000fea0003800000 */
[----:B------:R1:W5:Y:S01]  /*0220*/  LDG.E R4, [R4.64] ;  /* 0x0000000c04047981 */ /* 0x000362000c1e1900 */
[----:B------:R-:W-:Y:S05]  /*0230*/  BRA `(.L_x_112) ;  /* 0x0000009000007947 */ /* 0x000fea0003800000 */
.L_x_111:
        /* <DEDUP_REMOVED lines=8> */
.L_x_113:
[----:B------:R-:W-:Y:S02]  /*02c0*/  MOV R4, c[0x0][0x3ac] ;  /* 0x0000eb0000047a02 */ /* 0x000fe40000000f00 */
.L_x_112:
[----:B------:R-:W-:-:S05]  /*02d0*/  IMAD.SHL.U32 R3, R2, 0x80, RZ ;  /* 0x0000008002037824 */ /* 0x000fca00078e00ff */
[----:B-----5:R-:W-:-:S04]  /*02e0*/  ISETP.GE.AND P0, PT, R3, R4, PT ;  /* 0x000000040300720c */ /* 0x020fc80003f06270 */
[----:B------:R-:W-:-:S04]  /*02f0*/  SEL R241, R241, 0xffffffff, !P0 ;  /* 0xfffffffff1f17807 */ /* 0x000fc80004000000 */
.L_x_110:
        /* <DEDUP_REMOVED lines=10> */
[CC--:B------:R-:W-:Y:S02]  /*03a0*/  @P0 IMAD.WIDE R6, R241.reuse, R12.reuse, c[0x0][0x2d8] ;  /* 0x0000b600f1060625 */ /* 0x0c0fe400078e020c */
[----:B------:R-:W3:Y:S02]  /*03b0*/  @P4 LDG.E R11, [R16.64] ;  /* 0x0000000c100b4981 */ /* 0x000ee4000c1e1900 */
[C---:B------:R-:W-:Y:S02]  /*03c0*/  IMAD.WIDE R14, R241.reuse, R12, c[0x0][0x2d0] ;  /* 0x0000b400f10e7625 */ /* 0x040fe400078e020c */
[----:B------:R4:W5:Y:S04]  /*03d0*/  @P0 LDG.E R10, [R6.64] ;  /* 0x0000000c060a0981 */ /* 0x000968000c1e1900 */
[----:B-1----:R-:W3:Y:S01]  /*03e0*/  @P3 LDG.E R5, [R14.64] ;  /* 0x0000000c0e053981 */ /* 0x002ee2000c1e1900 */
[----:B------:R-:W-:Y:S01]  /*03f0*/  ULDC UR10, c[0x0][0x168] ;  /* 0x00005a00000a7ab9 */ /* 0x000fe20000000800 */
[----:B------:R-:W-:Y:S01]  /*0400*/  CS2R R8, SRZ ;  /* 0x0000000000087805 */ /* 0x000fe2000001ff00 */
[----:B----4-:R-:W-:Y:S01]  /*0410*/  CS2R R6, SRZ ;  /* 0x0000000000067805 */ /* 0x010fe2000001ff00 */
[----:B--2---:R-:W-:-:S05]  /*0420*/  @P4 IMAD R4, R241, 0x40, R4 ;  /* 0x00000040f1044824 */ /* 0x004fca00078e0204 */
[----:B------:R-:W-:-:S04]  /*0430*/  @P4 SHF.R.S32.HI R3, RZ, 0x1f, R4 ;  /* 0x0000001fff034819 */ /* 0x000fc80000011404 */
[----:B------:R-:W-:Y:S01]  /*0440*/  @P4 LEA.HI R3, R3, R4, RZ, 0x6 ;  /* 0x0000000403034211 */ /* 0x000fe200078f30ff */
[----:B-----5:R1:W2:Y:S01]  /*0450*/  @P0 R2UR UR10, R10 ;  /* 0x000000000a0a03c2 */ /* 0x0202a200000e0000 */
[----:B------:R-:W-:Y:S01]  /*0460*/  IMAD.MOV.U32 R4, RZ, RZ, RZ ;  /* 0x000000ffff047224 */ /* 0x000fe200078e00ff */
[--C-:B---3--:R-:W-:Y:S01]  /*0470*/  @P4 SHF.R.S32.HI R7, RZ, 0x1f, R11.reuse ;  /* 0x0000001fff074819 */ /* 0x108fe2000001140b */
[----:B------:R-:W-:Y:S01]  /*0480*/  @P4 IMAD.MOV.U32 R6, RZ, RZ, R11 ;  /* 0x000000ffff064224 */ /* 0x000fe200078e000b */
[----:B------:R-:W-:Y:S01]  /*0490*/  @P4 LOP3.LUT R4, R3, 0xffffffc0, RZ, 0xc0, !PT ;  /* 0xffffffc003044812 */ /* 0x000fe200078ec0ff */
[----:B------:R-:W-:Y:S01]  /*04a0*/  IMAD.MOV.U32 R3, RZ, RZ, c[0x0][0x198] ;  /* 0x00006600ff037624 */ /* 0x000fe200078e00ff */
[--C-:B------:R-:W-:Y:S01]  /*04b0*/  @P3 SHF.R.S32.HI R9, RZ, 0x1f, R5.reuse ;  /* 0x0000001fff093819 */ /* 0x100fe20000011405 */
[----:B------:R-:W-:Y:S01]  /*04c0*/  @P3 IMAD.MOV.U32 R8, RZ, RZ, R5 ;  /* 0x000000ffff083224 */ /* 0x000fe200078e0005 */
[----:B-12---:R-:W-:Y:S05]  /*04d0*/  @P0 BRA `(.L_x_114) ;  /* 0x0000006000000947 */ /* 0x006fea0003800000 */
[----:B------:R-:W-:Y:S05]  /*04e0*/  @!P4 BRA `(.L_x_114) ;  /* 0x000000500000c947 */ /* 0x000fea0003800000 */
[----:B------:R-:W2:Y:S04]  /*04f0*/  LDG.E R10, [R16.64] ;  /* 0x0000000c100a7981 */ /* 0x000ea8000c1e1900 */
[----:B------:R-:W3:Y:S01]  /*0500*/  LDG.E R5, [R16.64+0x4] ;  /* 0x0000040c10057981 */ /* 0x000ee2000c1e1900 */
[----:B--2---:R-:W1:Y:S08]  /*0510*/  R2UR UR10, R10 ;  /* 0x000000000a0a73c2 */ /* 0x004e7000000e0000 */
[----:B---3--:R-:W1:Y:S02]  /*0520*/  R2UR UR4, R5 ;  /* 0x00000000050473c2 */ /* 0x008e6400000e0000 */
[----:B-1----:R-:W-:-:S06]  /*0530*/  UIADD3 UR10, -UR10, UR4, URZ ;  /* 0x000000040a0a7290 */ /* 0x002fcc000fffe13f */
.L_x_114:
[----:B------:R-:W-:-:S04]  /*0540*/  ISETP.NE.U32.AND P0, PT, RZ, c[0x0][0x2e0], PT ;  /* 0x0000b800ff007a0c */ /* 0x000fc80003f05070 */
[----:B------:R-:W-:-:S13]  /*0550*/  ISETP.NE.AND.EX P0, PT, RZ, c[0x0][0x2e4], PT, P0 ;  /* 0x0000b900ff007a0c */ /* 0x000fda0003f05300 */
[----:B------:R-:W-:Y:S05]  /*0560*/  @!P0 BRA `(.L_x_115) ;  /* 0x0000003000008947 */ /* 0x000fea0003800000 */
[----:B------:R-:W-:-:S05]  /*0570*/  IMAD.WIDE R12, R241, R12, c[0x0][0x2e0] ;  /* 0x0000b800f10c7625 */ /* 0x000fca00078e020c */
[----:B------:R1:W5:Y:S01]  /*0580*/  LDG.E R3, [R12.64] ;  /* 0x0000000c0c037981 */ /* 0x000362000c1e1900 */
[----:B------:R-:W-:Y:S05]  /*0590*/  BRA `(.L_x_116) ;  /* 0x0000004000007947 */ /* 0x000fea0003800000 */
.L_x_115:
[----:B------:R-:W-:Y:S05]  /*05a0*/  @!P3 BRA `(.L_x_116) ;  /* 0x000000300000b947 */ /* 0x000fea0003800000 */
[----:B------:R-:W2:Y:S04]  /*05b0*/  LDG.E R3, [R14.64] ;  /* 0x0000000c0e037981 */ /* 0x000ea8000c1e1900 */
[----:B------:R-:W2:Y:S02]  /*05c0*/  LDG.E R10, [R14.64+0x4] ;  /* 0x0000040c0e0a7981 */ /* 0x000ea4000c1e1900 */
[----:B--2---:R-:W-:Y:S02]  /*05d0*/  IADD3 R3, -R3, R10, RZ ;  /* 0x0000000a03037210 */ /* 0x004fe40007ffe1ff */
.L_x_116:
        /* <DEDUP_REMOVED lines=52> */
[--C-:B------:R-:W-:Y:S01]  /*0920*/  SHF.R.S32.HI R10, RZ, 0x1f, R235.reuse ;  /* 0x0000001fff0a7819 */ /* 0x100fe200000114eb */
[----:B------:R-:W-:Y:S01]  /*0930*/  IMAD.MOV.U32 R5, RZ, RZ, c[0x0][0x248] ;  /* 0x00009200ff057624 */ /* 0x000fe200078e00ff */
[----:B------:R-:W-:Y:S01]  /*0940*/  SHF.R.S32.HI R11, RZ, 0x1f, R4 ;  /* 0x0000001fff0b7819 */ /* 0x000fe20000011404 */
[----:B-1----:R-:W-:Y:S01]  /*0950*/  IMAD R12, R4, 0x60, RZ ;  /* 0x00000060040c7824 */ /* 0x002fe200078e02ff */
[-C--:B------:R-:W-:Y:S01]  /*0960*/  LEA.HI R13, R10, R235.reuse, RZ, 0x2 ;  /* 0x000000eb0a0d7211 */ /* 0x080fe200078f10ff */
[----:B------:R-:W-:Y:S01]  /*0970*/  IMAD.SHL.U32 R14, R235, 0x4, RZ ;  /* 0x00000004eb0e7824 */ /* 0x000fe200078e00ff */
[----:B------:R-:W-:Y:S01]  /*0980*/  ISETP.NE.AND P2, PT, R5, 0x1, PT ;  /* 0x000000010500780c */ /* 0x000fe20003f45270 */
[----:B------:R-:W-:Y:S01]  /*0990*/  IMAD.MOV.U32 R25, RZ, RZ, R0 ;  /* 0x000000ffff197224 */ /* 0x000fe200078e0000 */
[----:B------:R-:W-:Y:S01]  /*09a0*/  SHF.R.S32.HI R5, RZ, 0x1f, R235 ;  /* 0x0000001fff057819 */ /* 0x000fe200000114eb */
[----:B-----5:R-:W-:Y:S01]  /*09b0*/  IMAD R3, R2, -0x80, R3 ;  /* 0xffffff8002037824 */ /* 0x020fe200078e0203 */
[----:B------:R-:W-:Y:S01]  /*09c0*/  IADD3 R18, P1, R14, R4, RZ ;  /* 0x000000040e127210 */ /* 0x000fe20007f3e0ff */
[----:B------:R-:W-:Y:S01]  /*09d0*/  IMAD.MOV.U32 R220, RZ, RZ, 0x20 ;  /* 0x00000020ffdc7424 */ /* 0x000fe200078e00ff */
[----:B------:R-:W-:Y:S01]  /*09e0*/  IADD3 R16, P0, R12, R235, RZ ;  /* 0x000000eb0c107210 */ /* 0x000fe20007f1e0ff */
[----:B------:R-:W-:Y:S01]  /*09f0*/  IMAD.MOV.U32 R231, RZ, RZ, 0x10 ;  /* 0x00000010ffe77424 */ /* 0x000fe200078e00ff */
[----:B------:R-:W-:Y:S01]  /*0a00*/  SHF.R.S32.HI R240, RZ, 0x2, R13 ;  /* 0x00000002fff07819 */ /* 0x000fe2000001140d */
[----:B------:R-:W-:Y:S01]  /*0a10*/  UIADD3 UR6, UR10, 0x3f, URZ ;  /* 0x0000003f0a067890 */ /* 0x000fe2000fffe03f */
[----:B------:R-:W-:Y:S01]  /*0a20*/  LEA.HI.X.SX32 R19, R14, R11, 0x1, P1 ;  /* 0x0000000b0e137211 */ /* 0x000fe200008f0eff */
[----:B------:R-:W-:Y:S01]  /*0a30*/  CS2R R154, SRZ ;  /* 0x00000000009a7805 */ /* 0x000fe2000001ff00 */
[----:B------:R-:W-:Y:S01]  /*0a40*/  LEA.HI.X.SX32 R17, R12, R5, 0x1, P0 ;  /* 0x000000050c117211 */ /* 0x000fe200000f0eff */
[----:B------:R-:W-:Y:S01]  /*0a50*/  @P2 IMAD.HI.U32 R11, R0, c[0x0][0x24c], RZ ;  /* 0x00009300000b2a27 */ /* 0x000fe200078e00ff */
[----:B------:R-:W-:Y:S01]  /*0a60*/  SHF.R.S32.HI R5, RZ, 0x1f, R240 ;  /* 0x0000001fff057819 */ /* 0x000fe200000114f0 */
[----:B------:R-:W-:Y:S01]  /*0a70*/  USHF.R.S32.HI UR5, URZ, 0x1f, UR6 ;  /* 0x0000001f3f057899 */ /* 0x000fe20008011406 */
[----:B------:R-:W-:Y:S01]  /*0a80*/  IADD3 R31, P1, R240, R6, RZ ;  /* 0x00000006f01f7210 */ /* 0x000fe20007f3e0ff */
[----:B------:R-:W-:Y:S01]  /*0a90*/  IMAD.WIDE.U32 R20, R0, c[0x0][0x270], R18 ;  /* 0x00009c0000147a25 */ /* 0x000fe200078e0012 */
[----:B------:R-:W-:Y:S01]  /*0aa0*/  IADD3 R36, P0, R240, R8, RZ ;  /* 0x00000008f0247210 */ /* 0x000fe20007f1e0ff */
[----:B------:R-:W-:Y:S01]  /*0ab0*/  ULEA.HI UR5, UR5, UR6, URZ, 0x6 ;  /* 0x0000000605057291 */ /* 0x000fe2000f8f303f */
[----:B------:R-:W-:Y:S01]  /*0ac0*/  SHF.R.S32.HI R4, RZ, 0x1f, R0 ;  /* 0x0000001fff047819 */ /* 0x000fe20000011400 */
[C---:B------:R-:W-:Y:S01]  /*0ad0*/  IMAD.X R8, R5.reuse, 0x1, R7, P1 ;  /* 0x0000000105087824 */ /* 0x040fe200008e0607 */
[CC--:B------:R-:W-:Y:S01]  /*0ae0*/  LEA.HI R6, R10.reuse, R235.reuse, RZ, 0x4 ;  /* 0x000000eb0a067211 */ /* 0x0c0fe200078f20ff */
[----:B------:R-:W-:Y:S01]  /*0af0*/  IMAD.X R37, R5, 0x1, R9, P0 ;  /* 0x0000000105257824 */ /* 0x000fe200000e0609 */
[-C--:B------:R-:W-:Y:S01]  /*0b00*/  LEA.HI R7, R10, R235.reuse, RZ, 0x3 ;  /* 0x000000eb0a077211 */ /* 0x080fe200078f18ff */
[C---:B------:R-:W-:Y:S01]  /*0b10*/  IMAD R5, R4.reuse, c[0x0][0x270], RZ ;  /* 0x00009c0004057a24 */ /* 0x040fe200078e02ff */
[----:B------:R-:W-:Y:S01]  /*0b20*/  SHF.R.S32.HI R12, RZ, 0x4, R6 ;  /* 0x00000004ff0c7819 */ /* 0x000fe20000011406 */
[----:B------:R-:W-:Y:S01]  /*0b30*/  IMAD R9, R4, c[0x0][0x288], RZ ;  /* 0x0000a20004097a24 */ /* 0x000fe200078e02ff */
[----:B------:R-:W-:Y:S01]  /*0b40*/  LOP3.LUT R14, R13, 0xfffffffc, RZ, 0xc0, !PT ;  /* 0xfffffffc0d0e7812 */ /* 0x000fe200078ec0ff */
[----:B------:R-:W-:Y:S01]  /*0b50*/  IMAD R40, R0, c[0x0][0x274], R5 ;  /* 0x00009d0000287a24 */ /* 0x000fe200078e0205 */
[----:B------:R-:W-:Y:S01]  /*0b60*/  LEA.HI R5, R6, R12, RZ, 0x1 ;  /* 0x0000000c06057211 */ /* 0x000fe200078f08ff */
[----:B------:R-:W-:Y:S01]  /*0b70*/  IMAD R38, R0, c[0x0][0x28c], R9 ;  /* 0x0000a30000267a24 */ /* 0x000fe200078e0209 */
[----:B------:R-:W-:Y:S01]  /*0b80*/  @P2 SHF.R.U32.HI R25, RZ, c[0x0][0x250], R11 ;  /* 0x00009400ff192a19 */ /* 0x000fe2000001160b */
[----:B------:R-:W-:Y:S01]  /*0b90*/  IMAD.SHL.U32 R9, R7, 0x8, RZ ;  /* 0x0000000807097824 */ /* 0x000fe200078e00ff */
[----:B------:R-:W-:Y:S01]  /*0ba0*/  LOP3.LUT R5, R5, 0xfffffffe, RZ, 0xc0, !PT ;  /* 0xfffffffe05057812 */ /* 0x000fe200078ec0ff */
[----:B------:R-:W-:Y:S01]  /*0bb0*/  IMAD.IADD R11, R235, 0x1, -R14 ;  /* 0x00000001eb0b7824 */ /* 0x000fe200078e0a0e */
[----:B------:R-:W-:Y:S01]  /*0bc0*/  LEA.HI R237, R13, R240, RZ, 0x1 ;  /* 0x000000f00ded7211 */ /* 0x000fe200078f08ff */
[----:B------:R-:W-:Y:S01]  /*0bd0*/  IMAD.WIDE R36, R2, 0x80, R36 ;  /* 0x0000008002247825 */ /* 0x000fe200078e0224 */
[----:B------:R-:W-:Y:S01]  /*0be0*/  LOP3.LUT R9, R9, 0xc0, RZ, 0xc0, !PT ;  /* 0x000000c009097812 */ /* 0x000fe200078ec0ff */
[----:B------:R-:W-:Y:S01]  /*0bf0*/  CS2R R152, SRZ ;  /* 0x0000000000987805 */ /* 0x000fe2000001ff00 */
[----:B------:R-:W-:Y:S01]  /*0c00*/  SHF.R.S32.HI R2, RZ, 0x1f, R25 ;  /* 0x0000001fff027819 */ /* 0x000fe20000011419 */
[----:B------:R-:W-:Y:S01]  /*0c10*/  IMAD.SHL.U32 R14, R11, 0x8, RZ ;  /* 0x000000080b0e7824 */ /* 0x000fe200078e00ff */
[----:B------:R-:W-:Y:S01]  /*0c20*/  LOP3.LUT R237, R237, 0x7fffffe, RZ, 0xc0, !PT ;  /* 0x07fffffeeded7812 */ /* 0x000fe200078ec0ff */
[----:B------:R-:W-:Y:S01]  /*0c30*/  IMAD.WIDE.U32 R18, R0, c[0x0][0x288], R18 ;  /* 0x0000a20000127a25 */ /* 0x000fe200078e0012 */
[----:B------:R-:W-:Y:S01]  /*0c40*/  SEL R242, R241, RZ, !P4 ;  /* 0x000000fff1f27207 */ /* 0x000fe20006000000 */
[----:B------:R-:W-:Y:S01]  /*0c50*/  CS2R R150, SRZ ;  /* 0x0000000000967805 */ /* 0x000fe2000001ff00 */
[----:B------:R-:W-:Y:S01]  /*0c60*/  SHF.R.S32.HI R15, RZ, 0x1f, R14 ;  /* 0x0000001fff0f7819 */ /* 0x000fe2000001140e */
[----:B------:R-:W-:Y:S01]  /*0c70*/  IMAD.IADD R5, R12, 0x1, -R5 ;  /* 0x000000010c057824 */ /* 0x000fe200078e0a05 */
[----:B------:R-:W-:Y:S01]  /*0c80*/  SHF.R.U32.HI R12, RZ, 0x3, R9 ;  /* 0x00000003ff0c7819 */ /* 0x000fe20000011609 */
[----:B------:R-:W-:Y:S01]  /*0c90*/  IMAD.IADD R41, R21, 0x1, R40 ;  /* 0x0000000115297824 */ /* 0x000fe200078e0228 */
[----:B------:R-:W-:Y:S01]  /*0ca0*/  LOP3.LUT R9, R9, 0x18, R14, 0xf8, !PT ;  /* 0x0000001809097812 */ /* 0x000fe200078ef80e */
[----:B------:R-:W-:Y:S01]  /*0cb0*/  IMAD.IADD R39, R19, 0x1, R38 ;  /* 0x0000000113277824 */ /* 0x000fe200078e0226 */
[----:B------:R-:W-:Y:S01]  /*0cc0*/  SHF.R.S32.HI R21, RZ, 0x1f, R241 ;  /* 0x0000001fff157819 */ /* 0x000fe200000114f1 */
[----:B------:R-:W-:Y:S01]  /*0cd0*/  IMAD.MOV.U32 R40, RZ, RZ, R20 ;  /* 0x000000ffff287224 */ /* 0x000fe200078e0014 */
[----:B------:R-:W-:Y:S01]  /*0ce0*/  LOP3.LUT R12, R9, R12, RZ, 0x3c, !PT ;  /* 0x0000000c090c7212 */ /* 0x000fe200078e3cff */
[----:B------:R-:W-:Y:S01]  /*0cf0*/  IMAD.MOV.U32 R38, RZ, RZ, R18 ;  /* 0x000000ffff267224 */ /* 0x000fe200078e0012 */
[-C--:B------:R-:W-:Y:S01]  /*0d00*/  LEA.HI R9, R10, R235.reuse, RZ, 0x5 ;  /* 0x000000eb0a097211 */ /* 0x080fe200078f28ff */
[----:B------:R-:W-:Y:S01]  /*0d10*/  IMAD R26, R2, c[0x0][0x1e0], RZ ;  /* 0x00007800021a7a24 */ /* 0x000fe200078e02ff */
[----:B------:R-:W-:Y:S01]  /*0d20*/  SEL R22, R241, RZ, !P3 ;  /* 0x000000fff1167207 */ /* 0x000fe20005800000 */
[----:B------:R-:W-:Y:S01]  /*0d30*/  IMAD R20, R8, c[0x0][0x178], RZ ;  /* 0x00005e0008147a24 */ /* 0x000fe200078e02ff */
[----:B------:R-:W-:Y:S01]  /*0d40*/  IADD3 R239, R14, 0x40, RZ ;  /* 0x000000400eef7810 */ /* 0x000fe20007ffe0ff */
[----:B------:R-:W-:Y:S01]  /*0d50*/  IMAD R18, R8, c[0x0][0x208], RZ ;  /* 0x0000820008127a24 */ /* 0x000fe200078e02ff */
[C---:B------:R-:W-:Y:S01]  /*0d60*/  SEL R8, R21.reuse, RZ, !P4 ;  /* 0x000000ff15087207 */ /* 0x040fe20006000000 */
[----:B------:R-:W-:Y:S01]  /*0d70*/  IMAD R2, R2, c[0x0][0x1b0], RZ ;  /* 0x00006c0002027a24 */ /* 0x000fe200078e02ff */
[----:B------:R-:W-:Y:S01]  /*0d80*/  SEL R21, R21, RZ, !P3 ;  /* 0x000000ff15157207 */ /* 0x000fe20005800000 */
[C---:B------:R-:W-:Y:S01]  /*0d90*/  IMAD R19, R31.reuse, c[0x0][0x17c], R20 ;  /* 0x00005f001f137a24 */ /* 0x040fe200078e0214 */
[----:B------:R-:W-:Y:S01]  /*0da0*/  ISETP.GE.AND P3, PT, R14, c[0x0][0x1cc], PT ;  /* 0x000073000e007a0c */ /* 0x000fe20003f66270 */
[----:B------:R-:W-:Y:S01]  /*0db0*/  IMAD R18, R31, c[0x0][0x20c], R18 ;  /* 0x000083001f127a24 */ /* 0x000fe200078e0212 */
[----:B------:R-:W-:Y:S01]  /*0dc0*/  LOP3.LUT R6, R6, 0xfffffff0, RZ, 0xc0, !PT ;  /* 0xfffffff006067812 */ /* 0x000fe200078ec0ff */
[C---:B------:R-:W-:Y:S01]  /*0dd0*/  IMAD R26, R25.reuse, c[0x0][0x1e4], R26 ;  /* 0x00007900191a7a24 */ /* 0x040fe200078e021a */
[----:B------:R-:W-:Y:S01]  /*0de0*/  LEA.HI R232, R10, R235, RZ, 0x7 ;  /* 0x000000eb0ae87211 */ /* 0x000fe200078f38ff */
[----:B------:R-:W-:Y:S01]  /*0df0*/  IMAD R23, R25, c[0x0][0x1b4], R2 ;  /* 0x00006d0019177a24 */ /* 0x000fe200078e0202 */
[----:B------:R-:W-:Y:S01]  /*0e00*/  SHF.R.S32.HI R2, RZ, 0x5, R9 ;  /* 0x00000005ff027819 */ /* 0x000fe20000011409 */
[----:B------:R-:W-:Y:S01]  /*0e10*/  IMAD.WIDE.U32 R32, R31, c[0x0][0x178], R14 ;  /* 0x00005e001f207a25 */ /* 0x000fe200078e000e */
[----:B------:R-:W-:Y:S01]  /*0e20*/  SHF.R.U32.HI R232, RZ, 0x4, R232 ;  /* 0x00000004ffe87819 */ /* 0x000fe200000116e8 */
[----:B------:R-:W-:Y:S01]  /*0e30*/  CS2R R148, SRZ ;  /* 0x0000000000947805 */ /* 0x000fe2000001ff00 */
[----:B------:R-:W-:Y:S01]  /*0e40*/  CS2R R146, SRZ ;  /* 0x0000000000927805 */ /* 0x000fe2000001ff00 */
[--C-:B------:R-:W-:Y:S01]  /*0e50*/  IMAD.WIDE.U32 R42, R25, c[0x0][0x1e0], R14.reuse ;  /* 0x00007800192a7a25 */ /* 0x100fe200078e000e */
[----:B------:R-:W-:Y:S01]  /*0e60*/  CS2R R144, SRZ ;  /* 0x0000000000907805 */ /* 0x000fe2000001ff00 */
[----:B------:R-:W-:Y:S01]  /*0e70*/  CS2R R142, SRZ ;  /* 0x00000000008e7805 */ /* 0x000fe2000001ff00 */
[----:B------:R-:W-:Y:S01]  /*0e80*/  CS2R R140, SRZ ;  /* 0x00000000008c7805 */ /* 0x000fe2000001ff00 */
[--C-:B------:R-:W-:Y:S01]  /*0e90*/  IMAD.WIDE.U32 R30, R31, c[0x0][0x208], R14.reuse ;  /* 0x000082001f1e7a25 */ /* 0x100fe200078e000e */
[----:B------:R-:W-:Y:S01]  /*0ea0*/  CS2R R138, SRZ ;  /* 0x00000000008a7805 */ /* 0x000fe2000001ff00 */
[----:B------:R-:W-:Y:S01]  /*0eb0*/  CS2R R136, SRZ ;  /* 0x0000000000887805 */ /* 0x000fe2000001ff00 */
[----:B------:R-:W-:Y:S01]  /*0ec0*/  CS2R R134, SRZ ;  /* 0x0000000000867805 */ /* 0x000fe2000001ff00 */
[----:B------:R-:W-:Y:S01]  /*0ed0*/  IMAD.WIDE.U32 R24, R25, c[0x0][0x1b0], R14 ;  /* 0x00006c0019187a25 */ /* 0x000fe200078e000e */
[----:B------:R-:W-:Y:S01]  /*0ee0*/  CS2R R132, SRZ ;  /* 0x0000000000847805 */ /* 0x000fe2000001ff00 */
[----:B------:R-:W-:Y:S01]  /*0ef0*/  CS2R R130, SRZ ;  /* 0x0000000000827805 */ /* 0x000fe2000001ff00 */
[----:B------:R-:W-:Y:S01]  /*0f00*/  CS2R R128, SRZ ;  /* 0x0000000000807805 */ /* 0x000fe2000001ff00 */
[----:B------:R-:W-:Y:S01]  /*0f10*/  IMAD R15, R8, c[0x0][0x278], RZ ;  /* 0x00009e00080f7a24 */ /* 0x000fe200078e02ff */
[----:B------:R-:W-:Y:S01]  /*0f20*/  CS2R R126, SRZ ;  /* 0x00000000007e7805 */ /* 0x000fe2000001ff00 */
[----:B------:R-:W-:Y:S01]  /*0f30*/  IMAD.IADD R237, R240, 0x1, -R237 ;  /* 0x00000001f0ed7824 */ /* 0x000fe200078e0aed */
[----:B------:R-:W-:Y:S01]  /*0f40*/  CS2R R124, SRZ ;  /* 0x00000000007c7805 */ /* 0x000fe2000001ff00 */
[C---:B------:R-:W-:Y:S01]  /*0f50*/  IMAD R15, R242.reuse, c[0x0][0x27c], R15 ;  /* 0x00009f00f20f7a24 */ /* 0x040fe200078e020f */
[----:B------:R-:W-:Y:S01]  /*0f60*/  CS2R R122, SRZ ;  /* 0x00000000007a7805 */ /* 0x000fe2000001ff00 */
[----:B------:R-:W-:Y:S01]  /*0f70*/  IMAD.WIDE.U32 R40, R242, c[0x0][0x278], R40 ;  /* 0x00009e00f2287a25 */ /* 0x000fe200078e0028 */
[----:B------:R-:W-:Y:S01]  /*0f80*/  CS2R R120, SRZ ;  /* 0x0000000000787805 */ /* 0x000fe2000001ff00 */
[----:B------:R-:W-:Y:S01]  /*0f90*/  CS2R R118, SRZ ;  /* 0x0000000000767805 */ /* 0x000fe2000001ff00 */
[----:B------:R-:W-:Y:S01]  /*0fa0*/  CS2R R116, SRZ ;  /* 0x0000000000747805 */ /* 0x000fe2000001ff00 */
[----:B------:R-:W-:Y:S01]  /*0fb0*/  IMAD R237, R2, 0x8, R237 ;  /* 0x0000000802ed7824 */ /* 0x000fe200078e02ed */
[----:B------:R-:W-:Y:S01]  /*0fc0*/  LEA R250, P1, R40, c[0x0][0x258], 0x2 ;  /* 0x0000960028fa7a11 */ /* 0x000fe200078210ff */
[----:B------:R-:W-:Y:S01]  /*0fd0*/  IMAD.IADD R27, R43, 0x1, R26 ;  /* 0x000000012b1b7824 */ /* 0x000fe200078e021a */
[----:B------:R-:W-:Y:S01]  /*0fe0*/  CS2R R114, SRZ ;  /* 0x0000000000727805 */ /* 0x000fe2000001ff00 */
[----:B------:R-:W-:Y:S01]  /*0ff0*/  IMAD R29, R21, c[0x0][0x1e8], RZ ;  /* 0x00007a00151d7a24 */ /* 0x000fe200078e02ff */
[----:B------:R-:W-:Y:S01]  /*1000*/  CS2R R112, SRZ ;  /* 0x0000000000707805 */ /* 0x000fe2000001ff00 */
[----:B------:R-:W-:Y:S01]  /*1010*/  IMAD.MOV.U32 R26, RZ, RZ, R42 ;  /* 0x000000ffff1a7224 */ /* 0x000fe200078e002a */
[----:B------:R-:W-:Y:S01]  /*1020*/  CS2R R110, SRZ ;  /* 0x00000000006e7805 */ /* 0x000fe2000001ff00 */
[----:B------:R-:W-:Y:S01]  /*1030*/  IMAD.IADD R15, R41, 0x1, R15 ;  /* 0x00000001290f7824 */ /* 0x000fe200078e020f */
[----:B------:R-:W-:Y:S01]  /*1040*/  CS2R R108, SRZ ;  /* 0x00000000006c7805 */ /* 0x000fe2000001ff00 */
[----:B------:R-:W-:Y:S01]  /*1050*/  IMAD R35, R8, c[0x0][0x290], RZ ;  /* 0x0000a40008237a24 */ /* 0x000fe200078e02ff */
[----:B------:R-:W-:Y:S01]  /*1060*/  CS2R R106, SRZ ;  /* 0x00000000006a7805 */ /* 0x000fe2000001ff00 */
[----:B------:R-:W-:Y:S01]  /*1070*/  IMAD.U32 R237, R237, 0x20, R12 ;  /* 0x00000020eded7824 */ /* 0x000fe200078e000c */
[----:B------:R-:W-:Y:S01]  /*1080*/  LEA.HI.X R251, R40, c[0x0][0x25c], R15, 0x2, P1 ;  /* 0x0000970028fb7a11 */ /* 0x000fe200008f140f */
[C---:B------:R-:W-:Y:S01]  /*1090*/  IMAD R12, R22.reuse, c[0x0][0x1ec], R29 ;  /* 0x00007b00160c7a24 */ /* 0x040fe200078e021d */
[----:B------:R-:W-:Y:S01]  /*10a0*/  CS2R R104, SRZ ;  /* 0x0000000000687805 */ /* 0x000fe2000001ff00 */
        /* <DEDUP_REMOVED lines=11> */
[C---:B------:R-:W-:Y:S01]  /*1160*/  LEA R246, P0, R38.reuse, c[0x0][0x280], 0x2 ;  /* 0x0000a00026f67a11 */ /* 0x040fe200078010ff */
[----:B------:R-:W-:Y:S01]  /*1170*/  IMAD R15, R37, c[0x0][0x1d8], RZ ;  /* 0x00007600250f7a24 */ /* 0x000fe200078e02ff */
[----:B------:R-:W-:Y:S01]  /*1180*/  CS2R R88, SRZ ;  /* 0x0000000000587805 */ /* 0x000fe2000001ff00 */
[----:B------:R-:W-:Y:S01]  /*1190*/  IMAD.IADD R20, R39, 0x1, R20 ;  /* 0x0000000127147824 */ /* 0x000fe200078e0214 */
[----:B------:R-:W-:Y:S01]  /*11a0*/  CS2R R86, SRZ ;  /* 0x0000000000567805 */ /* 0x000fe2000001ff00 */
[----:B------:R-:W-:Y:S01]  /*11b0*/  IMAD.IADD R25, R25, 0x1, R23 ;  /* 0x0000000119197824 */ /* 0x000fe200078e0217 */
[----:B------:R-:W-:Y:S01]  /*11c0*/  CS2R R84, SRZ ;  /* 0x0000000000547805 */ /* 0x000fe2000001ff00 */
[----:B------:R-:W-:Y:S01]  /*11d0*/  IMAD R21, R21, c[0x0][0x1b8], RZ ;  /* 0x00006e0015157a24 */ /* 0x000fe200078e02ff */
[----:B------:R-:W-:Y:S01]  /*11e0*/  LEA.HI.X R247, R38, c[0x0][0x284], R20, 0x2, P0 ;  /* 0x0000a10026f77a11 */ /* 0x000fe200000f1414 */
        /* <DEDUP_REMOVED lines=12> */
[----:B------:R-:W-:Y:S01]  /*12b0*/  IMAD.IADD R15, R29, 0x1, R15 ;  /* 0x000000011d0f7824 */ /* 0x000fe200078e020f */
[----:B------:R-:W-:Y:S01]  /*12c0*/  CS2R R68, SRZ ;  /* 0x0000000000447805 */ /* 0x000fe2000001ff00 */
[----:B------:R-:W-:Y:S01]  /*12d0*/  IMAD.IADD R23, R33, 0x1, R19 ;  /* 0x0000000121177824 */ /* 0x000fe200078e0213 */
[----:B------:R-:W-:Y:S01]  /*12e0*/  CS2R R66, SRZ ;  /* 0x0000000000427805 */ /* 0x000fe2000001ff00 */
[----:B------:R-:W-:Y:S01]  /*12f0*/  IMAD.IADD R25, R25, 0x1, R21 ;  /* 0x0000000119197824 */ /* 0x000fe200078e0215 */
[----:B------:R-:W-:Y:S01]  /*1300*/  LEA.HI.X R27, R28, c[0x0][0x1c4], R15, 0x1, P0 ;  /* 0x000071001c1b7a11 */ /* 0x000fe200000f0c0f */
[----:B------:R-:W-:Y:S01]  /*1310*/  IMAD R19, R37, c[0x0][0x1a8], RZ ;  /* 0x00006a0025137a24 */ /* 0x000fe200078e02ff */
[----:B------:R-:W-:Y:S01]  /*1320*/  CS2R R64, SRZ ;  /* 0x0000000000407805 */ /* 0x000fe2000001ff00 */
[----:B------:R-:W-:Y:S01]  /*1330*/  IMAD.MOV.U32 R15, RZ, RZ, c[0x0][0x1d8] ;  /* 0x00007600ff0f7624 */ /* 0x000fe200078e00ff */
[----:B------:R-:W-:Y:S01]  /*1340*/  CS2R R62, SRZ ;  /* 0x00000000003e7805 */ /* 0x000fe2000001ff00 */
[C---:B------:R-:W-:Y:S01]  /*1350*/  IMAD R20, R36.reuse, c[0x0][0x1ac], R19 ;  /* 0x00006b0024147a24 */ /* 0x040fe200078e0213 */
[----:B------:R-:W-:Y:S01]  /*1360*/  CS2R R60, SRZ ;  /* 0x00000000003c7805 */ /* 0x000fe2000001ff00 */
[----:B------:R-:W-:Y:S01]  /*1370*/  IMAD.WIDE.U32 R38, R36, c[0x0][0x1a8], R24 ;  /* 0x00006a0024267a25 */ /* 0x000fe200078e0018 */
[----:B------:R-:W-:-:S02]  /*1380*/  USHF.R.S32.HI UR8, URZ, 0x6, UR5 ;  /* 0x000000063f087899 */ /* 0x000fc40008011405 */
[----:B------:R-:W-:Y:S01]  /*1390*/  UMOV UR4, URZ ;  /* 0x0000003f00047c82 */ /* 0x000fe20008000000 */
[----:B------:R-:W-:Y:S01]  /*13a0*/  IMAD R25, R4, c[0x0][0x180], RZ ;  /* 0x0000600004197a24 */ /* 0x000fe200078e02ff */
[----:B------:R-:W-:Y:S01]  /*13b0*/  LEA R24, P0, R38, c[0x0][0x190], 0x1 ;  /* 0x0000640026187a11 */ /* 0x000fe200078008ff */
[C---:B------:R-:W-:Y:S01]  /*13c0*/  IMAD R21, R4.reuse, c[0x0][0x210], RZ ;  /* 0x0000840004157a24 */ /* 0x040fe200078e02ff */
[----:B------:R-:W-:Y:S01]  /*13d0*/  UMOV UR9, 0x1 ;  /* 0x0000000100097882 */ /* 0x000fe20000000000 */
[----:B------:R-:W-:Y:S01]  /*13e0*/  IMAD R19, R4, c[0x0][0x238], RZ ;  /* 0x00008e0004137a24 */ /* 0x000fe200078e02ff */
[----:B------:R-:W-:Y:S01]  /*13f0*/  UMOV UR5, URZ ;  /* 0x0000003f00057c82 */ /* 0x000fe20008000000 */
[----:B------:R-:W-:Y:S01]  /*1400*/  IMAD.MOV.U32 R22, RZ, RZ, R32 ;  /* 0x000000ffff167224 */ /* 0x000fe200078e0020 */
[----:B------:R-:W-:Y:S01]  /*1410*/  LEA R32, P1, R15, R26, 0x7 ;  /* 0x0000001a0f207211 */ /* 0x000fe200078238ff */
[----:B------:R-:W-:Y:S02]  /*1420*/  IMAD.MOV.U32 R4, RZ, RZ, c[0x0][0x1dc] ;  /* 0x00007700ff047624 */ /* 0x000fe400078e00ff */
[----:B------:R-:W-:-:S02]  /*1430*/  IMAD.IADD R35, R31, 0x1, R18 ;  /* 0x000000011f237824 */ /* 0x000fc400078e0212 */
[C---:B------:R-:W-:Y:S01]  /*1440*/  IMAD R12, R0.reuse, c[0x0][0x23c], R19 ;  /* 0x00008f00000c7a24 */ /* 0x040fe200078e0213 */
[----:B------:R-:W-:Y:S01]  /*1450*/  LEA.HI.X R33, R15, R27, R4, 0x7, P1 ;  /* 0x0000001b0f217211 */ /* 0x000fe200008f3c04 */
[----:B------:R-:W-:Y:S01]  /*1460*/  IMAD.WIDE.U32 R18, R0, c[0x0][0x238], R16 ;  /* 0x00008e0000127a25 */ /* 0x000fe200078e0010 */
[----:B------:R-:W-:Y:S02]  /*1470*/  IADD3 R15, R14, 0x20, RZ ;  /* 0x000000200e0f7810 */ /* 0x000fe40007ffe0ff */
[----:B------:R-:W-:Y:S01]  /*1480*/  ISETP.GE.AND P1, PT, R239, c[0x0][0x1cc], PT ;  /* 0x00007300ef007a0c */ /* 0x000fe20003f26270 */
[----:B------:R-:W-:Y:S01]  /*1490*/  IMAD.IADD R17, R3, 0x1, -R240 ;  /* 0x0000000103117824 */ /* 0x000fe200078e0af0 */
[----:B------:R-:W-:Y:S01]  /*14a0*/  ISETP.GE.AND P2, PT, R15, c[0x0][0x1cc], PT ;  /* 0x000073000f007a0c */ /* 0x000fe20003f46270 */
[----:B------:R-:W-:Y:S01]  /*14b0*/  IMAD.IADD R20, R39, 0x1, R20 ;  /* 0x0000000127147824 */ /* 0x000fe200078e0214 */
[----:B------:R-:W-:Y:S01]  /*14c0*/  LEA.HI R16, R10, R235, RZ, 0x6 ;  /* 0x000000eb0a107211 */ /* 0x000fe200078f30ff */
[----:B------:R-:W-:Y:S01]  /*14d0*/  IMAD.WIDE.U32 R36, R0, c[0x0][0x180], R22 ;  /* 0x0000600000247a25 */ /* 0x000fe200078e0016 */
[----:B------:R-:W-:-:S02]  /*14e0*/  ISETP.LT.OR P6, PT, R17, 0x1, P3 ;  /* 0x000000011100780c */ /* 0x000fc40001fc1670 */
[C---:B------:R-:W-:Y:S01]  /*14f0*/  ISETP.LT.OR P5, PT, R17.reuse, 0x1, P2 ;  /* 0x000000011100780c */ /* 0x040fe200017a1670 */
[----:B------:R-:W-:Y:S01]  /*1500*/  IMAD.MOV.U32 R23, RZ, RZ, c[0x0][0x1a8] ;  /* 0x00006a00ff177624 */ /* 0x000fe200078e00ff */
[C---:B------:R-:W-:Y:S01]  /*1510*/  ISETP.LT.OR P4, PT, R17.reuse, 0x1, P1 ;  /* 0x000000011100780c */ /* 0x040fe20000f81670 */
[----:B------:R-:W-:Y:S01]  /*1520*/  IMAD.MOV.U32 R34, RZ, RZ, R30 ;  /* 0x000000ffff227224 */ /* 0x000fe200078e001e */
[----:B------:R-:W-:Y:S01]  /*1530*/  ISETP.LT.OR P3, PT, R17, 0x41, P3 ;  /* 0x000000411100780c */ /* 0x000fe20001f61670 */
[----:B------:R-:W-:Y:S01]  /*1540*/  IMAD R30, R0, c[0x0][0x184], R25 ;  /* 0x00006100001e7a24 */ /* 0x000fe200078e0219 */
[----:B------:R-:W-:Y:S01]  /*1550*/  LEA.HI.X R25, R38, c[0x0][0x194], R20, 0x1, P0 ;  /* 0x0000650026197a11 */ /* 0x000fe200000f0c14 */
[C---:B------:R-:W-:Y:S01]  /*1560*/  IMAD R28, R0.reuse, c[0x0][0x214], R21 ;  /* 0x00008500001c7a24 */ /* 0x040fe200078e0215 */
[----:B------:R-:W-:Y:S01]  /*1570*/  LEA R22, P0, R23, R24, 0x7 ;  /* 0x0000001817167211 */ /* 0x000fe200078038ff */
[----:B------:R-:W-:Y:S01]  /*1580*/  IMAD.MOV.U32 R21, RZ, RZ, c[0x0][0x1ac] ;  /* 0x00006b00ff157624 */ /* 0x000fe200078e00ff */
[----:B------:R-:W-:Y:S01]  /*1590*/  ISETP.LT.OR P2, PT, R17, 0x41, P2 ;  /* 0x000000411100780c */ /* 0x000fe20001741670 */
[----:B------:R-:W-:Y:S01]  /*15a0*/  IMAD.SHL.U32 R237, R237, 0x2, RZ ;  /* 0x00000002eded7824 */ /* 0x000fe200078e00ff */
[----:B------:R-:W-:Y:S01]  /*15b0*/  ISETP.LT.OR P1, PT, R17, 0x41, P1 ;  /* 0x000000411100780c */ /* 0x000fe20000f21670 */
[----:B------:R-:W-:Y:S01]  /*15c0*/  IMAD.WIDE.U32 R34, R0, c[0x0][0x210], R34 ;  /* 0x0000840000227a25 */ /* 0x000fe200078e0022 */
[----:B------:R-:W-:-:S02]  /*15d0*/  LEA.HI.X R23, R23, R25, R21, 0x7, P0 ;  /* 0x0000001917177211 */ /* 0x000fc400000f3c15 */
[----:B------:R-:W-:Y:S01]  /*15e0*/  SHF.R.S32.HI R21, RZ, 0x1f, R13 ;  /* 0x0000001fff157819 */ /* 0x000fe2000001140d */
[----:B------:R-:W-:Y:S01]  /*15f0*/  @!PT LDS RZ, [RZ] ;  /* 0x00000000fffff984 */ /* 0x000fe20000000800 */
[----:B------:R-:W-:Y:S01]  /*1600*/  @!PT LDS RZ, [RZ] ;  /* 0x00000000fffff984 */ /* 0x000fe20000000800 */
[----:B------:R-:W-:Y:S01]  /*1610*/  @!PT LDS RZ, [RZ] ;  /* 0x00000000fffff984 */ /* 0x000fe20000000800 */
[----:B------:R1:W-:Y:S01]  /*1620*/  LDGSTS.E.BYPASS.LTC128B.128 [R237+0x6080], [R26.64], !P6 ;  /* 0x060800001aed7fae */ /* 0x0003e2000f101d4c */
[----:B------:R-:W-:Y:S01]  /*1630*/  IMAD R13, R8, c[0x0][0x188], RZ ;  /* 0x00006200080d7a24 */ /* 0x000fe200078e02ff */
[----:B------:R-:W-:Y:S01]  /*1640*/  SHF.R.S32.HI R16, RZ, 0x6, R16 ;  /* 0x00000006ff107819 */ /* 0x000fe20000011410 */
[----:B------:R-:W-:Y:S01]  /*1650*/  IMAD.IADD R31, R37, 0x1, R30 ;  /* 0x00000001251f7824 */ /* 0x000fe200078e021e */
[----:B------:R-:W-:Y:S01]  /*1660*/  LEA.HI R0, R21, R240, RZ, 0x3 ;  /* 0x000000f015007211 */ /* 0x000fe200078f18ff */
[----:B------:R1:W-:Y:S01]  /*1670*/  LDGSTS.E.BYPASS.LTC128B.128 [R237+0x8080], [R26.64+0x40], !P5 ;  /* 0x080800401aed7fae */ /* 0x0003e2000e901d4c */
[C---:B------:R-:W-:Y:S01]  /*1680*/  IMAD R20, R242.reuse, c[0x0][0x18c], R13 ;  /* 0x00006300f2147a24 */ /* 0x040fe200078e020d */
[----:B------:R-:W-:Y:S01]  /*1690*/  LEA.HI R13, R9, R2, RZ, 0x1 ;  /* 0x00000002090d7211 */ /* 0x000fe200078f08ff */
[----:B------:R-:W-:Y:S01]  /*16a0*/  IMAD.MOV.U32 R30, RZ, RZ, R36 ;  /* 0x000000ffff1e7224 */ /* 0x000fe200078e0024 */
[----:B------:R1:W-:Y:S01]  /*16b0*/  LDGSTS.E.BYPASS.LTC128B.128 [R237+0xa080], [R26.64+0x80], !P4 ;  /* 0x0a0800801aed7fae */ /* 0x0003e2000e101d4c */
[----:B------:R-:W-:Y:S01]  /*16c0*/  IMAD.IADD R29, R35, 0x1, R28 ;  /* 0x00000001231d7824 */ /* 0x000fe200078e021c */
[----:B------:R-:W-:Y:S01]  /*16d0*/  LOP3.LUT R13, R13, 0xfffffffe, RZ, 0xc0, !PT ;  /* 0xfffffffe0d0d7812 */ /* 0x000fe200078ec0ff */
[----:B------:R-:W-:Y:S01]  /*16e0*/  IMAD.WIDE.U32 R30, R242, c[0x0][0x188], R30 ;  /* 0x00006200f21e7a25 */ /* 0x000fe200078e001e */
[----:B------:R2:W-:Y:S01]  /*16f0*/  LDGSTS.E.BYPASS.LTC128B.128 [R237+0x7080], [R32.64], !P3 ;  /* 0x0708000020ed7fae */ /* 0x0005e2000d901d4c */
[----:B------:R-:W-:-:S02]  /*1700*/  ISETP.GE.AND P3, PT, R14, c[0x0][0x19c], PT ;  /* 0x000067000e007a0c */ /* 0x000fc40003f66270 */
[----:B------:R-:W-:Y:S01]  /*1710*/  IMAD.IADD R4, R2, 0x1, -R13 ;  /* 0x0000000102047824 */ /* 0x000fe200078e0a0d */
[----:B------:R2:W-:Y:S01]  /*1720*/  LDGSTS.E.BYPASS.LTC128B.128 [R237+0x9080], [R32.64+0x40], !P2 ;  /* 0x0908004020ed7fae */ /* 0x0005e2000d101d4c */
[----:B------:R-:W-:Y:S01]  /*1730*/  IMAD.IADD R20, R31, 0x1, R20 ;  /* 0x000000011f147824 */ /* 0x000fe200078e0214 */
[----:B------:R-:W-:Y:S01]  /*1740*/  LEA R46, P0, R30, c[0x0][0x160], 0x1 ;  /* 0x000058001e2e7a11 */ /* 0x000fe200078008ff */
[----:B------:R-:W-:Y:S01]  /*1750*/  IMAD.SHL.U32 R226, R4, 0x400, RZ ;  /* 0x0000040004e27824 */ /* 0x000fe200078e00ff */
[----:B------:R2:W-:Y:S01]  /*1760*/  LDGSTS.E.BYPASS.LTC128B.128 [R237+0xb080], [R32.64+0x80], !P1 ;  /* 0x0b08008020ed7fae */ /* 0x0005e2000c901d4c */
[----:B------:R-:W-:Y:S01]  /*1770*/  ISETP.LT.OR P1, PT, R17, 0x1, P3 ;  /* 0x000000011100780c */ /* 0x000fe20001f21670 */
[----:B------:R-:W-:Y:S01]  /*1780*/  IMAD.MOV.U32 R28, RZ, RZ, R34 ;  /* 0x000000ffff1c7224 */ /* 0x000fe200078e0022 */
[----:B------:R-:W-:Y:S01]  /*1790*/  LEA.HI.X R47, R30, c[0x0][0x164], R20, 0x1, P0 ;  /* 0x000059001e2f7a11 */ /* 0x000fe200000f0c14 */
[----:B------:R-:W-:Y:S01]  /*17a0*/  IMAD R21, R8, c[0x0][0x218], RZ ;  /* 0x0000860008157a24 */ /* 0x000fe200078e02ff */
[----:B------:R-:W-:Y:S01]  /*17b0*/  ISETP.GE.AND P6, PT, R15, c[0x0][0x19c], PT ;  /* 0x000067000f007a0c */ /* 0x000fe20003fc6270 */
[----:B------:R-:W-:Y:S01]  /*17c0*/  IMAD R20, R11, 0x2, R226 ;  /* 0x000000020b147824 */ /* 0x000fe200078e02e2 */
[----:B------:R-:W-:Y:S01]  /*17d0*/  ISETP.GE.AND P5, PT, R239, c[0x0][0x19c], PT ;  /* 0x00006700ef007a0c */ /* 0x000fe20003fa6270 */
[C---:B------:R-:W-:Y:S01]  /*17e0*/  IMAD R21, R242.reuse, c[0x0][0x21c], R21 ;  /* 0x00008700f2157a24 */ /* 0x040fe200078e0215 */
[----:B------:R-:W0:Y:S01]  /*17f0*/  LDGDEPBAR ;  /* 0x00000000000079af */ /* 0x000e220000000000 */
[----:B------:R-:W-:Y:S01]  /*1800*/  IMAD.WIDE.U32 R28, R242, c[0x0][0x218], R28 ;  /* 0x00008600f21c7a25 */ /* 0x000fe200078e001c */
[----:B------:R-:W-:-:S02]  /*1810*/  ISETP.LT.OR P4, PT, R17, 0x1, P6 ;  /* 0x000000011100780c */ /* 0x000fc40003781670 */
[----:B------:R-:W-:Y:S01]  /*1820*/  ISETP.LT.OR P3, PT, R17, 0x41, P3 ;  /* 0x000000411100780c */ /* 0x000fe20001f61670 */
[----:B------:R-:W-:Y:S01]  /*1830*/  IMAD.IADD R11, R29, 0x1, R21 ;  /* 0x000000011d0b7824 */ /* 0x000fe200078e0215 */
[----:B-1----:R-:W-:Y:S01]  /*1840*/  LOP3.LUT R27, R0, 0xfffffff8, RZ, 0xc0, !PT ;  /* 0xfffffff8001b7812 */ /* 0x002fe200078ec0ff */
[----:B------:R-:W-:Y:S01]  /*1850*/  IMAD.SHL.U32 R0, R16, 0x8, RZ ;  /* 0x0000000810007824 */ /* 0x000fe200078e00ff */
[----:B------:R-:W-:Y:S01]  /*1860*/  LEA R44, P0, R28, c[0x0][0x1f0], 0x1 ;  /* 0x00007c001c2c7a11 */ /* 0x000fe200078008ff */
[----:B------:R2:W-:Y:S01]  /*1870*/  LDGSTS.E.BYPASS.LTC128B.128 [R237+0x80], [R24.64], !P1 ;  /* 0x0008000018ed7fae */ /* 0x0005e2000c901d4c */
[----:B------:R-:W-:Y:S01]  /*1880*/  ISETP.LT.OR P1, PT, R17, 0x1, P5 ;  /* 0x000000011100780c */ /* 0x000fe20002f21670 */
[----:B------:R-:W-:Y:S01]  /*1890*/  IMAD.IADD R26, R240, 0x1, -R27 ;  /* 0x00000001f01a7824 */ /* 0x000fe200078e0a1b */
[----:B------:R-:W-:Y:S01]  /*18a0*/  LOP3.LUT R0, R0, 0x18, RZ, 0xc0, !PT ;  /* 0x0000001800007812 */ /* 0x000fe200078ec0ff */
[----:B------:R-:W-:Y:S01]  /*18b0*/  IMAD.IADD R19, R19, 0x1, R12 ;  /* 0x0000000113137824 */ /* 0x000fe200078e020c */
[----:B------:R-:W-:Y:S01]  /*18c0*/  LEA.HI.X R45, R28, c[0x0][0x1f4], R11, 0x1, P0 ;  /* 0x00007d001c2d7a11 */ /* 0x000fe200000f0c0b */
[----:B------:R-:W-:Y:S01]  /*18d0*/  IMAD R249, R8, c[0x0][0x240], RZ ;  /* 0x0000900008f97a24 */ /* 0x000fe200078e02ff */
[C---:B------:R-:W-:Y:S01]  /*18e0*/  LOP3.LUT P2, RZ, R26.reuse, 0x4, RZ, 0xc0, !PT ;  /* 0x000000041aff7812 */ /* 0x040fe2000784c0ff */
[----:B------:R-:W-:Y:S01]  /*18f0*/  IMAD.SHL.U32 R26, R26, 0x40, RZ ;  /* 0x000000401a1a7824 */ /* 0x000fe200078e00ff */
[----:B------:R-:W-:Y:S01]  /*1900*/  LOP3.LUT R12, R7, 0xfffffff8, RZ, 0xc0, !PT ;  /* 0xfffffff8070c7812 */ /* 0x000fe200078ec0ff */
[----:B------:R2:W-:Y:S01]  /*1910*/  LDGSTS.E.BYPASS.LTC128B.128 [R237+0x2080], [R24.64+0x40], !P4 ;  /* 0x0208004018ed7fae */ /* 0x0005e2000e101d4c */
[----:B------:R-:W-:Y:S01]  /*1920*/  ISETP.LT.OR P6, PT, R17, 0x41, P6 ;  /* 0x000000411100780c */ /* 0x000fe200037c1670 */
[----:B------:R-:W-:Y:S01]  /*1930*/  IMAD.IADD R6, R235, 0x1, -R6 ;  /* 0x00000001eb067824 */ /* 0x000fe200078e0a06 */
[----:B------:R-:W-:Y:S01]  /*1940*/  LOP3.LUT R26, R26, 0x1c0, RZ, 0xc0, !PT ;  /* 0x000001c01a1a7812 */ /* 0x000fe200078ec0ff */
[----:B------:R2:W-:Y:S01]  /*1950*/  LDGSTS.E.BYPASS.LTC128B.128 [R237+0x4080], [R24.64+0x80], !P1 ;  /* 0x0408008018ed7fae */ /* 0x0005e2000c901d4c */
[----:B------:R-:W-:Y:S01]  /*1960*/  ISETP.LT.OR P5, PT, R17, 0x41, P5 ;  /* 0x000000411100780c */ /* 0x000fe20002fa1670 */
[----:B------:R-:W-:Y:S01]  /*1970*/  IMAD R249, R242, c[0x0][0x244], R249 ;  /* 0x00009100f2f97a24 */ /* 0x000fe200078e02f9 */
[----:B------:R-:W-:Y:S01]  /*1980*/  SHF.R.U32.HI R13, RZ, 0x3, R26 ;  /* 0x00000003ff0d7819 */ /* 0x000fe2000001161a */
[----:B------:R2:W-:Y:S01]  /*1990*/  LDGSTS.E.BYPASS.LTC128B.128 [R237+0x1080], [R22.64], !P3 ;  /* 0x0108000016ed7fae */ /* 0x0005e2000d901d4c */
[----:B------:R-:W-:Y:S01]  /*19a0*/  ISETP.LT.AND P1, PT, R240, UR10, PT ;  /* 0x0000000af0007c0c */ /* 0x000fe2000bf21270 */
[----:B------:R-:W-:Y:S01]  /*19b0*/  IMAD.WIDE.U32 R242, R242, c[0x0][0x240], R18 ;  /* 0x00009000f2f27a25 */ /* 0x000fe200078e0012 */
[----:B------:R-:W-:Y:S01]  /*19c0*/  LOP3.LUT R13, R13, R26, R0, 0x1e, !PT ;  /* 0x0000001a0d0d7212 */ /* 0x000fe200078e1e00 */
[----:B------:R2:W-:Y:S01]  /*19d0*/  STL.64 [R1+0x8], R46 ;  /* 0x0000082e01007387 */ /* 0x0005e20000100a00 */
[C---:B------:R-:W-:Y:S01]  /*19e0*/  ISETP.GE.AND P0, PT, R14.reuse, c[0x0][0x16c], PT ;  /* 0x00005b000e007a0c */ /* 0x040fe20003f06270 */
[----:B------:R-:W-:Y:S01]  /*19f0*/  IMAD.SHL.U32 R234, R5, 0x8, RZ ;  /* 0x0000000805ea7824 */ /* 0x000fe200078e00ff */
[----:B------:R-:W-:Y:S01]  /*1a00*/  ISETP.GE.AND P4, PT, R14, c[0x0][0x1fc], PT ;  /* 0x00007f000e007a0c */ /* 0x000fe20003f86270 */
[----:B------:R-:W-:Y:S01]  /*1a10*/  IMAD.IADD R13, R20, 0x1, R13 ;  /* 0x00000001140d7824 */ /* 0x000fe200078e020d */
[----:B------:R-:W-:Y:S01]  /*1a20*/  ISETP.GE.OR P3, PT, R14, c[0x0][0x1fc], !P1 ;  /* 0x00007f000e007a0c */ /* 0x000fe20004f66670 */
[----:B------:R2:W-:Y:S01]  /*1a30*/  LDGSTS.E.BYPASS.LTC128B.128 [R237+0x3080], [R22.64+0x40], !P6 ;  /* 0x0308004016ed7fae */ /* 0x0005e2000f101d4c */
[----:B------:R-:W-:Y:S01]  /*1a40*/  ISETP.GE.OR P6, PT, R15, c[0x0][0x1fc], !P1 ;  /* 0x00007f000f007a0c */ /* 0x000fe20004fc6670 */
[----:B------:R-:W-:Y:S01]  /*1a50*/  IMAD.SHL.U32 R238, R13, 0x2, RZ ;  /* 0x000000020dee7824 */ /* 0x000fe200078e00ff */
[----:B------:R-:W-:Y:S01]  /*1a60*/  SHF.R.S32.HI R13, RZ, 0x1f, R16 ;  /* 0x0000001fff0d7819 */ /* 0x000fe20000011410 */
[----:B------:R2:W-:Y:S01]  /*1a70*/  LDGSTS.E.BYPASS.LTC128B.128 [R237+0x5080], [R22.64+0x80], !P5 ;  /* 0x0508008016ed7fae */ /* 0x0005e2000e901d4c */
[----:B------:R-:W-:Y:S01]  /*1a80*/  ISETP.GE.AND P5, PT, R15, c[0x0][0x16c], PT ;  /* 0x00005b000f007a0c */ /* 0x000fe20003fa6270 */
[----:B------:R-:W-:Y:S01]  /*1a90*/  IMAD.IADD R249, R243, 0x1, R249 ;  /* 0x00000001f3f97824 */ /* 0x000fe200078e02f9 */
[C---:B------:R-:W-:Y:S01]  /*1aa0*/  IADD3 R11, R238.reuse, 0xf480, RZ ;  /* 0x0000f480ee0b7810 */ /* 0x040fe20007ffe0ff */
[----:B------:R-:W0:Y:S01]  /*1ab0*/  LDGDEPBAR ;  /* 0x00000000000079af */ /* 0x000e220000000000 */
[----:B------:R-:W-:-:S02]  /*1ac0*/  IADD3 R236, R238, 0xf4c0, RZ ;  /* 0x0000f4c0eeec7810 */ /* 0x000fc40007ffe0ff */
[----:B------:R-:W-:Y:S01]  /*1ad0*/  @P2 IADD3 R236, R11, -0x40, RZ ;  /* 0xffffffc00bec2810 */ /* 0x000fe20007ffe0ff */
[----:B------:R-:W-:Y:S01]  /*1ae0*/  IMAD.IADD R11, R235, 0x1, -R12 ;  /* 0x00000001eb0b7824 */ /* 0x000fe200078e0a0c */
[----:B------:R-:W-:Y:S01]  /*1af0*/  LEA.HI R13, R13, R16, RZ, 0x2 ;  /* 0x000000100d0d7211 */ /* 0x000fe200078f10ff */
[----:B------:R2:W-:Y:S01]  /*1b00*/  STL.64 [R1], R44 ;  /* 0x0000002c01007387 */ /* 0x0005e20000100a00 */
[----:B------:R-:W-:Y:S02]  /*1b10*/  LOP3.LUT R12, R9, 0xffffffe0, RZ, 0xc0, !PT ;  /* 0xffffffe0090c7812 */ /* 0x000fe400078ec0ff */
[----:B------:R-:W-:Y:S02]  /*1b20*/  LEA.HI R8, R11, R11, RZ, 0x1 ;  /* 0x0000000b0b087211 */ /* 0x000fe400078f08ff */
[----:B------:R-:W-:Y:S01]  /*1b30*/  LOP3.LUT R13, R13, 0xfffffffc, RZ, 0xc0, !PT ;  /* 0xfffffffc0d0d7812 */ /* 0x000fe200078ec0ff */
[----:B------:R-:W-:Y:S01]  /*1b40*/  IMAD.IADD R12, R235, 0x1, -R12 ;  /* 0x00000001eb0c7824 */ /* 0x000fe200078e0a0c */
[----:B------:R-:W-:-:S02]  /*1b50*/  LOP3.LUT R230, R8, 0x7fffffe, RZ, 0xc0, !PT ;  /* 0x07fffffe08e67812 */ /* 0x000fc400078ec0ff */
[----:B------:R-:W-:Y:S01]  /*1b60*/  ISETP.GE.AND P2, PT, R15, c[0x0][0x1fc], PT ;  /* 0x00007f000f007a0c */ /* 0x000fe20003f46270 */
[----:B------:R-:W-:Y:S01]  /*1b70*/  IMAD.IADD R14, R16, 0x1, -R13 ;  /* 0x00000001100e7824 */ /* 0x000fe200078e0a0d */
[----:B------:R-:W-:Y:S01]  /*1b80*/  SHF.R.S32.HI R15, RZ, 0x1f, R6 ;  /* 0x0000001fff0f7819 */ /* 0x000fe20000011406 */
[----:B------:R-:W-:Y:S01]  /*1b90*/  IMAD.IADD R230, R11, 0x1, -R230 ;  /* 0x000000010be67824 */ /* 0x000fe200078e0ae6 */
[-C--:B------:R-:W-:Y:S01]  /*1ba0*/  LEA.HI R9, R6, R6.reuse, RZ, 0x1 ;  /* 0x0000000606097211 */ /* 0x080fe200078f08ff */
[----:B------:R-:W-:Y:S01]  /*1bb0*/  IMAD R13, R5, 0x4, R16 ;  /* 0x00000004050d7824 */ /* 0x000fe200078e0210 */
[----:B------:R-:W-:Y:S01]  /*1bc0*/  LEA.HI R15, R15, R6, RZ, 0x3 ;  /* 0x000000060f0f7211 */ /* 0x000fe200078f18ff */
[----:B------:R-:W-:Y:S01]  /*1bd0*/  IMAD R233, R14, -0x8, R3 ;  /* 0xfffffff80ee97824 */ /* 0x000fe200078e0203 */
[----:B------:R-:W-:Y:S01]  /*1be0*/  LOP3.LUT R19, R9, 0x7fffffe, RZ, 0xc0, !PT ;  /* 0x07fffffe09137812 */ /* 0x000fe200078ec0ff */
[----:B------:R-:W-:Y:S01]  /*1bf0*/  IMAD R230, R13, 0x8, R230 ;  /* 0x000000080de67824 */ /* 0x000fe200078e02e6 */
[----:B------:R-:W-:Y:S01]  /*1c00*/  SHF.R.S32.HI R13, RZ, 0x1f, R12 ;  /* 0x0000001fff0d7819 */ /* 0x000fe2000001140c */
[----:B------:R-:W-:Y:S01]  /*1c10*/  IMAD.SHL.U32 R14, R11, 0x40, RZ ;  /* 0x000000400b0e7824 */ /* 0x000fe200078e00ff */
[----:B------:R-:W-:Y:S01]  /*1c20*/  LOP3.LUT R17, R15, 0xfffffff8, RZ, 0xc0, !PT ;  /* 0xfffffff80f117812 */ /* 0x000fe200078ec0ff */
[----:B------:R-:W-:Y:S01]  /*1c30*/  IMAD.IADD R16, R6, 0x1, -R19 ;  /* 0x0000000106107824 */ /* 0x000fe200078e0a13 */
[----:B------:R-:W-:Y:S01]  /*1c40*/  LEA.HI R3, R13, R12, RZ, 0x2 ;  /* 0x0000000c0d037211 */ /* 0x000fe200078f10ff */
[----:B------:R-:W-:Y:S01]  /*1c50*/  IMAD.SHL.U32 R11, R2, 0x10, RZ ;  /* 0x00000010020b7824 */ /* 0x000fe200078e00ff */
[----:B------:R-:W-:Y:S01]  /*1c60*/  SHF.R.S32.HI R15, RZ, 0x3, R15 ;  /* 0x00000003ff0f7819 */ /* 0x000fe2000001140f */
[----:B------:R-:W-:-:S04]  /*1c70*/  DEPBAR.LE SB0, 0x1 ;  /* 0x000080400000791a */ /* 0x000fc80000000000 */
[----:B------:R-:W-:Y:S01]  /*1c80*/  LOP3.LUT R13, R3, 0xfffffffc, RZ, 0xc0, !PT ;  /* 0xfffffffc030d7812 */ /* 0x000fe200078ec0ff */
[----:B------:R-:W-:Y:S01]  /*1c90*/  IMAD R227, R15, 0x8, R16 ;  /* 0x000000080fe37824 */ /* 0x000fe200078e0210 */
[----:B------:R-:W-:Y:S01]  /*1ca0*/  LOP3.LUT R14, R14, 0x1c0, RZ, 0xc0, !PT ;  /* 0x000001c00e0e7812 */ /* 0x000fe200078ec0ff */
[----:B------:R-:W-:Y:S01]  /*1cb0*/  IMAD.IADD R6, R6, 0x1, -R17 ;  /* 0x0000000106067824 */ /* 0x000fe200078e0a11 */
[----:B------:R-:W-:Y:S01]  /*1cc0*/  SHF.R.S32.HI R2, RZ, 0x1, R9 ;  /* 0x00000001ff027819 */ /* 0x000fe20000011409 */
[----:B------:R-:W-:Y:S01]  /*1cd0*/  IMAD.IADD R12, R12, 0x1, -R13 ;  /* 0x000000010c0c7824 */ /* 0x000fe200078e0a0d */
[----:B------:R-:W-:Y:S01]  /*1ce0*/  SHF.R.S32.HI R9, RZ, 0x1f, R9 ;  /* 0x0000001fff097819 */ /* 0x000fe20000011409 */
[----:B------:R-:W-:Y:S01]  /*1cf0*/  IMAD.SHL.U32 R227, R227, 0x20, RZ ;  /* 0x00000020e3e37824 */ /* 0x000fe200078e00ff */
[----:B------:R-:W-:Y:S01]  /*1d00*/  SEL R244, RZ, 0x1, P0 ;  /* 0x00000001fff47807 */ /* 0x000fe20000000000 */
[----:B------:R-:W-:Y:S01]  /*1d10*/  IMAD R226, R15, 0x200, R226 ;  /* 0x000002000fe27824 */ /* 0x000fe200078e02e2 */
[----:B------:R-:W-:Y:S01]  /*1d20*/  ISETP.GE.AND P0, PT, R239, c[0x0][0x16c], PT ;  /* 0x00005b00ef007a0c */ /* 0x000fe20003f06270 */
[----:B------:R-:W-:Y:S01]  /*1d30*/  IMAD R233, R12, -0x2, R233 ;  /* 0xfffffffe0ce97824 */ /* 0x000fe200078e02e9 */
[----:B------:R-:W-:-:S02]  /*1d40*/  LOP3.LUT R16, R14, 0x30, R11, 0xf8, !PT ;  /* 0x000000300e107812 */ /* 0x000fc400078ef80b */
[----:B------:R-:W-:Y:S02]  /*1d50*/  SHF.R.S32.HI R8, RZ, 0x1, R8 ;  /* 0x00000001ff087819 */ /* 0x000fe40000011408 */
[----:B------:R-:W-:Y:S02]  /*1d60*/  LEA.HI R13, R9, R2, RZ, 0x2 ;  /* 0x00000002090d7211 */ /* 0x000fe400078f10ff */
[----:B------:R-:W-:Y:S02]  /*1d70*/  SEL R9, RZ, 0x4, P0 ;  /* 0x00000004ff097807 */ /* 0x000fe40000000000 */
[----:B------:R-:W-:Y:S02]  /*1d80*/  SHF.R.U32.HI R228, RZ, 0x3, R14 ;  /* 0x00000003ffe47819 */ /* 0x000fe4000001160e */
[----:B------:R-:W-:Y:S01]  /*1d90*/  LOP3.LUT R11, R16, 0x8, R7, 0xf8, !PT ;  /* 0x00000008100b7812 */ /* 0x000fe200078ef807 */
[----:B------:R-:W-:Y:S01]  /*1da0*/  BAR.SYNC.DEFER_BLOCKING 0x0 ;  /* 0x0000000000007b1d */ /* 0x000fe20000010000 */
[C---:B------:R-:W-:Y:S01]  /*1db0*/  LOP3.LUT P0, RZ, R8.reuse, 0x2, RZ, 0xc0, !PT ;  /* 0x0000000208ff7812 */ /* 0x040fe2000780c0ff */
[----:B------:R-:W-:Y:S01]  /*1dc0*/  IMAD.SHL.U32 R8, R8, 0x40, RZ ;  /* 0x0000004008087824 */ /* 0x000fe200078e00ff */
[----:B------:R-:W-:Y:S01]  /*1dd0*/  LOP3.LUT R228, R11, R228, RZ, 0x3c, !PT ;  /* 0x000000e40be47212 */ /* 0x000fe200078e3cff */
[----:B------:R-:W-:Y:S01]  /*1de0*/  IMAD.SHL.U32 R11, R5, 0x10, RZ ;  /* 0x00000010050b7824 */ /* 0x000fe200078e00ff */
[----:B------:R-:W-:-:S02]  /*1df0*/  SEL R221, R220, 0xffffffe0, !P0 ;  /* 0xffffffe0dcdd7807 */ /* 0x000fc40004000000 */
[----:B------:R-:W-:Y:S01]  /*1e00*/  LOP3.LUT R10, R8, 0xc0, RZ, 0xc0, !PT ;  /* 0x000000c0080a7812 */ /* 0x000fe200078ec0ff */
[----:B------:R-:W-:Y:S01]  /*1e10*/  IMAD R228, R5, 0x200, R228 ;  /* 0x0000020005e47824 */ /* 0x000fe200078e02e4 */
[----:B------:R-:W-:Y:S02]  /*1e20*/  LOP3.LUT R11, R11, 0x10, RZ, 0xc0, !PT ;  /* 0x000000100b0b7812 */ /* 0x000fe400078ec0ff */
[----:B------:R-:W-:Y:S01]  /*1e30*/  LOP3.LUT R8, R10, 0x8, R7, 0xf8, !PT ;  /* 0x000000080a087812 */ /* 0x000fe200078ef807 */
[----:B------:R-:W-:Y:S01]  /*1e40*/  IMAD.SHL.U32 R228, R228, 0x2, RZ ;  /* 0x00000002e4e47824 */ /* 0x000fe200078e00ff */
[----:B------:R-:W-:Y:S02]  /*1e50*/  SHF.R.U32.HI R7, RZ, 0x3, R10 ;  /* 0x00000003ff077819 */ /* 0x000fe4000001160a */
[----:B------:R-:W-:Y:S02]  /*1e60*/  LOP3.LUT R232, R11, 0x8, R232, 0xf8, !PT ;  /* 0x000000080be87812 */ /* 0x000fe400078ef8e8 */
[----:B------:R-:W-:-:S02]  /*1e70*/  LOP3.LUT R11, R8, R7, RZ, 0x3c, !PT ;  /* 0x00000007080b7212 */ /* 0x000fc400078e3cff */
[----:B------:R-:W-:Y:S02]  /*1e80*/  SEL R10, RZ, 0x2, P5 ;  /* 0x00000002ff0a7807 */ /* 0x000fe40002800000 */
[----:B------:R-:W-:Y:S01]  /*1e90*/  SEL R8, RZ, 0xffffffff, P5 ;  /* 0xffffffffff087807 */ /* 0x000fe20002800000 */
[----:B------:R-:W-:Y:S01]  /*1ea0*/  IMAD.U32 R230, R230, 0x20, R11 ;  /* 0x00000020e6e67824 */ /* 0x000fe200078e000b */
[----:B------:R-:W-:Y:S02]  /*1eb0*/  IADD3 R7, R9, R10, R244 ;  /* 0x0000000a09077210 */ /* 0x000fe40007ffe0f4 */
[----:B------:R-:W-:Y:S01]  /*1ec0*/  LOP3.LUT R13, R13, 0xfffffffc, RZ, 0xc0, !PT ;  /* 0xfffffffc0d0d7812 */ /* 0x000fe200078ec0ff */
[----:B------:R-:W-:Y:S01]  /*1ed0*/  IMAD.SHL.U32 R230, R230, 0x2, RZ ;  /* 0x00000002e6e67824 */ /* 0x000fe200078e00ff */
[C---:B------:R-:W-:Y:S01]  /*1ee0*/  LOP3.LUT P0, RZ, R7.reuse, 0x1, RZ, 0xc0, !PT ;  /* 0x0000000107ff7812 */ /* 0x040fe2000780c0ff */
[----:B------:R-:W-:Y:S01]  /*1ef0*/  IMAD.SHL.U32 R9, R8, 0x2, RZ ;  /* 0x0000000208097824 */ /* 0x000fe200078e00ff */
[----:B------:R-:W-:Y:S01]  /*1f00*/  LOP3.LUT P5, RZ, R7, 0x2, RZ, 0xc0, !PT ;  /* 0x0000000207ff7812 */ /* 0x000fe200078ac0ff */
[----:B------:R-:W-:Y:S01]  /*1f10*/  IMAD.IADD R221, R230, 0x1, R221 ;  /* 0x00000001e6dd7824 */ /* 0x000fe200078e02dd */
[----:B------:R2:W1:Y:S01]  /*1f20*/  LDSM.16.M88.4 R168, [R230+0x6080] ;  /* 0x00608000e6a8783b */ /* 0x0004620000000200 */
[----:B------:R-:W-:Y:S01]  /*1f30*/  ISETP.GE.OR P0, PT, R240, UR10, !P0 ;  /* 0x0000000af0007c0c */ /* 0x000fe2000c706670 */
[----:B------:R-:W-:Y:S01]  /*1f40*/  IMAD.IADD R2, R2, 0x1, -R13 ;  /* 0x0000000102027824 */ /* 0x000fe200078e0a0d */
[----:B------:R-:W-:Y:S01]  /*1f50*/  ISETP.GE.OR P5, PT, R240, UR10, !P5 ;  /* 0x0000000af0007c0c */ /* 0x000fe2000efa6670 */
[----:B------:R2:W3:Y:S01]  /*1f60*/  LDSM.16.M88.4 R172, [R230+0x7080] ;  /* 0x00708000e6ac783b */ /* 0x0004e20000000200 */
[----:B------:R-:W-:-:S02]  /*1f70*/  SEL R8, RZ, 0x1, P4 ;  /* 0x00000001ff087807 */ /* 0x000fc40002000000 */
[----:B------:R-:W-:Y:S01]  /*1f80*/  ISETP.GE.AND P4, PT, R239, c[0x0][0x1fc], PT ;  /* 0x00007f00ef007a0c */ /* 0x000fe20003f86270 */
[----:B------:R2:W4:Y:S01]  /*1f90*/  LDSM.16.M88.4 R176, [R221+0x6080] ;  /* 0x00608000ddb0783b */ /* 0x0005220000000200 */
[----:B------:R-:W-:Y:S02]  /*1fa0*/  LOP3.LUT R244, R9, 0x2, R244, 0xe2, !PT ;  /* 0x0000000209f47812 */ /* 0x000fe400078ee2f4 */
[----:B------:R-:W-:Y:S01]  /*1fb0*/  SEL R245, RZ, 0x4, P4 ;  /* 0x00000004fff57807 */ /* 0x000fe20002000000 */
[----:B------:R2:W1:Y:S01]  /*1fc0*/  LDSM.16.M88.4 R184, [R221+0x7080] ;  /* 0x00708000ddb8783b */ /* 0x0004620000000200 */
[----:B------:R-:W-:Y:S02]  /*1fd0*/  LOP3.LUT P4, RZ, R6, 0x2, RZ, 0xc0, !PT ;  /* 0x0000000206ff7812 */ /* 0x000fe4000788c0ff */
[----:B------:R-:W-:Y:S01]  /*1fe0*/  LOP3.LUT R234, R234, 0x8, RZ, 0xc0, !PT ;  /* 0x00000008eaea7812 */ /* 0x000fe200078ec0ff */
[----:B------:R2:W1:Y:S01]  /*1ff0*/  LDSM.16.M88.4 R188, [R230+0x8080] ;  /* 0x00808000e6bc783b */ /* 0x0004620000000200 */
[----:B------:R-:W-:-:S02]  /*2000*/  SHF.R.S32.HI R3, RZ, 0x2, R3 ;  /* 0x00000002ff037819 */ /* 0x000fc40000011403 */
[----:B------:R-:W-:Y:S01]  /*2010*/  ISETP.GE.OR P1, PT, R239, c[0x0][0x1fc], !P1 ;  /* 0x00007f00ef007a0c */ /* 0x000fe20004f26670 */
[----:B------:R2:W1:Y:S01]  /*2020*/  LDSM.16.M88.4 R192, [R230+0x9080] ;  /* 0x00908000e6c0783b */ /* 0x0004620000000200 */
[----:B------:R-:W-:Y:S01]  /*2030*/  SEL R223, R231, 0xfffffff0, !P4 ;  /* 0xfffffff0e7df7807 */ /* 0x000fe20006000000 */
[C---:B------:R-:W-:Y:S02]  /*2040*/  IMAD R248, R4.reuse, 0x10, R3 ;  /* 0x0000001004f87824 */ /* 0x040fe400078e0203 */
[----:B------:R2:W1:Y:S01]  /*2050*/  LDSM.16.M88.4 R196, [R221+0x8080] ;  /* 0x00808000ddc4783b */ /* 0x0004620000000200 */
[----:B------:R-:W-:-:S03]  /*2060*/  IMAD R3, R4, 0x200, R227 ;  /* 0x0000020004037824 */ /* 0x000fc600078e02e3 */
[----:B------:R2:W1:Y:S04]  /*2070*/  LDSM.16.M88.4 R200, [R221+0x9080] ;  /* 0x00908000ddc8783b */ /* 0x0004680000000200 */
[----:B------:R2:W1:Y:S04]  /*2080*/  LDSM.16.M88.4 R204, [R230+0xa080] ;  /* 0x00a08000e6cc783b */ /* 0x0004680000000200 */
        /* <DEDUP_REMOVED lines=57> */
.L_x_120:
        /* <DEDUP_REMOVED lines=136> */
.L_x_118:
        /* <DEDUP_REMOVED lines=424> */
.L_x_119:
        /* <DEDUP_REMOVED lines=239> */
.L_x_117:
[----:B------:R-:W-:Y:S05]  /*5610*/  @P1 EXIT ;  /* 0x000000000000194d */ /* 0x000fea0003800000 */
[----:B------:R-:W-:-:S04]  /*5620*/  ISETP.NE.U32.AND P2, PT, RZ, c[0x0][0x360], PT ;  /* 0x0000d800ff007a0c */ /* 0x000fc80003f45070 */
[----:B------:R-:W-:-:S13]  /*5630*/  ISETP.NE.AND.EX P2, PT, RZ, c[0x0][0x364], PT, P2 ;  /* 0x0000d900ff007a0c */ /* 0x000fda0003f45320 */
[----:B------:R-:W-:-:S04]  /*5640*/  @P2 IMAD.MOV.U32 R0, RZ, RZ, 0x4 ;  /* 0x00000004ff002424 */ /* 0x000fc800078e00ff */
[----:B------:R-:W-:-:S05]  /*5650*/  @P2 IMAD.WIDE R8, R241, R0, c[0x0][0x360] ;  /* 0x0000d800f1082625 */ /* 0x000fca00078e0200 */
[----:B------:R-:W2:Y:S01]  /*5660*/  @P2 LDG.E R0, [R8.64] ;  /* 0x0000000c08002981 */ /* 0x000ea2000c1e1900 */
[----:B------:R-:W3:Y:S03]  /*5670*/  S2UR UR5, SR_CTAID.X ;  /* 0x00000000000579c3 */ /* 0x000ee60000002500 */
[----:B------:R-:W4:Y:S01]  /*5680*/  S2R R4, SR_CTAID.Y ;  /* 0x0000000000047919 */ /* 0x000f220000002600 */
[----:B---3--:R-:W-:-:S04]  /*5690*/  UIMAD UR5, UR5, 0x3000, URZ ;  /* 0x00003000050578a4 */ /* 0x008fc8000f8e023f */
[----:B------:R-:W-:Y:S01]  /*56a0*/  USHF.R.S32.HI UR4, URZ, 0x1f, UR5 ;  /* 0x0000001f3f047899 */ /* 0x000fe20008011405 */
[----:B------:R-:W-:Y:S01]  /*56b0*/  BAR.SYNC.DEFER_BLOCKING 0x1, 0x100 ;  /* 0x0044000000007b1d */ /* 0x000fe20000010000 */
[----:B--2--5:R-:W-:Y:S01]  /*56c0*/  @P2 IMAD R3, R241, 0x80, R0 ;  /* 0x00000080f1032824 */ /* 0x024fe200078e0200 */
[----:B------:R-:W-:-:S04]  /*56d0*/  MOV R0, 0x1 ;  /* 0x0000000100007802 */ /* 0x000fc80000000f00 */
[----:B------:R-:W-:Y:S02]  /*56e0*/  @P2 SHF.R.S32.HI R2, RZ, 0x1f, R3 ;  /* 0x0000001fff022819 */ /* 0x000fe40000011403 */
[----:B------:R-:W-:Y:S02]  /*56f0*/  ISETP.NE.AND P0, PT, R0, c[0x0][0x338], PT ;  /* 0x0000ce0000007a0c */ /* 0x000fe40003f05270 */
[----:B------:R-:W-:-:S04]  /*5700*/  @P2 LEA.HI R2, R2, R3, RZ, 0x7 ;  /* 0x0000000302022211 */ /* 0x000fc800078f38ff */
[----:B------:R-:W-:-:S05]  /*5710*/  @P2 SHF.R.S32.HI R6, RZ, 0x7, R2 ;  /* 0x00000007ff062819 */ /* 0x000fca0000011402 */
[----:B------:R-:W-:Y:S02]  /*5720*/  @P2 IMAD R6, R6, 0x3000, RZ ;  /* 0x0000300006062824 */ /* 0x000fe400078e02ff */
[----:B----4-:R-:W-:-:S03]  /*5730*/  @P0 IMAD.HI.U32 R0, R4, c[0x0][0x33c], RZ ;  /* 0x0000cf0004000a27 */ /* 0x010fc600078e00ff */
[----:B------:R-:W-:Y:S02]  /*5740*/  @P2 SHF.R.S32.HI R7, RZ, 0x1f, R6 ;  /* 0x0000001fff072819 */ /* 0x000fe40000011406 */
[----:B------:R-:W-:Y:S01]  /*5750*/  @!P2 CS2R R6, SRZ ;  /* 0x000000000006a805 */ /* 0x000fe2000001ff00 */
[----:B------:R-:W-:Y:S02]  /*5760*/  @P0 SHF.R.U32.HI R4, RZ, c[0x0][0x340], R0 ;  /* 0x0000d000ff040a19 */ /* 0x000fe40000011600 */
[--C-:B------:R-:W-:Y:S02]  /*5770*/  SHF.R.S32.HI R0, RZ, 0x1f, R235.reuse ;  /* 0x0000001fff007819 */ /* 0x100fe400000114eb */
[----:B------:R-:W-:Y:S02]  /*5780*/  SHF.R.S32.HI R5, RZ, 0x1f, R4 ;  /* 0x0000001fff057819 */ /* 0x000fe40000011404 */
[----:B------:R-:W-:-:S03]  /*5790*/  IADD3 R8, P1, P0, R6, UR5, R235 ;  /* 0x0000000506087c10 */ /* 0x000fc6000f83e0eb */
[----:B------:R-:W-:Y:S01]  /*57a0*/  IMAD R3, R5, c[0x0][0x328], RZ ;  /* 0x0000ca0005037a24 */ /* 0x000fe200078e02ff */
[----:B------:R-:W-:Y:S01]  /*57b0*/  IADD3.X R9, R7, UR4, R0, P1, P0 ;  /* 0x0000000407097c10 */ /* 0x000fe20008fe0400 */
[----:B------:R-:W-:Y:S01]  /*57c0*/  IMAD R5, R5, c[0x0][0x300], RZ ;  /* 0x0000c00005057a24 */ /* 0x000fe200078e02ff */
[----:B------:R-:W-:Y:S01]  /*57d0*/  SHF.R.S32.HI R0, RZ, 0x1f, R241 ;  /* 0x0000001fff007819 */ /* 0x000fe200000114f1 */
[C---:B------:R-:W-:Y:S01]  /*57e0*/  IMAD R3, R4.reuse, c[0x0][0x32c], R3 ;  /* 0x0000cb0004037a24 */ /* 0x040fe200078e0203 */
[----:B------:R-:W-:Y:S01]  /*57f0*/  SEL R241, R241, RZ, !P2 ;  /* 0x000000fff1f17207 */ /* 0x000fe20005000000 */
[----:B------:R-:W-:Y:S01]  /*5800*/  IMAD R2, R4, c[0x0][0x304], R5 ;  /* 0x0000c10004027a24 */ /* 0x000fe200078e0205 */
[----:B------:R-:W-:Y:S01]  /*5810*/  SEL R0, R0, RZ, !P2 ;  /* 0x000000ff00007207 */ /* 0x000fe20005000000 */
[----:B------:R-:W-:-:S04]  /*5820*/  IMAD.WIDE.U32 R6, R4, c[0x0][0x328], R8 ;  /* 0x0000ca0004067a25 */ /* 0x000fc800078e0008 */
[----:B------:R-:W-:-:S04]  /*5830*/  IMAD.WIDE.U32 R4, R4, c[0x0][0x300], R8 ;  /* 0x0000c00004047a25 */ /* 0x000fc800078e0008 */
[----:B------:R-:W-:Y:S01]  /*5840*/  IMAD.IADD R7, R7, 0x1, R3 ;  /* 0x0000000107077824 */ /* 0x000fe200078e0203 */
[----:B------:R-:W-:Y:S01]  /*5850*/  IADD3 R5, R5, R2, RZ ;  /* 0x0000000205057210 */ /* 0x000fe20007ffe0ff */
[----:B------:R-:W-:Y:S02]  /*5860*/  IMAD R2, R0, c[0x0][0x330], RZ ;  /* 0x0000cc0000027a24 */ /* 0x000fe400078e02ff */
[----:B------:R-:W-:-:S04]  /*5870*/  IMAD.WIDE.U32 R6, R241, c[0x0][0x330], R6 ;  /* 0x0000cc00f1067a25 */ /* 0x000fc800078e0006 */
[----:B------:R-:W-:Y:S01]  /*5880*/  IMAD R2, R241, c[0x0][0x334], R2 ;  /* 0x0000cd00f1027a24 */ /* 0x000fe200078e0202 */
[----:B------:R-:W-:Y:S01]  /*5890*/  LEA R8, P1, R6, c[0x0][0x310], 0x2 ;  /* 0x0000c40006087a11 */ /* 0x000fe200078210ff */
[----:B------:R-:W-:Y:S02]  /*58a0*/  IMAD R0, R0, c[0x0][0x308], RZ ;  /* 0x0000c20000007a24 */ /* 0x000fe400078e02ff */
[----:B------:R-:W-:Y:S02]  /*58b0*/  IMAD.IADD R3, R7, 0x1, R2 ;  /* 0x0000000107037824 */ /* 0x000fe400078e0202 */
[C---:B------:R-:W-:Y:S02]  /*58c0*/  IMAD R0, R241.reuse, c[0x0][0x30c], R0 ;  /* 0x0000c300f1007a24 */ /* 0x040fe400078e0200 */
[----:B------:R-:W-:Y:S01]  /*58d0*/  IMAD.WIDE.U32 R4, R241, c[0x0][0x308], R4 ;  /* 0x0000c200f1047a25 */ /* 0x000fe200078e0004 */
[----:B------:R-:W-:-:S04]  /*58e0*/  LEA.HI.X R9, R6, c[0x0][0x314], R3, 0x2, P1 ;  /* 0x0000c50006097a11 */ /* 0x000fc800008f1403 */
[----:B------:R-:W-:Y:S01]  /*58f0*/  IADD3 R5, R5, R0, RZ ;  /* 0x0000000005057210 */ /* 0x000fe20007ffe0ff */
[----:B------:R-:W-:Y:S01]  /*5900*/  RED.E.ADD.F32.FTZ.RN.STRONG.GPU [R8.64], R60 ;  /* 0x0000003c0800798e */ /* 0x000fe2000c10e78c */
[----:B------:R-:W-:-:S03]  /*5910*/  LEA R2, P0, R4, c[0x0][0x2e8], 0x2 ;  /* 0x0000ba0004027a11 */ /* 0x000fc600078010ff */
[----:B------:R-:W-:Y:S01]  /*5920*/  RED.E.ADD.F32.FTZ.RN.STRONG.GPU [R8.64+0x400], R61 ;  /* 0x0004003d0800798e */ /* 0x000fe2000c10e78c */
        /* <DEDUP_REMOVED lines=47> */
[----:B------:R-:W-:Y:S04]  /*5c20*/  RED.E.ADD.F32.FTZ.RN.STRONG.GPU [R2.64], R108 ;  /* 0x0000006c0200798e */ /* 0x000fe8000c10e78c */
        /* <DEDUP_REMOVED lines=48> */
.L_x_121:
        /* <DEDUP_REMOVED lines=13> */
.L_x_1388:


//--------------------- .text._ZN7cutlass13device_kernelIN5flash19enable_sm80_to_sm89INS1_16FlashAttnBwdSm80INS1_25CollectiveMainloopBwdSm80ILi2ELi1EN4cute5tupleIJNS5_1CILi64EEENS7_ILi128EEENS7_ILi96EEEEEENS_10bfloat16_tEfNS_4arch4Sm80ELb0ELb0ELb0ELb1ELb1ELb0ELb0ELb0ELi2ELi2ELi4ELi2ELb1EEENS1_24CollectiveEpilogueBwdGQAISB_fSE_Li256ELb1ELb1EEENS1_19SingleTileSchedulerILb1ELb0ELb0ELi128EEEEEEEEEvNT_6ParamsE --------------------------
	.section	.text._ZN7cutlass13device_kernelIN5flash19enable_sm80_to_sm89INS1_16FlashAttnBwdSm80INS1_25CollectiveMainloopBwdSm80ILi2ELi1EN4cute5tupleIJNS5_1CILi64EEENS7_ILi128EEENS7_ILi96EEEEEENS_10bfloat16_tEfNS_4arch4Sm80ELb0ELb0ELb0ELb1ELb1ELb0ELb0ELb0ELi2ELi2ELi4ELi2ELb1EEENS1_24CollectiveEpilogueBwdGQAISB_fSE_Li256ELb1ELb1EEENS1_19SingleTileSchedulerILb1ELb0ELb0ELi128EEEEEEEEEvNT_6ParamsE,"ax",@progbits
	.sectioninfo	@"SHI_REGISTERS=255"
	.align	128
.text._ZN7cutlass13device_kernelIN5flash19enable_sm80_to_sm89INS1_16FlashAttnBwdSm80INS1_25CollectiveMainloopBwdSm80ILi2ELi1EN4cute5tupleIJNS5_1CILi64EEENS7_ILi128EEENS7_ILi96EEEEEENS_10bfloat16_tEfNS_4arch4Sm80ELb0ELb0ELb0ELb1ELb1ELb0ELb0ELb0ELi2ELi2ELi4ELi2ELb1EEENS1_24CollectiveEpilogueBwdGQAISB_fSE_Li256ELb1ELb1EEENS1_19SingleTileSchedulerILb1ELb0ELb0ELi128EEEEEEEEEvNT_6ParamsE:
        .type           _ZN7cutlass13device_kernelIN5flash19enable_sm80_to_sm89INS1_16FlashAttnBwdSm80INS1_25CollectiveMainloopBwdSm80ILi2ELi1EN4cute5tupleIJNS5_1CILi64EEENS7_ILi128EEENS7_ILi96EEEEEENS_10bfloat16_tEfNS_4arch4Sm80ELb0ELb0ELb0ELb1ELb1ELb0ELb0ELb0ELi2ELi2ELi4ELi2ELb1EEENS1_24CollectiveEpilogueBwdGQAISB_fSE_Li256ELb1ELb1EEENS1_19SingleTileSchedulerILb1ELb0ELb0ELi128EEEEEEEEEvNT_6ParamsE,@function
        .size           _ZN7cutlass13device_kernelIN5flash19enable_sm80_to_sm89INS1_16FlashAttnBwdSm80INS1_25CollectiveMainloopBwdSm80ILi2ELi1EN4cute5tupleIJNS5_1CILi64EEENS7_ILi128EEENS7_ILi96EEEEEENS_10bfloat16_tEfNS_4arch4Sm80ELb0ELb0ELb0ELb1ELb1ELb0ELb0ELb0ELi2ELi2ELi4ELi2ELb1EEENS1_24CollectiveEpilogueBwdGQAISB_fSE_Li256ELb1ELb1EEENS1_19SingleTileSchedulerILb1ELb0ELb0ELi128EEEEEEEEEvNT_6ParamsE,(.L_x_1389 - _ZN7cutlass13device_kernelIN5flash19enable_sm80_to_sm89INS1_16FlashAttnBwdSm80INS1_25CollectiveMainloopBwdSm80ILi2ELi1EN4cute5tupleIJNS5_1CILi64EEENS7_ILi128EEENS7_ILi96EEEEEENS_10bfloat16_tEfNS_4arch4Sm80ELb0ELb0ELb0ELb1ELb1ELb0ELb0ELb0ELi2ELi2ELi4ELi2ELb1EEENS1_24CollectiveEpilogueBwdGQAISB_fSE_Li256ELb1ELb1EEENS1_19SingleTileSchedulerILb1ELb0ELb0ELi128EEEEEEEEEvNT_6ParamsE)
        .other          _ZN7cutlass13device_kernelIN5flash19enable_sm80_to_sm89INS1_16FlashAttnBwdSm80INS1_25CollectiveMainloopBwdSm80ILi2ELi1EN4cute5tupleIJNS5_1CILi64EEENS7_ILi128EEENS7_ILi96EEEEEENS_10bfloat16_tEfNS_4arch4Sm80ELb0ELb0ELb0ELb1ELb1ELb0ELb0ELb0ELi2ELi2ELi4ELi2ELb1EEENS1_24CollectiveEpilogueBwdGQAISB_fSE_Li256ELb1ELb1EEENS1_19SingleTileSchedulerILb1ELb0ELb0ELi128EEEEEEEEEvNT_6ParamsE,@"STO_CUDA_ENTRY STV_DEFAULT"
_ZN7cutlass13device_kernelIN5flash19enable_sm80_to_sm89INS1_16FlashAttnBwdSm80INS1_25CollectiveMainloopBwdSm80ILi2ELi1EN4cute5tupleIJNS5_1CILi64EEENS7_ILi128EEENS7_ILi96EEEEEENS_10bfloat16_tEfNS_4arch4Sm80ELb0ELb0ELb0ELb1ELb1ELb0ELb0ELb0ELi2ELi2ELi4ELi2ELb1EEENS1_24CollectiveEpilogueBwdGQAISB_fSE_Li256ELb1ELb1EEENS1_19SingleTileSchedulerILb1ELb0ELb0ELi128EEEEEEEEEvNT_6ParamsE:
        /* <DEDUP_REMOVED lines=18> */
.L_x_123:
        /* <DEDUP_REMOVED lines=8> */
.L_x_125:
[----:B------:R-:W-:Y:S02]  /*01a0*/  MOV R4, c[0x0][0x3ac] ;  /* 0x0000eb0000047a02 */ /* 0x000fe40000000f00 */
.L_x_124:
[----:B------:R-:W-:-:S05]  /*01b0*/  IMAD.SHL.U32 R3, R2, 0x80, RZ ;  /* 0x0000008002037824 */ /* 0x000fca00078e00ff */
[----:B-----5:R-:W-:-:S04]  /*01c0*/  ISETP.GE.AND P0, PT, R3, R4, PT ;  /* 0x000000040300720c */ /* 0x020fc80003f06270 */
[----:B------:R-:W-:Y:S01]  /*01d0*/  SEL R241, R241, 0xffffffff, !P0 ;  /* 0xfffffffff1f17807 */ /* 0x000fe20004000000 */
[----:B------:R-:W-:Y:S05]  /*01e0*/  BRA `(.L_x_126) ;  /* 0x0000011000007947 */ /* 0x000fea0003800000 */
.L_x_122:
[----:B---34-:R-:W-:-:S04]  /*01f0*/  ISETP.NE.U32.AND P0, PT, RZ, c[0x0][0x3c8], PT ;  /* 0x0000f200ff007a0c */ /* 0x018fc80003f05070 */
[----:B------:R-:W-:-:S13]  /*0200*/  ISETP.NE.AND.EX P0, PT, RZ, c[0x0][0x3cc], PT, P0 ;  /* 0x0000f300ff007a0c */ /* 0x000fda0003f05300 */
[----:B------:R-:W-:Y:S05]  /*0210*/  @!P0 BRA `(.L_x_127) ;  /* 0x0000002000008947 */ /* 0x000fea0003800000 */
[----:B------:R1:W5:Y:S01]  /*0220*/  LDG.E R4, [R4.64] ;  /* 0x0000000c04047981 */ /* 0x000362000c1e1900 */
[----:B------:R-:W-:Y:S05]  /*0230*/  BRA `(.L_x_128) ;  /* 0x0000009000007947 */ /* 0x000fea0003800000 */
.L_x_127:
        /* <DEDUP_REMOVED lines=8> */
.L_x_129:
[----:B------:R-:W-:Y:S02]  /*02c0*/  MOV R4, c[0x0][0x3ac] ;  /* 0x0000eb0000047a02 */ /* 0x000fe40000000f00 */
.L_x_128:
[----:B------:R-:W-:-:S05]  /*02d0*/  IMAD.SHL.U32 R3, R2, 0x80, RZ ;  /* 0x0000008002037824 */ /* 0x000fca00078e00ff */
[----:B-----5:R-:W-:-:S04]  /*02e0*/  ISETP.GE.AND P0, PT, R3, R4, PT ;  /* 0x000000040300720c */ /* 0x020fc80003f06270 */
[----:B------:R-:W-:-:S04]  /*02f0*/  SEL R241, R241, 0xffffffff, !P0 ;  /* 0xfffffffff1f17807 */ /* 0x000fc80004000000 */
.L_x_126:
        /* <DEDUP_REMOVED lines=36> */
.L_x_130:
[----:B------:R-:W-:-:S04]  /*0540*/  ISETP.NE.U32.AND P0, PT, RZ, c[0x0][0x2e0], PT ;  /* 0x0000b800ff007a0c */ /* 0x000fc80003f05070 */
[----:B------:R-:W-:-:S13]  /*0550*/  ISETP.NE.AND.EX P0, PT, RZ, c[0x0][0x2e4], PT, P0 ;  /* 0x0000b900ff007a0c */ /* 0x000fda0003f05300 */
[----:B------:R-:W-:Y:S05]  /*0560*/  @!P0 BRA `(.L_x_131) ;  /* 0x0000003000008947 */ /* 0x000fea0003800000 */
[----:B------:R-:W-:-:S05]  /*0570*/  IMAD.WIDE R12, R241, R12, c[0x0][0x2e0] ;  /* 0x0000b800f10c7625 */ /* 0x000fca00078e020c */
[----:B------:R1:W5:Y:S01]  /*0580*/  LDG.E R3, [R12.64] ;  /* 0x0000000c0c037981 */ /* 0x000362000c1e1900 */
[----:B------:R-:W-:Y:S05]  /*0590*/  BRA `(.L_x_132) ;  /* 0x0000004000007947 */ /* 0x000fea0003800000 */
.L_x_131:
[----:B------:R-:W-:Y:S05]  /*05a0*/  @!P3 BRA `(.L_x_132) ;  /* 0x000000300000b947 */ /* 0x000fea0003800000 */
[----:B------:R-:W2:Y:S04]  /*05b0*/  LDG.E R3, [R14.64] ;  /* 0x0000000c0e037981 */ /* 0x000ea8000c1e1900 */
[----:B------:R-:W2:Y:S02]  /*05c0*/  LDG.E R10, [R14.64+0x4] ;  /* 0x0000040c0e0a7981 */ /* 0x000ea4000c1e1900 */
[----:B--2---:R-:W-:Y:S02]  /*05d0*/  IADD3 R3, -R3, R10, RZ ;  /* 0x0000000a03037210 */ /* 0x004fe40007ffe1ff */
.L_x_132:
        /* <DEDUP_REMOVED lines=484> */
.L_x_136:
        /* <DEDUP_REMOVED lines=136> */
.L_x_134:
        /* <DEDUP_REMOVED lines=424> */
.L_x_135:
        /* <DEDUP_REMOVED lines=239> */
.L_x_133:
[----:B------:R-:W-:Y:S05]  /*5610*/  @P1 EXIT ;  /* 0x000000000000194d */ /* 0x000fea0003800000 */
[----:B------:R-:W-:-:S04]  /*5620*/  ISETP.NE.U32.AND P1, PT, RZ, c[0x0][0x360], PT ;  /* 0x0000d800ff007a0c */ /* 0x000fc80003f25070 */
[----:B------:R-:W-:-:S13]  /*5630*/  ISETP.NE.AND.EX P1, PT, RZ, c[0x0][0x364], PT, P1 ;  /* 0x0000d900ff007a0c */ /* 0x000fda0003f25310 */
[----:B------:R-:W-:-:S04]  /*5640*/  @P1 IMAD.MOV.U32 R0, RZ, RZ, 0x4 ;  /* 0x00000004ff001424 */ /* 0x000fc800078e00ff */
[----:B------:R-:W-:-:S06]  /*5650*/  @P1 IMAD.WIDE R4, R241, R0, c[0x0][0x360] ;  /* 0x0000d800f1041625 */ /* 0x000fcc00078e0200 */
[----:B------:R2:W3:Y:S01]  /*5660*/  @P1 LDG.E R4, [R4.64] ;  /* 0x0000000c04041981 */ /* 0x0004e2000c1e1900 */
[----:B------:R-:W4:Y:S01]  /*5670*/  S2UR UR6, SR_CTAID.X ;  /* 0x00000000000679c3 */ /* 0x000f220000002500 */
[----:B------:R-:W-:Y:S01]  /*5680*/  IMAD.MOV.U32 R0, RZ, RZ, 0x1 ;  /* 0x00000001ff007424 */ /* 0x000fe200078e00ff */
[----:B------:R-:W-:Y:S01]  /*5690*/  ULDC UR5, c[0x0][0x358] ;  /* 0x0000d60000057ab9 */ /* 0x000fe20000000800 */
[----:B------:R-:W1:Y:S01]  /*56a0*/  S2R R2, SR_CTAID.Y ;  /* 0x0000000000027919 */ /* 0x000e620000002600 */
[----:B------:R-:W-:Y:S01]  /*56b0*/  ULDC UR4, c[0x0][0x2f4] ;  /* 0x0000bd0000047ab9 */ /* 0x000fe20000000800 */
[----:B-----5:R-:W-:Y:S02]  /*56c0*/  IMAD R3, R241, c[0x0][0x2f4], RZ ;  /* 0x0000bd00f1037a24 */ /* 0x020fe400078e02ff */
[----:B------:R-:W-:Y:S01]  /*56d0*/  BAR.SYNC.DEFER_BLOCKING 0x1, 0x100 ;  /* 0x0044000000007b1d */ /* 0x000fe20000010000 */
[----:B------:R-:W-:-:S05]  /*56e0*/  ISETP.NE.AND P0, PT, R0, c[0x0][0x338], PT ;  /* 0x0000ce0000007a0c */ /* 0x000fca0003f05270 */
[----:B------:R-:W-:Y:S01]  /*56f0*/  BSSY B0, `(.L_x_137) ;  /* 0x0000023000007945 */ /* 0x000fe20003800000 */
[----:B----4-:R-:W-:-:S07]  /*5700*/  UIMAD UR5, UR6, UR5, URZ ;  /* 0x00000005060572a4 */ /* 0x010fce000f8e023f */
[----:B-1----:R-:W-:Y:S01]  /*5710*/  @P0 IMAD.HI.U32 R0, R2, c[0x0][0x33c], RZ ;  /* 0x0000cf0002000a27 */ /* 0x002fe200078e00ff */
[----:B------:R-:W-:-:S03]  /*5720*/  UIMAD UR5, UR5, UR4, URZ ;  /* 0x00000004050572a4 */ /* 0x000fc6000f8e023f */
[----:B------:R-:W-:Y:S01]  /*5730*/  IMAD.MOV.U32 R8, RZ, RZ, R2 ;  /* 0x000000ffff087224 */ /* 0x000fe200078e0002 */
[----:B------:R-:W-:Y:S01]  /*5740*/  @P0 SHF.R.U32.HI R8, RZ, c[0x0][0x340], R0 ;  /* 0x0000d000ff080a19 */ /* 0x000fe20000011600 */
[----:B------:R-:W-:Y:S01]  /*5750*/  USHF.R.S32.HI UR4, URZ, 0x1f, UR5 ;  /* 0x0000001f3f047899 */ /* 0x000fe20008011405 */
[----:B------:R-:W-:Y:S02]  /*5760*/  SHF.R.S32.HI R0, RZ, 0x1f, R241 ;  /* 0x0000001fff007819 */ /* 0x000fe400000114f1 */
[----:B--2---:R-:W-:Y:S02]  /*5770*/  SHF.R.S32.HI R5, RZ, 0x1f, R8 ;  /* 0x0000001fff057819 */ /* 0x004fe40000011408 */
[----:B------:R-:W-:Y:S01]  /*5780*/  SEL R0, R0, RZ, !P1 ;  /* 0x000000ff00007207 */ /* 0x000fe20004800000 */
[----:B---3--:R-:W-:Y:S01]  /*5790*/  @P1 IMAD R7, R241, 0x80, R4 ;  /* 0x00000080f1071824 */ /* 0x008fe200078e0204 */
[----:B------:R-:W-:Y:S02]  /*57a0*/  SHF.R.S32.HI R4, RZ, 0x1f, R3 ;  /* 0x0000001fff047819 */ /* 0x000fe40000011403 */
[----:B------:R-:W-:-:S02]  /*57b0*/  IADD3 R3, P2, P0, R3, UR5, R8 ;  /* 0x0000000503037c10 */ /* 0x000fc4000f85e008 */
[----:B------:R-:W-:Y:S02]  /*57c0*/  @P1 SHF.R.S32.HI R6, RZ, 0x1f, R7 ;  /* 0x0000001fff061819 */ /* 0x000fe40000011407 */
[----:B------:R-:W-:Y:S02]  /*57d0*/  IADD3.X R4, R4, UR4, R5, P2, P0 ;  /* 0x0000000404047c10 */ /* 0x000fe400097e0405 */
[----:B------:R-:W-:Y:S01]  /*57e0*/  @P1 LEA.HI R6, R6, R7, RZ, 0x7 ;  /* 0x0000000706061211 */ /* 0x000fe200078f38ff */
[----:B------:R-:W-:Y:S01]  /*57f0*/  IMAD.MOV R7, RZ, RZ, -R8 ;  /* 0x000000ffff077224 */ /* 0x000fe200078e0a08 */
[----:B------:R-:W-:Y:S02]  /*5800*/  ISETP.NE.AND P2, PT, R235, RZ, PT ;  /* 0x000000ffeb00720c */ /* 0x000fe40003f45270 */
[----:B------:R-:W-:Y:S01]  /*5810*/  @P1 SHF.R.S32.HI R6, RZ, 0x7, R6 ;  /* 0x00000007ff061819 */ /* 0x000fe20000011406 */
[----:B------:R-:W-:Y:S01]  /*5820*/  IMAD R7, R7, c[0x0][0x338], R2 ;  /* 0x0000ce0007077a24 */ /* 0x000fe200078e0202 */
[C---:B------:R-:W-:Y:S01]  /*5830*/  SHF.L.U64.HI R4, R3.reuse, 0x2, R4 ;  /* 0x0000000203047819 */ /* 0x040fe20000010204 */
[----:B------:R-:W-:Y:S01]  /*5840*/  IMAD.SHL.U32 R3, R3, 0x4, RZ ;  /* 0x0000000403037824 */ /* 0x000fe200078e00ff */
[----:B------:R-:W-:Y:S01]  /*5850*/  SEL R241, R241, RZ, !P1 ;  /* 0x000000fff1f17207 */ /* 0x000fe20004800000 */
[----:B------:R-:W-:-:S03]  /*5860*/  @P1 IMAD R6, R6, 0x3000, RZ ;  /* 0x0000300006061824 */ /* 0x000fc600078e02ff */
[----:B------:R-:W-:Y:S01]  /*5870*/  IADD3 R10, P0, R3, c[0x0][0x350], RZ ;  /* 0x0000d400030a7a10 */ /* 0x000fe20007f1e0ff */
[--C-:B------:R-:W-:Y:S01]  /*5880*/  @P1 IMAD.MOV.U32 R12, RZ, RZ, R6.reuse ;  /* 0x000000ffff0c1224 */ /* 0x100fe200078e0006 */
[----:B------:R-:W-:Y:S01]  /*5890*/  @P1 SHF.R.S32.HI R13, RZ, 0x1f, R6 ;  /* 0x0000001fff0d1819 */ /* 0x000fe20000011406 */
[----:B------:R-:W-:Y:S01]  /*58a0*/  @!P1 CS2R R12, SRZ ;  /* 0x00000000000c9805 */ /* 0x000fe2000001ff00 */
[----:B------:R-:W-:Y:S01]  /*58b0*/  IADD3.X R11, R4, c[0x0][0x354], RZ, P0, !PT ;  /* 0x0000d500040b7a10 */ /* 0x000fe200007fe4ff */
[----:B------:R-:W-:Y:S05]  /*58c0*/  @P2 BRA `(.L_x_138) ;  /* 0x0000005000002947 */ /* 0x000fea0003800000 */
.L_x_139:
[----:B------:R-:W2:Y:S01]  /*58d0*/  LDG.E.STRONG.GPU R2, [R10.64] ;  /* 0x0000000c0a027981 */ /* 0x000ea2000c1ef900 */
[----:B------:R-:W-:Y:S01]  /*58e0*/  YIELD ;  /* 0x0000000000007946 */ /* 0x000fe20003800000 */
[----:B--2---:R-:W-:Y:S01]  /*58f0*/  ISETP.NE.AND P0, PT, R2, R7, PT ;  /* 0x000000070200720c */ /* 0x004fe20003f05270 */
[----:B------:R-:W-:-:S12]  /*5900*/  CCTL.IVALL ;  /* 0x00000000ff00798f */ /* 0x000fd80002000000 */
[----:B------:R-:W-:Y:S05]  /*5910*/  @P0 BRA `(.L_x_139) ;  /* 0xffffffb000000947 */ /* 0x000fea000383ffff */
.L_x_138:
[----:B------:R-:W-:Y:S05]  /*5920*/  BSYNC B0 ;  /* 0x0000000000007941 */ /* 0x000fea0003800000 */
.L_x_137:
[----:B------:R-:W-:Y:S01]  /*5930*/  MOV R2, 0xffffffff ;  /* 0xffffffff00027802 */ /* 0x000fe20000000f00 */
[----:B------:R-:W-:Y:S05]  /*5940*/  BRA.CONV ~URZ, `(.L_x_140) ;  /* 0x000000237f007947 */ /* 0x000fea000b800000 */
[----:B------:R-:W-:Y:S02]  /*5950*/  MOV R6, 0x5970 ;  /* 0x0000597000067802 */ /* 0x000fe40000000f00 */
[----:B------:R-:W-:Y:S05]  /*5960*/  CALL.REL.NOINC `($__internal_1_$__cuda_sm70_warpsync) ;  /* 0x00000a9000007944 */ /* 0x000fea0003c00000 */
.L_x_140:
[----:B------:R-:W-:Y:S01]  /*5970*/  UIMAD UR5, UR6, 0x3000, URZ ;  /* 0x00003000060578a4 */ /* 0x000fe2000f8e023f */
[----:B------:R-:W-:Y:S01]  /*5980*/  SHF.R.S32.HI R9, RZ, 0x1f, R235 ;  /* 0x0000001fff097819 */ /* 0x000fe200000114eb */
[----:B------:R-:W-:Y:S01]  /*5990*/  IMAD R15, R5, c[0x0][0x328], RZ ;  /* 0x0000ca00050f7a24 */ /* 0x000fe200078e02ff */
[----:B------:R-:W-:-:S06]  /*59a0*/  NOP ;  /* 0x0000000000007918 */ /* 0x000fcc0000000000 */
[----:B------:R-:W-:Y:S01]  /*59b0*/  USHF.R.S32.HI UR4, URZ, 0x1f, UR5 ;  /* 0x0000001f3f047899 */ /* 0x000fe20008011405 */
[----:B------:R-:W-:Y:S01]  /*59c0*/  IADD3 R12, P1, P0, R12, UR5, R235 ;  /* 0x000000050c0c7c10 */ /* 0x000fe2000f83e0eb */
[----:B------:R-:W-:Y:S02]  /*59d0*/  IMAD R15, R8, c[0x0][0x32c], R15 ;  /* 0x0000cb00080f7a24 */ /* 0x000fe400078e020f */
[----:B------:R-:W-:Y:S02]  /*59e0*/  IMAD R6, R0, c[0x0][0x330], RZ ;  /* 0x0000cc0000067a24 */ /* 0x000fe400078e02ff */
[----:B------:R-:W-:Y:S02]  /*59f0*/  IADD3.X R13, R13, UR4, R9, P1, P0 ;  /* 0x000000040d0d7c10 */ /* 0x000fe40008fe0409 */
[----:B------:R-:W-:-:S03]  /*5a00*/  IMAD R6, R241, c[0x0][0x334], R6 ;  /* 0x0000cd00f1067a24 */ /* 0x000fc600078e0206 */
[----:B------:R-:W-:-:S05]  /*5a10*/  IMAD.WIDE.U32 R16, R8, c[0x0][0x328], R12 ;  /* 0x0000ca0008107a25 */ /* 0x000fca00078e000c */
[----:B------:R-:W-:-:S05]  /*5a20*/  IADD3 R17, R17, R15, RZ ;  /* 0x0000000f11117210 */ /* 0x000fca0007ffe0ff */
[----:B------:R-:W-:-:S05]  /*5a30*/  IMAD.WIDE.U32 R16, R241, c[0x0][0x330], R16 ;  /* 0x0000cc00f1107a25 */ /* 0x000fca00078e0010 */
[----:B------:R-:W-:Y:S02]  /*5a40*/  IADD3 R6, R17, R6, RZ ;  /* 0x0000000611067210 */ /* 0x000fe40007ffe0ff */
        /* <DEDUP_REMOVED lines=52> */
[----:B-1----:R-:W-:Y:S05]  /*5d90*/  CALL.REL.NOINC `($__internal_1_$__cuda_sm70_warpsync) ;  /* 0x0000066000007944 */ /* 0x002fea0003c00000 */
.L_x_141:
        /* <DEDUP_REMOVED lines=12> */
.L_x_143:
[----:B------:R-:W-:Y:S05]  /*5e60*/  BSYNC B0 ;  /* 0x0000000000007941 */ /* 0x000fea0003800000 */
.L_x_142:
[----:B--2---:R-:W-:Y:S01]  /*5e70*/  IADD3 R10, P0, R3, c[0x0][0x348], RZ ;  /* 0x0000d200030a7a10 */ /* 0x004fe20007f1e0ff */
[----:B------:R-:W-:Y:S03]  /*5e80*/  BSSY B0, `(.L_x_144) ;  /* 0x0000008000007945 */ /* 0x000fe60003800000 */
[----:B------:R-:W-:Y:S01]  /*5e90*/  IADD3.X R11, R4, c[0x0][0x34c], RZ, P0, !PT ;  /* 0x0000d300040b7a10 */ /* 0x000fe200007fe4ff */
[----:B------:R-:W-:Y:S05]  /*5ea0*/  @P2 BRA `(.L_x_145) ;  /* 0x0000005000002947 */ /* 0x000fea0003800000 */
.L_x_146:
[----:B------:R-:W2:Y:S01]  /*5eb0*/  LDG.E.STRONG.GPU R4, [R10.64] ;  /* 0x0000000c0a047981 */ /* 0x000ea2000c1ef900 */
[----:B------:R-:W-:Y:S01]  /*5ec0*/  YIELD ;  /* 0x0000000000007946 */ /* 0x000fe20003800000 */
[----:B--2---:R-:W-:Y:S01]  /*5ed0*/  ISETP.NE.AND P0, PT, R4, R7, PT ;  /* 0x000000070400720c */ /* 0x004fe20003f05270 */
[----:B------:R-:W-:-:S12]  /*5ee0*/  CCTL.IVALL ;  /* 0x00000000ff00798f */ /* 0x000fd80002000000 */
[----:B------:R-:W-:Y:S05]  /*5ef0*/  @P0 BRA `(.L_x_146) ;  /* 0xffffffb000000947 */ /* 0x000fea000383ffff */
.L_x_145:
[----:B------:R-:W-:Y:S05]  /*5f00*/  BSYNC B0 ;  /* 0x0000000000007941 */ /* 0x000fea0003800000 */
.L_x_144:
[----:B------:R-:W-:Y:S05]  /*5f10*/  BRA.CONV ~URZ, `(.L_x_147) ;  /* 0x000000237f007947 */ /* 0x000fea000b800000 */
[----:B------:R-:W-:Y:S02]  /*5f20*/  MOV R6, 0x5f40 ;  /* 0x00005f4000067802 */ /* 0x000fe40000000f00 */
[----:B-1----:R-:W-:Y:S05]  /*5f30*/  CALL.REL.NOINC `($__internal_1_$__cuda_sm70_warpsync) ;  /* 0x000004c000007944 */ /* 0x002fea0003c00000 */
.L_x_147:
[----:B------:R-:W-:Y:S01]  /*5f40*/  MOV R6, R12 ;  /* 0x0000000c00067202 */ /* 0x000fe20000000f00 */
[----:B------:R-:W-:Y:S01]  /*5f50*/  IMAD R5, R5, c[0x0][0x300], RZ ;  /* 0x0000c00005057a24 */ /* 0x000fe200078e02ff */
[----:B------:R-:W-:Y:S01]  /*5f60*/  MOV R7, R13 ;  /* 0x0000000d00077202 */ /* 0x000fe20000000f00 */
[----:B------:R-:W-:Y:S01]  /*5f70*/  IMAD R0, R0, c[0x0][0x308], RZ ;  /* 0x0000c20000007a24 */ /* 0x000fe200078e02ff */
[----:B------:R-:W-:-:S06]  /*5f80*/  NOP ;  /* 0x0000000000007918 */ /* 0x000fcc0000000000 */
[----:B------:R-:W-:-:S04]  /*5f90*/  IMAD.WIDE.U32 R6, R8, c[0x0][0x300], R6 ;  /* 0x0000c00008067a25 */ /* 0x000fc800078e0006 */
[----:B------:R-:W-:Y:S02]  /*5fa0*/  IMAD R5, R8, c[0x0][0x304], R5 ;  /* 0x0000c10008057a24 */ /* 0x000fe400078e0205 */
[----:B------:R-:W-:-:S03]  /*5fb0*/  IMAD R0, R241, c[0x0][0x30c], R0 ;  /* 0x0000c300f1007a24 */ /* 0x000fc600078e0200 */
        /* <DEDUP_REMOVED lines=55> */
[----:B-12---:R-:W-:Y:S05]  /*6330*/  CALL.REL.NOINC `($__internal_1_$__cuda_sm70_warpsync) ;  /* 0x000000c000007944 */ /* 0x006fea0003c00000 */
.L_x_148:
        /* <DEDUP_REMOVED lines=12> */
        .weak           $__internal_1_$__cuda_sm70_warpsync
        .type           $__internal_1_$__cuda_sm70_warpsync,@function
        .size           $__internal_1_$__cuda_sm70_warpsync,(.L_x_1389 - $__internal_1_$__cuda_sm70_warpsync)
$__internal_1_$__cuda_sm70_warpsync:
[----:B------:R-:W-:Y:S01]  /*6400*/  MOV R14, R6 ;  /* 0x00000006000e7202 */ /* 0x000fe20000000f00 */
[----:B------:R-:W-:Y:S04]  /*6410*/  WARPSYNC R2 ;  /* 0x0000000200007348 */ /* 0x000fe80003800000 */
[----:B------:R-:W-:-:S04]  /*6420*/  MOV R15, 0x0 ;  /* 0x00000000000f7802 */ /* 0x000fc80000000f00 */
[----:B------:R-:W-:Y:S05]  /*6430*/  RET.REL.NODEC R14 `(_ZN7cutlass13device_kernelIN5flash19enable_sm80_to_sm89INS1_16FlashAttnBwdSm80INS1_25CollectiveMainloopBwdSm80ILi2ELi1EN4cute5tupleIJNS5_1CILi64EEENS7_ILi128EEENS7_ILi96EEEEEENS_10bfloat16_tEfNS_4arch4Sm80ELb0ELb0ELb0ELb1ELb1ELb0ELb0ELb0ELi2ELi2ELi4ELi2ELb1EEENS1_24CollectiveEpilogueBwdGQAISB_fSE_Li256ELb1ELb1EEENS1_19SingleTileSchedulerILb1ELb0ELb0ELi128EEEEEEEEEvNT_6ParamsE) ;  /* 0xffff9bc00e007950 */ /* 0x000fea0003c3ffff */
.L_x_149:
        /* <DEDUP_REMOVED lines=12> */
.L_x_1389:


//--------------------- .text._ZN7cutlass13device_kernelIN5flash19enable_sm80_to_sm89INS1_16FlashAttnBwdSm80INS1_25CollectiveMainloopBwdSm80ILi2ELi1EN4cute5tupleIJNS5_1CILi64EEENS7_ILi128EEENS7_ILi96EEEEEENS_10bfloat16_tEfNS_4arch4Sm80ELb0ELb1ELb0ELb0ELb0ELb0ELb0ELb0ELi2ELi2ELi4ELi2ELb1EEENS1_21CollectiveEpilogueBwdISB_SC_SE_Li256ELb0ELb0ELi2EEENS1_19SingleTileSchedulerILb0ELb0ELb0ELi128EEEEEEEEEvNT_6ParamsE --------------------------
	.section	.text._ZN7cutlass13device_kernelIN5flash19enable_sm80_to_sm89INS1_16FlashAttnBwdSm80INS1_25CollectiveMainloopBwdSm80ILi2ELi1EN4cute5tupleIJNS5_1CILi64EEENS7_ILi128EEENS7_ILi96EEEEEENS_10bfloat16_tEfNS_4arch4Sm80ELb0ELb1ELb0ELb0ELb0ELb0ELb0ELb0ELi2ELi2ELi4ELi2ELb1EEENS1_21CollectiveEpilogueBwdISB_SC_SE_Li256ELb0ELb0ELi2EEENS1_19SingleTileSchedulerILb0ELb0ELb0ELi128EEEEEEEEEvNT_6ParamsE,"ax",@progbits
	.sectioninfo	@"SHI_REGISTERS=255"
	.align	128
.text._ZN7cutlass13device_kernelIN5flash19enable_sm80_to_sm89INS1_16FlashAttnBwdSm80INS1_25CollectiveMainloopBwdSm80ILi2ELi1EN4cute5tupleIJNS5_1CILi64EEENS7_ILi128EEENS7_ILi96EEEEEENS_10bfloat16_tEfNS_4arch4Sm80ELb0ELb1ELb0ELb0ELb0ELb0ELb0ELb0ELi2ELi2ELi4ELi2ELb1EEENS1_21CollectiveEpilogueBwdISB_SC_SE_Li256ELb0ELb0ELi2EEENS1_19SingleTileSchedulerILb0ELb0ELb0ELi128EEEEEEEEEvNT_6ParamsE:
        .type           _ZN7cutlass13device_kernelIN5flash19enable_sm80_to_sm89INS1_16FlashAttnBwdSm80INS1_25CollectiveMainloopBwdSm80ILi2ELi1EN4cute5tupleIJNS5_1CILi64EEENS7_ILi128EEENS7_ILi96EEEEEENS_10bfloat16_tEfNS_4arch4Sm80ELb0ELb1ELb0ELb0ELb0ELb0ELb0ELb0ELi2ELi2ELi4ELi2ELb1EEENS1_21CollectiveEpilogueBwdISB_SC_SE_Li256ELb0ELb0ELi2EEENS1_19SingleTileSchedulerILb0ELb0ELb0ELi128EEEEEEEEEvNT_6ParamsE,@function
        .size           _ZN7cutlass13device_kernelIN5flash19enable_sm80_to_sm89INS1_16FlashAttnBwdSm80INS1_25CollectiveMainloopBwdSm80ILi2ELi1EN4cute5tupleIJNS5_1CILi64EEENS7_ILi128EEENS7_ILi96EEEEEENS_10bfloat16_tEfNS_4arch4Sm80ELb0ELb1ELb0ELb0ELb0ELb0ELb0ELb0ELi2ELi2ELi4ELi2ELb1EEENS1_21CollectiveEpilogueBwdISB_SC_SE_Li256ELb0ELb0ELi2EEENS1_19SingleTileSchedulerILb0ELb0ELb0ELi128EEEEEEEEEvNT_6ParamsE,(.L_x_1391 - _ZN7cutlass13device_kernelIN5flash19enable_sm80_to_sm89INS1_16FlashAttnBwdSm80INS1_25CollectiveMainloopBwdSm80ILi2ELi1EN4cute5tupleIJNS5_1CILi64EEENS7_ILi128EEENS7_ILi96EEEEEENS_10bfloat16_tEfNS_4arch4Sm80ELb0ELb1ELb0ELb0ELb0ELb0ELb0ELb0ELi2ELi2ELi4ELi2ELb1EEENS1_21CollectiveEpilogueBwdISB_SC_SE_Li256ELb0ELb0ELi2EEENS1_19SingleTileSchedulerILb0ELb0ELb0ELi128EEEEEEEEEvNT_6ParamsE)
        .other          _ZN7cutlass13device_kernelIN5flash19enable_sm80_to_sm89INS1_16FlashAttnBwdSm80INS1_25CollectiveMainloopBwdSm80ILi2ELi1EN4cute5tupleIJNS5_1CILi64EEENS7_ILi128EEENS7_ILi96EEEEEENS_10bfloat16_tEfNS_4arch4Sm80ELb0ELb1ELb0ELb0ELb0ELb0ELb0ELb0ELi2ELi2ELi4ELi2ELb1EEENS1_21CollectiveEpilogueBwdISB_SC_SE_Li256ELb0ELb0ELi2EEENS1_19SingleTileSchedulerILb0ELb0ELb0ELi128EEEEEEEEEvNT_6ParamsE,@"STO_CUDA_ENTRY STV_DEFAULT"
_ZN7cutlass13device_kernelIN5flash19enable_sm80_to_sm89INS1_16FlashAttnBwdSm80INS1_25CollectiveMainloopBwdSm80ILi2ELi1EN4cute5tupleIJNS5_1CILi64EEENS7_ILi128EEENS7_ILi96EEEEEENS_10bfloat16_tEfNS_4arch4Sm80ELb0ELb1ELb0ELb0ELb0ELb0ELb0ELb0ELi2ELi2ELi4ELi2ELb1EEENS1_21CollectiveEpilogueBwdISB_SC_SE_Li256ELb0ELb0ELi2EEENS1_19SingleTileSchedulerILb0ELb0ELb0ELi128EEEEEEEEEvNT_6ParamsE:
[----:B------:R-:W-:-:S03]  /*0000*/  MOV R1, c[0x0][0x28] ;  /* 0x00000a0000017a02 */ /* 0x000fc60000000f00 */
[----:B------:R-:W1:Y:S01]  /*0010*/  S2UR UR11, SR_CTAID.Z ;  /* 0x00000000000b79c3 */ /* 0x000e620000002700 */
[----:B------:R-:W-:Y:S02]  /*0020*/  IADD3 R1, R1, -0x50, RZ ;  /* 0xffffffb001017810 */ /* 0x000fe40007ffe0ff */
[----:B-1----:R-:W-:-:S13]  /*0030*/  ISETP.LE.AND P0, PT, RZ, UR11, PT ;  /* 0x0000000bff007c0c */ /* 0x002fda000bf03270 */
[----:B------:R-:W-:Y:S05]  /*0040*/  @!P0 EXIT ;  /* 0x000000000000894d */ /* 0x000fea0003800000 */
[----:B------:R-:W1:Y:S01]  /*0050*/  S2R R4, SR_TID.X ;  /* 0x0000000000047919 */ /* 0x000e620000002100 */
[----:B------:R-:W2:Y:S01]  /*0060*/  S2UR UR10, SR_CTAID.X ;  /* 0x00000000000a79c3 */ /* 0x000ea20000002500 */
[----:B------:R-:W-:Y:S02]  /*0070*/  ULDC UR5, c[0x0][0x168] ;  /* 0x00005a0000057ab9 */ /* 0x000fe40000000800 */
[----:B------:R-:W-:-:S04]  /*0080*/  UIADD3 UR5, UR5, 0x3f, URZ ;  /* 0x0000003f05057890 */ /* 0x000fc8000fffe03f */
[----:B------:R-:W-:Y:S01]  /*0090*/  USHF.R.S32.HI UR4, URZ, 0x1f, UR5 ;  /* 0x0000001f3f047899 */ /* 0x000fe20008011405 */
[----:B------:R-:W3:Y:S03]  /*00a0*/  S2UR UR20, SR_CTAID.Y ;  /* 0x00000000001479c3 */ /* 0x000ee60000002600 */
[----:B------:R-:W-:-:S04]  /*00b0*/  ULEA.HI UR4, UR4, UR5, URZ, 0x6 ;  /* 0x0000000504047291 */ /* 0x000fc8000f8f303f */
[----:B------:R-:W-:Y:S01]  /*00c0*/  USHF.R.S32.HI UR14, URZ, 0x6, UR4 ;  /* 0x000000063f0e7899 */ /* 0x000fe20008011404 */
[----:B-1----:R1:W-:Y:S01]  /*00d0*/  STL [R1+0x10], R4 ;  /* 0x0000100401007387 */ /* 0x0023e20000100800 */
[----:B--2---:R-:W-:-:S13]  /*00e0*/  ISETP.LE.AND P0, PT, RZ, UR10, PT ;  /* 0x0000000aff007c0c */ /* 0x004fda000bf03270 */
[----:B---3--:R-:W-:Y:S05]  /*00f0*/  @!P0 BRA `(.L_x_150) ;  /* 0x000000c000008947 */ /* 0x008fea0003800000 */
[----:B------:R-:W-:Y:S02]  /*0100*/  ULDC UR4, c[0x0][0x168] ;  /* 0x00005a0000047ab9 */ /* 0x000fe40000000800 */
[----:B------:R-:W-:-:S04]  /*0110*/  ULEA UR4, UR10, UR4, 0x7 ;  /* 0x000000040a047291 */ /* 0x000fc8000f8e383f */
[----:B------:R-:W-:-:S03]  /*0120*/  UIADD3 UR5, UR4, 0xbf, URZ ;  /* 0x000000bf04057890 */ /* 0x000fc6000fffe03f */
[----:B------:R-:W-:Y:S02]  /*0130*/  ULDC UR4, c[0x0][0x198] ;  /* 0x0000660000047ab9 */ /* 0x000fe40000000800 */
[----:B------:R-:W-:-:S03]  /*0140*/  UIADD3 UR4, UR5, -UR4, URZ ;  /* 0x8000000405047290 */ /* 0x000fc6000fffe03f */
[----:B------:R-:W-:Y:S02]  /*0150*/  ULDC UR5, c[0x0][0x2a0] ;  /* 0x0000a80000057ab9 */ /* 0x000fe40000000800 */
[----:B------:R-:W-:-:S04]  /*0160*/  UIADD3 UR5, UR4, UR5, URZ ;  /* 0x0000000504057290 */ /* 0x000fc8000fffe03f */
[----:B------:R-:W-:-:S04]  /*0170*/  USHF.R.S32.HI UR4, URZ, 0x1f, UR5 ;  /* 0x0000001f3f047899 */ /* 0x000fc80008011405 */
[----:B------:R-:W-:-:S04]  /*0180*/  ULEA.HI UR4, UR4, UR5, URZ, 0x6 ;  /* 0x0000000504047291 */ /* 0x000fc8000f8f303f */
[----:B------:R-:W-:-:S04]  /*0190*/  USHF.R.S32.HI UR4, URZ, 0x6, UR4 ;  /* 0x000000063f047899 */ /* 0x000fc80008011404 */
[----:B------:R-:W-:-:S04]  /*01a0*/  UISETP.LT.AND UP0, UPT, UR14, UR4, UPT ;  /* 0x000000040e00728c */ /* 0x000fc8000bf01270 */
[----:B------:R-:W-:Y:S02]  /*01b0*/  USEL UR14, UR14, UR4, UP0 ;  /* 0x000000040e0e7287 */ /* 0x000fe40008000000 */
.L_x_150:
[----:B------:R-:W-:Y:S01]  /*01c0*/  USHF.L.U32 UR13, UR10, 0x7, URZ ;  /* 0x000000070a0d7899 */ /* 0x000fe2000800063f */
[----:B------:R-:W-:Y:S01]  /*01d0*/  PLOP3.LUT P1, PT, PT, PT, PT, 0x80, 0x0 ;  /* 0x000000000000781c */ /* 0x000fe20003f2f070 */
[----:B------:R-:W-:Y:S01]  /*01e0*/  ULDC UR5, c[0x0][0x168] ;  /* 0x00005a0000057ab9 */ /* 0x000fe20000000800 */
[----:B------:R-:W-:Y:S01]  /*01f0*/  CS2R R126, SRZ ;  /* 0x00000000007e7805 */ /* 0x000fe2000001ff00 */
[----:B------:R-:W-:Y:S01]  /*0200*/  UIADD3 UR5, UR13, UR5, URZ ;  /* 0x000000050d057290 */ /* 0x000fe2000fffe03f */
[----:B------:R-:W-:Y:S01]  /*0210*/  CS2R R124, SRZ ;  /* 0x00000000007c7805 */ /* 0x000fe2000001ff00 */
[----:B------:R-:W-:Y:S01]  /*0220*/  ULDC UR4, c[0x0][0x198] ;  /* 0x0000660000047ab9 */ /* 0x000fe20000000800 */
[----:B------:R-:W-:Y:S01]  /*0230*/  CS2R R130, SRZ ;  /* 0x0000000000827805 */ /* 0x000fe2000001ff00 */
[----:B------:R-:W-:Y:S01]  /*0240*/  UIADD3 UR4, UR5, -UR4, URZ ;  /* 0x8000000405047290 */ /* 0x000fe2000fffe03f */
[----:B------:R-:W-:Y:S01]  /*0250*/  CS2R R12, SRZ ;  /* 0x00000000000c7805 */ /* 0x000fe2000001ff00 */
[----:B------:R-:W-:Y:S01]  /*0260*/  ULDC.64 UR22, c[0x0][0x118] ;  /* 0x0000460000167ab9 */ /* 0x000fe20000000a00 */
[----:B------:R-:W-:Y:S01]  /*0270*/  IMAD.MOV.U32 R128, RZ, RZ, RZ ;  /* 0x000000ffff807224 */ /* 0x000fe200078e00ff */
[----:B------:R-:W-:Y:S01]  /*0280*/  MOV R122, RZ ;  /* 0x000000ff007a7202 */ /* 0x000fe20000000f00 */
[----:B------:R-:W-:Y:S01]  /*0290*/  IMAD.MOV.U32 R15, RZ, RZ, RZ ;  /* 0x000000ffff0f7224 */ /* 0x000fe200078e00ff */
[----:B------:R-:W-:Y:S01]  /*02a0*/  CS2R R16, SRZ ;  /* 0x0000000000107805 */ /* 0x000fe2000001ff00 */
[----:B------:R-:W-:Y:S01]  /*02b0*/  IMAD.U32 R0, RZ, RZ, UR4 ;  /* 0x00000004ff007e24 */ /* 0x000fe2000f8e00ff */
[----:B------:R-:W-:Y:S01]  /*02c0*/  MOV R118, RZ ;  /* 0x000000ff00767202 */ /* 0x000fe20000000f00 */
[----:B------:R-:W-:Y:S01]  /*02d0*/  IMAD.MOV.U32 R120, RZ, RZ, RZ ;  /* 0x000000ffff787224 */ /* 0x000fe200078e00ff */
[----:B------:R-:W-:Y:S01]  /*02e0*/  CS2R R18, SRZ ;  /* 0x0000000000127805 */ /* 0x000fe2000001ff00 */
[----:B------:R-:W-:Y:S01]  /*02f0*/  IMAD.MOV.U32 R116, RZ, RZ, RZ ;  /* 0x000000ffff747224 */ /* 0x000fe200078e00ff */
[----:B------:R-:W-:Y:S01]  /*0300*/  IADD3 R0, R0, -c[0x0][0x2a4], RZ ;  /* 0x8000a90000007a10 */ /* 0x000fe20007ffe0ff */
[----:B------:R-:W-:Y:S01]  /*0310*/  IMAD.MOV.U32 R110, RZ, RZ, RZ ;  /* 0x000000ffff6e7224 */ /* 0x000fe200078e00ff */
[----:B------:R-:W-:Y:S01]  /*0320*/  MOV R108, RZ ;  /* 0x000000ff006c7202 */ /* 0x000fe20000000f00 */
[----:B------:R-:W-:Y:S01]  /*0330*/  CS2R R20, SRZ ;  /* 0x0000000000147805 */ /* 0x000fe2000001ff00 */
[----:B------:R-:W-:Y:S01]  /*0340*/  SHF.R.S32.HI R2, RZ, 0x1f, R0 ;  /* 0x0000001fff027819 */ /* 0x000fe20000011400 */
[----:B------:R-:W-:Y:S01]  /*0350*/  IMAD.MOV.U32 R114, RZ, RZ, RZ ;  /* 0x000000ffff727224 */ /* 0x000fe200078e00ff */
[----:B------:R-:W-:Y:S01]  /*0360*/  MOV R112, RZ ;  /* 0x000000ff00707202 */ /* 0x000fe20000000f00 */
[----:B------:R-:W-:Y:S01]  /*0370*/  CS2R R22, SRZ ;  /* 0x0000000000167805 */ /* 0x000fe2000001ff00 */
[----:B------:R-:W-:Y:S01]  /*0380*/  LEA.HI R0, R2, R0, RZ, 0x6 ;  /* 0x0000000002007211 */ /* 0x000fe200078f30ff */
[----:B------:R-:W-:Y:S01]  /*0390*/  IMAD.MOV.U32 R106, RZ, RZ, RZ ;  /* 0x000000ffff6a7224 */ /* 0x000fe200078e00ff */
[----:B------:R-:W-:Y:S01]  /*03a0*/  MOV R104, RZ ;  /* 0x000000ff00687202 */ /* 0x000fe20000000f00 */
[----:B------:R-:W-:Y:S01]  /*03b0*/  CS2R R24, SRZ ;  /* 0x0000000000187805 */ /* 0x000fe2000001ff00 */
[----:B------:R-:W2:Y:S01]  /*03c0*/  R2UR UR12, R0 ;  /* 0x00000000000c73c2 */ /* 0x000ea200000e0000 */
[----:B------:R-:W-:Y:S01]  /*03d0*/  IMAD.MOV.U32 R102, RZ, RZ, RZ ;  /* 0x000000ffff667224 */ /* 0x000fe200078e00ff */
[----:B------:R-:W-:Y:S01]  /*03e0*/  MOV R100, RZ ;  /* 0x000000ff00647202 */ /* 0x000fe20000000f00 */
[----:B------:R-:W-:Y:S01]  /*03f0*/  CS2R R26, SRZ ;  /* 0x00000000001a7805 */ /* 0x000fe2000001ff00 */
        /* <DEDUP_REMOVED lines=20> */
[----:B--2---:R-:W-:Y:S01]  /*0540*/  USHF.R.S32.HI UR12, URZ, 0x6, UR12 ;  /* 0x000000063f0c7899 */ /* 0x004fe2000801140c */
[----:B------:R-:W-:Y:S01]  /*0550*/  CS2R R60, SRZ ;  /* 0x00000000003c7805 */ /* 0x000fe2000001ff00 */
[----:B------:R-:W-:Y:S01]  /*0560*/  CS2R R66, SRZ ;  /* 0x0000000000427805 */ /* 0x000fe2000001ff00 */
[----:B------:R-:W-:Y:S01]  /*0570*/  CS2R R64, SRZ ;  /* 0x0000000000407805 */ /* 0x000fe2000001ff00 */
[----:B------:R-:W-:Y:S01]  /*0580*/  UISETP.LT.AND UP0, UPT, URZ, UR12, UPT ;  /* 0x0000000c3f00728c */ /* 0x000fe2000bf01270 */
[----:B------:R-:W-:Y:S01]  /*0590*/  CS2R R58, SRZ ;  /* 0x00000000003a7805 */ /* 0x000fe2000001ff00 */
[----:B------:R-:W-:Y:S01]  /*05a0*/  CS2R R56, SRZ ;  /* 0x0000000000387805 */ /* 0x000fe2000001ff00 */
[----:B------:R-:W-:Y:S01]  /*05b0*/  CS2R R54, SRZ ;  /* 0x0000000000367805 */ /* 0x000fe2000001ff00 */
[----:B------:R-:W-:Y:S01]  /*05c0*/  USEL UR12, URZ, UR12, !UP0 ;  /* 0x0000000c3f0c7287 */ /* 0x000fe2000c000000 */
[----:B------:R-:W-:Y:S01]  /*05d0*/  CS2R R52, SRZ ;  /* 0x0000000000347805 */ /* 0x000fe2000001ff00 */
[----:B------:R-:W-:Y:S01]  /*05e0*/  CS2R R46, SRZ ;  /* 0x00000000002e7805 */ /* 0x000fe2000001ff00 */
[----:B------:R-:W-:Y:S01]  /*05f0*/  CS2R R44, SRZ ;  /* 0x00000000002c7805 */ /* 0x000fe2000001ff00 */
[----:B------:R-:W-:Y:S01]  /*0600*/  UISETP.GT.AND UP0, UPT, UR14, UR12, UPT ;  /* 0x0000000c0e00728c */ /* 0x000fe2000bf04270 */
[----:B------:R-:W-:Y:S01]  /*0610*/  CS2R R50, SRZ ;  /* 0x0000000000327805 */ /* 0x000fe2000001ff00 */
[----:B------:R-:W-:Y:S01]  /*0620*/  CS2R R48, SRZ ;  /* 0x0000000000307805 */ /* 0x000fe2000001ff00 */
[----:B------:R-:W-:Y:S01]  /*0630*/  CS2R R42, SRZ ;  /* 0x00000000002a7805 */ /* 0x000fe2000001ff00 */
[----:B------:R-:W-:Y:S01]  /*0640*/  CS2R R40, SRZ ;  /* 0x0000000000287805 */ /* 0x000fe2000001ff00 */
[----:B------:R-:W-:Y:S01]  /*0650*/  CS2R R38, SRZ ;  /* 0x0000000000267805 */ /* 0x000fe2000001ff00 */
[----:B------:R-:W-:Y:S01]  /*0660*/  PLOP3.LUT P0, PT, PT, PT, UP0, 0x80, 0x0 ;  /* 0x000000000000781c */ /* 0x000fe20003f0f008 */
[----:B------:R-:W-:-:S12]  /*0670*/  CS2R R36, SRZ ;  /* 0x0000000000247805 */ /* 0x000fd8000001ff00 */
[----:B------:R-:W-:Y:S05]  /*0680*/  @!P0 BRA `(.L_x_151) ;  /* 0x00005ee000008947 */ /* 0x000fea0003800000 */
[----:B------:R-:W-:Y:S01]  /*0690*/  USHF.R.S32.HI UR18, URZ, 0x1f, UR20 ;  /* 0x0000001f3f127899 */ /* 0x000fe20008011414 */
[--C-:B------:R-:W-:Y:S01]  /*06a0*/  IMAD.MOV.U32 R134, RZ, RZ, R4.reuse ;  /* 0x000000ffff867224 */ /* 0x100fe200078e0004 */
[----:B------:R-:W-:Y:S01]  /*06b0*/  ULDC.64 UR4, c[0x0][0x288] ;  /* 0x0000a20000047ab9 */ /* 0x000fe20000000a00 */
[----:B------:R-:W-:Y:S01]  /*06c0*/  IMAD.MOV.U32 R134, RZ, RZ, R4 ;  /* 0x000000ffff867224 */ /* 0x000fe200078e0004 */
[----:B------:R-:W-:Y:S01]  /*06d0*/  UIMAD UR4, UR18, UR4, URZ ;  /* 0x00000004120472a4 */ /* 0x000fe2000f8e023f */
[----:B------:R-:W-:Y:S01]  /*06e0*/  IMAD.MOV.U32 R135, RZ, RZ, R5 ;  /* 0x000000ffff877224 */ /* 0x000fe200078e0005 */
[----:B------:R-:W-:Y:S01]  /*06f0*/  ULDC.64 UR6, c[0x0][0x270] ;  /* 0x00009c0000067ab9 */ /* 0x000fe20000000a00 */
[----:B------:R-:W-:Y:S01]  /*0700*/  IMAD.SHL.U32 R6, R134, 0x4, RZ ;  /* 0x0000000486067824 */ /* 0x000fe200078e00ff */
[----:B------:R-:W-:Y:S01]  /*0710*/  UIMAD UR21, UR20, UR5, UR4 ;  /* 0x00000005141572a4 */ /* 0x000fe2000f8e0204 */
[----:B------:R-:W-:Y:S01]  /*0720*/  SHF.R.S32.HI R135, RZ, 0x1f, R134 ;  /* 0x0000001fff877819 */ /* 0x000fe20000011486 */
[----:B-1----:R-:W-:Y:S01]  /*0730*/  IMAD.U32 R4, RZ, RZ, UR20 ;  /* 0x00000014ff047e24 */ /* 0x002fe2000f8e00ff */
[----:B------:R-:W-:Y:S01]  /*0740*/  ULDC.64 UR4, c[0x0][0x290] ;  /* 0x0000a40000047ab9 */ /* 0x000fe20000000a00 */
[--C-:B------:R-:W-:Y:S01]  /*0750*/  SHF.R.S32.HI R7, RZ, 0x1f, R6.reuse ;  /* 0x0000001fff077819 */ /* 0x100fe20000011406 */
[----:B------:R-:W-:Y:S01]  /*0760*/  UIMAD.WIDE.U32 UR24, UR11, UR4, URZ ;  /* 0x000000040b1872a5 */ /* 0x000fe2000f8e003f */
[----:B------:R-:W-:Y:S01]  /*0770*/  IMAD.U32 R2, RZ, RZ, UR20 ;  /* 0x00000014ff027e24 */ /* 0x000fe2000f8e00ff */
[----:B------:R-:W-:Y:S01]  /*0780*/  STL [R1+0x14], R135 ;  /* 0x0000148701007387 */ /* 0x000fe20000100800 */
[----:B------:R-:W-:Y:S01]  /*0790*/  UIMAD UR6, UR18, UR6, URZ ;  /* 0x00000006120672a4 */ /* 0x000fe2000f8e023f */
[--C-:B------:R-:W-:Y:S01]  /*07a0*/  IMAD.WIDE.U32 R4, R4, c[0x0][0x270], R6.reuse ;  /* 0x00009c0004047a25 */ /* 0x100fe200078e0006 */
[----:B------:R-:W-:Y:S01]  /*07b0*/  USHF.L.U32 UR15, UR12, 0x6, URZ ;  /* 0x000000060c0f7899 */ /* 0x000fe2000800063f */
[----:B------:R1:W-:Y:S01]  /*07c0*/  STL.64 [R1], R6 ;  /* 0x0000000601007387 */ /* 0x0003e20000100a00 */
[----:B------:R-:W-:Y:S01]  /*07d0*/  ISETP.GT.AND P2, PT, R134, 0xf, PT ;  /* 0x0000000f8600780c */ /* 0x000fe20003f44270 */
[----:B------:R-:W-:Y:S01]  /*07e0*/  IMAD.WIDE.U32 R2, R2, c[0x0][0x288], R6 ;  /* 0x0000a20002027a25 */ /* 0x000fe200078e0006 */
[--C-:B------:R-:W-:Y:S01]  /*07f0*/  SHF.R.S32.HI R34, RZ, 0x1f, R134.reuse ;  /* 0x0000001fff227819 */ /* 0x100fe20000011486 */
[----:B------:R-:W-:Y:S01]  /*0800*/  UIMAD UR8, UR20, UR7, UR6 ;  /* 0x00000007140872a4 */ /* 0x000fe2000f8e0206 */
[----:B------:R-:W-:Y:S01]  /*0810*/  CS2R R130, SRZ ;  /* 0x0000000000827805 */ /* 0x000fe2000001ff00 */
[----:B------:R-:W-:Y:S01]  /*0820*/  IMAD.U32 R0, RZ, RZ, UR20 ;  /* 0x00000014ff007e24 */ /* 0x000fe2000f8e00ff */
[----:B------:R-:W-:Y:S01]  /*0830*/  ULDC.64 UR6, c[0x0][0x278] ;  /* 0x00009e0000067ab9 */ /* 0x000fe20000000a00 */
[-C--:B------:R-:W-:Y:S01]  /*0840*/  LEA.HI R29, R34, R134.reuse, RZ, 0x3 ;  /* 0x00000086221d7211 */ /* 0x080fe200078f18ff */
[----:B------:R-:W-:Y:S01]  /*0850*/  UIMAD.WIDE.U32 UR16, UR11, UR6, URZ ;  /* 0x000000060b1072a5 */ /* 0x000fe2000f8e003f */
[----:B------:R-:W-:Y:S01]  /*0860*/  IMAD.WIDE.U32 R24, R0, c[0x0][0x238], R134 ;  /* 0x00008e0000187a25 */ /* 0x000fe200078e0086 */
[-C--:B------:R-:W-:Y:S01]  /*0870*/  LEA.HI R26, R34, R134.reuse, RZ, 0x5 ;  /* 0x00000086221a7211 */ /* 0x080fe200078f28ff */
[----:B------:R-:W-:Y:S01]  /*0880*/  USHF.R.S32.HI UR19, URZ, 0x1f, UR11 ;  /* 0x0000001f3f137899 */ /* 0x000fe2000801140b */
[----:B------:R-:W-:Y:S01]  /*0890*/  CS2R R128, SRZ ;  /* 0x0000000000807805 */ /* 0x000fe2000001ff00 */
[----:B------:R-:W-:Y:S01]  /*08a0*/  IMAD.U32 R0, RZ, RZ, UR15 ;  /* 0x0000000fff007e24 */ /* 0x000fe2000f8e00ff */
[----:B------:R-:W-:Y:S01]  /*08b0*/  SHF.R.S32.HI R21, RZ, 0x5, R26 ;  /* 0x00000005ff157819 */ /* 0x000fe2000001141a */
[----:B------:R-:W-:Y:S01]  /*08c0*/  ULDC UR28, c[0x0][0x250] ;  /* 0x00009400001c7ab9 */ /* 0x000fe20000000800 */
[----:B------:R-:W-:Y:S01]  /*08d0*/  IMAD.MOV.U32 R223, RZ, RZ, 0x20 ;  /* 0x00000020ffdf7424 */ /* 0x000fe200078e00ff */
[----:B------:R-:W-:Y:S01]  /*08e0*/  CS2R R126, SRZ ;  /* 0x00000000007e7805 */ /* 0x000fe2000001ff00 */
[----:B------:R-:W-:Y:S01]  /*08f0*/  @!P2 IADD3 R28, P4, P3, R0, UR16, R4 ;  /* 0x00000010001cac10 */ /* 0x000fe2000fb9e004 */
[----:B------:R-:W-:Y:S01]  /*0900*/  IMAD.SHL.U32 R0, R29, 0x8, RZ ;  /* 0x000000081d007824 */ /* 0x000fe200078e00ff */
[----:B------:R-:W-:Y:S01]  /*0910*/  CS2R R124, SRZ ;  /* 0x00000000007c7805 */ /* 0x000fe2000001ff00 */
[----:B------:R-:W-:Y:S01]  /*0920*/  IMAD.U32 R4, RZ, RZ, UR10 ;  /* 0x0000000aff047e24 */ /* 0x000fe2000f8e00ff */
[----:B------:R-:W-:Y:S01]  /*0930*/  CS2R R122, SRZ ;  /* 0x00000000007a7805 */ /* 0x000fe2000001ff00 */
[----:B------:R-:W-:Y:S01]  /*0940*/  IMAD.MOV.U32 R225, RZ, RZ, 0x10 ;  /* 0x00000010ffe17424 */ /* 0x000fe200078e00ff */
[----:B------:R-:W-:Y:S01]  /*0950*/  LOP3.LUT R0, R0, 0xc0, RZ, 0xc0, !PT ;  /* 0x000000c000007812 */ /* 0x000fe200078ec0ff */
[----:B------:R-:W-:Y:S01]  /*0960*/  CS2R R120, SRZ ;  /* 0x0000000000787805 */ /* 0x000fe2000001ff00 */
[----:B-1----:R-:W-:Y:S01]  /*0970*/  IMAD.U32 R6, RZ, RZ, UR24 ;  /* 0x00000018ff067e24 */ /* 0x002fe2000f8e00ff */
[----:B------:R-:W-:Y:S01]  /*0980*/  UMOV UR24, UR20 ;  /* 0x0000001400187c82 */ /* 0x000fe20008000000 */
[----:B------:R-:W-:Y:S01]  /*0990*/  IMAD.U32 R7, RZ, RZ, UR25 ;  /* 0x00000019ff077e24 */ /* 0x000fe2000f8e00ff */
[----:B------:R-:W-:Y:S01]  /*09a0*/  IADD3 R7, R5, UR8, RZ ;  /* 0x0000000805077c10 */ /* 0x000fe2000fffe0ff */
[----:B------:R-:W-:Y:S01]  /*09b0*/  ULDC.64 UR8, c[0x0][0x248] ;  /* 0x0000920000087ab9 */ /* 0x000fe20000000a00 */
[----:B------:R-:W-:Y:S01]  /*09c0*/  IADD3 R30, P1, P0, R2, UR15, R6 ;  /* 0x0000000f021e7c10 */ /* 0x000fe2000f83e006 */
[----:B------:R-:W-:Y:S01]  /*09d0*/  UISETP.NE.AND UP0, UPT, UR8, 0x1, UPT ;  /* 0x000000010800788c */ /* 0x000fe2000bf05270 */
[----:B------:R-:W-:Y:S01]  /*09e0*/  IADD3 R6, R3, UR21, RZ ;  /* 0x0000001503067c10 */ /* 0x000fe2000fffe0ff */
[----:B------:R-:W-:Y:S01]  /*09f0*/  UIMAD.WIDE.U32 UR26, UR20, UR9, URZ ;  /* 0x00000009141a72a5 */ /* 0x000fe2000f8e003f */
[----:B------:R-:W-:Y:S01]  /*0a00*/  LEA.HI R3, R34, R134, RZ, 0x2 ;  /* 0x0000008622037211 */ /* 0x000fe200078f10ff */
[----:B------:R-:W-:Y:S01]  /*0a10*/  UIMAD UR8, UR19, UR6, URZ ;  /* 0x00000006130872a4 */ /* 0x000fe2000f8e023f */
[----:B------:R-:W-:Y:S01]  /*0a20*/  CS2R R118, SRZ ;  /* 0x0000000000767805 */ /* 0x000fe2000001ff00 */
[----:B------:R-:W-:Y:S01]  /*0a30*/  UIMAD UR9, UR19, UR4, URZ ;  /* 0x00000004130972a4 */ /* 0x000fe2000f8e023f */
[----:B------:R-:W-:Y:S01]  /*0a40*/  LOP3.LUT R2, R3, 0xfffffffc, RZ, 0xc0, !PT ;  /* 0xfffffffc03027812 */ /* 0x000fe200078ec0ff */
[----:B------:R-:W-:Y:S01]  /*0a50*/  USHF.R.S32.HI UR21, URZ, 0x1f, UR15 ;  /* 0x0000001f3f157899 */ /* 0x000fe2000801140f */
[----:B------:R-:W-:Y:S01]  /*0a60*/  SHF.R.S32.HI R246, RZ, 0x2, R3 ;  /* 0x00000002fff67819 */ /* 0x000fe20000011403 */
[----:B------:R-:W-:Y:S01]  /*0a70*/  UIMAD UR8, UR11, UR7, UR8 ;  /* 0x000000070b0872a4 */ /* 0x000fe2000f8e0208 */
[----:B------:R-:W-:Y:S01]  /*0a80*/  CS2R R116, SRZ ;  /* 0x0000000000747805 */ /* 0x000fe2000001ff00 */
[----:B------:R-:W-:Y:S01]  /*0a90*/  IMAD.IADD R17, R134, 0x1, -R2 ;  /* 0x0000000186117824 */ /* 0x000fe200078e0a02 */
[----:B------:R-:W-:Y:S01]  /*0aa0*/  SHF.R.U32.HI R2, RZ, 0x3, R0 ;  /* 0x00000003ff027819 */ /* 0x000fe20000011600 */
[----:B------:R-:W-:Y:S01]  /*0ab0*/  UIMAD UR9, UR11, UR5, UR9 ;  /* 0x000000050b0972a4 */ /* 0x000fe2000f8e0209 */
[--C-:B------:R-:W-:Y:S01]  /*0ac0*/  SHF.R.S32.HI R247, RZ, 0x1f, R246.reuse ;  /* 0x0000001ffff77819 */ /* 0x100fe200000114f6 */
[----:B------:R-:W-:Y:S01]  /*0ad0*/  IMAD.SHL.U32 R12, R17, 0x8, RZ ;  /* 0x00000008110c7824 */ /* 0x000fe200078e00ff */
[----:B------:R-:W-:Y:S01]  /*0ae0*/  @UP0 USHF.R.U32.HI UR24, URZ, UR28, UR27 ;  /* 0x0000001c3f180299 */ /* 0x000fe2000801161b */
[----:B------:R-:W-:Y:S01]  /*0af0*/  CS2R R114, SRZ ;  /* 0x0000000000727805 */ /* 0x000fe2000001ff00 */
[----:B------:R-:W-:Y:S01]  /*0b00*/  UIADD3 UR8, UR17, UR8, URZ ;  /* 0x0000000811087290 */ /* 0x000fe2000fffe03f */
[----:B------:R-:W-:Y:S01]  /*0b10*/  IMAD.WIDE R18, R4, 0x80, R246 ;  /* 0x0000008004127825 */ /* 0x000fe200078e02f6 */
[--C-:B------:R-:W-:Y:S01]  /*0b20*/  LOP3.LUT R0, R0, 0x18, R12.reuse, 0xf8, !PT ;  /* 0x0000001800007812 */ /* 0x100fe200078ef80c */
[----:B------:R-:W-:Y:S01]  /*0b30*/  UIADD3 UR9, UR25, UR9, URZ ;  /* 0x0000000919097290 */ /* 0x000fe2000fffe03f */
[--C-:B------:R-:W-:Y:S01]  /*0b40*/  SHF.R.S32.HI R13, RZ, 0x1f, R12.reuse ;  /* 0x0000001fff0d7819 */ /* 0x100fe2000001140c */
[----:B------:R-:W-:Y:S01]  /*0b50*/  IMAD.U32 R4, RZ, RZ, UR21 ;  /* 0x00000015ff047e24 */ /* 0x000fe2000f8e00ff */
[----:B------:R-:W-:Y:S01]  /*0b60*/  LOP3.LUT R5, R0, R2, RZ, 0x3c, !PT ;  /* 0x0000000200057212 */ /* 0x000fe200078e3cff */
[----:B------:R-:W-:Y:S01]  /*0b70*/  IMAD.U32 R14, RZ, RZ, UR24 ;  /* 0x00000018ff0e7e24 */ /* 0x000fe2000f8e00ff */
[-C--:B------:R-:W-:Y:S01]  /*0b80*/  LEA.HI R0, R3, R246.reuse, RZ, 0x1 ;  /* 0x000000f603007211 */ /* 0x080fe200078f08ff */
[----:B------:R-:W-:Y:S01]  /*0b90*/  USHF.R.S32.HI UR26, URZ, 0x1f, UR24 ;  /* 0x0000001f3f1a7899 */ /* 0x000fe20008011418 */
[----:B------:R-:W-:Y:S01]  /*0ba0*/  SHF.R.S32.HI R2, RZ, 0x1f, R3 ;  /* 0x0000001fff027819 */ /* 0x000fe20000011403 */
[----:B------:R-:W-:Y:S01]  /*0bb0*/  IMAD.WIDE.U32 R8, R246, c[0x0][0x178], R12 ;  /* 0x00005e00f6087a25 */ /* 0x000fe200078e000c */
[----:B------:R-:W-:Y:S01]  /*0bc0*/  LOP3.LUT R0, R0, 0x7fffffe, RZ, 0xc0, !PT ;  /* 0x07fffffe00007812 */ /* 0x000fe200078ec0ff */
[----:B------:R-:W-:Y:S01]  /*0bd0*/  ULDC.64 UR6, c[0x0][0x1e0] ;  /* 0x0000780000067ab9 */ /* 0x000fe20000000a00 */
[----:B------:R-:W-:Y:S01]  /*0be0*/  LEA.HI R2, R2, R246, RZ, 0x3 ;  /* 0x000000f602027211 */ /* 0x000fe200078f18ff */
[----:B------:R-:W-:Y:S01]  /*0bf0*/  ULDC.64 UR4, c[0x0][0x1b0] ;  /* 0x00006c0000047ab9 */ /* 0x000fe20000000a00 */
[----:B------:R-:W-:Y:S01]  /*0c00*/  @!P2 IADD3.X R32, R4, UR8, R7, P4, P3 ;  /* 0x000000080420ac10 */ /* 0x000fe2000a7e6407 */
[----:B------:R-:W-:Y:S01]  /*0c10*/  IMAD.IADD R0, R246, 0x1, -R0 ;  /* 0x00000001f6007824 */ /* 0x000fe200078e0a00 */
[----:B------:R-:W-:Y:S01]  /*0c20*/  LOP3.LUT R2, R2, 0xfffffff8, RZ, 0xc0, !PT ;  /* 0xfffffff802027812 */ /* 0x000fe200078ec0ff */
[----:B------:R-:W-:Y:S01]  /*0c30*/  UIMAD UR6, UR26, UR6, URZ ;  /* 0x000000061a0672a4 */ /* 0x000fe2000f8e023f */
[----:B------:R-:W-:Y:S01]  /*0c40*/  IADD3.X R33, R4, UR9, R6, P1, P0 ;  /* 0x0000000904217c10 */ /* 0x000fe20008fe0406 */
[----:B------:R-:W-:Y:S01]  /*0c50*/  IMAD R0, R21, 0x8, R0 ;  /* 0x0000000815007824 */ /* 0x000fe200078e0200 */
[----:B------:R-:W-:Y:S01]  /*0c60*/  UIMAD UR4, UR26, UR4, URZ ;  /* 0x000000041a0472a4 */ /* 0x000fe2000f8e023f */
[C---:B------:R-:W-:Y:S01]  /*0c70*/  IMAD R4, R247.reuse, c[0x0][0x208], RZ ;  /* 0x00008200f7047a24 */ /* 0x040fe200078e02ff */
[----:B------:R-:W-:Y:S01]  /*0c80*/  UIMAD UR6, UR24, UR7, UR6 ;  /* 0x00000007180672a4 */ /* 0x000fe2000f8e0206 */
[----:B------:R-:W-:Y:S01]  /*0c90*/  IMAD.U32 R252, R0, 0x20, R5 ;  /* 0x0000002000fc7824 */ /* 0x000fe200078e0005 */
[----:B------:R-:W-:Y:S01]  /*0ca0*/  LEA.HI R5, R34, R134, RZ, 0x6 ;  /* 0x0000008622057211 */ /* 0x000fe200078f30ff */
[----:B------:R-:W-:Y:S01]  /*0cb0*/  IMAD R0, R247, c[0x0][0x178], RZ ;  /* 0x00005e00f7007a24 */ /* 0x000fe200078e02ff */
[----:B------:R-:W-:Y:S01]  /*0cc0*/  UIMAD UR4, UR24, UR5, UR4 ;  /* 0x00000005180472a4 */ /* 0x000fe2000f8e0204 */
[C---:B------:R-:W-:Y:S01]  /*0cd0*/  IMAD R16, R246.reuse, c[0x0][0x20c], R4 ;  /* 0x00008300f6107a24 */ /* 0x040fe200078e0204 */
[----:B------:R-:W-:Y:S01]  /*0ce0*/  SHF.R.S32.HI R20, RZ, 0x6, R5 ;  /* 0x00000006ff147819 */ /* 0x000fe20000011405 */
[----:B------:R-:W-:Y:S01]  /*0cf0*/  IMAD R10, R246, c[0x0][0x17c], R0 ;  /* 0x00005f00f60a7a24 */ /* 0x000fe200078e0200 */
[----:B------:R-:W-:Y:S01]  /*0d00*/  ISETP.GE.AND P5, PT, R12, c[0x0][0x1cc], PT ;  /* 0x000073000c007a0c */ /* 0x000fe20003fa6270 */
[----:B------:R-:W-:Y:S01]  /*0d10*/  IMAD.IADD R0, R246, 0x1, -R2 ;  /* 0x00000001f6007824 */ /* 0x000fe200078e0a02 */
[----:B------:R-:W-:Y:S01]  /*0d20*/  UMOV UR26, 0x1 ;  /* 0x00000001001a7882 */ /* 0x000fe20000000000 */
[----:B------:R-:W-:Y:S01]  /*0d30*/  IMAD.WIDE.U32 R2, R14, c[0x0][0x1e0], R12 ;  /* 0x000078000e027a25 */ /* 0x000fe200078e000c */
[----:B------:R-:W-:Y:S01]  /*0d40*/  CS2R R112, SRZ ;  /* 0x0000000000707805 */ /* 0x000fe2000001ff00 */
[----:B------:R-:W-:Y:S01]  /*0d50*/  CS2R R110, SRZ ;  /* 0x00000000006e7805 */ /* 0x000fe2000001ff00 */
[C---:B------:R-:W-:Y:S01]  /*0d60*/  LOP3.LUT P0, RZ, R0.reuse, 0x4, RZ, 0xc0, !PT ;  /* 0x0000000400ff7812 */ /* 0x040fe2000780c0ff */
[----:B------:R-:W-:Y:S01]  /*0d70*/  IMAD.IADD R11, R9, 0x1, R10 ;  /* 0x00000001090b7824 */ /* 0x000fe200078e020a */
[----:B------:R-:W-:Y:S01]  /*0d80*/  IADD3 R5, R3, UR6, RZ ;  /* 0x0000000603057c10 */ /* 0x000fe2000fffe0ff */
[----:B------:R-:W-:Y:S01]  /*0d90*/  IMAD.SHL.U32 R0, R0, 0x40, RZ ;  /* 0x0000004000007824 */ /* 0x000fe200078e00ff */
[----:B------:R-:W-:Y:S01]  /*0da0*/  ULDC.64 UR6, c[0x0][0x1e8] ;  /* 0x00007a0000067ab9 */ /* 0x000fe20000000a00 */
[----:B------:R-:W-:Y:S01]  /*0db0*/  IMAD.MOV.U32 R10, RZ, RZ, R8 ;  /* 0x000000ffff0a7224 */ /* 0x000fe200078e0008 */
[----:B------:R-:W-:Y:S01]  /*0dc0*/  LEA.HI R8, R26, R21, RZ, 0x1 ;  /* 0x000000151a087211 */ /* 0x000fe200078f08ff */
[----:B------:R-:W-:Y:S01]  /*0dd0*/  IMAD.MOV.U32 R4, RZ, RZ, R2 ;  /* 0x000000ffff047224 */ /* 0x000fe200078e0002 */
[----:B------:R-:W-:Y:S01]  /*0de0*/  LOP3.LUT R0, R0, 0x1c0, RZ, 0xc0, !PT ;  /* 0x000001c000007812 */ /* 0x000fe200078ec0ff */
[----:B------:R-:W-:Y:S01]  /*0df0*/  IMAD.SHL.U32 R2, R20, 0x8, RZ ;  /* 0x0000000814027824 */ /* 0x000fe200078e00ff */
[----:B------:R-:W-:Y:S01]  /*0e00*/  LOP3.LUT R8, R8, 0xfffffffe, RZ, 0xc0, !PT ;  /* 0xfffffffe08087812 */ /* 0x000fe200078ec0ff */
[----:B------:R-:W-:Y:S01]  /*0e10*/  IMAD.WIDE.U32 R14, R14, c[0x0][0x1b0], R12 ;  /* 0x00006c000e0e7a25 */ /* 0x000fe200078e000c */
[----:B------:R-:W-:Y:S01]  /*0e20*/  SHF.R.U32.HI R9, RZ, 0x3, R0 ;  /* 0x00000003ff097819 */ /* 0x000fe20000011600 */
[----:B------:R-:W-:Y:S01]  /*0e30*/  UIMAD UR6, UR19, UR6, URZ ;  /* 0x00000006130672a4 */ /* 0x000fe2000f8e023f */
[----:B------:R-:W-:Y:S01]  /*0e40*/  LOP3.LUT R212, R2, 0x18, RZ, 0xc0, !PT ;  /* 0x0000001802d47812 */ /* 0x000fe200078ec0ff */
[----:B------:R-:W-:Y:S01]  /*0e50*/  IMAD.IADD R31, R21, 0x1, -R8 ;  /* 0x00000001151f7824 */ /* 0x000fe200078e0a08 */
[----:B------:R-:W-:Y:S01]  /*0e60*/  IADD3 R3, R15, UR4, RZ ;  /* 0x000000040f037c10 */ /* 0x000fe2000fffe0ff */
[----:B------:R-:W-:Y:S01]  /*0e70*/  ULDC.64 UR4, c[0x0][0x1b8] ;  /* 0x00006e0000047ab9 */ /* 0x000fe20000000a00 */
[----:B------:R-:W-:Y:S01]  /*0e80*/  LOP3.LUT R9, R9, R0, R212, 0x1e, !PT ;  /* 0x0000000009097212 */ /* 0x000fe200078e1ed4 */
[----:B------:R-:W-:Y:S01]  /*0e90*/  IMAD.U32 R0, RZ, RZ, UR11 ;  /* 0x0000000bff007e24 */ /* 0x000fe2000f8e00ff */
[----:B------:R-:W-:Y:S01]  /*0ea0*/  UIMAD UR4, UR19, UR4, URZ ;  /* 0x00000004130472a4 */ /* 0x000fe2000f8e023f */
[----:B------:R-:W-:Y:S01]  /*0eb0*/  IMAD.SHL.U32 R27, R31, 0x400, RZ ;  /* 0x000004001f1b7824 */ /* 0x000fe200078e00ff */
[----:B------:R-:W-:Y:S01]  /*0ec0*/  UIMAD UR21, UR11, UR7, UR6 ;  /* 0x000000070b1572a4 */ /* 0x000fe2000f8e0206 */
[----:B------:R-:W-:Y:S01]  /*0ed0*/  IMAD.WIDE.U32 R4, R0, c[0x0][0x1e8], R4 ;  /* 0x00007a0000047a25 */ /* 0x000fe200078e0004 */
[----:B------:R-:W-:Y:S01]  /*0ee0*/  UIMAD UR24, UR11, UR5, UR4 ;  /* 0x000000050b1872a4 */ /* 0x000fe2000f8e0204 */
[----:B------:R-:W-:Y:S01]  /*0ef0*/  CS2R R108, SRZ ;  /* 0x00000000006c7805 */ /* 0x000fe2000001ff00 */
[----:B------:R-:W-:Y:S01]  /*0f00*/  ULDC.64 UR6, c[0x0][0x180] ;  /* 0x0000600000067ab9 */ /* 0x000fe20000000a00 */
[----:B------:R-:W-:Y:S01]  /*0f10*/  IMAD R0, R17, 0x2, R27 ;  /* 0x0000000211007824 */ /* 0x000fe200078e021b */
[----:B------:R-:W-:Y:S01]  /*0f20*/  ULDC.64 UR4, c[0x0][0x210] ;  /* 0x0000840000047ab9 */ /* 0x000fe20000000a00 */
[----:B------:R-:W-:Y:S01]  /*0f30*/  IMAD.WIDE.U32 R6, R246, c[0x0][0x208], R12 ;  /* 0x00008200f6067a25 */ /* 0x000fe200078e000c */
[----:B------:R-:W-:Y:S01]  /*0f40*/  UIMAD UR6, UR18, UR6, URZ ;  /* 0x00000006120672a4 */ /* 0x000fe2000f8e023f */
[----:B------:R-:W-:Y:S01]  /*0f50*/  CS2R R106, SRZ ;  /* 0x00000000006a7805 */ /* 0x000fe2000001ff00 */
[----:B------:R-:W-:Y:S01]  /*0f60*/  UIMAD UR4, UR18, UR4, URZ ;  /* 0x00000004120472a4 */ /* 0x000fe2000f8e023f */
[----:B------:R-:W-:Y:S01]  /*0f70*/  IMAD.MOV.U32 R2, RZ, RZ, R14 ;  /* 0x000000ffff027224 */ /* 0x000fe200078e000e */
[----:B------:R-:W-:Y:S01]  /*0f80*/  UIMAD UR7, UR20, UR7, UR6 ;  /* 0x00000007140772a4 */ /* 0x000fe2000f8e0206 */
[----:B------:R-:W-:Y:S01]  /*0f90*/  IMAD.IADD R227, R0, 0x1, R9 ;  /* 0x0000000100e37824 */ /* 0x000fe200078e0209 */
[----:B------:R-:W-:Y:S01]  /*0fa0*/  UIMAD UR6, UR20, UR5, UR4 ;  /* 0x00000005140672a4 */ /* 0x000fe2000f8e0204 */
[----:B------:R-:W-:Y:S01]  /*0fb0*/  IMAD.U32 R14, RZ, RZ, UR20 ;  /* 0x00000014ff0e7e24 */ /* 0x000fe2000f8e00ff */
[----:B------:R-:W-:Y:S01]  /*0fc0*/  IADD3 R9, R5, UR21, RZ ;  /* 0x0000001505097c10 */ /* 0x000fe2000fffe0ff */
[----:B------:R-:W-:Y:S01]  /*0fd0*/  IMAD.IADD R7, R7, 0x1, R16 ;  /* 0x0000000107077824 */ /* 0x000fe200078e0210 */
[----:B------:R-:W-:Y:S01]  /*0fe0*/  USHF.R.S32.HI UR21, URZ, 0x1f, UR12 ;  /* 0x0000001f3f157899 */ /* 0x000fe2000801140c */
[----:B------:R-:W-:Y:S01]  /*0ff0*/  IMAD.U32 R0, RZ, RZ, UR20 ;  /* 0x00000014ff007e24 */ /* 0x000fe2000f8e00ff */
[----:B------:R-:W-:Y:S01]  /*1000*/  ULDC.64 UR4, c[0x0][0x178] ;  /* 0x00005e0000047ab9 */ /* 0x000fe20000000a00 */
[----:B------:R-:W-:Y:S01]  /*1010*/  IMAD.WIDE.U32 R14, R14, c[0x0][0x180], R10 ;  /* 0x000060000e0e7a25 */ /* 0x000fe200078e000a */
[----:B------:R-:W-:Y:S01]  /*1020*/  CS2R R104, SRZ ;  /* 0x0000000000687805 */ /* 0x000fe2000001ff00 */
[----:B------:R-:W-:Y:S01]  /*1030*/  CS2R R102, SRZ ;  /* 0x0000000000667805 */ /* 0x000fe2000001ff00 */
[----:B------:R-:W-:Y:S01]  /*1040*/  CS2R R100, SRZ ;  /* 0x0000000000647805 */ /* 0x000fe2000001ff00 */
[----:B------:R-:W-:Y:S01]  /*1050*/  IMAD.U32 R8, RZ, RZ, UR11 ;  /* 0x0000000bff087e24 */ /* 0x000fe2000f8e00ff */
[----:B------:R-:W-:Y:S01]  /*1060*/  CS2R R98, SRZ ;  /* 0x0000000000627805 */ /* 0x000fe2000001ff00 */
[----:B------:R-:W-:Y:S01]  /*1070*/  IMAD.WIDE.U32 R10, R0, c[0x0][0x210], R6 ;  /* 0x00008400000a7a25 */ /* 0x000fe200078e0006 */
[----:B------:R-:W-:Y:S01]  /*1080*/  IADD3 R7, R15, UR7, RZ ;  /* 0x000000070f077c10 */ /* 0x000fe2000fffe0ff */
[----:B------:R-:W-:Y:S01]  /*1090*/  CS2R R96, SRZ ;  /* 0x0000000000607805 */ /* 0x000fe2000001ff00 */
[----:B------:R-:W-:Y:S01]  /*10a0*/  CS2R R94, SRZ ;  /* 0x00000000005e7805 */ /* 0x000fe2000001ff00 */
[----:B------:R-:W-:Y:S01]  /*10b0*/  IMAD.WIDE.U32 R2, R8, c[0x0][0x1b8], R2 ;  /* 0x00006e0008027a25 */ /* 0x000fe200078e0002 */
[----:B------:R-:W-:Y:S01]  /*10c0*/  IADD3 R5, R11, UR6, RZ ;  /* 0x000000060b057c10 */ /* 0x000fe2000fffe0ff */
[----:B------:R-:W-:Y:S01]  /*10d0*/  UIMAD UR6, UR21, UR4, URZ ;  /* 0x00000004150672a4 */ /* 0x000fe2000f8e023f */
[----:B------:R-:W-:Y:S01]  /*10e0*/  CS2R R92, SRZ ;  /* 0x00000000005c7805 */ /* 0x000fe2000001ff00 */
[----:B------:R-:W-:Y:S01]  /*10f0*/  IMAD.MOV.U32 R8, RZ, RZ, R4 ;  /* 0x000000ffff087224 */ /* 0x000fe200078e0004 */
[----:B------:R-:W-:Y:S01]  /*1100*/  IADD3 R3, R3, UR24, RZ ;  /* 0x0000001803037c10 */ /* 0x000fe2000fffe0ff */
[----:B------:R-:W-:Y:S01]  /*1110*/  UIMAD.WIDE.U32 UR24, UR12, UR4, URZ ;  /* 0x000000040c1872a5 */ /* 0x000fe2000f8e003f */
[----:B------:R-:W-:Y:S01]  /*1120*/  IMAD.MOV.U32 R4, RZ, RZ, R10 ;  /* 0x000000ffff047224 */ /* 0x000fe200078e000a */
[----:B------:R-:W-:Y:S01]  /*1130*/  UIMAD UR6, UR12, UR5, UR6 ;  /* 0x000000050c0672a4 */ /* 0x000fe2000f8e0206 */
[C---:B------:R-:W-:Y:S01]  /*1140*/  IMAD R10, R19.reuse, c[0x0][0x1d8], RZ ;  /* 0x00007600130a7a24 */ /* 0x040fe200078e02ff */
[----:B------:R-:W-:Y:S01]  /*1150*/  CS2R R90, SRZ ;  /* 0x00000000005a7805 */ /* 0x000fe2000001ff00 */
[----:B------:R-:W-:Y:S01]  /*1160*/  ULDC.64 UR4, c[0x0][0x188] ;  /* 0x0000620000047ab9 */ /* 0x000fe20000000a00 */
[----:B------:R-:W-:Y:S01]  /*1170*/  IMAD R0, R19, c[0x0][0x1a8], RZ ;  /* 0x00006a0013007a24 */ /* 0x000fe200078e02ff */
[----:B------:R-:W-:Y:S01]  /*1180*/  UIMAD UR4, UR19, UR4, URZ ;  /* 0x00000004130472a4 */ /* 0x000fe2000f8e023f */
[----:B------:R-:W-:Y:S01]  /*1190*/  IMAD.SHL.U32 R227, R227, 0x2, RZ ;  /* 0x00000002e3e37824 */ /* 0x000fe200078e00ff */
[----:B------:R-:W-:Y:S01]  /*11a0*/  UIADD3 UR6, UR25, UR6, URZ ;  /* 0x0000000619067290 */ /* 0x000fe2000fffe03f */
[----:B------:R-:W-:Y:S01]  /*11b0*/  IMAD.MOV.U32 R6, RZ, RZ, R14 ;  /* 0x000000ffff067224 */ /* 0x000fe200078e000e */
[----:B------:R-:W-:Y:S01]  /*11c0*/  UIMAD UR4, UR11, UR5, UR4 ;  /* 0x000000050b0472a4 */ /* 0x000fe2000f8e0204 */
[----:B------:R-:W-:Y:S01]  /*11d0*/  IMAD.U32 R16, RZ, RZ, UR11 ;  /* 0x0000000bff107e24 */ /* 0x000fe2000f8e00ff */
[C---:B------:R-:W-:Y:S01]  /*11e0*/  IADD3 R228, R227.reuse, 0xf4c0, RZ ;  /* 0x0000f4c0e3e47810 */ /* 0x040fe20007ffe0ff */
[C---:B------:R-:W-:Y:S01]  /*11f0*/  IMAD R14, R18.reuse, c[0x0][0x1dc], R10 ;  /* 0x00007700120e7a24 */ /* 0x040fe200078e020a */
[----:B------:R-:W-:Y:S01]  /*1200*/  CS2R R88, SRZ ;  /* 0x0000000000587805 */ /* 0x000fe2000001ff00 */
[C---:B------:R-:W-:Y:S01]  /*1210*/  IMAD R13, R18.reuse, c[0x0][0x1ac], R0 ;  /* 0x00006b00120d7a24 */ /* 0x040fe200078e0200 */
[----:B------:R-:W-:Y:S01]  /*1220*/  IADD3 R0, R227, 0xf480, RZ ;  /* 0x0000f480e3007810 */ /* 0x000fe20007ffe0ff */
[----:B------:R-:W-:Y:S01]  /*1230*/  IMAD.U32 R15, RZ, RZ, UR11 ;  /* 0x0000000bff0f7e24 */ /* 0x000fe2000f8e00ff */
[----:B------:R-:W-:Y:S01]  /*1240*/  CS2R R86, SRZ ;  /* 0x0000000000567805 */ /* 0x000fe2000001ff00 */
[----:B------:R-:W-:Y:S01]  /*1250*/  IMAD.WIDE.U32 R10, R18, c[0x0][0x1d8], R8 ;  /* 0x00007600120a7a25 */ /* 0x000fe200078e0008 */
[----:B------:R-:W-:Y:S01]  /*1260*/  @P0 IADD3 R228, R0, -0x40, RZ ;  /* 0xffffffc000e40810 */ /* 0x000fe20007ffe0ff */
[----:B------:R-:W-:Y:S01]  /*1270*/  CS2R R84, SRZ ;  /* 0x0000000000547805 */ /* 0x000fe2000001ff00 */
[----:B------:R-:W-:Y:S01]  /*1280*/  CS2R R82, SRZ ;  /* 0x0000000000527805 */ /* 0x000fe2000001ff00 */
[----:B------:R-:W-:Y:S01]  /*1290*/  IMAD.WIDE.U32 R36, R16, c[0x0][0x188], R6 ;  /* 0x0000620010247a25 */ /* 0x000fe200078e0006 */
[----:B------:R-:W-:Y:S01]  /*12a0*/  IADD3 R16, R12, 0x20, RZ ;  /* 0x000000200c107810 */ /* 0x000fe20007ffe0ff */
[----:B------:R-:W-:Y:S01]  /*12b0*/  CS2R R80, SRZ ;  /* 0x0000000000507805 */ /* 0x000fe2000001ff00 */
[----:B------:R-:W-:Y:S01]  /*12c0*/  CS2R R78, SRZ ;  /* 0x00000000004e7805 */ /* 0x000fe2000001ff00 */
[----:B------:R-:W-:Y:S01]  /*12d0*/  IMAD.WIDE.U32 R8, R18, c[0x0][0x1a8], R2 ;  /* 0x00006a0012087a25 */ /* 0x000fe200078e0002 */
[----:B------:R-:W-:Y:S01]  /*12e0*/  IADD3 R35, R37, UR4, RZ ;  /* 0x0000000425237c10 */ /* 0x000fe2000fffe0ff */
[----:B------:R1:W-:Y:S01]  /*12f0*/  STL.64 [R1+0x30], R36 ;  /* 0x0000302401007387 */ /* 0x0003e20000100a00 */
[----:B------:R-:W-:Y:S01]  /*1300*/  ULDC.64 UR4, c[0x0][0x218] ;  /* 0x0000860000047ab9 */ /* 0x000fe20000000a00 */
[----:B------:R-:W-:Y:S01]  /*1310*/  IMAD.U32 R6, RZ, RZ, UR24 ;  /* 0x00000018ff067e24 */ /* 0x000fe2000f8e00ff */
[----:B------:R-:W-:Y:S01]  /*1320*/  ULDC UR24, c[0x0][0x198] ;  /* 0x0000660000187ab9 */ /* 0x000fe20000000800 */
[----:B------:R-:W-:Y:S01]  /*1330*/  IMAD.WIDE.U32 R22, R15, c[0x0][0x218], R4 ;  /* 0x000086000f167a25 */ /* 0x000fe200078e0004 */
[----:B------:R-:W-:Y:S01]  /*1340*/  LEA R4, P3, R10, c[0x0][0x1c0], 0x1 ;  /* 0x000070000a047a11 */ /* 0x000fe200078608ff */
[----:B------:R-:W-:Y:S01]  /*1350*/  UIADD3 UR24, -UR13, UR24, URZ ;  /* 0x000000180d187290 */ /* 0x000fe2000fffe13f */
[----:B------:R-:W-:Y:S01]  /*1360*/  LEA R2, P1, R8, c[0x0][0x190], 0x1 ;  /* 0x0000640008027a11 */ /* 0x000fe200078208ff */
[----:B------:R-:W-:Y:S01]  /*1370*/  IMAD.U32 R7, RZ, RZ, UR25 ;  /* 0x00000019ff077e24 */ /* 0x000fe2000f8e00ff */
[----:B------:R-:W-:Y:S01]  /*1380*/  LEA R15, P0, R6, R36, 0x6 ;  /* 0x00000024060f7211 */ /* 0x000fe200078030ff */
[----:B------:R-:W-:Y:S01]  /*1390*/  IMAD.IADD R3, R11, 0x1, R14 ;  /* 0x000000010b037824 */ /* 0x000fe200078e020e */
[----:B------:R-:W-:Y:S01]  /*13a0*/  UIMAD UR4, UR19, UR4, URZ ;  /* 0x00000004130472a4 */ /* 0x000fe2000f8e023f */
[----:B------:R-:W-:Y:S01]  /*13b0*/  IMAD.U32 R0, RZ, RZ, UR6 ;  /* 0x00000006ff007e24 */ /* 0x000fe2000f8e00ff */
[----:B------:R-:W-:Y:S01]  /*13c0*/  UMOV UR25, 0x6 ;  /* 0x0000000600197882 */ /* 0x000fe20000000000 */
[----:B------:R-:W-:Y:S01]  /*13d0*/  IMAD.IADD R7, R9, 0x1, R13 ;  /* 0x0000000109077824 */ /* 0x000fe200078e020d */
[----:B------:R-:W-:Y:S01]  /*13e0*/  LEA.HI.X R5, R10, c[0x0][0x1c4], R3, 0x1, P3 ;  /* 0x000071000a057a11 */ /* 0x000fe200018f0c03 */
[----:B------:R-:W-:Y:S01]  /*13f0*/  IMAD.MOV.U32 R10, RZ, RZ, c[0x0][0x1dc] ;  /* 0x00007700ff0a7624 */ /* 0x000fe200078e00ff */
[----:B------:R-:W-:Y:S01]  /*1400*/  LEA.HI.X R17, R6, R35, R0, 0x6, P0 ;  /* 0x0000002306117211 */ /* 0x000fe200000f3400 */
[----:B------:R-:W-:Y:S01]  /*1410*/  IMAD.MOV.U32 R9, RZ, RZ, c[0x0][0x1a8] ;  /* 0x00006a00ff097624 */ /* 0x000fe200078e00ff */
[----:B------:R-:W-:Y:S01]  /*1420*/  LEA.HI.X R3, R8, c[0x0][0x194], R7, 0x1, P1 ;  /* 0x0000650008037a11 */ /* 0x000fe200008f0c07 */
[----:B------:R-:W-:Y:S01]  /*1430*/  IMAD.MOV.U32 R7, RZ, RZ, c[0x0][0x1d8] ;  /* 0x00007600ff077624 */ /* 0x000fe200078e00ff */
[----:B------:R-:W-:Y:S01]  /*1440*/  IADD3 R0, -R246, UR24, RZ ;  /* 0x00000018f6007c10 */ /* 0x000fe2000fffe1ff */
[----:B------:R-:W-:Y:S01]  /*1450*/  IMAD.MOV.U32 R11, RZ, RZ, c[0x0][0x1ac] ;  /* 0x00006b00ff0b7624 */ /* 0x000fe200078e00ff */
[----:B------:R-:W-:Y:S01]  /*1460*/  LEA R8, P0, R9, R2, 0x7 ;  /* 0x0000000209087211 */ /* 0x000fe200078038ff */
[----:B------:R-:W-:Y:S01]  /*1470*/  IMAD.SHL.U32 R252, R252, 0x2, RZ ;  /* 0x00000002fcfc7824 */ /* 0x000fe200078e00ff */
[----:B------:R-:W-:Y:S01]  /*1480*/  ISETP.LT.OR P4, PT, R0, 0x1, P5 ;  /* 0x000000010000780c */ /* 0x000fe20002f81670 */
[----:B------:R-:W-:Y:S01]  /*1490*/  ULDC.64 UR6, c[0x0][0x208] ;  /* 0x0000820000067ab9 */ /* 0x000fe20000000a00 */
[C---:B------:R-:W-:Y:S01]  /*14a0*/  LEA R6, P1, R7.reuse, R4, 0x7 ;  /* 0x0000000407067211 */ /* 0x040fe200078238ff */
[----:B------:R-:W-:Y:S01]  /*14b0*/  USHF.L.U64.HI UR7, UR6, UR25, UR7 ;  /* 0x0000001906077299 */ /* 0x000fe20008010207 */
[----:B-1----:R-:W-:Y:S01]  /*14c0*/  IADD3 R36, R12, 0x40, RZ ;  /* 0x000000400c247810 */ /* 0x002fe20007ffe0ff */
[----:B------:R-:W-:Y:S01]  /*14d0*/  UIMAD UR25, UR11, UR5, UR4 ;  /* 0x000000050b1972a4 */ /* 0x000fe2000f8e0204 */
[----:B------:R-:W-:Y:S01]  /*14e0*/  LEA.HI.X R7, R7, R5, R10, 0x7, P1 ;  /* 0x0000000507077211 */ /* 0x000fe200008f3c0a */
[----:B------:R-:W-:Y:S01]  /*14f0*/  USHF.L.U32 UR6, UR6, 0x6, URZ ;  /* 0x0000000606067899 */ /* 0x000fe2000800063f */
[----:B------:R-:W-:Y:S01]  /*1500*/  ISETP.GE.AND P1, PT, R16, c[0x0][0x1cc], PT ;  /* 0x0000730010007a0c */ /* 0x000fe20003f26270 */
[----:B------:R-:W-:Y:S01]  /*1510*/  ULDC.64 UR4, c[0x0][0x238] ;  /* 0x00008e0000047ab9 */ /* 0x000fe20000000a00 */
[----:B------:R-:W-:Y:S01]  /*1520*/  LEA.HI.X R9, R9, R3, R11, 0x7, P0 ;  /* 0x0000000309097211 */ /* 0x000fe200000f3c0b */
[----:B------:R-:W-:Y:S01]  /*1530*/  UIMAD UR4, UR18, UR4, URZ ;  /* 0x00000004120472a4 */ /* 0x000fe2000f8e023f */
[----:B------:R-:W-:Y:S01]  /*1540*/  ISETP.GE.AND P0, PT, R36, c[0x0][0x1cc], PT ;  /* 0x0000730024007a0c */ /* 0x000fe20003f06270 */
[----:B------:R-:W-:Y:S01]  /*1550*/  @!PT LDS RZ, [RZ] ;  /* 0x00000000fffff984 */ /* 0x000fe20000000800 */
[----:B------:R-:W-:Y:S01]  /*1560*/  @!PT LDS RZ, [RZ] ;  /* 0x00000000fffff984 */ /* 0x000fe20000000800 */
[----:B------:R-:W-:Y:S01]  /*1570*/  @!PT LDS RZ, [RZ] ;  /* 0x00000000fffff984 */ /* 0x000fe20000000800 */
[----:B------:R1:W-:Y:S01]  /*1580*/  LDGSTS.E.BYPASS.LTC128B.128 [R252+0x6080], [R4.64], !P4 ;  /* 0x0608000004fc7fae */ /* 0x0003e2000e101d56 */
[C---:B------:R-:W-:Y:S01]  /*1590*/  ISETP.LT.OR P3, PT, R0.reuse, 0x1, P1 ;  /* 0x000000010000780c */ /* 0x040fe20000f61670 */
[----:B------:R-:W-:Y:S01]  /*15a0*/  UIMAD UR4, UR20, UR5, UR4 ;  /* 0x00000005140472a4 */ /* 0x000fe2000f8e0204 */
[C---:B------:R-:W-:Y:S01]  /*15b0*/  ISETP.LT.OR P4, PT, R0.reuse, 0x1, P0 ;  /* 0x000000010000780c */ /* 0x040fe20000781670 */
[----:B------:R-:W-:Y:S01]  /*15c0*/  UIMAD UR7, UR7, UR12, URZ ;  /* 0x0000000c070772a4 */ /* 0x000fe2000f8e023f */
[C---:B------:R-:W-:Y:S01]  /*15d0*/  ISETP.LT.OR P5, PT, R0.reuse, 0x41, P5 ;  /* 0x000000410000780c */ /* 0x040fe20002fa1670 */
[----:B------:R-:W-:Y:S01]  /*15e0*/  IMAD.U32 R10, RZ, RZ, UR6 ;  /* 0x00000006ff0a7e24 */ /* 0x000fe2000f8e00ff */
[C---:B------:R-:W-:Y:S01]  /*15f0*/  ISETP.LT.OR P1, PT, R0.reuse, 0x41, P1 ;  /* 0x000000410000780c */ /* 0x040fe20000f21670 */
[----:B------:R-:W-:Y:S01]  /*1600*/  IMAD.MOV.U32 R18, RZ, RZ, R22 ;  /* 0x000000ffff127224 */ /* 0x000fe200078e0016 */
[----:B------:R-:W-:Y:S01]  /*1610*/  ISETP.LT.OR P0, PT, R0, 0x41, P0 ;  /* 0x000000410000780c */ /* 0x000fe20000701670 */
[----:B------:R-:W-:Y:S01]  /*1620*/  UIMAD UR7, UR21, UR6, UR7 ;  /* 0x00000006150772a4 */ /* 0x000fe2000f8e0207 */
[----:B------:R-:W-:Y:S01]  /*1630*/  IADD3 R19, R23, UR25, RZ ;  /* 0x0000001917137c10 */ /* 0x000fe2000fffe0ff */
[----:B------:R2:W-:Y:S01]  /*1640*/  STL.64 [R1+0x28], R22 ;  /* 0x0000281601007387 */ /* 0x0005e20000100a00 */
[----:B------:R-:W-:Y:S01]  /*1650*/  LEA.HI R13, R34, R134, RZ, 0x4 ;  /* 0x00000086220d7211 */ /* 0x000fe200078f20ff */
[----:B------:R-:W-:Y:S01]  /*1660*/  ULDC UR25, c[0x0][0x198] ;  /* 0x0000660000197ab9 */ /* 0x000fe20000000800 */
[----:B------:R-:W-:Y:S01]  /*1670*/  CS2R R76, SRZ ;  /* 0x00000000004c7805 */ /* 0x000fe2000001ff00 */
[----:B------:R1:W-:Y:S01]  /*1680*/  LDGSTS.E.BYPASS.LTC128B.128 [R252+0x8080], [R4.64+0x40], !P3 ;  /* 0x0808004004fc7fae */ /* 0x0003e2000d901d56 */
[----:B------:R-:W-:Y:S01]  /*1690*/  ISETP.GE.AND P3, PT, R12, c[0x0][0x19c], PT ;  /* 0x000067000c007a0c */ /* 0x000fe20003f66270 */
[----:B------:R-:W-:Y:S01]  /*16a0*/  IMAD.WIDE.U32 R10, R10, UR12, R18 ;  /* 0x0000000c0a0a7c25 */ /* 0x000fe2000f8e0012 */
[----:B------:R-:W-:Y:S01]  /*16b0*/  SHF.R.S32.HI R14, RZ, 0x4, R13 ;  /* 0x00000004ff0e7819 */ /* 0x000fe2000001140d */
[----:B------:R1:W-:Y:S01]  /*16c0*/  LDGSTS.E.BYPASS.LTC128B.128 [R252+0xa080], [R4.64+0x80], !P4 ;  /* 0x0a08008004fc7fae */ /* 0x0003e2000e101d56 */
[C---:B------:R-:W-:Y:S01]  /*16d0*/  ISETP.LT.OR P4, PT, R0.reuse, 0x1, P3 ;  /* 0x000000010000780c */ /* 0x040fe20001f81670 */
[----:B------:R-:W-:Y:S01]  /*16e0*/  UIADD3 UR25, -UR13, UR25, UR26 ;  /* 0x000000190d197290 */ /* 0x000fe2000fffe11a */
[----:B------:R-:W-:Y:S01]  /*16f0*/  ISETP.LT.OR P3, PT, R0, 0x41, P3 ;  /* 0x000000410000780c */ /* 0x000fe20001f61670 */
[----:B------:R3:W-:Y:S01]  /*1700*/  LDGSTS.E.BYPASS.LTC128B.128 [R252+0x7080], [R6.64], !P5 ;  /* 0x0708000006fc7fae */ /* 0x0007e2000e901d56 */
[----:B------:R-:W-:Y:S01]  /*1710*/  ISETP.GE.AND P5, PT, R36, c[0x0][0x19c], PT ;  /* 0x0000670024007a0c */ /* 0x000fe20003fa6270 */
[----:B------:R-:W-:Y:S01]  /*1720*/  ULDC UR21, c[0x0][0x2a0] ;  /* 0x0000a80000157ab9 */ /* 0x000fe20000000800 */
[----:B------:R-:W-:Y:S01]  /*1730*/  CS2R R74, SRZ ;  /* 0x00000000004a7805 */ /* 0x000fe2000001ff00 */
[----:B------:R3:W-:Y:S01]  /*1740*/  LDGSTS.E.BYPASS.LTC128B.128 [R252+0x9080], [R6.64+0x40], !P1 ;  /* 0x0908004006fc7fae */ /* 0x0007e2000c901d56 */
[----:B------:R-:W-:Y:S01]  /*1750*/  IMAD.U32 R231, RZ, RZ, UR25 ;  /* 0x00000019ffe77e24 */ /* 0x000fe2000f8e00ff */
[----:B------:R-:W-:Y:S01]  /*1760*/  ULOP3.LUT UR21, URZ, UR21, URZ, 0x33, !UPT ;  /* 0x000000153f157292 */ /* 0x000fe2000f8e333f */
[----:B------:R-:W-:Y:S01]  /*1770*/  CS2R R72, SRZ ;  /* 0x0000000000487805 */ /* 0x000fe2000001ff00 */
[----:B------:R3:W-:Y:S01]  /*1780*/  LDGSTS.E.BYPASS.LTC128B.128 [R252+0xb080], [R6.64+0x80], !P0 ;  /* 0x0b08008006fc7fae */ /* 0x0007e2000c101d56 */
[----:B------:R-:W-:Y:S01]  /*1790*/  ISETP.GE.AND P0, PT, R16, c[0x0][0x19c], PT ;  /* 0x0000670010007a0c */ /* 0x000fe20003f06270 */
[----:B------:R-:W-:Y:S01]  /*17a0*/  ULDC UR20, c[0x0][0x2a8] ;  /* 0x0000aa0000147ab9 */ /* 0x000fe20000000800 */
[----:B------:R-:W-:Y:S01]  /*17b0*/  CS2R R70, SRZ ;  /* 0x0000000000467805 */ /* 0x000fe2000001ff00 */
[----:B------:R-:W0:Y:S01]  /*17c0*/  LDGDEPBAR ;  /* 0x00000000000079af */ /* 0x000e220000000000 */
[C---:B------:R-:W-:Y:S01]  /*17d0*/  ISETP.LT.OR P6, PT, R0.reuse, 0x1, P0 ;  /* 0x000000010000780c */ /* 0x040fe200007c1670 */
[----:B------:R-:W-:Y:S01]  /*17e0*/  CS2R R68, SRZ ;  /* 0x0000000000447805 */ /* 0x000fe2000001ff00 */
[C---:B------:R-:W-:Y:S01]  /*17f0*/  ISETP.LT.OR P0, PT, R0.reuse, 0x41, P0 ;  /* 0x000000410000780c */ /* 0x040fe20000701670 */
[----:B------:R4:W-:Y:S01]  /*1800*/  LDGSTS.E.BYPASS.LTC128B.128 [R252+0x80], [R2.64], !P4 ;  /* 0x0008000002fc7fae */ /* 0x0009e2000e101d56 */
[C---:B------:R-:W-:Y:S01]  /*1810*/  ISETP.LT.OR P4, PT, R0.reuse, 0x1, P5 ;  /* 0x000000010000780c */ /* 0x040fe20002f81670 */
[----:B------:R-:W-:Y:S01]  /*1820*/  CS2R R66, SRZ ;  /* 0x0000000000427805 */ /* 0x000fe2000001ff00 */
[----:B------:R-:W-:Y:S01]  /*1830*/  ISETP.LT.OR P5, PT, R0, 0x41, P5 ;  /* 0x000000410000780c */ /* 0x000fe20002fa1670 */
[----:B------:R-:W-:Y:S01]  /*1840*/  IMAD.U32 R0, RZ, RZ, UR11 ;  /* 0x0000000bff007e24 */ /* 0x000fe2000f8e00ff */
[----:B--2---:R-:W-:Y:S01]  /*1850*/  LEA R22, P1, R10, c[0x0][0x1f0], 0x1 ;  /* 0x00007c000a167a11 */ /* 0x004fe200078208ff */
[----:B------:R-:W-:Y:S01]  /*1860*/  STL [R1+0x4c], R35 ;  /* 0x00004c2301007387 */ /* 0x000fe20000100800 */
[----:B-1----:R-:W-:Y:S01]  /*1870*/  IADD3 R5, R25, UR4, RZ ;  /* 0x0000000419057c10 */ /* 0x002fe2000fffe0ff */
[----:B------:R-:W-:Y:S01]  /*1880*/  IMAD.MOV.U32 R4, RZ, RZ, R24 ;  /* 0x000000ffff047224 */ /* 0x000fe200078e0018 */
[----:B------:R-:W-:Y:S01]  /*1890*/  ULDC UR4, c[0x0][0x168] ;  /* 0x00005a0000047ab9 */ /* 0x000fe20000000800 */
[----:B------:R4:W-:Y:S01]  /*18a0*/  LDGSTS.E.BYPASS.LTC128B.128 [R252+0x2080], [R2.64+0x40], !P6 ;  /* 0x0208004002fc7fae */ /* 0x0009e2000f101d56 */
[----:B------:R-:W-:Y:S01]  /*18b0*/  UIADD3 UR4, -UR15, UR4, URZ ;  /* 0x000000040f047290 */ /* 0x000fe2000fffe13f */
[----:B------:R-:W-:Y:S01]  /*18c0*/  IMAD.WIDE.U32 R132, R0, c[0x0][0x240], R4 ;  /* 0x0000900000847a25 */ /* 0x000fe200078e0004 */
[----:B------:R-:W-:Y:S01]  /*18d0*/  LOP3.LUT R0, R29, 0xfffffff8, RZ, 0xc0, !PT ;  /* 0xfffffff81d007812 */ /* 0x000fe200078ec0ff */
[----:B------:R4:W-:Y:S01]  /*18e0*/  LDGSTS.E.BYPASS.LTC128B.128 [R252+0x4080], [R2.64+0x80], !P4 ;  /* 0x0408008002fc7fae */ /* 0x0009e2000e101d56 */
[----:B------:R-:W-:Y:S01]  /*18f0*/  LOP3.LUT R4, R13, 0xfffffff0, RZ, 0xc0, !PT ;  /* 0xfffffff00d047812 */ /* 0x000fe200078ec0ff */
[----:B------:R-:W-:Y:S01]  /*1900*/  CS2R R64, SRZ ;  /* 0x0000000000407805 */ /* 0x000fe2000001ff00 */
[----:B------:R-:W-:Y:S01]  /*1910*/  ISETP.GE.AND P4, PT, R12, c[0x0][0x16c], PT ;  /* 0x00005b000c007a0c */ /* 0x000fe20003f86270 */
[----:B------:R1:W-:Y:S01]  /*1920*/  LDGSTS.E.BYPASS.LTC128B.128 [R252+0x1080], [R8.64], !P3 ;  /* 0x0108000008fc7fae */ /* 0x0003e2000d901d56 */
[----:B---3--:R-:W-:Y:S01]  /*1930*/  IADD3 R6, R11, UR7, RZ ;  /* 0x000000070b067c10 */ /* 0x008fe2000fffe0ff */
[----:B------:R-:W-:Y:S01]  /*1940*/  CS2R R62, SRZ ;  /* 0x00000000003e7805 */ /* 0x000fe2000001ff00 */
[----:B------:R-:W-:Y:S01]  /*1950*/  LEA.HI R7, R13, R14, RZ, 0x1 ;  /* 0x0000000e0d077211 */ /* 0x000fe200078f08ff */
[----:B------:R1:W-:Y:S01]  /*1960*/  LDGSTS.E.BYPASS.LTC128B.128 [R252+0x3080], [R8.64+0x40], !P0 ;  /* 0x0308004008fc7fae */ /* 0x0003e2000c101d56 */
[----:B------:R-:W-:Y:S01]  /*1970*/  LEA.HI.X R23, R10, c[0x0][0x1f4], R6, 0x1, P1 ;  /* 0x00007d000a177a11 */ /* 0x000fe200008f0c06 */
[----:B------:R-:W-:Y:S01]  /*1980*/  CS2R R60, SRZ ;  /* 0x00000000003c7805 */ /* 0x000fe2000001ff00 */
[----:B------:R-:W-:Y:S01]  /*1990*/  LOP3.LUT R6, R7, 0xfffffffe, RZ, 0xc0, !PT ;  /* 0xfffffffe07067812 */ /* 0x000fe200078ec0ff */
[----:B------:R1:W-:Y:S01]  /*19a0*/  LDGSTS.E.BYPASS.LTC128B.128 [R252+0x5080], [R8.64+0x80], !P5 ;  /* 0x0508008008fc7fae */ /* 0x0003e2000e901d56 */
[----:B------:R-:W-:Y:S01]  /*19b0*/  @!P2 LEA R24, P3, R28, c[0x0][0x258], 0x2 ;  /* 0x000096001c18aa11 */ /* 0x000fe200078610ff */
[----:B------:R-:W-:Y:S01]  /*19c0*/  CS2R R58, SRZ ;  /* 0x00000000003a7805 */ /* 0x000fe2000001ff00 */
[----:B------:R-:W-:Y:S01]  /*19d0*/  ISETP.GE.AND P0, PT, R12, c[0x0][0x1fc], PT ;  /* 0x00007f000c007a0c */ /* 0x000fe20003f06270 */
[----:B------:R-:W-:Y:S01]  /*19e0*/  STL [R1+0x18], R36 ;  /* 0x0000182401007387 */ /* 0x000fe20000100800 */
[----:B------:R-:W-:Y:S01]  /*19f0*/  IMAD.IADD R14, R14, 0x1, -R6 ;  /* 0x000000010e0e7824 */ /* 0x000fe200078e0a06 */
[----:B------:R-:W-:Y:S01]  /*1a00*/  @!P2 LEA.HI.X R25, R28, c[0x0][0x25c], R32, 0x2, P3 ;  /* 0x000097001c19aa11 */ /* 0x000fe200018f1420 */
[----:B------:R-:W-:Y:S01]  /*1a10*/  CS2R R56, SRZ ;  /* 0x0000000000387805 */ /* 0x000fe2000001ff00 */
[----:B------:R-:W0:Y:S01]  /*1a20*/  LDGDEPBAR ;  /* 0x00000000000079af */ /* 0x000e220000000000 */
[----:B------:R-:W-:Y:S01]  /*1a30*/  ISETP.GE.AND P3, PT, R36, c[0x0][0x16c], PT ;  /* 0x00005b0024007a0c */ /* 0x000fe20003f66270 */
[----:B------:R-:W-:Y:S01]  /*1a40*/  CS2R R54, SRZ ;  /* 0x0000000000367805 */ /* 0x000fe2000001ff00 */
[----:B------:R-:W-:Y:S01]  /*1a50*/  LOP3.LUT R6, R26, 0xffffffe0, RZ, 0xc0, !PT ;  /* 0xffffffe01a067812 */ /* 0x000fe200078ec0ff */
[----:B------:R2:W-:Y:S01]  /*1a60*/  STL.64 [R1+0x20], R18 ;  /* 0x0000201201007387 */ /* 0x0005e20000100a00 */
[----:B------:R-:W-:Y:S01]  /*1a70*/  SEL R32, RZ, 0x1, P4 ;  /* 0x00000001ff207807 */ /* 0x000fe20002000000 */
[----:B------:R-:W-:Y:S01]  /*1a80*/  CS2R R52, SRZ ;  /* 0x0000000000347805 */ /* 0x000fe2000001ff00 */
[C---:B----4-:R-:W-:Y:S01]  /*1a90*/  IMAD.IADD R3, R134.reuse, 0x1, -R0 ;  /* 0x0000000186037824 */ /* 0x050fe200078e0a00 */
[----:B------:R-:W-:Y:S01]  /*1aa0*/  SHF.R.S32.HI R2, RZ, 0x1f, R20 ;  /* 0x0000001fff027819 */ /* 0x000fe20000011414 */
[----:B------:R-:W-:Y:S01]  /*1ab0*/  IMAD.IADD R0, R134, 0x1, -R4 ;  /* 0x0000000186007824 */ /* 0x000fe200078e0a04 */
[----:B------:R-:W-:Y:S01]  /*1ac0*/  ISETP.GE.AND P5, PT, R16, c[0x0][0x16c], PT ;  /* 0x00005b0010007a0c */ /* 0x000fe20003fa6270 */
[----:B------:R-:W-:Y:S01]  /*1ad0*/  STL.64 [R1+0x38], R132 ;  /* 0x0000388401007387 */ /* 0x000fe20000100a00 */
[----:B------:R-:W-:Y:S01]  /*1ae0*/  LEA.HI R2, R2, R20, RZ, 0x2 ;  /* 0x0000001402027211 */ /* 0x000fe200078f10ff */
[----:B------:R-:W-:Y:S01]  /*1af0*/  CS2R R50, SRZ ;  /* 0x0000000000327805 */ /* 0x000fe2000001ff00 */
[----:B------:R-:W-:Y:S01]  /*1b00*/  SHF.R.S32.HI R5, RZ, 0x1f, R0 ;  /* 0x0000001fff057819 */ /* 0x000fe20000011400 */
[----:B------:R-:W-:Y:S01]  /*1b10*/  CS2R R48, SRZ ;  /* 0x0000000000307805 */ /* 0x000fe2000001ff00 */
[----:B------:R-:W-:Y:S01]  /*1b20*/  LOP3.LUT R2, R2, 0x1ffffffc, RZ, 0xc0, !PT ;  /* 0x1ffffffc02027812 */ /* 0x000fe200078ec0ff */
[----:B------:R-:W-:Y:S01]  /*1b30*/  CS2R R46, SRZ ;  /* 0x00000000002e7805 */ /* 0x000fe2000001ff00 */
[-C--:B------:R-:W-:Y:S01]  /*1b40*/  LEA.HI R10, R0, R0.reuse, RZ, 0x1 ;  /* 0x00000000000a7211 */ /* 0x080fe200078f08ff */
[----:B------:R-:W-:Y:S01]  /*1b50*/  CS2R R44, SRZ ;  /* 0x00000000002c7805 */ /* 0x000fe2000001ff00 */
[----:B-1----:R-:W-:Y:S01]  /*1b60*/  LEA.HI R8, R3, R3, RZ, 0x1 ;  /* 0x0000000303087211 */ /* 0x002fe200078f08ff */
[----:B------:R-:W-:Y:S01]  /*1b70*/  IMAD.IADD R28, R20, 0x1, -R2 ;  /* 0x00000001141c7824 */ /* 0x000fe200078e0a02 */
[----:B------:R-:W-:Y:S01]  /*1b80*/  LEA.HI R9, R5, R0, RZ, 0x3 ;  /* 0x0000000005097211 */ /* 0x000fe200078f18ff */
[----:B------:R-:W-:Y:S01]  /*1b90*/  IMAD R2, R14, 0x4, R20 ;  /* 0x000000040e027824 */ /* 0x000fe200078e0214 */
[----:B------:R-:W-:Y:S01]  /*1ba0*/  LOP3.LUT R4, R8, 0x7fffffe, RZ, 0xc0, !PT ;  /* 0x07fffffe08047812 */ /* 0x000fe200078ec0ff */
[----:B------:R-:W-:-:S04]  /*1bb0*/  DEPBAR.LE SB0, 0x1 ;  /* 0x000080400000791a */ /* 0x000fc80000000000 */
[----:B------:R-:W-:Y:S01]  /*1bc0*/  IMAD.IADD R7, R3, 0x1, -R4 ;  /* 0x0000000103077824 */ /* 0x000fe200078e0a04 */
[----:B------:R-:W-:Y:S01]  /*1bd0*/  LOP3.LUT R5, R10, 0x7fffffe, RZ, 0xc0, !PT ;  /* 0x07fffffe0a057812 */ /* 0x000fe200078ec0ff */
[----:B------:R-:W-:Y:S01]  /*1be0*/  CS2R R42, SRZ ;  /* 0x00000000002a7805 */ /* 0x000fe2000001ff00 */
[----:B--2---:R-:W-:Y:S01]  /*1bf0*/  LEA R18, P1, R15, c[0x0][0x160], 0x1 ;  /* 0x000058000f127a11 */ /* 0x004fe200078208ff */
[----:B------:R-:W-:Y:S01]  /*1c00*/  IMAD R11, R2, 0x8, R7 ;  /* 0x00000008020b7824 */ /* 0x000fe200078e0207 */
[----:B------:R-:W-:Y:S01]  /*1c10*/  LOP3.LUT R4, R9, 0xfffffff8, RZ, 0xc0, !PT ;  /* 0xfffffff809047812 */ /* 0x000fe200078ec0ff */
[----:B------:R-:W-:Y:S01]  /*1c20*/  IMAD.IADD R7, R134, 0x1, -R6 ;  /* 0x0000000186077824 */ /* 0x000fe200078e0a06 */
[----:B------:R-:W-:Y:S01]  /*1c30*/  LEA.HI.X R19, R15, c[0x0][0x164], R17, 0x1, P1 ;  /* 0x000059000f137a11 */ /* 0x000fe200008f0c11 */
[----:B------:R-:W-:Y:S01]  /*1c40*/  IMAD.IADD R5, R0, 0x1, -R5 ;  /* 0x0000000100057824 */ /* 0x000fe200078e0a05 */
[----:B------:R-:W-:Y:S01]  /*1c50*/  ISETP.LT.AND P1, PT, R246, UR4, PT ;  /* 0x00000004f6007c0c */ /* 0x000fe2000bf21270 */
[----:B------:R-:W-:Y:S01]  /*1c60*/  IMAD.IADD R13, R0, 0x1, -R4 ;  /* 0x00000001000d7824 */ /* 0x000fe200078e0a04 */
[----:B------:R-:W-:Y:S01]  /*1c70*/  SEL R15, RZ, 0x4, P3 ;  /* 0x00000004ff0f7807 */ /* 0x000fe20001800000 */
[----:B------:R-:W-:Y:S01]  /*1c80*/  IMAD.SHL.U32 R0, R3, 0x40, RZ ;  /* 0x0000004003007824 */ /* 0x000fe200078e00ff */
[C---:B------:R-:W-:Y:S01]  /*1c90*/  ISETP.GE.AND P4, PT, R16.reuse, c[0x0][0x1fc], PT ;  /* 0x00007f0010007a0c */ /* 0x040fe20003f86270 */
[----:B------:R-:W-:Y:S01]  /*1ca0*/  IMAD.SHL.U32 R4, R21, 0x10, RZ ;  /* 0x0000001015047824 */ /* 0x000fe200078e00ff */
[----:B------:R-:W-:Y:S01]  /*1cb0*/  ISETP.GE.OR P3, PT, R16, c[0x0][0x1fc], !P1 ;  /* 0x00007f0010007a0c */ /* 0x000fe20004f66670 */
[----:B------:R-:W-:Y:S01]  /*1cc0*/  CS2R R40, SRZ ;  /* 0x0000000000287805 */ /* 0x000fe2000001ff00 */
[----:B------:R-:W-:Y:S01]  /*1cd0*/  SEL R35, RZ, 0x1, P0 ;  /* 0x00000001ff237807 */ /* 0x000fe20000000000 */
[----:B------:R-:W-:Y:S01]  /*1ce0*/  CS2R R38, SRZ ;  /* 0x0000000000267805 */ /* 0x000fe2000001ff00 */
[C---:B------:R-:W-:Y:S01]  /*1cf0*/  LEA R16, P0, R30.reuse, c[0x0][0x280], 0x2 ;  /* 0x0000a0001e107a11 */ /* 0x040fe200078010ff */
[----:B------:R-:W-:Y:S01]  /*1d00*/  ULDC UR6, c[0x0][0x290] ;  /* 0x0000a40000067ab9 */ /* 0x000fe20000000800 */
[----:B------:R-:W-:Y:S01]  /*1d10*/  SHF.R.S32.HI R2, RZ, 0x1, R8 ;  /* 0x00000001ff027819 */ /* 0x000fe20000011408 */
[----:B------:R-:W-:Y:S01]  /*1d20*/  ULDC UR7, c[0x0][0x2a0] ;  /* 0x0000a80000077ab9 */ /* 0x000fe20000000800 */
[----:B------:R-:W-:Y:S01]  /*1d30*/  LEA.HI.X R17, R30, c[0x0][0x284], R33, 0x2, P0 ;  /* 0x0000a1001e117a11 */ /* 0x000fe200000f1421 */
[----:B------:R-:W-:Y:S01]  /*1d40*/  UISETP.LE.AND UP3, UPT, UR26, UR20, UPT ;  /* 0x000000141a00728c */ /* 0x000fe2000bf63270 */
[----:B------:R-:W-:Y:S01]  /*1d50*/  SHF.R.S32.HI R3, RZ, 0x1f, R7 ;  /* 0x0000001fff037819 */ /* 0x000fe20000011407 */
[----:B------:R-:W-:Y:S01]  /*1d60*/  UISETP.GT.AND UP4, UPT, UR10, -0x1, UPT ;  /* 0xffffffff0a00788c */ /* 0x000fe2000bf84270 */
[C---:B------:R-:W-:Y:S01]  /*1d70*/  LOP3.LUT P0, RZ, R2.reuse, 0x2, RZ, 0xc0, !PT ;  /* 0x0000000202ff7812 */ /* 0x040fe2000780c0ff */
[----:B------:R-:W-:Y:S01]  /*1d80*/  IMAD.SHL.U32 R2, R2, 0x40, RZ ;  /* 0x0000004002027824 */ /* 0x000fe200078e00ff */
[----:B------:R-:W-:Y:S01]  /*1d90*/  LOP3.LUT R0, R0, 0x1c0, RZ, 0xc0, !PT ;  /* 0x000001c000007812 */ /* 0x000fe200078ec0ff */
[----:B------:R-:W-:Y:S01]  /*1da0*/  UMOV UR18, 0x1 ;  /* 0x0000000100127882 */ /* 0x000fe20000000000 */
[----:B------:R-:W-:Y:S01]  /*1db0*/  LEA.HI R249, R3, R7, RZ, 0x2 ;  /* 0x0000000703f97211 */ /* 0x000fe200078f10ff */
[----:B------:R-:W-:Y:S01]  /*1dc0*/  ULDC UR15, c[0x0][0x168] ;  /* 0x00005a00000f7ab9 */ /* 0x000fe20000000800 */
[----:B------:R-:W-:Y:S01]  /*1dd0*/  SHF.R.S32.HI R3, RZ, 0x3, R9 ;  /* 0x00000003ff037819 */ /* 0x000fe20000011409 */
[----:B------:R-:W-:Y:S01]  /*1de0*/  ULOP3.LUT UR13, URZ, UR7, URZ, 0x33, !UPT ;  /* 0x000000073f0d7292 */ /* 0x000fe2000f8e333f */
[----:B------:R-:W-:Y:S01]  /*1df0*/  LOP3.LUT R4, R0, 0x30, R4, 0xf8, !PT ;  /* 0x0000003000047812 */ /* 0x000fe200078ef804 */
[----:B------:R-:W-:Y:S01]  /*1e00*/  ULDC UR20, c[0x0][0x168] ;  /* 0x00005a0000147ab9 */ /* 0x000fe20000000800 */
[----:B------:R-:W-:Y:S01]  /*1e10*/  SHF.R.U32.HI R8, RZ, 0x3, R0 ;  /* 0x00000003ff087819 */ /* 0x000fe20000011600 */
[C---:B------:R-:W-:Y:S01]  /*1e20*/  IMAD R20, R3.reuse, 0x8, R5 ;  /* 0x0000000803147824 */ /* 0x040fe200078e0205 */
[----:B------:R-:W-:Y:S01]  /*1e30*/  LOP3.LUT R0, R2, 0xc0, RZ, 0xc0, !PT ;  /* 0x000000c002007812 */ /* 0x000fe200078ec0ff */
[----:B------:R-:W-:Y:S01]  /*1e40*/  IMAD R218, R3, 0x200, R27 ;  /* 0x0000020003da7824 */ /* 0x000fe200078e021b */
[----:B------:R-:W-:-:S02]  /*1e50*/  LOP3.LUT R4, R4, 0x8, R29, 0xf8, !PT ;  /* 0x0000000804047812 */ /* 0x000fc400078ef81d */
[----:B------:R-:W-:Y:S02]  /*1e60*/  LOP3.LUT R5, R0, 0x8, R29, 0xf8, !PT ;  /* 0x0000000800057812 */ /* 0x000fe400078ef81d */
[----:B------:R-:W-:Y:S02]  /*1e70*/  SHF.R.U32.HI R2, RZ, 0x3, R0 ;  /* 0x00000003ff027819 */ /* 0x000fe40000011600 */
[----:B------:R-:W-:Y:S02]  /*1e80*/  LOP3.LUT R8, R4, R8, RZ, 0x3c, !PT ;  /* 0x0000000804087212 */ /* 0x000fe400078e3cff */
[----:B------:R-:W-:Y:S02]  /*1e90*/  LOP3.LUT R2, R5, R2, RZ, 0x3c, !PT ;  /* 0x0000000205027212 */ /* 0x000fe400078e3cff */
[----:B------:R-:W-:Y:S01]  /*1ea0*/  SHF.R.S32.HI R4, RZ, 0x1, R10 ;  /* 0x00000001ff047819 */ /* 0x000fe2000001140a */
[----:B------:R-:W-:Y:S01]  /*1eb0*/  IMAD R213, R14, 0x200, R8 ;  /* 0x000002000ed57824 */ /* 0x000fe200078e0208 */
[----:B------:R-:W-:Y:S01]  /*1ec0*/  SHF.R.S32.HI R0, RZ, 0x1f, R10 ;  /* 0x0000001fff007819 */ /* 0x000fe2000001140a */
[----:B------:R-:W-:Y:S01]  /*1ed0*/  IMAD.U32 R2, R11, 0x20, R2 ;  /* 0x000000200b027824 */ /* 0x000fe200078e0002 */
[----:B------:R-:W-:Y:S01]  /*1ee0*/  BAR.SYNC.DEFER_BLOCKING 0x0 ;  /* 0x0000000000007b1d */ /* 0x000fe20000010000 */
[----:B------:R-:W-:Y:S01]  /*1ef0*/  ISETP.GE.OR P6, PT, R12, c[0x0][0x1fc], !P1 ;  /* 0x00007f000c007a0c */ /* 0x000fe20004fc6670 */
[----:B------:R-:W-:Y:S01]  /*1f00*/  IMAD.SHL.U32 R213, R213, 0x2, RZ ;  /* 0x00000002d5d57824 */ /* 0x000fe200078e00ff */
[----:B------:R-:W-:Y:S01]  /*1f10*/  LEA.HI R5, R0, R4, RZ, 0x2 ;  /* 0x0000000400057211 */ /* 0x000fe200078f10ff */
[----:B------:R-:W-:Y:S01]  /*1f20*/  IMAD.SHL.U32 R214, R2, 0x2, RZ ;  /* 0x0000000202d67824 */ /* 0x000fe200078e00ff */
[----:B------:R-:W-:Y:S01]  /*1f30*/  SEL R0, R223, 0xffffffe0, !P0 ;  /* 0xffffffe0df007807 */ /* 0x000fe20004000000 */
[----:B------:R-:W-:Y:S01]  /*1f40*/  IMAD.SHL.U32 R2, R14, 0x10, RZ ;  /* 0x000000100e027824 */ /* 0x000fe200078e00ff */
[----:B------:R-:W-:-:S02]  /*1f50*/  SEL R12, RZ, 0x2, P5 ;  /* 0x00000002ff0c7807 */ /* 0x000fc40002800000 */
[----:B------:R-:W-:Y:S01]  /*1f60*/  LOP3.LUT R6, R249, 0x7ffffffc, RZ, 0xc0, !PT ;  /* 0x7ffffffcf9067812 */ /* 0x000fe200078ec0ff */
[----:B------:R-:W-:Y:S01]  /*1f70*/  IMAD.IADD R215, R214, 0x1, R0 ;  /* 0x00000001d6d77824 */ /* 0x000fe200078e0200 */
[----:B------:R-:W-:Y:S02]  /*1f80*/  IADD3 R3, R15, R12, R32 ;  /* 0x0000000c0f037210 */ /* 0x000fe40007ffe020 */
[----:B------:R-:W-:Y:S01]  /*1f90*/  ISETP.GE.AND P0, PT, R36, c[0x0][0x1fc], PT ;  /* 0x00007f0024007a0c */ /* 0x000fe20003f06270 */
[----:B------:R-:W-:Y:S01]  /*1fa0*/  IMAD.IADD R9, R7, 0x1, -R6 ;  /* 0x0000000107097824 */ /* 0x000fe200078e0a06 */
[----:B------:R-:W-:Y:S02]  /*1fb0*/  SEL R7, RZ, 0xffffffff, P4 ;  /* 0xffffffffff077807 */ /* 0x000fe40002000000 */
[----:B------:R-:W-:Y:S01]  /*1fc0*/  LOP3.LUT P4, RZ, R3, 0x1, RZ, 0xc0, !PT ;  /* 0x0000000103ff7812 */ /* 0x000fe2000788c0ff */
[----:B------:R-:W-:Y:S01]  /*1fd0*/  IMAD R9, R28, 0x4, R9 ;  /* 0x000000041c097824 */ /* 0x000fe200078e0209 */
[----:B------:R-:W-:-:S02]  /*1fe0*/  SEL R6, RZ, 0x4, P0 ;  /* 0x00000004ff067807 */ /* 0x000fc40000000000 */
[----:B------:R-:W-:Y:S01]  /*1ff0*/  ISETP.GE.OR P4, PT, R246, UR4, !P4 ;  /* 0x00000004f6007c0c */ /* 0x000fe2000e786670 */
[----:B------:R-:W-:Y:S01]  /*2000*/  IMAD.SHL.U32 R251, R9, 0x2, RZ ;  /* 0x0000000209fb7824 */ /* 0x000fe200078e00ff */
[----:B------:R-:W-:Y:S01]  /*2010*/  LOP3.LUT P0, RZ, R3, 0x2, RZ, 0xc0, !PT ;  /* 0x0000000203ff7812 */ /* 0x000fe2000780c0ff */
[----:B------:R-:W1:Y:S01]  /*2020*/  LDSM.16.M88.4 R164, [R214+0x6080] ;  /* 0x00608000d6a4783b */ /* 0x000e620000000200 */
[----:B------:R-:W-:Y:S02]  /*2030*/  LEA.HI R0, R34, R134, RZ, 0x7 ;  /* 0x0000008622007211 */ /* 0x000fe400078f38ff */
[----:B------:R-:W-:Y:S01]  /*2040*/  ISETP.GE.OR P0, PT, R246, UR4, !P0 ;  /* 0x00000004f6007c0c */ /* 0x000fe2000c706670 */
[----:B------:R-:W2:Y:S01]  /*2050*/  LDSM.16.M88.4 R168, [R214+0x7080] ;  /* 0x00708000d6a8783b */ /* 0x000ea20000000200 */
[----:B------:R-:W-:Y:S02]  /*2060*/  SEL R21, RZ, 0xffffffff, P5 ;  /* 0xffffffffff157807 */ /* 0x000fe40002800000 */
[----:B------:R-:W-:Y:S01]  /*2070*/  SHF.R.U32.HI R10, RZ, 0x4, R0 ;  /* 0x00000004ff0a7819 */ /* 0x000fe20000011600 */
[----:B------:R-:W3:Y:S01]  /*2080*/  LDSM.16.M88.4 R180, [R214+0x8080] ;  /* 0x00808000d6b4783b */ /* 0x000ee20000000200 */
[----:B------:R-:W-:-:S02]  /*2090*/  LOP3.LUT R2, R2, 0x10, RZ, 0xc0, !PT ;  /* 0x0000001002027812 */ /* 0x000fc400078ec0ff */
[----:B------:R-:W-:Y:S01]  /*20a0*/  ISETP.GE.OR P1, PT, R36, c[0x0][0x1fc], !P1 ;  /* 0x00007f0024007a0c */ /* 0x000fe20004f26670 */
[----:B------:R-:W4:Y:S01]  /*20b0*/  LDSM.16.M88.4 R184, [R214+0x9080] ;  /* 0x00908000d6b8783b */ /* 0x000f220000000200 */
[----:B------:R-:W-:Y:S01]  /*20c0*/  IADD3 R231, R231, -c[0x0][0x168], -R251 ;  /* 0x80005a00e7e77a10 */ /* 0x000fe20007ffe8fb */
[----:B------:R-:W-:Y:S01]  /*20d0*/  CS2R R36, SRZ ;  /* 0x0000000000247805 */ /* 0x000fe2000001ff00 */
[----:B------:R-:W-:Y:S01]  /*20e0*/  LOP3.LUT P5, RZ, R13, 0x4, RZ, 0xc0, !PT ;  /* 0x000000040dff7812 */ /* 0x000fe200078ac0ff */
[----:B------:R-:W1:Y:S01]  /*20f0*/  LDSM.16.M88.4 R196, [R214+0xa080] ;  /* 0x00a08000d6c4783b */ /* 0x000e620000000200 */
[----:B------:R-:W-:Y:S02]  /*2100*/  SHF.R.S32.HI R249, RZ, 0x2, R249 ;  /* 0x00000002fff97819 */ /* 0x000fe400000114f9 */
[----:B------:R-:W-:Y:S01]  /*2110*/  SEL R223, R223, 0xffffffe0, !P5 ;  /* 0xffffffe0dfdf7807 */ /* 0x000fe20006800000 */
[----:B------:R-:W1:Y:S01]  /*2120*/  LDSM.16.M88.4 R200, [R214+0xb080] ;  /* 0x00b08000d6c8783b */ /* 0x000e620000000200 */
[----:B------:R-:W-:Y:S01]  /*2130*/  IADD3 R250, -R251, UR24, RZ ;  /* 0x00000018fbfa7c10 */ /* 0x000fe2000fffe1ff */
[----:B------:R-:W-:-:S02]  /*2140*/  IMAD R249, R31, 0x10, R249 ;  /* 0x000000101ff97824 */ /* 0x000fc400078e02f9 */
[----:B------:R-:W1:Y:S04]  /*2150*/  LDSM.16.M88.4 R172, [R215+0x6080] ;  /* 0x00608000d7ac783b */ /* 0x000e680000000200 */
        /* <DEDUP_REMOVED lines=9> */
[----:B------:R1:W-:Y:S01]  /*21f0*/  LDGSTS.E.BYPASS.LTC128B.128 [R252+0x6080], [R18.64], !P4 ;  /* 0x0608000012fc7fae */ /* 0x0003e2000e101d56 */
[----:B------:R-:W-:-:S02]  /*2200*/  LOP3.LUT P4, RZ, R3, 0x4, RZ, 0xc0, !PT ;  /* 0x0000000403ff7812 */ /* 0x000fc4000788c0ff */
[----:B------:R-:W-:Y:S01]  /*2210*/  LOP3.LUT R3, R5, 0xfffffffc, RZ, 0xc0, !PT ;  /* 0xfffffffc05037812 */ /* 0x000fe200078ec0ff */
[----:B------:R-:W-:Y:S01]  /*2220*/  IMAD.SHL.U32 R5, R7, 0x2, RZ ;  /* 0x0000000207057824 */ /* 0x000fe200078e00ff */
[----:B------:R-:W-:Y:S01]  /*2230*/  ISETP.GE.OR P4, PT, R246, UR4, !P4 ;  /* 0x00000004f6007c0c */ /* 0x000fe2000e786670 */
[----:B------:R1:W-:Y:S01]  /*2240*/  LDGSTS.E.BYPASS.LTC128B.128 [R252+0x7080], [R18.64+0x40], !P0 ;  /* 0x0708004012fc7fae */ /* 0x0003e2000c101d56 */
[----:B------:R-:W-:Y:S01]  /*2250*/  LOP3.LUT R7, R2, 0x8, R10, 0xf8, !PT ;  /* 0x0000000802077812 */ /* 0x000fe200078ef80a */
[----:B------:R-:W-:Y:S01]  /*2260*/  IMAD.IADD R0, R4, 0x1, -R3 ;  /* 0x0000000104007824 */ /* 0x000fe200078e0a03 */
[----:B------:R-:W-:Y:S01]  /*2270*/  LOP3.LUT R3, R5, 0x2, R35, 0xe2, !PT ;  /* 0x0000000205037812 */ /* 0x000fe200078ee223 */
[----:B------:R-:W-:Y:S01]  /*2280*/  IMAD.SHL.U32 R4, R21, 0x2, RZ ;  /* 0x0000000215047824 */ /* 0x000fe200078e00ff */
[----:B------:R-:W-:Y:S01]  /*2290*/  ULDC.64 UR4, c[0x0][0x240] ;  /* 0x0000900000047ab9 */ /* 0x000fe20000000a00 */
[----:B------:R-:W-:Y:S01]  /*22a0*/  @!P2 IMAD.SHL.U32 R2, R134, 0x10, RZ ;  /* 0x000000108602a824 */ /* 0x000fe200078e00ff */
[----:B------:R-:W-:Y:S01]  /*22b0*/  LOP3.LUT R3, R3, R6, RZ, 0xfc, !PT ;  /* 0x0000000603037212 */ /* 0x000fe200078efcff */
[----:B------:R-:W-:Y:S01]  /*22c0*/  UIMAD UR4, UR19, UR4, URZ ;  /* 0x00000004130472a4 */ /* 0x000fe2000f8e023f */
[----:B------:R-:W-:-:S02]  /*22d0*/  LOP3.LUT R4, R4, 0x2, R32, 0xe2, !PT ;  /* 0x0000000204047812 */ /* 0x000fc400078ee220 */
[C---:B------:R-:W-:Y:S01]  /*22e0*/  LOP3.LUT P0, RZ, R0.reuse, 0x2, RZ, 0xc0, !PT ;  /* 0x0000000200ff7812 */ /* 0x040fe2000780c0ff */
[----:B------:R1:W-:Y:S01]  /*22f0*/  LDGSTS.E.BYPASS.LTC128B.128 [R252+0x8080], [R18.64+0x80], !P4 ;  /* 0x0808008012fc7fae */ /* 0x0003e2000e101d56 */
[----:B------:R-:W-:Y:S01]  /*2300*/  IMAD.SHL.U32 R0, R0, 0x40, RZ ;  /* 0x0000004000007824 */ /* 0x000fe200078e00ff */
[----:B------:R-:W-:Y:S01]  /*2310*/  UIMAD UR27, UR11, UR5, UR4 ;  /* 0x000000050b1b72a4 */ /* 0x000fe2000f8e0204 */
[----:B------:R-:W-:Y:S01]  /*2320*/  LOP3.LUT P4, RZ, R13, 0x2, RZ, 0xc0, !PT ;  /* 0x000000020dff7812 */ /* 0x000fe2000788c0ff */
[----:B------:R5:W-:Y:S01]  /*2330*/  @!P2 LDGSTS.E.BYPASS.LTC128B.128 [R2+0xf080], [R24.64] ;  /* 0x0f0800001802afae */ /* 0x000be2000b901d56 */
[----:B------:R-:W-:Y:S01]  /*2340*/  ULDC UR19, c[0x0][0x2a0] ;  /* 0x0000a80000137ab9 */ /* 0x000fe20000000800 */
[----:B------:R-:W-:Y:S01]  /*2350*/  LOP3.LUT R0, R0, 0xc0, RZ, 0xc0, !PT ;  /* 0x000000c000007812 */ /* 0x000fe200078ec0ff */
[----:B------:R-:W-:Y:S01]  /*2360*/  UMOV UR4, URZ ;  /* 0x0000003f00047c82 */ /* 0x000fe20008000000 */
[----:B------:R1:W-:Y:S01]  /*2370*/  STL [R1+0xc], R4 ;  /* 0x00000c0401007387 */ /* 0x0003e20000100800 */
[C---:B------:R-:W-:Y:S01]  /*2380*/  SEL R224, R225.reuse, 0xfffffff0, !P4 ;  /* 0xfffffff0e1e07807 */ /* 0x040fe20006000000 */
[----:B------:R-:W-:Y:S01]  /*2390*/  USHF.L.U32 UR5, UR10, 0x7, URZ ;  /* 0x000000070a057899 */ /* 0x000fe2000800063f */
[----:B------:R-:W-:Y:S01]  /*23a0*/  SEL R225, R225, 0xfffffff0, !P0 ;  /* 0xfffffff0e1e17807 */ /* 0x000fe20004000000 */
[----:B------:R2:W-:Y:S01]  /*23b0*/  STL [R1+0x8], R3 ;  /* 0x0000080301007387 */ /* 0x0005e20000100800 */
[----:B------:R-:W-:-:S02]  /*23c0*/  UIMAD UR11, UR11, UR6, URZ ;  /* 0x000000060b0b72a4 */ /* 0x000fc4000f8e023f */
[----:B------:R-:W-:Y:S01]  /*23d0*/  ULOP3.LUT UR19, URZ, UR19, URZ, 0x33, !UPT ;  /* 0x000000133f137292 */ /* 0x000fe2000f8e333f */
[----:B------:R-:W0:Y:S04]  /*23e0*/  LDGDEPBAR ;  /* 0x00000000000079af */ /* 0x000e280000000000 */
[----:B------:R3:W-:Y:S04]  /*23f0*/  LDGSTS.E.BYPASS.LTC128B.128 [R252+0xc080], [R22.64], !P6 ;  /* 0x0c08000016fc7fae */ /* 0x0007e8000f101d56 */
[----:B------:R3:W-:Y:S01]  /*2400*/  LDGSTS.E.BYPASS.LTC128B.128 [R252+0xd080], [R22.64+0x40], !P3 ;  /* 0x0d08004016fc7fae */ /* 0x0007e2000d901d56 */
[----:B------:R-:W-:-:S03]  /*2410*/  ISETP.GE.AND P3, PT, R134, 0x10, PT ;  /* 0x000000108600780c */ /* 0x000fc60003f66270 */
[----:B------:R3:W-:Y:S01]  /*2420*/  LDGSTS.E.BYPASS.LTC128B.128 [R252+0xe080], [R22.64+0x80], !P1 ;  /* 0x0e08008016fc7fae */ /* 0x0007e2000c901d56 */
[----:B-----5:R-:W-:Y:S01]  /*2430*/  IMAD.SHL.U32 R2, R13, 0x40, RZ ;  /* 0x000000400d027824 */ /* 0x020fe200078e00ff */
[----:B-1----:R-:W-:-:S04]  /*2440*/  SHF.R.U32.HI R4, RZ, 0x3, R0 ;  /* 0x00000003ff047819 */ /* 0x002fc80000011600 */
[----:B------:R-:W-:Y:S01]  /*2450*/  LOP3.LUT R2, R2, 0x1c0, RZ, 0xc0, !PT ;  /* 0x000001c002027812 */ /* 0x000fe200078ec0ff */
[----:B--2---:R-:W-:Y:S01]  /*2460*/  IMAD.SHL.U32 R3, R14, 0x8, RZ ;  /* 0x000000080e037824 */ /* 0x004fe200078e00ff */
[----:B------:R-:W-:Y:S02]  /*2470*/  LOP3.LUT R212, R4, R0, R212, 0x1e, !PT ;  /* 0x0000000004d47212 */ /* 0x000fe400078e1ed4 */
[----:B------:R-:W-:Y:S02]  /*2480*/  SHF.R.U32.HI R5, RZ, 0x3, R2 ;  /* 0x00000003ff057819 */ /* 0x000fe40000011602 */
[----:B------:R-:W-:-:S04]  /*2490*/  LOP3.LUT R3, R3, 0x8, RZ, 0xc0, !PT ;  /* 0x0000000803037812 */ /* 0x000fc800078ec0ff */
[--C-:B------:R-:W-:Y:S02]  /*24a0*/  LOP3.LUT R5, R5, R2, R3.reuse, 0x1e, !PT ;  /* 0x0000000205057212 */ /* 0x100fe400078e1e03 */
[C---:B------:R-:W-:Y:S02]  /*24b0*/  LOP3.LUT R2, R4.reuse, R7, R0, 0x1e, !PT ;  /* 0x0000000704027212 */ /* 0x040fe400078e1e00 */
[----:B------:R-:W-:Y:S01]  /*24c0*/  LOP3.LUT R3, R4, R0, R3, 0x1e, !PT ;  /* 0x0000000004037212 */ /* 0x000fe200078e1e03 */
[----:B------:R-:W-:Y:S02]  /*24d0*/  IMAD.SHL.U32 R0, R20, 0x20, RZ ;  /* 0x0000002014007824 */ /* 0x000fe400078e00ff */
[----:B------:R-:W-:Y:S02]  /*24e0*/  IMAD.IADD R218, R218, 0x1, R5 ;  /* 0x00000001dada7824 */ /* 0x000fe400078e0205 */
[----:B------:R-:W-:Y:S02]  /*24f0*/  IMAD R4, R31, 0x200, R0 ;  /* 0x000002001f047824 */ /* 0x000fe400078e0200 */
[----:B------:R-:W-:Y:S01]  /*2500*/  IMAD.IADD R221, R0, 0x1, R2 ;  /* 0x0000000100dd7824 */ /* 0x000fe200078e0202 */
[----:B------:R-:W-:Y:S01]  /*2510*/  LEA R218, R218, 0x13480, 0x1 ;  /* 0x00013480dada7811 */ /* 0x000fe200078e08ff */
[----:B------:R-:W-:-:S02]  /*2520*/  IMAD.IADD R212, R0, 0x1, R212 ;  /* 0x0000000100d47824 */ /* 0x000fc400078e02d4 */
[----:B------:R-:W-:Y:S02]  /*2530*/  @!P3 IMAD.SHL.U32 R0, R134, 0x10, RZ ;  /* 0x000000108600b824 */ /* 0x000fe400078e00ff */
[----:B------:R-:W-:Y:S01]  /*2540*/  IMAD.IADD R222, R4, 0x1, R3 ;  /* 0x0000000104de7824 */ /* 0x000fe200078e0203 */
[----:B------:R-:W-:Y:S01]  /*2550*/  LEA R212, R212, 0x80, 0x1 ;  /* 0x00000080d4d47811 */ /* 0x000fe200078e08ff */
[C-C-:B------:R-:W-:Y:S01]  /*2560*/  IMAD R219, R223.reuse, 0x2, R218.reuse ;  /* 0x00000002dfdb7824 */ /* 0x140fe200078e02da */
[----:B------:R1:W-:Y:S01]  /*2570*/  @!P3 LDGSTS.E.BYPASS.LTC128B.128 [R0+0xf280], [R16.64] ;  /* 0x0f2800001000bfae */ /* 0x0003e2000b901d56 */
[----:B------:R-:W-:Y:S02]  /*2580*/  IMAD.SHL.U32 R216, R222, 0x2, RZ ;  /* 0x00000002ded87824 */ /* 0x000fe400078e00ff */
[C---:B------:R-:W-:Y:S01]  /*2590*/  IMAD R220, R224.reuse, 0x2, R218 ;  /* 0x00000002e0dc7824 */ /* 0x040fe200078e02da */
[----:B------:R-:W0:Y:S01]  /*25a0*/  LDGDEPBAR ;  /* 0x00000000000079af */ /* 0x000e220000000000 */
[----:B------:R-:W-:Y:S01]  /*25b0*/  IMAD R224, R224, 0x2, R219 ;  /* 0x00000002e0e07824 */ /* 0x000fe200078e02db */
[----:B------:R-:W-:Y:S01]  /*25c0*/  IADD3 R217, R216, 0xc080, RZ ;  /* 0x0000c080d8d97810 */ /* 0x000fe20007ffe0ff */
[----:B------:R-:W-:Y:S01]  /*25d0*/  IMAD R223, R223, 0x2, R220 ;  /* 0x00000002dfdf7824 */ /* 0x000fe200078e02dc */
[----:B------:R-:W0:Y:S01]  /*25e0*/  LDGDEPBAR ;  /* 0x00000000000079af */ /* 0x000e220000000000 */
[----:B------:R-:W-:-:S02]  /*25f0*/  IMAD.IADD R226, R222, 0x1, R225 ;  /* 0x00000001dee27824 */ /* 0x000fc400078e02e1 */
[----:B------:R-:W-:Y:S01]  /*2600*/  IMAD R217, R225, 0x2, R217 ;  /* 0x00000002e1d97824 */ /* 0x000fe200078e02d9 */
[----:B-1----:R-:W-:-:S05]  /*2610*/  IADD3 R0, R133, UR27, RZ ;  /* 0x0000001b85007c10 */ /* 0x002fca000fffe0ff */
[----:B------:R1:W-:Y:S02]  /*2620*/  STL [R1+0x44], R0 ;  /* 0x0000440001007387 */ /* 0x0003e40000100800 */
[----:B-1----:R-:W-:-:S05]  /*2630*/  IADD3 R0, R252, 0x6080, RZ ;  /* 0x00006080fc007810 */ /* 0x002fca0007ffe0ff */
[----:B------:R1:W-:Y:S02]  /*2640*/  STL [R1+0x48], R0 ;  /* 0x0000480001007387 */ /* 0x0003e40000100800 */
[----:B-1----:R-:W-:-:S05]  /*2650*/  IADD3 R0, R231, UR21, RZ ;  /* 0x00000015e7007c10 */ /* 0x002fca000fffe0ff */
[----:B------:R1:W-:Y:S02]  /*2660*/  STL [R1+0x40], R0 ;  /* 0x0000400001007387 */ /* 0x0003e40000100800 */
[----:B-1----:R-:W-:-:S05]  /*2670*/  IADD3 R0, R231, c[0x0][0x2a4], RZ ;  /* 0x0000a900e7007a10 */ /* 0x002fca0007ffe0ff */
[----:B---34-:R1:W-:Y:S02]  /*2680*/  STL [R1+0x1c], R0 ;  /* 0x00001c0001007387 */ /* 0x0183e40000100800 */
.L_x_170:
[----:B------:R-:W-:Y:S04]  /*2690*/  DEPBAR.LE SB0, 0x1 ;  /* 0x000080400000791a */ /* 0x000fe80000000000 */
[----:B------:R-:W-:Y:S01]  /*26a0*/  BAR.SYNC.DEFER_BLOCKING 0x0 ;  /* 0x0000000000007b1d */ /* 0x000fe20000010000 */
[----:B-1----:R-:W-:Y:S01]  /*26b0*/  MOV R0, UR4 ;  /* 0x0000000400007c02 */ /* 0x002fe20008000f00 */
[----:B------:R-:W-:Y:S01]  /*26c0*/  IMAD.U32 R2, RZ, RZ, UR4 ;  /* 0x00000004ff027e24 */ /* 0x000fe2000f8e00ff */
[----:B------:R-:W-:Y:S03]  /*26d0*/  PLOP3.LUT P0, PT, PT, PT, UP3, 0x80, 0x0 ;  /* 0x000000000000781c */ /* 0x000fe60003f0f038 */
[----:B------:R-:W-:Y:S02]  /*26e0*/  IMAD R0, R0, 0x1800, R222 ;  /* 0x0000180000007824 */ /* 0x000fe400078e02de */
[----:B------:R-:W-:Y:S03]  /*26f0*/  IMAD R2, R2, 0x1800, R225 ;  /* 0x0000180002027824 */ /* 0x000fe600078e02e1 */
[----:B------:R-:W-:Y:S02]  /*2700*/  SHF.L.U32 R0, R0, 0x1, RZ ;  /* 0x0000000100007819 */ /* 0x000fe400000006ff */
[----:B------:R-:W-:Y:S05]  /*2710*/  IADD3 R2, R222, R2, RZ ;  /* 0x00000002de027210 */ /* 0x000fea0007ffe0ff */
[----:B------:R-:W-:Y:S01]  /*2720*/  IMAD.SHL.U32 R3, R2, 0x2, RZ ;  /* 0x0000000202037824 */ /* 0x000fe200078e00ff */
[----:B------:R-:W-:Y:S01]  /*2730*/  MOV R2, UR4 ;  /* 0x0000000400027c02 */ /* 0x000fe20008000f00 */
[----:B------:R-:W-:Y:S04]  /*2740*/  LDSM.16.M88.4 R16, [R214+0x80] ;  /* 0x00008000d610783b */ /* 0x000fe80000000200 */
[----:B------:R-:W-:Y:S01]  /*2750*/  IMAD R2, R2, 0x1800, R226 ;  /* 0x0000180002027824 */ /* 0x000fe200078e02e2 */
[----:B------:R-:W1:Y:S03]  /*2760*/  LDSM.16.M88.4 R32, [R0+0x6080] ;  /* 0x006080000020783b */ /* 0x000e660000000200 */
[----:B------:R-:W-:Y:S02]  /*2770*/  IMAD.SHL.U32 R2, R2, 0x2, RZ ;  /* 0x0000000202027824 */ /* 0x000fe400078e00ff */
[----:B------:R-:W2:Y:S05]  /*2780*/  LDSM.16.M88.4 R28, [R0+0x6880] ;  /* 0x00688000001c783b */ /* 0x000eaa0000000200 */
[----:B------:R-:W3:Y:S05]  /*2790*/  LDSM.16.M88.4 R132, [R214+0x1080] ;  /* 0x00108000d684783b */ /* 0x000eea0000000200 */
[----:B------:R-:W4:Y:S05]  /*27a0*/  LDL R230, [R1+0x1c] ;  /* 0x00001c0001e67983 */ /* 0x000f2a0000100800 */
[----:B------:R-:W-:Y:S05]  /*27b0*/  LDSM.16.M88.4 R140, [R215+0x80] ;  /* 0x00008000d78c783b */ /* 0x000fea0000000200 */
[----:B------:R-:W5:Y:S05]  /*27c0*/  LDL R229, [R1+0x40] ;  /* 0x0000400001e57983 */ /* 0x000f6a0000100800 */
[----:B------:R-:W3:Y:S05]  /*27d0*/  LDSM.16.M88.4 R136, [R3+0x6080] ;  /* 0x006080000388783b */ /* 0x000eea0000000200 */
[----:B------:R-:W3:Y:S01]  /*27e0*/  LDSM.16.M88.4 R144, [R3+0x6880] ;  /* 0x006880000390783b */ /* 0x000ee20000000200 */
[-C--:B-1----:R-:W-:Y:S04]  /*27f0*/  HMMA.16816.F32.BF16 R4, R32, R16.reuse, RZ ;  /* 0x000000102004723c */ /* 0x082fe800000418ff */
[----:B------:R-:W1:Y:S05]  /*2800*/  LDSM.16.M88.4 R148, [R215+0x1080] ;  /* 0x00108000d794783b */ /* 0x000e6a0000000200 */
[----:B------:R-:W-:Y:S01]  /*2810*/  LDSM.16.M88.4 R152, [R0+0x7880] ;  /* 0x007880000098783b */ /* 0x000fe20000000200 */
[C---:B--2---:R-:W-:Y:S04]  /*2820*/  HMMA.16816.F32.BF16 R8, R28.reuse, R16, RZ ;  /* 0x000000101c08723c */ /* 0x044fe800000418ff */
[----:B------:R-:W-:Y:S04]  /*2830*/  LDSM.16.M88.4 R156, [R3+0x7880] ;  /* 0x00788000039c783b */ /* 0x000fe80000000200 */
[-C--:B------:R-:W-:Y:S01]  /*2840*/  HMMA.16816.F32.BF16 R12, R28, R18.reuse, RZ ;  /* 0x000000121c0c723c */ /* 0x080fe200000418ff */
[----:B------:R-:W-:Y:S07]  /*2850*/  LDSM.16.M88.4 R160, [R214+0x5080] ;  /* 0x00508000d6a0783b */ /* 0x000fee0000000200 */
[C---:B------:R-:W-:Y:S08]  /*2860*/  HMMA.16816.F32.BF16 R16, R32.reuse, R18, RZ ;  /* 0x000000122010723c */ /* 0x040ff000000418ff */
[-C--:B---3--:R-:W-:Y:S08]  /*2870*/  HMMA.16816.F32.BF16 R20, R32, R132.reuse, RZ ;  /* 0x000000842014723c */ /* 0x088ff000000418ff */
[C---:B------:R-:W-:Y:S08]  /*2880*/  HMMA.16816.F32.BF16 R24, R28.reuse, R132, RZ ;  /* 0x000000841c18723c */ /* 0x040ff000000418ff */
[-C--:B------:R-:W-:Y:S08]  /*2890*/  HMMA.16816.F32.BF16 R28, R28, R134.reuse, RZ ;  /* 0x000000861c1c723c */ /* 0x080ff000000418ff */
[----:B------:R-:W-:Y:S01]  /*28a0*/  HMMA.16816.F32.BF16 R32, R32, R134, RZ ;  /* 0x000000862020723c */ /* 0x000fe200000418ff */
[----:B------:R-:W-:Y:S07]  /*28b0*/  LDSM.16.M88.4 R132, [R0+0x7080] ;  /* 0x007080000084783b */ /* 0x000fee0000000200 */
[-C--:B------:R-:W-:Y:S08]  /*28c0*/  HMMA.16816.F32.BF16 R4, R136, R140.reuse, R4 ;  /* 0x0000008c8804723c */ /* 0x080ff00000041804 */
[C---:B------:R-:W-:Y:S08]  /*28d0*/  HMMA.16816.F32.BF16 R8, R144.reuse, R140, R8 ;  /* 0x0000008c9008723c */ /* 0x040ff00000041808 */
[-C--:B------:R-:W-:Y:S08]  /*28e0*/  HMMA.16816.F32.BF16 R12, R144, R142.reuse, R12 ;  /* 0x0000008e900c723c */ /* 0x080ff0000004180c */
[C---:B------:R-:W-:Y:S01]  /*28f0*/  HMMA.16816.F32.BF16 R16, R136.reuse, R142, R16 ;  /* 0x0000008e8810723c */ /* 0x040fe20000041810 */
[----:B------:R-:W2:Y:S07]  /*2900*/  LDSM.16.M88.4 R140, [R214+0x2080] ;  /* 0x00208000d68c783b */ /* 0x000eae0000000200 */
[-C--:B-1----:R-:W-:Y:S08]  /*2910*/  HMMA.16816.F32.BF16 R20, R136, R148.reuse, R20 ;  /* 0x000000948814723c */ /* 0x082ff00000041814 */
[C---:B------:R-:W-:Y:S08]  /*2920*/  HMMA.16816.F32.BF16 R24, R144.reuse, R148, R24 ;  /* 0x000000949018723c */ /* 0x040ff00000041818 */
[-C--:B------:R-:W-:Y:S01]  /*2930*/  HMMA.16816.F32.BF16 R28, R144, R150.reuse, R28 ;  /* 0x00000096901c723c */ /* 0x080fe2000004181c */
[----:B------:R-:W1:Y:S07]  /*2940*/  LDSM.16.M88.4 R144, [R214+0x3080] ;  /* 0x00308000d690783b */ /* 0x000e6e0000000200 */
[----:B------:R-:W-:Y:S01]  /*2950*/  HMMA.16816.F32.BF16 R32, R136, R150, R32 ;  /* 0x000000968820723c */ /* 0x000fe20000041820 */
[----:B------:R-:W-:Y:S05]  /*2960*/  LDSM.16.M88.4 R148, [R215+0x2080] ;  /* 0x00208000d794783b */ /* 0x000fea0000000200 */
[----:B------:R-:W3:Y:S02]  /*2970*/  LDSM.16.M88.4 R136, [R2+0x7080] ;  /* 0x007080000288783b */ /* 0x000ee40000000200 */
[-C--:B--2---:R-:W-:Y:S08]  /*2980*/  HMMA.16816.F32.BF16 R4, R132, R140.reuse, R4 ;  /* 0x0000008c8404723c */ /* 0x084ff00000041804 */
[C---:B------:R-:W-:Y:S08]  /*2990*/  HMMA.16816.F32.BF16 R8, R152.reuse, R140, R8 ;  /* 0x0000008c9808723c */ /* 0x040ff00000041808 */
[-C--:B------:R-:W-:Y:S08]  /*29a0*/  HMMA.16816.F32.BF16 R12, R152, R142.reuse, R12 ;  /* 0x0000008e980c723c */ /* 0x080ff0000004180c */
[C---:B------:R-:W-:Y:S01]  /*29b0*/  HMMA.16816.F32.BF16 R16, R132.reuse, R142, R16 ;  /* 0x0000008e8410723c */ /* 0x040fe20000041810 */
[----:B------:R-:W2:Y:S07]  /*29c0*/  LDSM.16.M88.4 R140, [R215+0x3080] ;  /* 0x00308000d78c783b */ /* 0x000eae0000000200 */
[-C--:B-1----:R-:W-:Y:S08]  /*29d0*/  HMMA.16816.F32.BF16 R20, R132, R144.reuse, R20 ;  /* 0x000000908414723c */ /* 0x082ff00000041814 */
[C---:B------:R-:W-:Y:S08]  /*29e0*/  HMMA.16816.F32.BF16 R24, R152.reuse, R144, R24 ;  /* 0x000000909818723c */ /* 0x040ff00000041818 */
[-C--:B------:R-:W-:Y:S01]  /*29f0*/  HMMA.16816.F32.BF16 R28, R152, R146.reuse, R28 ;  /* 0x00000092981c723c */ /* 0x080fe2000004181c */
[----:B------:R-:W-:Y:S07]  /*2a00*/  LDSM.16.M88.4 R152, [R0+0x8880] ;  /* 0x008880000098783b */ /* 0x000fee0000000200 */
[----:B------:R-:W-:Y:S01]  /*2a10*/  HMMA.16816.F32.BF16 R32, R132, R146, R32 ;  /* 0x000000928420723c */ /* 0x000fe20000041820 */
[----:B------:R-:W-:Y:S05]  /*2a20*/  LDSM.16.M88.4 R144, [R214+0x4080] ;  /* 0x00408000d690783b */ /* 0x000fea0000000200 */
[----:B------:R-:W1:Y:S02]  /*2a30*/  LDSM.16.M88.4 R132, [R0+0x8080] ;  /* 0x008080000084783b */ /* 0x000e640000000200 */
[-C--:B---3--:R-:W-:Y:S08]  /*2a40*/  HMMA.16816.F32.BF16 R4, R136, R148.reuse, R4 ;  /* 0x000000948804723c */ /* 0x088ff00000041804 */
[C---:B------:R-:W-:Y:S08]  /*2a50*/  HMMA.16816.F32.BF16 R8, R156.reuse, R148, R8 ;  /* 0x000000949c08723c */ /* 0x040ff00000041808 */
[-C--:B------:R-:W-:Y:S08]  /*2a60*/  HMMA.16816.F32.BF16 R12, R156, R150.reuse, R12 ;  /* 0x000000969c0c723c */ /* 0x080ff0000004180c */
[C---:B------:R-:W-:Y:S01]  /*2a70*/  HMMA.16816.F32.BF16 R16, R136.reuse, R150, R16 ;  /* 0x000000968810723c */ /* 0x040fe20000041810 */
[----:B------:R3:W-:Y:S07]  /*2a80*/  LDSM.16.M88.4 R148, [R3+0x8880] ;  /* 0x008880000394783b */ /* 0x0007ee0000000200 */
[-C--:B--2---:R-:W-:Y:S08]  /*2a90*/  HMMA.16816.F32.BF16 R20, R136, R140.reuse, R20 ;  /* 0x0000008c8814723c */ /* 0x084ff00000041814 */
[C---:B------:R-:W-:Y:S08]  /*2aa0*/  HMMA.16816.F32.BF16 R24, R156.reuse, R140, R24 ;  /* 0x0000008c9c18723c */ /* 0x040ff00000041818 */
[-C--:B------:R-:W-:Y:S01]  /*2ab0*/  HMMA.16816.F32.BF16 R28, R156, R142.reuse, R28 ;  /* 0x0000008e9c1c723c */ /* 0x080fe2000004181c */
[----:B------:R-:W-:Y:S03]  /*2ac0*/  LDSM.16.M88.4 R156, [R215+0x5080] ;  /* 0x00508000d79c783b */ /* 0x000fe60000000200 */
[----:B---3--:R-:W-:Y:S04]  /*2ad0*/  MOV R3, UR12 ;  /* 0x0000000c00037c02 */ /* 0x008fe80008000f00 */
[----:B------:R-:W-:Y:S01]  /*2ae0*/  HMMA.16816.F32.BF16 R32, R136, R142, R32 ;  /* 0x0000008e8820723c */ /* 0x000fe20000041820 */
[----:B------:R-:W-:Y:S03]  /*2af0*/  LDSM.16.M88.4 R140, [R215+0x4080] ;  /* 0x00408000d78c783b */ /* 0x000fe60000000200 */
[--C-:B------:R-:W-:Y:S02]  /*2b00*/  IMAD R3, R3, 0x40, R249.reuse ;  /* 0x0000004003037824 */ /* 0x100fe400078e02f9 */
[----:B------:R-:W2:Y:S02]  /*2b10*/  LDSM.16.M88.4 R136, [R2+0x8080] ;  /* 0x008080000288783b */ /* 0x000ea40000000200 */
[-C--:B-1----:R-:W-:Y:S08]  /*2b20*/  HMMA.16816.F32.BF16 R4, R132, R144.reuse, R4 ;  /* 0x000000908404723c */ /* 0x082ff00000041804 */
[C---:B------:R-:W-:Y:S08]  /*2b30*/  HMMA.16816.F32.BF16 R8, R152.reuse, R144, R8 ;  /* 0x000000909808723c */ /* 0x040ff00000041808 */
[-C--:B------:R-:W-:Y:S08]  /*2b40*/  HMMA.16816.F32.BF16 R12, R152, R146.reuse, R12 ;  /* 0x00000092980c723c */ /* 0x080ff0000004180c */
[C---:B------:R-:W-:Y:S08]  /*2b50*/  HMMA.16816.F32.BF16 R16, R132.reuse, R146, R16 ;  /* 0x000000928410723c */ /* 0x040ff00000041810 */
[-C--:B------:R-:W-:Y:S08]  /*2b60*/  HMMA.16816.F32.BF16 R20, R132, R160.reuse, R20 ;  /* 0x000000a08414723c */ /* 0x080ff00000041814 */
[C---:B------:R-:W-:Y:S07]  /*2b70*/  HMMA.16816.F32.BF16 R24, R152.reuse, R160, R24 ;  /* 0x000000a09818723c */ /* 0x040fee0000041818 */
[----:B------:R-:W-:Y:S01]  /*2b80*/  MOV R160, UR4 ;  /* 0x0000000400a07c02 */ /* 0x000fe20008000f00 */
[-C--:B------:R-:W-:Y:S04]  /*2b90*/  HMMA.16816.F32.BF16 R28, R152, R162.reuse, R28 ;  /* 0x000000a2981c723c */ /* 0x080fe8000004181c */
[----:B------:R-:W-:Y:S03]  /*2ba0*/  IMAD R160, R160, 0x40, R249 ;  /* 0x00000040a0a07824 */ /* 0x000fe600078e02f9 */
[C---:B----4-:R-:W-:Y:S01]  /*2bb0*/  IADD3 R152, R3.reuse, R230, RZ ;  /* 0x000000e603987210 */ /* 0x050fe20007ffe0ff */
[----:B------:R-:W-:Y:S01]  /*2bc0*/  HMMA.16816.F32.BF16 R32, R132, R162, R32 ;  /* 0x000000a28420723c */ /* 0x000fe20000041820 */
[----:B------:R1:W3:Y:S03]  /*2bd0*/  LDS R153, [R160.X4+0xf080] ;  /* 0x00f08000a0997984 */ /* 0x0002e60000004800 */
[----:B------:R-:W-:Y:S02]  /*2be0*/  IMNMX R152, R250, R152, PT ;  /* 0x00000098fa987217 */ /* 0x000fe40003800200 */
[----:B------:R1:W4:Y:S02]  /*2bf0*/  LDS R154, [R160.X4+0xf0a0] ;  /* 0x00f0a000a09a7984 */ /* 0x0003240000004800 */
[-C--:B--2---:R-:W-:Y:S03]  /*2c00*/  HMMA.16816.F32.BF16 R4, R136, R140.reuse, R4 ;  /* 0x0000008c8804723c */ /* 0x084fe60000041804 */
[----:B------:R1:W2:Y:S05]  /*2c10*/  LDS R155, [R160.X4+0xf100] ;  /* 0x00f10000a09b7984 */ /* 0x0002aa0000004800 */
[C---:B------:R-:W-:Y:S01]  /*2c20*/  HMMA.16816.F32.BF16 R8, R148.reuse, R140, R8 ;  /* 0x0000008c9408723c */ /* 0x040fe20000041808 */
[----:B------:R-:W1:Y:S07]  /*2c30*/  LDS R160, [R160.X4+0xf120] ;  /* 0x00f12000a0a07984 */ /* 0x000e6e0000004800 */
[-C--:B------:R-:W-:Y:S08]  /*2c40*/  HMMA.16816.F32.BF16 R12, R148, R142.reuse, R12 ;  /* 0x0000008e940c723c */ /* 0x080ff0000004180c */
[C---:B------:R-:W-:Y:S08]  /*2c50*/  HMMA.16816.F32.BF16 R16, R136.reuse, R142, R16 ;  /* 0x0000008e8810723c */ /* 0x040ff00000041810 */
[-C--:B------:R-:W-:Y:S08]  /*2c60*/  HMMA.16816.F32.BF16 R20, R136, R156.reuse, R20 ;  /* 0x0000009c8814723c */ /* 0x080ff00000041814 */
[C---:B------:R-:W-:Y:S08]  /*2c70*/  HMMA.16816.F32.BF16 R24, R148.reuse, R156, R24 ;  /* 0x0000009c9418723c */ /* 0x040ff00000041818 */
[-C--:B------:R-:W-:Y:S07]  /*2c80*/  HMMA.16816.F32.BF16 R28, R148, R158.reuse, R28 ;  /* 0x0000009e941c723c */ /* 0x080fee000004181c */
[----:B-----5:R-:W-:Y:S01]  /*2c90*/  IMAD.IADD R151, R3, 0x1, R229 ;  /* 0x0000000103977824 */ /* 0x020fe200078e02e5 */
[----:B------:R-:W-:Y:S01]  /*2ca0*/  HMMA.16816.F32.BF16 R32, R136, R158, R32 ;  /* 0x0000009e8820723c */ /* 0x000fe20000041820 */
[----:B------:R-:W-:-:S08]  /*2cb0*/  @!P0 BRA `(.L_x_152) ;  /* 0x000001d000008947 */ /* 0x000fd00003800000 */
[----:B-1234-:R-:W-:Y:S01]  /*2cc0*/  IMAD.MOV.U32 R0, RZ, RZ, c[0x0][0x168] ;  /* 0x00005a00ff007624 */ /* 0x01efe200078e00ff */
[----:B------:R-:W-:Y:S04]  /*2cd0*/  BSSY B0, `(.L_x_153) ;  /* 0x0000012000007945 */ /* 0x000fe80003800000 */
[----:B------:R-:W-:Y:S04]  /*2ce0*/  IADD3 R0, R3, c[0x0][0x198], -R0 ;  /* 0x0000660003007a10 */ /* 0x000fe80007ffe800 */
[----:B------:R-:W-:Y:S11]  /*2cf0*/  ISETP.GT.AND P1, PT, R0, -0x1, PT ;  /* 0xffffffff0000780c */ /* 0x000ff60003f24270 */
[----:B------:R-:W-:Y:S02]  /*2d00*/  @!UPT UIADD3 URZ, URZ, URZ, URZ ;  /* 0x0000003f3f3ff290 */ /* 0x000fe4000fffe03f */
[----:B------:R-:W-:-:S05]  /*2d10*/  @P1 BRA `(.L_x_154) ;  /* 0x0000008000001947 */ /* 0x000fca0003800000 */
[----:B------:R-:W-:Y:S01]  /*2d20*/  LOP3.LUT R0, RZ, R0, RZ, 0x33, !PT ;  /* 0x00000000ff007212 */ /* 0x000fe200078e33ff */
[----:B------:R-:W-:Y:S05]  /*2d30*/  IMAD.MOV.U32 R2, RZ, RZ, 0x1 ;  /* 0x00000001ff027424 */ /* 0x000fea00078e00ff */
[----:B------:R-:W-:Y:S11]  /*2d40*/  ISETP.NE.AND P1, PT, R2, c[0x0][0x2a8], PT ;  /* 0x0000aa0002007a0c */ /* 0x000ff60003f25270 */
[----:B------:R-:W-:Y:S02]  /*2d50*/  @!UPT UIADD3 URZ, URZ, URZ, URZ ;  /* 0x0000003f3f3ff290 */ /* 0x000fe4000fffe03f */
[----:B------:R-:W-:Y:S05]  /*2d60*/  @P1 IMAD.HI.U32 R2, R0, c[0x0][0x2ac], RZ ;  /* 0x0000ab0000021a27 */ /* 0x000fea00078e00ff */
[----:B------:R-:W-:Y:S04]  /*2d70*/  @P1 SHF.R.U32.HI R0, RZ, c[0x0][0x2b0], R2 ;  /* 0x0000ac00ff001a19 */ /* 0x000fe80000011602 */
[----:B------:R-:W-:Y:S01]  /*2d80*/  LOP3.LUT R0, RZ, R0, RZ, 0x33, !PT ;  /* 0x00000000ff007212 */ /* 0x000fe200078e33ff */
[----:B------:R-:W-:-:S05]  /*2d90*/  BRA `(.L_x_155) ;  /* 0x0000005000007947 */ /* 0x000fca0003800000 */
.L_x_154:
[----:B------:R-:W-:Y:S04]  /*2da0*/  MOV R2, 0x1 ;  /* 0x0000000100027802 */ /* 0x000fe80000000f00 */
[----:B------:R-:W-:Y:S11]  /*2db0*/  ISETP.NE.AND P1, PT, R2, c[0x0][0x2a8], PT ;  /* 0x0000aa0002007a0c */ /* 0x000ff60003f25270 */
[----:B------:R-:W-:Y:S02]  /*2dc0*/  @!UPT UIADD3 URZ, URZ, URZ, URZ ;  /* 0x0000003f3f3ff290 */ /* 0x000fe4000fffe03f */
[----:B------:R-:W-:Y:S05]  /*2dd0*/  @P1 IMAD.HI.U32 R2, R0, c[0x0][0x2ac], RZ ;  /* 0x0000ab0000021a27 */ /* 0x000fea00078e00ff */
[----:B------:R-:W-:Y:S02]  /*2de0*/  @P1 SHF.R.U32.HI R0, RZ, c[0x0][0x2b0], R2 ;  /* 0x0000ac00ff001a19 */ /* 0x000fe40000011602 */
.L_x_155:
[----:B------:R-:W-:Y:S05]  /*2df0*/  BSYNC B0 ;  /* 0x0000000000007941 */ /* 0x000fea0003800000 */
.L_x_153:
[C-C-:B------:R-:W-:Y:S01]  /*2e00*/  IADD3 R2, R3.reuse, c[0x0][0x2a4], R231.reuse ;  /* 0x0000a90003027a10 */ /* 0x140fe20007ffe0e7 */
[----:B------:R-:W-:Y:S03]  /*2e10*/  IMAD.MOV.U32 R151, RZ, RZ, c[0x0][0x2a8] ;  /* 0x0000aa00ff977624 */ /* 0x000fe600078e00ff */
[----:B------:R-:W-:Y:S01]  /*2e20*/  IMNMX R2, R250, R2, PT ;  /* 0x00000002fa027217 */ /* 0x000fe20003800200 */
[----:B------:R-:W-:Y:S01]  /*2e30*/  IMAD R151, R0, R151, -UR5 ;  /* 0x8000000500977e24 */ /* 0x000fe2000f8e0297 */
[----:B------:R-:W-:Y:S03]  /*2e40*/  IADD3 R0, R3, UR19, R231 ;  /* 0x0000001303007c10 */ /* 0x000fe6000fffe0e7 */
[----:B------:R-:W-:Y:S05]  /*2e50*/  IMAD.IADD R151, R151, 0x1, -R251 ;  /* 0x0000000197977824 */ /* 0x000fea00078e0afb */
[----:B------:R-:W-:Y:S02]  /*2e60*/  IADD3 R152, R151, c[0x0][0x2a8], RZ ;  /* 0x0000aa0097987a10 */ /* 0x000fe40007ffe0ff */
[----:B------:R-:W-:Y:S02]  /*2e70*/  IMNMX R151, R0, R151, !PT ;  /* 0x0000009700977217 */ /* 0x000fe40007800200 */
[----:B------:R-:W-:Y:S02]  /*2e80*/  IMNMX R152, R2, R152, PT ;  /* 0x0000009802987217 */ /* 0x000fe40003800200 */
.L_x_152:
[----:B-1234-:R-:W-:Y:S04]  /*2e90*/  IADD3 R0, R3, 0x8, RZ ;  /* 0x0000000803007810 */ /* 0x01efe80007ffe0ff */
[C-C-:B------:R-:W-:Y:S02]  /*2ea0*/  IADD3 R149, R0.reuse, c[0x0][0x2a4], R231.reuse ;  /* 0x0000a90000957a10 */ /* 0x140fe40007ffe0e7 */
[----:B------:R-:W-:Y:S02]  /*2eb0*/  IADD3 R2, R0, UR13, R231 ;  /* 0x0000000d00027c10 */ /* 0x000fe4000fffe0e7 */
[----:B------:R-:W-:Y:S01]  /*2ec0*/  IMNMX R149, R250, R149, PT ;  /* 0x00000095fa957217 */ /* 0x000fe20003800200 */
[----:B------:R-:W-:-:S06]  /*2ed0*/  @!P0 BRA `(.L_x_156) ;  /* 0x000001a000008947 */ /* 0x000fcc0003800000 */
[----:B------:R-:W-:Y:S01]  /*2ee0*/  IMAD.MOV.U32 R132, RZ, RZ, c[0x0][0x168] ;  /* 0x00005a00ff847624 */ /* 0x000fe200078e00ff */
        /* <DEDUP_REMOVED lines=13> */
.L_x_158:
[----:B------:R-:W-:Y:S04]  /*2fc0*/  MOV R132, 0x1 ;  /* 0x0000000100847802 */ /* 0x000fe80000000f00 */
[----:B------:R-:W-:Y:S11]  /*2fd0*/  ISETP.NE.AND P1, PT, R132, c[0x0][0x2a8], PT ;  /* 0x0000aa0084007a0c */ /* 0x000ff60003f25270 */
[----:B------:R-:W-:Y:S02]  /*2fe0*/  @!UPT UIADD3 URZ, URZ, URZ, URZ ;  /* 0x0000003f3f3ff290 */ /* 0x000fe4000fffe03f */
[----:B------:R-:W-:Y:S05]  /*2ff0*/  @P1 IMAD.HI.U32 R132, R0, c[0x0][0x2ac], RZ ;  /* 0x0000ab0000841a27 */ /* 0x000fea00078e00ff */
[----:B------:R-:W-:Y:S02]  /*3000*/  @P1 SHF.R.U32.HI R0, RZ, c[0x0][0x2b0], R132 ;  /* 0x0000ac00ff001a19 */ /* 0x000fe40000011684 */
.L_x_159:
[----:B------:R-:W-:Y:S05]  /*3010*/  BSYNC B0 ;  /* 0x0000000000007941 */ /* 0x000fea0003800000 */
.L_x_157:
[----:B------:R-:W-:Y:S04]  /*3020*/  IMAD.MOV.U32 R132, RZ, RZ, c[0x0][0x2a8] ;  /* 0x0000aa00ff847624 */ /* 0x000fe800078e00ff */
[----:B------:R-:W-:Y:S04]  /*3030*/  IMAD R0, R0, R132, -UR5 ;  /* 0x8000000500007e24 */ /* 0x000fe8000f8e0284 */
[----:B------:R-:W-:Y:S05]  /*3040*/  IMAD.IADD R0, R0, 0x1, -R251 ;  /* 0x0000000100007824 */ /* 0x000fea00078e0afb */
[----:B------:R-:W-:Y:S02]  /*3050*/  IADD3 R132, R0, c[0x0][0x2a8], RZ ;  /* 0x0000aa0000847a10 */ /* 0x000fe40007ffe0ff */
[----:B------:R-:W-:Y:S02]  /*3060*/  IMNMX R2, R2, R0, !PT ;  /* 0x0000000002027217 */ /* 0x000fe40007800200 */
[----:B------:R-:W-:Y:S02]  /*3070*/  IMNMX R149, R149, R132, PT ;  /* 0x0000008495957217 */ /* 0x000fe40003800200 */
.L_x_156:
[----:B------:R-:W-:Y:S04]  /*3080*/  IADD3 R132, R3, 0x20, RZ ;  /* 0x0000002003847810 */ /* 0x000fe80007ffe0ff */
[C-C-:B------:R-:W-:Y:S02]  /*3090*/  IADD3 R148, R132.reuse, c[0x0][0x2a4], R231.reuse ;  /* 0x0000a90084947a10 */ /* 0x140fe40007ffe0e7 */
[----:B------:R-:W-:Y:S02]  /*30a0*/  IADD3 R0, R132, UR13, R231 ;  /* 0x0000000d84007c10 */ /* 0x000fe4000fffe0e7 */
[----:B------:R-:W-:Y:S01]  /*30b0*/  IMNMX R148, R250, R148, PT ;  /* 0x00000094fa947217 */ /* 0x000fe20003800200 */
[----:B------:R-:W-:-:S05]  /*30c0*/  @!P0 BRA `(.L_x_160) ;  /* 0x000001a000008947 */ /* 0x000fca0003800000 */
        /* <DEDUP_REMOVED lines=14> */
.L_x_162:
[----:B------:R-:W-:Y:S04]  /*31b0*/  MOV R133, 0x1 ;  /* 0x0000000100857802 */ /* 0x000fe80000000f00 */
[----:B------:R-:W-:Y:S11]  /*31c0*/  ISETP.NE.AND P1, PT, R133, c[0x0][0x2a8], PT ;  /* 0x0000aa0085007a0c */ /* 0x000ff60003f25270 */
[----:B------:R-:W-:Y:S02]  /*31d0*/  @!UPT UIADD3 URZ, URZ, URZ, URZ ;  /* 0x0000003f3f3ff290 */ /* 0x000fe4000fffe03f */
[----:B------:R-:W-:Y:S05]  /*31e0*/  @P1 IMAD.HI.U32 R133, R132, c[0x0][0x2ac], RZ ;  /* 0x0000ab0084851a27 */ /* 0x000fea00078e00ff */
[----:B------:R-:W-:Y:S02]  /*31f0*/  @P1 SHF.R.U32.HI R132, RZ, c[0x0][0x2b0], R133 ;  /* 0x0000ac00ff841a19 */ /* 0x000fe40000011685 */
.L_x_163:
[----:B------:R-:W-:Y:S05]  /*3200*/  BSYNC B0 ;  /* 0x0000000000007941 */ /* 0x000fea0003800000 */
.L_x_161:
[----:B------:R-:W-:Y:S04]  /*3210*/  IMAD.MOV.U32 R133, RZ, RZ, c[0x0][0x2a8] ;  /* 0x0000aa00ff857624 */ /* 0x000fe800078e00ff */
[----:B------:R-:W-:Y:S04]  /*3220*/  IMAD R132, R132, R133, -UR5 ;  /* 0x8000000584847e24 */ /* 0x000fe8000f8e0285 */
[----:B------:R-:W-:Y:S05]  /*3230*/  IMAD.IADD R132, R132, 0x1, -R251 ;  /* 0x0000000184847824 */ /* 0x000fea00078e0afb */
[----:B------:R-:W-:Y:S02]  /*3240*/  IADD3 R133, R132, c[0x0][0x2a8], RZ ;  /* 0x0000aa0084857a10 */ /* 0x000fe40007ffe0ff */
[----:B------:R-:W-:Y:S02]  /*3250*/  IMNMX R0, R0, R132, !PT ;  /* 0x0000008400007217 */ /* 0x000fe40007800200 */
[----:B------:R-:W-:Y:S02]  /*3260*/  IMNMX R148, R148, R133, PT ;  /* 0x0000008594947217 */ /* 0x000fe40003800200 */
.L_x_160:
        /* <DEDUP_REMOVED lines=19> */
.L_x_166:
[----:B------:R-:W-:Y:S04]  /*33a0*/  MOV R133, 0x1 ;  /* 0x0000000100857802 */ /* 0x000fe80000000f00 */
[----:B------:R-:W-:Y:S11]  /*33b0*/  ISETP.NE.AND P0, PT, R133, c[0x0][0x2a8], PT ;  /* 0x0000aa0085007a0c */ /* 0x000ff60003f05270 */
[----:B------:R-:W-:Y:S02]  /*33c0*/  @!UPT UIADD3 URZ, URZ, URZ, URZ ;  /* 0x0000003f3f3ff290 */ /* 0x000fe4000fffe03f */
[----:B------:R-:W-:Y:S05]  /*33d0*/  @P0 IMAD.HI.U32 R133, R132, c[0x0][0x2ac], RZ ;  /* 0x0000ab0084850a27 */ /* 0x000fea00078e00ff */
[----:B------:R-:W-:Y:S02]  /*33e0*/  @P0 SHF.R.U32.HI R132, RZ, c[0x0][0x2b0], R133 ;  /* 0x0000ac00ff840a19 */ /* 0x000fe40000011685 */
.L_x_167:
[----:B------:R-:W-:Y:S05]  /*33f0*/  BSYNC B0 ;  /* 0x0000000000007941 */ /* 0x000fea0003800000 */
.L_x_165:
[----:B------:R-:W-:Y:S04]  /*3400*/  IMAD.MOV.U32 R133, RZ, RZ, c[0x0][0x2a8] ;  /* 0x0000aa00ff857624 */ /* 0x000fe800078e00ff */
[----:B------:R-:W-:Y:S04]  /*3410*/  IMAD R132, R132, R133, -UR5 ;  /* 0x8000000584847e24 */ /* 0x000fe8000f8e0285 */
[----:B------:R-:W-:Y:S05]  /*3420*/  IMAD.IADD R132, R132, 0x1, -R251 ;  /* 0x0000000184847824 */ /* 0x000fea00078e0afb */
[----:B------:R-:W-:Y:S02]  /*3430*/  IADD3 R133, R132, c[0x0][0x2a8], RZ ;  /* 0x0000aa0084857a10 */ /* 0x000fe40007ffe0ff */
[----:B------:R-:W-:Y:S02]  /*3440*/  IMNMX R3, R3, R132, !PT ;  /* 0x0000008403037217 */ /* 0x000fe40007800200 */
[----:B------:R-:W-:Y:S02]  /*3450*/  IMNMX R150, R150, R133, PT ;  /* 0x0000008596967217 */ /* 0x000fe40003800200 */
.L_x_164:
[----:B------:R-:W-:Y:S04]  /*3460*/  DEPBAR.LE SB0, 0x0 ;  /* 0x000080000000791a */ /* 0x000fe80000000000 */
[----:B------:R-:W-:Y:S01]  /*3470*/  BAR.SYNC.DEFER_BLOCKING 0x0 ;  /* 0x0000000000007b1d */ /* 0x000fe20000010000 */
[----:B------:R-:W-:Y:S04]  /*3480*/  UIADD3 UR21, UR12, 0x1, URZ ;  /* 0x000000010c157890 */ /* 0x000fe8000fffe03f */
[----:B------:R-:W-:Y:S06]  /*3490*/  UISETP.GE.AND UP0, UPT, UR21, UR14, UPT ;  /* 0x0000000e1500728c */ /* 0x000fec000bf06270 */
[----:B------:R-:W-:Y:S01]  /*34a0*/  PLOP3.LUT P1, PT, PT, PT, UP0, 0x80, 0x0 ;  /* 0x000000000000781c */ /* 0x000fe20003f2f008 */
[----:B------:R1:W2:Y:S04]  /*34b0*/  LDSM.16.M88.4 R132, [R216+0xc080] ;  /* 0x00c08000d884783b */ /* 0x0002a80000000200 */
[----:B------:R1:W3:Y:S04]  /*34c0*/  LDSM.16.M88.4 R136, [R216+0xc880] ;  /* 0x00c88000d888783b */ /* 0x0002e80000000200 */
[----:B------:R1:W4:Y:S04]  /*34d0*/  LDSM.16.M88.4 R140, [R217] ;  /* 0x00000000d98c783b */ /* 0x0003280000000200 */
[----:B------:R1:W1:Y:S01]  /*34e0*/  LDSM.16.M88.4 R144, [R217+0x800] ;  /* 0x00080000d990783b */ /* 0x0002620000000200 */
[----:B------:R-:W-:-:S05]  /*34f0*/  @P1 BRA `(.L_x_168) ;  /* 0x0000035000001947 */ /* 0x000fca0003800000 */
[----:B------:R-:W5:Y:S01]  /*3500*/  LDL.64 R158, [R1+0x30] ;  /* 0x00003000019e7983 */ /* 0x000f620000100a00 */
[----:B------:R-:W-:Y:S02]  /*3510*/  ULDC.64 UR6, c[0x0][0x178] ;  /* 0x00005e0000067ab9 */ /* 0x000fe40000000a00 */
[----:B------:R-:W-:Y:S01]  /*3520*/  UIMAD.WIDE.U32 UR26, UR21, UR6, URZ ;  /* 0x00000006151a72a5 */ /* 0x000fe2000f8e003f */
[----:B----4-:R-:W4:Y:S01]  /*3530*/  LDL R230, [R1+0xc] ;  /* 0x00000c0001e67983 */ /* 0x010f220000100800 */
[----:B------:R-:W-:Y:S03]  /*3540*/  USHF.R.S32.HI UR24, URZ, 0x1f, UR21 ;  /* 0x0000001f3f187899 */ /* 0x000fe60008011415 */
[----:B---3--:R-:W3:Y:S01]  /*3550*/  LDL R232, [R1+0x4c] ;  /* 0x00004c0001e87983 */ /* 0x008ee20000100800 */
[----:B------:R-:W-:Y:S01]  /*3560*/  UIMAD UR24, UR24, UR6, URZ ;  /* 0x00000006181872a4 */ /* 0x000fe2000f8e023f */
[----:B------:R-:W-:Y:S01]  /*3570*/  IMAD.U32 R157, RZ, RZ, UR26 ;  /* 0x0000001aff9d7e24 */ /* 0x000fe2000f8e00ff */
[----:B------:R-:W-:Y:S01]  /*3580*/  UIMAD UR6, UR21, -0x40, UR15 ;  /* 0xffffffc0150678a4 */ /* 0x000fe2000f8e020f */
[----:B--2---:R-:W2:Y:S01]  /*3590*/  LDL R229, [R1+0x18] ;  /* 0x0000180001e57983 */ /* 0x004ea20000100800 */
[----:B------:R-:W-:Y:S01]  /*35a0*/  UIMAD UR24, UR21, UR7, UR24 ;  /* 0x00000007151872a4 */ /* 0x000fe2000f8e0218 */
[----:B------:R-:W-:Y:S02]  /*35b0*/  IMAD.U32 R156, RZ, RZ, UR26 ;  /* 0x0000001aff9c7e24 */ /* 0x000fe4000f8e00ff */
[----:B------:R-:W2:Y:S01]  /*35c0*/  LDL R161, [R1+0x48] ;  /* 0x0000480001a17983 */ /* 0x000ea20000100800 */
[----:B------:R-:W-:Y:S01]  /*35d0*/  ISETP.LT.AND P5, PT, R246, UR6, PT ;  /* 0x00000006f6007c0c */ /* 0x000fe2000bfa1270 */
[----:B------:R-:W-:Y:S02]  /*35e0*/  UIADD3 UR24, UR27, UR24, URZ ;  /* 0x000000181b187290 */ /* 0x000fe4000fffe03f */
[----:B------:R-:W2:Y:S01]  /*35f0*/  LDL.64 R162, [R1] ;  /* 0x0000000001a27983 */ /* 0x000ea20000100a00 */
[----:B-----5:R-:W-:Y:S03]  /*3600*/  LEA R157, P0, R157, R158, 0x6 ;  /* 0x0000009e9d9d7211 */ /* 0x020fe600078030ff */
[----:B------:R-:W-:Y:S01]  /*3610*/  IMAD.U32 R158, RZ, RZ, UR24 ;  /* 0x00000018ff9e7e24 */ /* 0x000fe2000f8e00ff */
[----:B------:R-:W5:Y:S01]  /*3620*/  @!P2 S2R R159, SR_CTAID.Y ;  /* 0x00000000009fa919 */ /* 0x000f620000002600 */
[C---:B----4-:R-:W-:Y:S02]  /*3630*/  LOP3.LUT P4, RZ, R230.reuse, 0x1, RZ, 0xc0, !PT ;  /* 0x00000001e6ff7812 */ /* 0x050fe4000788c0ff */
[----:B------:R-:W-:Y:S02]  /*3640*/  LOP3.LUT P3, RZ, R230, 0x2, RZ, 0xc0, !PT ;  /* 0x00000002e6ff7812 */ /* 0x000fe4000786c0ff */
[----:B---3--:R-:W-:Y:S02]  /*3650*/  LEA.HI.X R158, R156, R232, R158, 0x6, P0 ;  /* 0x000000e89c9e7211 */ /* 0x008fe400000f349e */
[C---:B------:R-:W-:Y:S02]  /*3660*/  LEA R156, P0, R157.reuse, c[0x0][0x160], 0x1 ;  /* 0x000058009d9c7a11 */ /* 0x040fe400078008ff */
[C---:B------:R-:W-:Y:S02]  /*3670*/  ISETP.GE.OR P4, PT, R246.reuse, UR6, !P4 ;  /* 0x00000006f6007c0c */ /* 0x040fe4000e786670 */
[----:B------:R-:W-:Y:S01]  /*3680*/  LEA.HI.X R157, R157, c[0x0][0x164], R158, 0x1, P0 ;  /* 0x000059009d9d7a11 */ /* 0x000fe200000f0c9e */
[----:B------:R-:W-:Y:S01]  /*3690*/  IMAD.U32 R158, RZ, RZ, UR18 ;  /* 0x00000012ff9e7e24 */ /* 0x000fe2000f8e00ff */
[----:B------:R-:W-:Y:S02]  /*36a0*/  ISETP.GE.OR P3, PT, R246, UR6, !P3 ;  /* 0x00000006f6007c0c */ /* 0x000fe4000df66670 */
[----:B--2---:R-:W-:Y:S01]  /*36b0*/  ISETP.GE.OR P5, PT, R229, c[0x0][0x16c], !P5 ;  /* 0x00005b00e5007a0c */ /* 0x004fe20006fa6670 */
[----:B------:R-:W-:Y:S06]  /*36c0*/  IMAD R158, R158, 0x3000, R161 ;  /* 0x000030009e9e7824 */ /* 0x000fec00078e02a1 */
[----:B------:R-:W-:Y:S01]  /*36d0*/  @!PT LDS RZ, [RZ] ;  /* 0x00000000fffff984 */ /* 0x000fe20000000800 */
[----:B------:R-:W-:Y:S01]  /*36e0*/  @!PT LDS RZ, [RZ] ;  /* 0x00000000fffff984 */ /* 0x000fe20000000800 */
[----:B------:R-:W-:Y:S01]  /*36f0*/  @!PT LDS RZ, [RZ] ;  /* 0x00000000fffff984 */ /* 0x000fe20000000800 */
[----:B------:R2:W-:Y:S04]  /*3700*/  LDGSTS.E.BYPASS.LTC128B.128 [R158], [R156.64], !P4 ;  /* 0x000000009c9e7fae */ /* 0x0005e8000e101d56 */
[----:B------:R2:W-:Y:S04]  /*3710*/  LDGSTS.E.BYPASS.LTC128B.128 [R158+0x1000], [R156.64+0x40], !P3 ;  /* 0x010000409c9e7fae */ /* 0x0005e8000d901d56 */
[----:B------:R2:W-:Y:S02]  /*3720*/  LDGSTS.E.BYPASS.LTC128B.128 [R158+0x2000], [R156.64+0x80], !P5 ;  /* 0x020000809c9e7fae */ /* 0x0005e4000e901d56 */
[----:B--2---:R-:W-:Y:S01]  /*3730*/  @!P2 IMAD.MOV.U32 R157, RZ, RZ, R163 ;  /* 0x000000ffff9da224 */ /* 0x004fe200078e00a3 */
[----:B-----5:R-:W-:Y:S05]  /*3740*/  @!P2 SHF.R.S32.HI R156, RZ, 0x1f, R159 ;  /* 0x0000001fff9ca819 */ /* 0x020fea000001149f */
[----:B------:R-:W-:Y:S02]  /*3750*/  @!P2 IMAD R158, R156, c[0x0][0x270], RZ ;  /* 0x00009c009c9eaa24 */ /* 0x000fe400078e02ff */
[----:B------:R-:W-:Y:S04]  /*3760*/  @!P2 IMAD.MOV.U32 R156, RZ, RZ, R162 ;  /* 0x000000ffff9ca224 */ /* 0x000fe800078e00a2 */
[C---:B------:R-:W-:Y:S04]  /*3770*/  @!P2 IMAD.WIDE.U32 R156, R159.reuse, c[0x0][0x270], R156 ;  /* 0x00009c009f9caa25 */ /* 0x040fe800078e009c */
[----:B------:R-:W-:Y:S02]  /*3780*/  @!P2 IMAD R159, R159, c[0x0][0x274], R158 ;  /* 0x00009d009f9faa24 */ /* 0x000fe400078e029e */
[----:B------:R-:W-:Y:S02]  /*3790*/  IMAD.U32 R158, RZ, RZ, UR12 ;  /* 0x0000000cff9e7e24 */ /* 0x000fe4000f8e00ff */
[----:B------:R-:W-:Y:S02]  /*37a0*/  @!P2 IMAD.IADD R161, R157, 0x1, R159 ;  /* 0x000000019da1a824 */ /* 0x000fe400078e029f */
[----:B------:R-:W-:Y:S01]  /*37b0*/  IMAD.U32 R159, RZ, RZ, UR18 ;  /* 0x00000012ff9f7e24 */ /* 0x000fe2000f8e00ff */
[----:B------:R-:W-:Y:S04]  /*37c0*/  @!P2 LEA R158, R158, 0x40, 0x6 ;  /* 0x000000409e9ea811 */ /* 0x000fe800078e30ff */
[----:B------:R-:W-:Y:S02]  /*37d0*/  @!P2 IADD3 R157, P3, P0, R158, UR16, R156 ;  /* 0x000000109e9dac10 */ /* 0x000fe4000f87e09c */
[----:B------:R-:W-:Y:S04]  /*37e0*/  @!P2 SHF.R.S32.HI R158, RZ, 0x1f, R158 ;  /* 0x0000001fff9ea819 */ /* 0x000fe8000001149e */
[----:B------:R-:W-:Y:S01]  /*37f0*/  @!P2 IADD3.X R161, R158, UR8, R161, P3, P0 ;  /* 0x000000089ea1ac10 */ /* 0x000fe20009fe04a1 */
[----:B------:R-:W-:Y:S01]  /*3800*/  @!P2 IMAD R158, R159, 0x40, R162 ;  /* 0x000000409f9ea824 */ /* 0x000fe200078e02a2 */
[C---:B------:R-:W-:Y:S03]  /*3810*/  @!P2 LEA R156, P0, R157.reuse, c[0x0][0x258], 0x2 ;  /* 0x000096009d9caa11 */ /* 0x040fe600078010ff */
[----:B------:R-:W-:Y:S01]  /*3820*/  @!P2 IMAD.SHL.U32 R158, R158, 0x4, RZ ;  /* 0x000000049e9ea824 */ /* 0x000fe200078e00ff */
[----:B------:R-:W-:Y:S05]  /*3830*/  @!P2 LEA.HI.X R157, R157, c[0x0][0x25c], R161, 0x2, P0 ;  /* 0x000097009d9daa11 */ /* 0x000fea00000f14a1 */
[----:B------:R2:W-:Y:S04]  /*3840*/  @!P2 LDGSTS.E.BYPASS.LTC128B.128 [R158+0xf080], [R156.64] ;  /* 0x0f0800009c9eafae */ /* 0x0005e8000b901d56 */
.L_x_168:
[----:B------:R-:W-:Y:S01]  /*3850*/  PLOP3.LUT P0, PT, PT, PT, UP4, 0x80, 0x0 ;  /* 0x000000000000781c */ /* 0x000fe20003f0f048 */
[----:B------:R-:W0:Y:S03]  /*3860*/  LDGDEPBAR ;  /* 0x00000000000079af */ /* 0x000e260000000000 */
[C---:B------:R-:W-:Y:S02]  /*3870*/  ISETP.GT.AND P5, PT, R151.reuse, 0x1, P0 ;  /* 0x000000019700780c */ /* 0x040fe400007a4270 */
[C---:B------:R-:W-:Y:S02]  /*3880*/  ISETP.GT.AND P4, PT, R2.reuse, RZ, P0 ;  /* 0x000000ff0200720c */ /* 0x040fe40000784270 */
[----:B------:R-:W-:Y:S02]  /*3890*/  ISETP.GT.AND P3, PT, R2, 0x1, P0 ;  /* 0x000000010200780c */ /* 0x000fe40000764270 */
[----:B------:R-:W-:Y:S02]  /*38a0*/  ISETP.GT.AND P6, PT, R151, RZ, P0 ;  /* 0x000000ff9700720c */ /* 0x000fe400007c4270 */
[----:B------:R-:W-:Y:S02]  /*38b0*/  ISETP.LT.OR P5, PT, R152, 0x2, P5 ;  /* 0x000000029800780c */ /* 0x000fe40002fa1670 */
[C---:B------:R-:W-:Y:S02]  /*38c0*/  ISETP.LT.OR P4, PT, R149.reuse, 0x1, P4 ;  /* 0x000000019500780c */ /* 0x040fe40002781670 */
[----:B------:R-:W-:Y:S02]  /*38d0*/  ISETP.LT.OR P3, PT, R149, 0x2, P3 ;  /* 0x000000029500780c */ /* 0x000fe40001f61670 */
[----:B------:R-:W-:Y:S02]  /*38e0*/  FSEL R162, R5, -INF , !P5 ;  /* 0xff80000005a27808 */ /* 0x000fe40006800000 */
[----:B------:R-:W-:Y:S02]  /*38f0*/  FSEL R230, R6, -INF , !P4 ;  /* 0xff80000006e67808 */ /* 0x000fe40006000000 */
[----:B------:R-:W-:Y:S01]  /*3900*/  FSEL R229, R7, -INF , !P3 ;  /* 0xff80000007e57808 */ /* 0x000fe20005800000 */
[--C-:B------:R-:W-:Y:S01]  /*3910*/  FFMA.FTZ R162, R162, c[0x0][0x29c], -R153.reuse ;  /* 0x0000a700a2a27a23 */ /* 0x100fe20000010899 */
[----:B------:R-:W-:Y:S01]  /*3920*/  ISETP.GT.AND P5, PT, R151, 0x21, P0 ;  /* 0x000000219700780c */ /* 0x000fe200007a4270 */
[--C-:B------:R-:W-:Y:S01]  /*3930*/  FFMA.FTZ R230, R230, c[0x0][0x29c], -R154.reuse ;  /* 0x0000a700e6e67a23 */ /* 0x100fe2000001089a */
[C---:B------:R-:W-:Y:S01]  /*3940*/  ISETP.GT.AND P4, PT, R2.reuse, 0x20, P0 ;  /* 0x000000200200780c */ /* 0x040fe20000784270 */
[--C-:B------:R-:W-:Y:S01]  /*3950*/  FFMA.FTZ R229, R229, c[0x0][0x29c], -R154.reuse ;  /* 0x0000a700e5e57a23 */ /* 0x100fe2000001089a */
[----:B------:R-:W-:Y:S02]  /*3960*/  ISETP.GT.AND P3, PT, R2, 0x21, P0 ;  /* 0x000000210200780c */ /* 0x000fe40000764270 */
[C---:B------:R-:W-:Y:S02]  /*3970*/  ISETP.LT.OR P6, PT, R152.reuse, 0x1, P6 ;  /* 0x000000019800780c */ /* 0x040fe400037c1670 */
[----:B------:R-:W-:Y:S02]  /*3980*/  ISETP.LT.OR P5, PT, R152, 0x22, P5 ;  /* 0x000000229800780c */ /* 0x000fe40002fa1670 */
[----:B------:R-:W-:Y:S02]  /*3990*/  FSEL R163, R4, -INF , !P6 ;  /* 0xff80000004a37808 */ /* 0x000fe40007000000 */
[-C--:B--2---:R-:W-:Y:S03]  /*39a0*/  HMMA.16816.F32.BF16 R4, R132, R164.reuse, RZ ;  /* 0x000000a48404723c */ /* 0x084fe600000418ff */
[----:B------:R-:W-:Y:S01]  /*39b0*/  ISETP.GT.AND P6, PT, R151, 0x20, P0 ;  /* 0x000000209700780c */ /* 0x000fe200007c4270 */
[--C-:B------:R-:W-:Y:S01]  /*39c0*/  FFMA.FTZ R163, R163, c[0x0][0x29c], -R153.reuse ;  /* 0x0000a700a3a37a23 */ /* 0x100fe20000010899 */
[C---:B------:R-:W-:Y:S02]  /*39d0*/  ISETP.LT.OR P4, PT, R149.reuse, 0x21, P4 ;  /* 0x000000219500780c */ /* 0x040fe40002781670 */
[----:B------:R-:W-:Y:S02]  /*39e0*/  ISETP.LT.OR P3, PT, R149, 0x22, P3 ;  /* 0x000000229500780c */ /* 0x000fe40001f61670 */
[----:B------:R-:W-:Y:S03]  /*39f0*/  ISETP.LT.OR P6, PT, R152, 0x21, P6 ;  /* 0x000000219800780c */ /* 0x000fe600037c1670 */
[----:B------:R-:W-:Y:S02]  /*3a00*/  FSEL R157, R17, -INF , !P5 ;  /* 0xff800000119d7808 */ /* 0x000fe40006800000 */
[----:B------:R-:W-:Y:S02]  /*3a10*/  ISETP.GT.AND P5, PT, R151, 0x41, P0 ;  /* 0x000000419700780c */ /* 0x000fe400007a4270 */
[----:B------:R-:W-:Y:S01]  /*3a20*/  FSEL R161, R18, -INF , !P4 ;  /* 0xff80000012a17808 */ /* 0x000fe20006000000 */
[--C-:B------:R-:W-:Y:S01]  /*3a30*/  FFMA.FTZ R157, R157, c[0x0][0x29c], -R153.reuse ;  /* 0x0000a7009d9d7a23 */ /* 0x100fe20000010899 */
[C---:B------:R-:W-:Y:S02]  /*3a40*/  ISETP.GT.AND P4, PT, R2.reuse, 0x40, P0 ;  /* 0x000000400200780c */ /* 0x040fe40000784270 */
[----:B------:R-:W-:Y:S01]  /*3a50*/  FSEL R159, R19, -INF , !P3 ;  /* 0xff800000139f7808 */ /* 0x000fe20005800000 */
[--C-:B------:R-:W-:Y:S01]  /*3a60*/  FFMA.FTZ R161, R161, c[0x0][0x29c], -R154.reuse ;  /* 0x0000a700a1a17a23 */ /* 0x100fe2000001089a */
[----:B------:R-:W-:Y:S02]  /*3a70*/  ISETP.GT.AND P3, PT, R2, 0x41, P0 ;  /* 0x000000410200780c */ /* 0x000fe40000764270 */
[----:B------:R-:W-:Y:S01]  /*3a80*/  FSEL R158, R16, -INF , !P6 ;  /* 0xff800000109e7808 */ /* 0x000fe20007000000 */
[--C-:B------:R-:W-:Y:S01]  /*3a90*/  FFMA.FTZ R159, R159, c[0x0][0x29c], -R154.reuse ;  /* 0x0000a7009f9f7a23 */ /* 0x100fe2000001089a */
[----:B------:R-:W-:Y:S02]  /*3aa0*/  ISETP.GT.AND P6, PT, R151, 0x40, P0 ;  /* 0x000000409700780c */ /* 0x000fe400007c4270 */
[----:B------:R-:W-:Y:S01]  /*3ab0*/  ISETP.LT.OR P5, PT, R152, 0x42, P5 ;  /* 0x000000429800780c */ /* 0x000fe20002fa1670 */
[--C-:B------:R-:W-:Y:S01]  /*3ac0*/  FFMA.FTZ R158, R158, c[0x0][0x29c], -R153.reuse ;  /* 0x0000a7009e9e7a23 */ /* 0x100fe20000010899 */
[C---:B------:R-:W-:Y:S02]  /*3ad0*/  ISETP.LT.OR P4, PT, R149.reuse, 0x41, P4 ;  /* 0x000000419500780c */ /* 0x040fe40002781670 */
[----:B------:R-:W-:Y:S02]  /*3ae0*/  ISETP.LT.OR P3, PT, R149, 0x42, P3 ;  /* 0x000000429500780c */ /* 0x000fe40001f61670 */
[----:B------:R-:W-:Y:S02]  /*3af0*/  FSEL R17, R21, -INF , !P5 ;  /* 0xff80000015117808 */ /* 0x000fe40006800000 */
[----:B------:R-:W-:Y:S02]  /*3b00*/  ISETP.GT.AND P5, PT, R151, 0x61, P0 ;  /* 0x000000619700780c */ /* 0x000fe400007a4270 */
[----:B------:R-:W-:Y:S01]  /*3b10*/  FSEL R18, R23, -INF , !P3 ;  /* 0xff80000017127808 */ /* 0x000fe20005800000 */
[--C-:B------:R-:W-:Y:S01]  /*3b20*/  FFMA.FTZ R233, R17, c[0x0][0x29c], -R153.reuse ;  /* 0x0000a70011e97a23 */ /* 0x100fe20000010899 */
[----:B------:R-:W-:Y:S02]  /*3b30*/  ISETP.GT.AND P3, PT, R2, 0x61, P0 ;  /* 0x000000610200780c */ /* 0x000fe40000764270 */
[----:B------:R-:W-:Y:S02]  /*3b40*/  ISETP.LT.OR P6, PT, R152, 0x41, P6 ;  /* 0x000000419800780c */ /* 0x000fe400037c1670 */
[----:B------:R-:W-:Y:S02]  /*3b50*/  FSEL R156, R22, -INF , !P4 ;  /* 0xff800000169c7808 */ /* 0x000fe40006000000 */
[----:B------:R-:W-:Y:S02]  /*3b60*/  ISETP.GT.AND P4, PT, R2, 0x60, P0 ;  /* 0x000000600200780c */ /* 0x000fe40000784270 */
[----:B------:R-:W-:Y:S01]  /*3b70*/  FSEL R19, R20, -INF , !P6 ;  /* 0xff80000014137808 */ /* 0x000fe20007000000 */
[----:B------:R-:W-:Y:S01]  /*3b80*/  FFMA.FTZ R156, R156, c[0x0][0x29c], -R154 ;  /* 0x0000a7009c9c7a23 */ /* 0x000fe2000001089a */
[----:B------:R-:W-:Y:S02]  /*3b90*/  ISETP.GT.AND P6, PT, R151, 0x60, P0 ;  /* 0x000000609700780c */ /* 0x000fe400007c4270 */
[----:B------:R-:W-:Y:S01]  /*3ba0*/  ISETP.LT.OR P4, PT, R149, 0x61, P4 ;  /* 0x000000619500780c */ /* 0x000fe20002781670 */
[--C-:B------:R-:W-:Y:S01]  /*3bb0*/  FFMA.FTZ R234, R19, c[0x0][0x29c], -R153.reuse ;  /* 0x0000a70013ea7a23 */ /* 0x100fe20000010899 */
[----:B------:R-:W-:Y:S02]  /*3bc0*/  ISETP.LT.OR P3, PT, R149, 0x62, P3 ;  /* 0x000000629500780c */ /* 0x000fe40001f61670 */
[----:B------:R-:W-:Y:S02]  /*3bd0*/  ISETP.LT.OR P5, PT, R152, 0x62, P5 ;  /* 0x000000629800780c */ /* 0x000fe40002fa1670 */
[----:B------:R-:W-:Y:S02]  /*3be0*/  FSEL R16, R34, -INF , !P4 ;  /* 0xff80000022107808 */ /* 0x000fe40006000000 */
[----:B------:R-:W-:Y:S02]  /*3bf0*/  ISETP.GT.AND P4, PT, R3, RZ, P0 ;  /* 0x000000ff0300720c */ /* 0x000fe40000784270 */
[----:B------:R-:W-:Y:S02]  /*3c00*/  FSEL R33, R33, -INF , !P5 ;  /* 0xff80000021217808 */ /* 0x000fe40006800000 */
[----:B------:R-:W-:Y:S02]  /*3c10*/  FSEL R35, R35, -INF , !P3 ;  /* 0xff80000023237808 */ /* 0x000fe40005800000 */
[----:B------:R-:W-:Y:S02]  /*3c20*/  ISETP.GT.AND P3, PT, R3, 0x1, P0 ;  /* 0x000000010300780c */ /* 0x000fe40000764270 */
[----:B------:R-:W-:Y:S02]  /*3c30*/  ISETP.GT.AND P5, PT, R0, 0x1, P0 ;  /* 0x000000010000780c */ /* 0x000fe400007a4270 */
[----:B------:R-:W-:Y:S02]  /*3c40*/  ISETP.LT.OR P6, PT, R152, 0x61, P6 ;  /* 0x000000619800780c */ /* 0x000fe400037c1670 */
[----:B------:R-:W-:Y:S02]  /*3c50*/  ISETP.LT.OR P4, PT, R150, 0x1, P4 ;  /* 0x000000019600780c */ /* 0x000fe40002781670 */
[----:B------:R-:W-:Y:S02]  /*3c60*/  FSEL R32, R32, -INF , !P6 ;  /* 0xff80000020207808 */ /* 0x000fe40007000000 */
[----:B------:R-:W-:Y:S02]  /*3c70*/  ISETP.GT.AND P6, PT, R0, RZ, P0 ;  /* 0x000000ff0000720c */ /* 0x000fe400007c4270 */
[----:B------:R-:W-:Y:S01]  /*3c80*/  ISETP.LT.OR P3, PT, R150, 0x2, P3 ;  /* 0x000000029600780c */ /* 0x000fe20001f61670 */
[--C-:B------:R-:W-:Y:S01]  /*3c90*/  FFMA.FTZ R232, R32, c[0x0][0x29c], -R153.reuse ;  /* 0x0000a70020e87a23 */ /* 0x100fe20000010899 */
[----:B------:R-:W-:Y:S01]  /*3ca0*/  ISETP.LT.OR P5, PT, R148, 0x2, P5 ;  /* 0x000000029400780c */ /* 0x000fe20002fa1670 */
[----:B------:R-:W-:Y:S01]  /*3cb0*/  FFMA.FTZ R153, R33, c[0x0][0x29c], -R153 ;  /* 0x0000a70021997a23 */ /* 0x000fe20000010899 */
[----:B------:R-:W-:Y:S02]  /*3cc0*/  FSEL R21, R10, -INF , !P4 ;  /* 0xff8000000a157808 */ /* 0x000fe40006000000 */
[----:B------:R-:W-:Y:S02]  /*3cd0*/  ISETP.GT.AND P4, PT, R3, 0x20, P0 ;  /* 0x000000200300780c */ /* 0x000fe40000784270 */
[----:B------:R-:W-:Y:S01]  /*3ce0*/  FSEL R22, R9, -INF , !P5 ;  /* 0xff80000009167808 */ /* 0x000fe20006800000 */
[--C-:B------:R-:W-:Y:S01]  /*3cf0*/  FFMA.FTZ R235, R21, c[0x0][0x29c], -R160.reuse ;  /* 0x0000a70015eb7a23 */ /* 0x100fe200000108a0 */
[----:B------:R-:W-:Y:S01]  /*3d00*/  FSEL R151, R11, -INF , !P3 ;  /* 0xff8000000b977808 */ /* 0x000fe20005800000 */
[----:B------:R-:W-:Y:S01]  /*3d10*/  MUFU.EX2 R153, R153 ;  /* 0x0000009900997308 */ /* 0x000fe20000000800 */
[----:B------:R-:W-:Y:S01]  /*3d20*/  ISETP.GT.AND P3, PT, R3, 0x21, P0 ;  /* 0x000000210300780c */ /* 0x000fe20000764270 */
[--C-:B------:R-:W-:Y:S01]  /*3d30*/  FFMA.FTZ R152, R22, c[0x0][0x29c], -R155.reuse ;  /* 0x0000a70016987a23 */ /* 0x100fe2000001089b */
[----:B------:R-:W-:Y:S01]  /*3d40*/  ISETP.GT.AND P5, PT, R0, 0x20, P0 ;  /* 0x000000200000780c */ /* 0x000fe200007a4270 */
[--C-:B------:R-:W-:Y:S01]  /*3d50*/  FFMA.FTZ R241, R151, c[0x0][0x29c], -R160.reuse ;  /* 0x0000a70097f17a23 */ /* 0x100fe200000108a0 */
[----:B------:R-:W-:Y:S02]  /*3d60*/  ISETP.LT.OR P6, PT, R148, 0x1, P6 ;  /* 0x000000019400780c */ /* 0x000fe400037c1670 */
[----:B------:R-:W-:Y:S02]  /*3d70*/  ISETP.LT.OR P3, PT, R150, 0x22, P3 ;  /* 0x000000229600780c */ /* 0x000fe40001f61670 */
[----:B------:R-:W-:Y:S01]  /*3d80*/  FSEL R23, R8, -INF , !P6 ;  /* 0xff80000008177808 */ /* 0x000fe20007000000 */
[----:B------:R-:W-:Y:S01]  /*3d90*/  MUFU.EX2 R152, R152 ;  /* 0x0000009800987308 */ /* 0x000fe20000000800 */
[C---:B---3--:R-:W-:Y:S02]  /*3da0*/  HMMA.16816.F32.BF16 R8, R136.reuse, R164, RZ ;  /* 0x000000a48808723c */ /* 0x048fe400000418ff */
[----:B------:R-:W-:Y:S02]  /*3db0*/  ISETP.GT.AND P6, PT, R0, 0x21, P0 ;  /* 0x000000210000780c */ /* 0x000fe400007c4270 */
[----:B------:R-:W-:Y:S02]  /*3dc0*/  ISETP.LT.OR P5, PT, R148, 0x21, P5 ;  /* 0x000000219400780c */ /* 0x000fe40002fa1670 */
[----:B------:R-:W-:Y:S02]  /*3dd0*/  ISETP.LT.OR P4, PT, R150, 0x21, P4 ;  /* 0x000000219600780c */ /* 0x000fe40002781670 */
[----:B------:R-:W-:Y:S02]  /*3de0*/  FSEL R20, R12, -INF , !P5 ;  /* 0xff8000000c147808 */ /* 0x000fe40006800000 */
[----:B------:R-:W-:Y:S02]  /*3df0*/  ISETP.GT.AND P5, PT, R0, 0x40, P0 ;  /* 0x000000400000780c */ /* 0x000fe400007a4270 */
[----:B------:R-:W-:Y:S01]  /*3e00*/  FSEL R149, R14, -INF , !P4 ;  /* 0xff8000000e957808 */ /* 0x000fe20006000000 */
[--C-:B------:R-:W-:Y:S01]  /*3e10*/  FFMA.FTZ R236, R20, c[0x0][0x29c], -R155.reuse ;  /* 0x0000a70014ec7a23 */ /* 0x100fe2000001089b */
[----:B------:R-:W-:Y:S02]  /*3e20*/  FSEL R34, R15, -INF , !P3 ;  /* 0xff8000000f227808 */ /* 0x000fe40005800000 */
[----:B------:R-:W-:Y:S01]  /*3e30*/  ISETP.GT.AND P3, PT, R3, 0x40, P0 ;  /* 0x000000400300780c */ /* 0x000fe20000764270 */
[--C-:B------:R-:W-:Y:S01]  /*3e40*/  FFMA.FTZ R242, R149, c[0x0][0x29c], -R160.reuse ;  /* 0x0000a70095f27a23 */ /* 0x100fe200000108a0 */
[----:B------:R-:W-:Y:S01]  /*3e50*/  ISETP.GT.AND P4, PT, R0, 0x41, P0 ;  /* 0x000000410000780c */ /* 0x000fe20000784270 */
[--C-:B------:R-:W-:Y:S01]  /*3e60*/  FFMA.FTZ R243, R34, c[0x0][0x29c], -R160.reuse ;  /* 0x0000a70022f37a23 */ /* 0x100fe200000108a0 */
[C---:B------:R-:W-:Y:S01]  /*3e70*/  ISETP.LT.OR P6, PT, R148.reuse, 0x22, P6 ;  /* 0x000000229400780c */ /* 0x040fe200037c1670 */
[----:B------:R-:W-:Y:S01]  /*3e80*/  MUFU.EX2 R149, R236 ;  /* 0x000000ec00957308 */ /* 0x000fe20000000800 */
[----:B------:R-:W-:Y:S02]  /*3e90*/  ISETP.LT.OR P4, PT, R148, 0x42, P4 ;  /* 0x000000429400780c */ /* 0x000fe40002781670 */
[----:B------:R-:W-:Y:S02]  /*3ea0*/  FSEL R2, R13, -INF , !P6 ;  /* 0xff8000000d027808 */ /* 0x000fe40007000000 */
[-C--:B------:R-:W-:Y:S01]  /*3eb0*/  HMMA.16816.F32.BF16 R12, R136, R166.reuse, RZ ;  /* 0x000000a6880c723c */ /* 0x080fe200000418ff */
[----:B------:R-:W-:Y:S02]  /*3ec0*/  ISETP.LT.OR P3, PT, R150, 0x41, P3 ;  /* 0x000000419600780c */ /* 0x000fe40001f61670 */
[----:B------:R-:W-:Y:S01]  /*3ed0*/  ISETP.LT.OR P5, PT, R148, 0x41, P5 ;  /* 0x000000419400780c */ /* 0x000fe20002fa1670 */
[--C-:B------:R-:W-:Y:S01]  /*3ee0*/  FFMA.FTZ R240, R2, c[0x0][0x29c], -R155.reuse ;  /* 0x0000a70002f07a23 */ /* 0x100fe2000001089b */
[----:B------:R-:W-:Y:S01]  /*3ef0*/  ISETP.GT.AND P6, PT, R0, 0x60, P0 ;  /* 0x000000600000780c */ /* 0x000fe200007c4270 */
[----:B------:R-:W-:Y:S01]  /*3f00*/  MUFU.EX2 R2, R162 ;  /* 0x000000a200027308 */ /* 0x000fe20000000800 */
[----:B------:R-:W-:Y:S02]  /*3f10*/  FSEL R24, R24, -INF , !P5 ;  /* 0xff80000018187808 */ /* 0x000fe40006800000 */
[----:B------:R-:W-:Y:S02]  /*3f20*/  ISETP.GT.AND P5, PT, R0, 0x61, P0 ;  /* 0x000000610000780c */ /* 0x000fe400007a4270 */
[----:B------:R-:W-:Y:S01]  /*3f30*/  ISETP.LT.OR P6, PT, R148, 0x61, P6 ;  /* 0x000000619400780c */ /* 0x000fe200037c1670 */
[--C-:B------:R-:W-:Y:S01]  /*3f40*/  FFMA.FTZ R0, R23, c[0x0][0x29c], -R155.reuse ;  /* 0x0000a70017007a23 */ /* 0x100fe2000001089b */
[----:B------:R-:W-:Y:S01]  /*3f50*/  FSEL R25, R25, -INF , !P4 ;  /* 0xff80000019197808 */ /* 0x000fe20006000000 */
[--C-:B------:R-:W-:Y:S01]  /*3f60*/  FFMA.FTZ R239, R24, c[0x0][0x29c], -R155.reuse ;  /* 0x0000a70018ef7a23 */ /* 0x100fe2000001089b */
[----:B------:R-:W-:Y:S01]  /*3f70*/  ISETP.GT.AND P4, PT, R3, 0x41, P0 ;  /* 0x000000410300780c */ /* 0x000fe20000784270 */
[----:B------:R2:W-:Y:S01]  /*3f80*/  MUFU.EX2 R151, R0 ;  /* 0x0000000000977308 */ /* 0x0005e20000000800 */
[----:B------:R-:W-:Y:S01]  /*3f90*/  FSEL R26, R26, -INF , !P3 ;  /* 0xff8000001a1a7808 */ /* 0x000fe20005800000 */
[--C-:B------:R-:W-:Y:S01]  /*3fa0*/  FFMA.FTZ R238, R25, c[0x0][0x29c], -R155.reuse ;  /* 0x0000a70019ee7a23 */ /* 0x100fe2000001089b */
[C---:B------:R-:W-:Y:S02]  /*3fb0*/  ISETP.GT.AND P3, PT, R3.reuse, 0x60, P0 ;  /* 0x000000600300780c */ /* 0x040fe40000764270 */
[----:B------:R-:W-:Y:S01]  /*3fc0*/  ISETP.GT.AND P0, PT, R3, 0x61, P0 ;  /* 0x000000610300780c */ /* 0x000fe20000704270 */
[----:B------:R-:W-:Y:S01]  /*3fd0*/  FFMA.FTZ R244, R26, c[0x0][0x29c], -R160 ;  /* 0x0000a7001af47a23 */ /* 0x000fe200000108a0 */
[----:B------:R-:W-:Y:S01]  /*3fe0*/  ISETP.LT.OR P5, PT, R148, 0x62, P5 ;  /* 0x000000629400780c */ /* 0x000fe20002fa1670 */
[--C-:B------:R-:W-:Y:S01]  /*3ff0*/  FFMA.FTZ R148, R16, c[0x0][0x29c], -R154.reuse ;  /* 0x0000a70010947a23 */ /* 0x100fe2000001089a */
[C---:B------:R-:W-:Y:S01]  /*4000*/  ISETP.LT.OR P4, PT, R150.reuse, 0x42, P4 ;  /* 0x000000429600780c */ /* 0x040fe20002781670 */
[----:B------:R-:W-:Y:S01]  /*4010*/  LDS R3, [R249.X4+0xf280] ;  /* 0x00f28000f9037984 */ /* 0x000fe20000004800 */
[C---:B------:R-:W-:Y:S02]  /*4020*/  ISETP.LT.OR P3, PT, R150.reuse, 0x61, P3 ;  /* 0x000000619600780c */ /* 0x040fe40001f61670 */
[----:B------:R-:W-:Y:S01]  /*4030*/  ISETP.LT.OR P0, PT, R150, 0x62, P0 ;  /* 0x000000629600780c */ /* 0x000fe20000701670 */
[--C-:B------:R-:W-:Y:S01]  /*4040*/  FFMA.FTZ R150, R18, c[0x0][0x29c], -R154.reuse ;  /* 0x0000a70012967a23 */ /* 0x100fe2000001089a */
[----:B------:R-:W-:Y:S01]  /*4050*/  MUFU.EX2 R148, R148 ;  /* 0x0000009400947308 */ /* 0x000fe20000000800 */
[C---:B------:R-:W-:Y:S02]  /*4060*/  HMMA.16816.F32.BF16 R16, R132.reuse, R166, RZ ;  /* 0x000000a68410723c */ /* 0x040fe400000418ff */
[----:B------:R-:W-:Y:S01]  /*4070*/  FSEL R27, R27, -INF , !P4 ;  /* 0xff8000001b1b7808 */ /* 0x000fe20006000000 */
[----:B------:R-:W-:Y:S01]  /*4080*/  FFMA.FTZ R154, R35, c[0x0][0x29c], -R154 ;  /* 0x0000a700239a7a23 */ /* 0x000fe2000001089a */
[----:B------:R-:W-:Y:S02]  /*4090*/  FSEL R28, R28, -INF , !P6 ;  /* 0xff8000001c1c7808 */ /* 0x000fe40007000000 */
[----:B------:R-:W-:Y:S01]  /*40a0*/  FSEL R29, R29, -INF , !P5 ;  /* 0xff8000001d1d7808 */ /* 0x000fe20006800000 */
[--C-:B------:R-:W-:Y:S01]  /*40b0*/  FFMA.FTZ R245, R27, c[0x0][0x29c], -R160.reuse ;  /* 0x0000a7001bf57a23 */ /* 0x100fe200000108a0 */
[-C--:B------:R-:W-:Y:S01]  /*40c0*/  HMMA.16816.F32.BF16 R20, R132, R168.reuse, RZ ;  /* 0x000000a88414723c */ /* 0x080fe200000418ff */
[----:B--2---:R-:W-:Y:S01]  /*40d0*/  LDS R0, [R249.X4+0xf2a0] ;  /* 0x00f2a000f9007984 */ /* 0x004fe20000004800 */
[----:B------:R-:W-:Y:S02]  /*40e0*/  MUFU.EX2 R154, R154 ;  /* 0x0000009a009a7308 */ /* 0x000fe40000000800 */
[----:B------:R-:W-:Y:S01]  /*40f0*/  FSEL R30, R30, -INF , !P3 ;  /* 0xff8000001e1e7808 */ /* 0x000fe20005800000 */
[--C-:B------:R-:W-:Y:S01]  /*4100*/  FFMA.FTZ R237, R28, c[0x0][0x29c], -R155.reuse ;  /* 0x0000a7001ced7a23 */ /* 0x100fe2000001089b */
[----:B------:R-:W-:Y:S01]  /*4110*/  FSEL R31, R31, -INF , !P0 ;  /* 0xff8000001f1f7808 */ /* 0x000fe20004000000 */
[----:B------:R-:W-:Y:S01]  /*4120*/  FFMA.FTZ R155, R29, c[0x0][0x29c], -R155 ;  /* 0x0000a7001d9b7a23 */ /* 0x000fe2000001089b */
[C---:B------:R-:W-:Y:S04]  /*4130*/  HMMA.16816.F32.BF16 R24, R136.reuse, R168, RZ ;  /* 0x000000a88818723c */ /* 0x040fe800000418ff */
[--C-:B------:R-:W-:Y:S01]  /*4140*/  FFMA.FTZ R248, R30, c[0x0][0x29c], -R160.reuse ;  /* 0x0000a7001ef87a23 */ /* 0x100fe200000108a0 */
[----:B------:R-:W-:Y:S01]  /*4150*/  MUFU.EX2 R155, R155 ;  /* 0x0000009b009b7308 */ /* 0x000fe20000000800 */
[----:B------:R-:W-:Y:S02]  /*4160*/  FFMA.FTZ R160, R31, c[0x0][0x29c], -R160 ;  /* 0x0000a7001fa07a23 */ /* 0x000fe400000108a0 */
[-C--:B------:R-:W-:Y:S01]  /*4170*/  HMMA.16816.F32.BF16 R28, R136, R170.reuse, RZ ;  /* 0x000000aa881c723c */ /* 0x080fe200000418ff */
[----:B------:R-:W-:Y:S06]  /*4180*/  LDSM.16.M88.4 R136, [R216+0xd880] ;  /* 0x00d88000d888783b */ /* 0x000fec0000000200 */
[----:B------:R-:W-:Y:S01]  /*4190*/  MUFU.EX2 R160, R160 ;  /* 0x000000a000a07308 */ /* 0x000fe20000000800 */
[----:B------:R-:W-:Y:S01]  /*41a0*/  HMMA.16816.F32.BF16 R32, R132, R170, RZ ;  /* 0x000000aa8420723c */ /* 0x000fe200000418ff */
[----:B------:R-:W2:Y:S07]  /*41b0*/  LDSM.16.M88.4 R132, [R216+0xd080] ;  /* 0x00d08000d884783b */ /* 0x000eae0000000200 */
[-C--:B----4-:R-:W-:Y:S08]  /*41c0*/  HMMA.16816.F32.BF16 R4, R140, R172.reuse, R4 ;  /* 0x000000ac8c04723c */ /* 0x090ff00000041804 */
[C---:B-1----:R-:W-:Y:S08]  /*41d0*/  HMMA.16816.F32.BF16 R8, R144.reuse, R172, R8 ;  /* 0x000000ac9008723c */ /* 0x042ff00000041808 */
[-C--:B------:R-:W-:Y:S08]  /*41e0*/  HMMA.16816.F32.BF16 R12, R144, R174.reuse, R12 ;  /* 0x000000ae900c723c */ /* 0x080ff0000004180c */
[C---:B------:R-:W-:Y:S08]  /*41f0*/  HMMA.16816.F32.BF16 R16, R140.reuse, R174, R16 ;  /* 0x000000ae8c10723c */ /* 0x040ff00000041810 */
[-C--:B------:R-:W-:Y:S08]  /*4200*/  HMMA.16816.F32.BF16 R20, R140, R176.reuse, R20 ;  /* 0x000000b08c14723c */ /* 0x080ff00000041814 */
[C---:B------:R-:W-:Y:S08]  /*4210*/  HMMA.16816.F32.BF16 R24, R144.reuse, R176, R24 ;  /* 0x000000b09018723c */ /* 0x040ff00000041818 */
[-C--:B------:R-:W-:Y:S01]  /*4220*/  HMMA.16816.F32.BF16 R28, R144, R178.reuse, R28 ;  /* 0x000000b2901c723c */ /* 0x080fe2000004181c */
[----:B------:R-:W-:Y:S07]  /*4230*/  MUFU.EX2 R146, R156 ;  /* 0x0000009c00927308 */ /* 0x000fee0000000800 */
[----:B------:R-:W-:Y:S03]  /*4240*/  HMMA.16816.F32.BF16 R32, R140, R178, R32 ;  /* 0x000000b28c20723c */ /* 0x000fe60000041820 */
[----:B------:R-:W1:Y:S05]  /*4250*/  MUFU.EX2 R141, R229 ;  /* 0x000000e5008d7308 */ /* 0x000e6a0000000800 */
[-C--:B--2---:R-:W-:Y:S05]  /*4260*/  HMMA.16816.F32.BF16 R4, R132, R180.reuse, R4 ;  /* 0x000000b48404723c */ /* 0x084fea0000041804 */
[----:B------:R-:W-:Y:S03]  /*4270*/  MUFU.EX2 R147, R150 ;  /* 0x0000009600937308 */ /* 0x000fe60000000800 */
[C---:B------:R-:W-:Y:S07]  /*4280*/  HMMA.16816.F32.BF16 R8, R136.reuse, R180, R8 ;  /* 0x000000b48808723c */ /* 0x040fee0000041808 */
[----:B------:R-:W-:Y:S01]  /*4290*/  MUFU.EX2 R143, R161 ;  /* 0x000000a1008f7308 */ /* 0x000fe20000000800 */
[-C--:B------:R-:W-:Y:S08]  /*42a0*/  HMMA.16816.F32.BF16 R12, R136, R182.reuse, R12 ;  /* 0x000000b6880c723c */ /* 0x080ff0000004180c */
[C---:B------:R-:W-:Y:S01]  /*42b0*/  HMMA.16816.F32.BF16 R16, R132.reuse, R182, R16 ;  /* 0x000000b68410723c */ /* 0x040fe20000041810 */
[----:B------:R-:W-:Y:S07]  /*42c0*/  MUFU.EX2 R144, R159 ;  /* 0x0000009f00907308 */ /* 0x000fee0000000800 */
[-C--:B------:R-:W-:Y:S03]  /*42d0*/  HMMA.16816.F32.BF16 R20, R132, R184.reuse, R20 ;  /* 0x000000b88414723c */ /* 0x080fe60000041814 */
[----:B------:R-:W-:Y:S05]  /*42e0*/  MUFU.EX2 R150, R240 ;  /* 0x000000f000967308 */ /* 0x000fea0000000800 */
[C---:B------:R-:W-:Y:S05]  /*42f0*/  HMMA.16816.F32.BF16 R24, R136.reuse, R184, R24 ;  /* 0x000000b88818723c */ /* 0x040fea0000041818 */
[----:B------:R-:W2:Y:S03]  /*4300*/  MUFU.EX2 R145, R163 ;  /* 0x000000a300917308 */ /* 0x000ea60000000800 */
[-C--:B------:R-:W-:Y:S01]  /*4310*/  HMMA.16816.F32.BF16 R28, R136, R186.reuse, R28 ;  /* 0x000000ba881c723c */ /* 0x080fe2000004181c */
[----:B------:R-:W-:Y:S06]  /*4320*/  LDSM.16.M88.4 R136, [R217+0x1800] ;  /* 0x00180000d988783b */ /* 0x000fec0000000200 */
[----:B------:R-:W-:Y:S01]  /*4330*/  MUFU.EX2 R140, R230 ;  /* 0x000000e6008c7308 */ /* 0x000fe20000000800 */
[----:B------:R-:W-:Y:S01]  /*4340*/  HMMA.16816.F32.BF16 R32, R132, R186, R32 ;  /* 0x000000ba8420723c */ /* 0x000fe20000041820 */
[----:B------:R-:W3:Y:S08]  /*4350*/  LDSM.16.M88.4 R132, [R217+0x1000] ;  /* 0x00100000d984783b */ /* 0x000ef00000000200 */
[----:B------:R-:W-:Y:S10]  /*4360*/  MUFU.EX2 R142, R158 ;  /* 0x0000009e008e7308 */ /* 0x000ff40000000800 */
[----:B------:R-:W-:Y:S10]  /*4370*/  MUFU.EX2 R159, R235 ;  /* 0x000000eb009f7308 */ /* 0x000ff40000000800 */
[----:B------:R-:W-:Y:S10]  /*4380*/  MUFU.EX2 R156, R239 ;  /* 0x000000ef009c7308 */ /* 0x000ff40000000800 */
[----:B------:R-:W-:Y:S01]  /*4390*/  MUFU.EX2 R158, R237 ;  /* 0x000000ed009e7308 */ /* 0x000fe20000000800 */
[-C--:B---3--:R-:W-:Y:S08]  /*43a0*/  HMMA.16816.F32.BF16 R4, R132, R188.reuse, R4 ;  /* 0x000000bc8404723c */ /* 0x088ff00000041804 */
        /* <DEDUP_REMOVED lines=8> */
[----:B------:R-:W3:Y:S07]  /*4430*/  LDSM.16.M88.4 R132, [R216+0xe080] ;  /* 0x00e08000d884783b */ /* 0x000eee0000000200 */
        /* <DEDUP_REMOVED lines=13> */
[C---:B------:R-:W-:Y:S04]  /*4510*/  HMMA.16816.F32.BF16 R16, R132.reuse, R206, R16 ;  /* 0x000000ce8410723c */ /* 0x040fe80000041810 */
[--C-:B------:R-:W-:Y:S02]  /*4520*/  FADD.FTZ R6, R6, -R0.reuse ;  /* 0x8000000006067221 */ /* 0x100fe40000010000 */
[--C-:B------:R-:W-:Y:S02]  /*4530*/  FADD.FTZ R7, R7, -R0.reuse ;  /* 0x8000000007077221 */ /* 0x100fe40000010000 */
[-C--:B------:R-:W-:Y:S04]  /*4540*/  HMMA.16816.F32.BF16 R20, R132, R208.reuse, R20 ;  /* 0x000000d08414723c */ /* 0x080fe80000041814 */
[----:B-1----:R-:W-:Y:S02]  /*4550*/  FMUL.FTZ R7, R141, R7 ;  /* 0x000000078d077220 */ /* 0x002fe40000410000 */
[--C-:B------:R-:W-:Y:S02]  /*4560*/  FADD.FTZ R5, R5, -R3.reuse ;  /* 0x8000000305057221 */ /* 0x100fe40000010000 */
[C---:B------:R-:W-:Y:S04]  /*4570*/  HMMA.16816.F32.BF16 R24, R136.reuse, R208, R24 ;  /* 0x000000d08818723c */ /* 0x040fe80000041818 */
[----:B------:R-:W-:Y:S02]  /*4580*/  FMUL.FTZ R5, R2, R5 ;  /* 0x0000000502057220 */ /* 0x000fe40000410000 */
[--C-:B------:R-:W-:Y:S02]  /*4590*/  FADD.FTZ R4, R4, -R3.reuse ;  /* 0x8000000304047221 */ /* 0x100fe40000010000 */
[-C--:B------:R-:W-:Y:S01]  /*45a0*/  HMMA.16816.F32.BF16 R28, R136, R210.reuse, R28 ;  /* 0x000000d2881c723c */ /* 0x080fe2000004181c */
[----:B------:R-:W1:Y:S03]  /*45b0*/  MUFU.EX2 R136, R157 ;  /* 0x0000009d00887308 */ /* 0x000e660000000800 */
[--C-:B------:R-:W-:Y:S02]  /*45c0*/  FADD.FTZ R18, R18, -R0.reuse ;  /* 0x8000000012127221 */ /* 0x100fe40000010000 */
[--C-:B------:R-:W-:Y:S02]  /*45d0*/  FADD.FTZ R19, R19, -R0.reuse ;  /* 0x8000000013137221 */ /* 0x100fe40000010000 */
[----:B------:R-:W-:Y:S03]  /*45e0*/  HMMA.16816.F32.BF16 R32, R132, R210, R32 ;  /* 0x000000d28420723c */ /* 0x000fe60000041820 */
[----:B------:R-:W3:Y:S01]  /*45f0*/  MUFU.EX2 R138, R234 ;  /* 0x000000ea008a7308 */ /* 0x000ee20000000800 */
[--C-:B------:R-:W-:Y:S02]  /*4600*/  FADD.FTZ R22, R22, -R0.reuse ;  /* 0x8000000016167221 */ /* 0x100fe40000010000 */
[--C-:B------:R-:W-:Y:S01]  /*4610*/  FADD.FTZ R23, R23, -R0.reuse ;  /* 0x8000000017177221 */ /* 0x100fe20000010000 */
[----:B--2---:R-:W-:Y:S01]  /*4620*/  F2FP.BF16.PACK_AB R134, R2, R145 ;  /* 0x000000910286723e */ /* 0x004fe200000010ff */
[--C-:B------:R-:W-:Y:S01]  /*4630*/  FADD.FTZ R16, R16, -R3.reuse ;  /* 0x8000000310107221 */ /* 0x100fe20000010000 */
[----:B------:R-:W2:Y:S03]  /*4640*/  LDS R2, [R249.X4+0xf300] ;  /* 0x00f30000f9027984 */ /* 0x000ea60000004800 */
[--C-:B------:R-:W-:Y:S01]  /*4650*/  FADD.FTZ R17, R17, -R3.reuse ;  /* 0x8000000311117221 */ /* 0x100fe20000010000 */
[----:B------:R-:W4:Y:S01]  /*4660*/  MUFU.EX2 R137, R233 ;  /* 0x000000e900897308 */ /* 0x000f220000000800 */
[--C-:B------:R-:W-:Y:S02]  /*4670*/  FADD.FTZ R20, R20, -R3.reuse ;  /* 0x8000000314147221 */ /* 0x100fe40000010000 */
[--C-:B------:R-:W-:Y:S01]  /*4680*/  FADD.FTZ R21, R21, -R3.reuse ;  /* 0x8000000315157221 */ /* 0x100fe20000010000 */
[----:B-1----:R-:W-:Y:S01]  /*4690*/  F2FP.BF16.PACK_AB R132, R136, R142 ;  /* 0x0000008e8884723e */ /* 0x002fe200000010ff */
[----:B------:R-:W-:Y:S02]  /*46a0*/  FMUL.FTZ R4, R145, R4 ;  /* 0x0000000491047220 */ /* 0x000fe40000410000 */
[----:B------:R-:W-:Y:S02]  /*46b0*/  FMUL.FTZ R16, R142, R16 ;  /* 0x000000108e107220 */ /* 0x000fe40000410000 */
[----:B------:R-:W-:Y:S01]  /*46c0*/  FMUL.FTZ R6, R140, R6 ;  /* 0x000000068c067220 */ /* 0x000fe20000410000 */
[----:B------:R-:W1:Y:S01]  /*46d0*/  MUFU.EX2 R145, R241 ;  /* 0x000000f100917308 */ /* 0x000e620000000800 */
[--C-:B------:R-:W-:Y:S01]  /*46e0*/  FADD.FTZ R34, R34, -R0.reuse ;  /* 0x8000000022227221 */ /* 0x100fe20000010000 */
[----:B------:R-:W-:Y:S01]  /*46f0*/  F2FP.BF16.PACK_AB R135, R5, R4 ;  /* 0x000000040587723e */ /* 0x000fe200000010ff */
[----:B------:R-:W-:Y:S02]  /*4700*/  FADD.FTZ R35, R35, -R0 ;  /* 0x8000000023237221 */ /* 0x000fe40000010000 */
[--C-:B------:R-:W-:Y:S01]  /*4710*/  FADD.FTZ R32, R32, -R3.reuse ;  /* 0x8000000320207221 */ /* 0x100fe20000010000 */
[----:B------:R-:W5:Y:S01]  /*4720*/  LDS R0, [R249.X4+0xf320] ;  /* 0x00f32000f9007984 */ /* 0x000f620000004800 */
[----:B------:R-:W-:Y:S01]  /*4730*/  FADD.FTZ R33, R33, -R3 ;  /* 0x8000000321217221 */ /* 0x000fe20000010000 */
[----:B------:R-:W-:Y:S01]  /*4740*/  F2FP.BF16.PACK_AB R3, R141, R140 ;  /* 0x0000008c8d03723e */ /* 0x000fe200000010ff */
[----:B---3--:R-:W-:Y:S01]  /*4750*/  FMUL.FTZ R20, R138, R20 ;  /* 0x000000148a147220 */ /* 0x008fe20000410000 */
[----:B------:R-:W-:Y:S01]  /*4760*/  MUFU.EX2 R142, R242 ;  /* 0x000000f2008e7308 */ /* 0x000fe20000000800 */
[----:B------:R-:W-:Y:S01]  /*4770*/  FMUL.FTZ R4, R146, R22 ;  /* 0x0000001692047220 */ /* 0x000fe20000410000 */
[----:B------:R-:W-:Y:S01]  /*4780*/  STS [R227+0xf480], R134 ;  /* 0x00f48086e3007388 */ /* 0x000fe20000000800 */
[----:B------:R-:W-:Y:S01]  /*4790*/  FMUL.FTZ R23, R147, R23 ;  /* 0x0000001793177220 */ /* 0x000fe20000410000 */
[C---:B----4-:R-:W-:Y:S01]  /*47a0*/  F2FP.BF16.PACK_AB R133, R137.reuse, R138 ;  /* 0x0000008a8985723e */ /* 0x050fe200000010ff */
[----:B------:R-:W-:Y:S01]  /*47b0*/  FMUL.FTZ R21, R137, R21 ;  /* 0x0000001589157220 */ /* 0x000fe20000410000 */
[----:B------:R1:W-:Y:S01]  /*47c0*/  STS [R227+0xf880], R3 ;  /* 0x00f88003e3007388 */ /* 0x0003e20000000800 */
[----:B------:R-:W-:Y:S01]  /*47d0*/  FMUL.FTZ R17, R136, R17 ;  /* 0x0000001188117220 */ /* 0x000fe20000410000 */
[----:B------:R-:W-:Y:S01]  /*47e0*/  F2FP.BF16.PACK_AB R23, R23, R4 ;  /* 0x000000041717723e */ /* 0x000fe200000010ff */
[----:B------:R-:W-:Y:S01]  /*47f0*/  FMUL.FTZ R33, R153, R33 ;  /* 0x0000002199217220 */ /* 0x000fe20000410000 */
[----:B------:R-:W3:Y:S01]  /*4800*/  MUFU.EX2 R140, R243 ;  /* 0x000000f3008c7308 */ /* 0x000ee20000000800 */
[----:B------:R-:W-:Y:S01]  /*4810*/  F2FP.BF16.PACK_AB R137, R21, R20 ;  /* 0x000000141589723e */ /* 0x000fe200000010ff */
[----:B------:R-:W-:Y:S01]  /*4820*/  STS [R228], R132 ;  /* 0x00000084e4007388 */ /* 0x000fe20000000800 */
[----:B------:R-:W-:Y:S01]  /*4830*/  F2FP.BF16.PACK_AB R20, R144, R143 ;  /* 0x0000008f9014723e */ /* 0x000fe200000010ff */
[----:B------:R-:W-:Y:S01]  /*4840*/  FMUL.FTZ R5, R143, R18 ;  /* 0x000000128f057220 */ /* 0x000fe20000410000 */
[----:B------:R-:W-:Y:S01]  /*4850*/  F2FP.BF16.PACK_AB R136, R17, R16 ;  /* 0x000000101188723e */ /* 0x000fe200000010ff */
[--C-:B--2---:R-:W-:Y:S01]  /*4860*/  FADD.FTZ R4, R12, -R2.reuse ;  /* 0x800000020c047221 */ /* 0x104fe20000010000 */
[----:B------:R-:W-:Y:S01]  /*4870*/  F2FP.BF16.PACK_AB R12, R152, R151 ;  /* 0x00000097980c723e */ /* 0x000fe200000010ff */
[----:B------:R-:W-:Y:S01]  /*4880*/  STS [R228+0x400], R20 ;  /* 0x00040014e4007388 */ /* 0x000fe20000000800 */
[--C-:B------:R-:W-:Y:S01]  /*4890*/  FADD.FTZ R25, R25, -R2.reuse ;  /* 0x8000000219197221 */ /* 0x100fe20000010000 */
[----:B------:R-:W2:Y:S01]  /*48a0*/  MUFU.EX2 R139, R232 ;  /* 0x000000e8008b7308 */ /* 0x000ea20000000800 */
[--C-:B------:R-:W-:Y:S01]  /*48b0*/  FADD.FTZ R29, R29, -R2.reuse ;  /* 0x800000021d1d7221 */ /* 0x100fe20000010000 */
[----:B------:R-:W-:Y:S01]  /*48c0*/  STS [R227+0x10480], R12 ;  /* 0x0104800ce3007388 */ /* 0x000fe20000000800 */
[--C-:B------:R-:W-:Y:S01]  /*48d0*/  FADD.FTZ R8, R8, -R2.reuse ;  /* 0x8000000208087221 */ /* 0x100fe20000010000 */
[----:B------:R-:W-:Y:S01]  /*48e0*/  F2FP.BF16.PACK_AB R18, R147, R146 ;  /* 0x000000929312723e */ /* 0x000fe200000010ff */
[--C-:B------:R-:W-:Y:S01]  /*48f0*/  FADD.FTZ R9, R9, -R2.reuse ;  /* 0x8000000209097221 */ /* 0x100fe20000010000 */
[----:B------:R-:W-:Y:S01]  /*4900*/  F2FP.BF16.PACK_AB R16, R154, R148 ;  /* 0x000000949a10723e */ /* 0x000fe200000010ff */
[--C-:B------:R-:W-:Y:S02]  /*4910*/  FADD.FTZ R13, R13, -R2.reuse ;  /* 0x800000020d0d7221 */ /* 0x100fe40000010000 */
[--C-:B------:R-:W-:Y:S01]  /*4920*/  FADD.FTZ R24, R24, -R2.reuse ;  /* 0x8000000218187221 */ /* 0x100fe20000010000 */
[----:B------:R-:W-:Y:S01]  /*4930*/  MUFU.EX2 R138, R245 ;  /* 0x000000f5008a7308 */ /* 0x000fe20000000800 */
[----:B-1----:R-:W-:Y:S01]  /*4940*/  F2FP.BF16.PACK_AB R3, R145, R159 ;  /* 0x0000009f9103723e */ /* 0x002fe200000010ff */
[----:B------:R-:W-:Y:S01]  /*4950*/  FADD.FTZ R28, R28, -R2 ;  /* 0x800000021c1c7221 */ /* 0x000fe20000010000 */
[----:B---3--:R-:W-:Y:S01]  /*4960*/  F2FP.BF16.PACK_AB R2, R140, R142 ;  /* 0x0000008e8c02723e */ /* 0x008fe200000010ff */
[----:B------:R-:W-:Y:S02]  /*4970*/  FMUL.FTZ R21, R154, R35 ;  /* 0x000000239a157220 */ /* 0x000fe40000410000 */
[----:B------:R-:W-:Y:S01]  /*4980*/  STS [R227+0x10880], R3 ;  /* 0x01088003e3007388 */ /* 0x000fe20000000800 */
[----:B------:R-:W-:Y:S02]  /*4990*/  FMUL.FTZ R19, R144, R19 ;  /* 0x0000001390137220 */ /* 0x000fe40000410000 */
[--C-:B-----5:R-:W-:Y:S01]  /*49a0*/  FADD.FTZ R10, R10, -R0.reuse ;  /* 0x800000000a0a7221 */ /* 0x120fe20000010000 */
[----:B------:R1:W-:Y:S01]  /*49b0*/  STS [R228+0x1400], R2 ;  /* 0x00140002e4007388 */ /* 0x0003e20000000800 */
[----:B------:R-:W3:Y:S01]  /*49c0*/  MUFU.EX2 R157, R238 ;  /* 0x000000ee009d7308 */ /* 0x000ee20000000800 */
[----:B------:R-:W-:Y:S01]  /*49d0*/  F2FP.BF16.PACK_AB R19, R19, R5 ;  /* 0x000000051313723e */ /* 0x000fe200000010ff */
[--C-:B------:R-:W-:Y:S01]  /*49e0*/  FADD.FTZ R11, R11, -R0.reuse ;  /* 0x800000000b0b7221 */ /* 0x100fe20000010000 */
[----:B------:R-:W-:Y:S01]  /*49f0*/  F2FP.BF16.PACK_AB R5, R155, R158 ;  /* 0x0000009e9b05723e */ /* 0x000fe200000010ff */
[----:B--2---:R-:W-:Y:S01]  /*4a00*/  FMUL.FTZ R17, R139, R32 ;  /* 0x000000208b117220 */ /* 0x004fe20000410000 */
[----:B------:R-:W-:Y:S01]  /*4a10*/  F2FP.BF16.PACK_AB R32, R153, R139 ;  /* 0x0000008b9920723e */ /* 0x000fe200000010ff */
[----:B------:R-:W-:Y:S02]  /*4a20*/  FMUL.FTZ R10, R159, R10 ;  /* 0x0000000a9f0a7220 */ /* 0x000fe40000410000 */
[----:B------:R-:W-:Y:S01]  /*4a30*/  FMUL.FTZ R11, R145, R11 ;  /* 0x0000000b910b7220 */ /* 0x000fe20000410000 */
[----:B------:R-:W-:Y:S01]  /*4a40*/  F2FP.BF16.PACK_AB R22, R33, R17 ;  /* 0x000000112116723e */ /* 0x000fe200000010ff */
[----:B------:R-:W1:Y:S01]  /*4a50*/  MUFU.EX2 R139, R244 ;  /* 0x000000f4008b7308 */ /* 0x000e620000000800 */
[----:B------:R-:W-:Y:S01]  /*4a60*/  F2FP.BF16.PACK_AB R17, R7, R6 ;  /* 0x000000060711723e */ /* 0x000fe200000010ff */
[----:B------:R-:W-:Y:S01]  /*4a70*/  FMUL.FTZ R33, R149, R4 ;  /* 0x0000000495217220 */ /* 0x000fe20000410000 */
[----:B------:R-:W-:Y:S01]  /*4a80*/  F2FP.BF16.PACK_AB R7, R150, R149 ;  /* 0x000000959607723e */ /* 0x000fe200000010ff */
[----:B------:R-:W-:Y:S02]  /*4a90*/  FMUL.FTZ R34, R148, R34 ;  /* 0x0000002294227220 */ /* 0x000fe40000410000 */
[--C-:B------:R-:W-:Y:S02]  /*4aa0*/  FADD.FTZ R15, R15, -R0.reuse ;  /* 0x800000000f0f7221 */ /* 0x100fe40000010000 */
[----:B------:R-:W-:Y:S01]  /*4ab0*/  STS [R228+0x1000], R7 ;  /* 0x00100007e4007388 */ /* 0x000fe20000000800 */
[----:B------:R-:W-:Y:S01]  /*4ac0*/  F2FP.BF16.PACK_AB R21, R21, R34 ;  /* 0x000000221515723e */ /* 0x000fe200000010ff */
[----:B------:R-:W2:Y:S01]  /*4ad0*/  MUFU.EX2 R35, R248 ;  /* 0x000000f800237308 */ /* 0x000ea20000000800 */
[----:B------:R-:W-:Y:S01]  /*4ae0*/  FMUL.FTZ R34, R151, R8 ;  /* 0x0000000897227220 */ /* 0x000fe20000410000 */
[----:B------:R-:W-:Y:S01]  /*4af0*/  STS [R227+0x11480], R133 ;  /* 0x01148085e3007388 */ /* 0x000fe20000000800 */
[----:B------:R-:W-:Y:S01]  /*4b00*/  FMUL.FTZ R6, R152, R9 ;  /* 0x0000000998067220 */ /* 0x000fe20000410000 */
[----:B---3--:R-:W-:Y:S01]  /*4b10*/  F2FP.BF16.PACK_AB R4, R157, R156 ;  /* 0x0000009c9d04723e */ /* 0x008fe200000010ff */
[--C-:B------:R-:W-:Y:S01]  /*4b20*/  FADD.FTZ R14, R14, -R0.reuse ;  /* 0x800000000e0e7221 */ /* 0x100fe20000010000 */
[----:B------:R-:W-:Y:S01]  /*4b30*/  STS [R227+0x11880], R18 ;  /* 0x01188012e3007388 */ /* 0x000fe20000000800 */
[----:B------:R-:W-:Y:S01]  /*4b40*/  FMUL.FTZ R9, R150, R13 ;  /* 0x0000000d96097220 */ /* 0x000fe20000410000 */
[----:B------:R-:W-:Y:S01]  /*4b50*/  F2FP.BF16.PACK_AB R6, R6, R34 ;  /* 0x000000220606723e */ /* 0x000fe200000010ff */
[----:B------:R-:W-:Y:S01]  /*4b60*/  FMUL.FTZ R14, R142, R14 ;  /* 0x0000000e8e0e7220 */ /* 0x000fe20000410000 */
[----:B------:R-:W-:Y:S01]  /*4b70*/  STS [R228+0x2000], R32 ;  /* 0x00200020e4007388 */ /* 0x000fe20000000800 */
[--C-:B------:R-:W-:Y:S01]  /*4b80*/  FADD.FTZ R27, R27, -R0.reuse ;  /* 0x800000001b1b7221 */ /* 0x100fe20000010000 */
[----:B------:R-:W-:Y:S01]  /*4b90*/  F2FP.BF16.PACK_AB R9, R9, R33 ;  /* 0x000000210909723e */ /* 0x000fe200000010ff */
[--C-:B------:R-:W-:Y:S01]  /*4ba0*/  FADD.FTZ R26, R26, -R0.reuse ;  /* 0x800000001a1a7221 */ /* 0x100fe20000010000 */
[----:B-1----:R-:W-:Y:S01]  /*4bb0*/  F2FP.BF16.PACK_AB R2, R138, R139 ;  /* 0x0000008b8a02723e */ /* 0x002fe200000010ff */
[----:B------:R-:W-:Y:S01]  /*4bc0*/  STS [R228+0x2400], R16 ;  /* 0x00240010e4007388 */ /* 0x000fe20000000800 */
[----:B------:R-:W-:Y:S02]  /*4bd0*/  FMUL.FTZ R24, R156, R24 ;  /* 0x000000189c187220 */ /* 0x000fe40000410000 */
[----:B------:R-:W-:Y:S01]  /*4be0*/  FMUL.FTZ R8, R157, R25 ;  /* 0x000000199d087220 */ /* 0x000fe20000410000 */
[----:B------:R1:W-:Y:S01]  /*4bf0*/  STS [R227+0x12880], R2 ;  /* 0x01288002e3007388 */ /* 0x0003e20000000800 */
[----:B------:R-:W-:Y:S02]  /*4c00*/  FMUL.FTZ R26, R139, R26 ;  /* 0x0000001a8b1a7220 */ /* 0x000fe40000410000 */
[----:B------:R-:W-:Y:S01]  /*4c10*/  FMUL.FTZ R3, R138, R27 ;  /* 0x0000001b8a037220 */ /* 0x000fe20000410000 */
[----:B------:R3:W-:Y:S01]  /*4c20*/  STS [R227+0x12480], R4 ;  /* 0x01248004e3007388 */ /* 0x0007e20000000800 */
[--C-:B------:R-:W-:Y:S01]  /*4c30*/  FADD.FTZ R30, R30, -R0.reuse ;  /* 0x800000001e1e7221 */ /* 0x100fe20000010000 */
[----:B------:R-:W-:Y:S01]  /*4c40*/  F2FP.BF16.PACK_AB R8, R8, R24 ;  /* 0x000000180808723e */ /* 0x000fe200000010ff */
[----:B------:R-:W-:Y:S01]  /*4c50*/  FADD.FTZ R31, R31, -R0 ;  /* 0x800000001f1f7221 */ /* 0x000fe20000010000 */
[----:B------:R-:W-:Y:S01]  /*4c60*/  STS [R228+0x3000], R5 ;  /* 0x00300005e4007388 */ /* 0x000fe20000000800 */
[----:B------:R-:W-:Y:S01]  /*4c70*/  FMUL.FTZ R28, R158, R28 ;  /* 0x0000001c9e1c7220 */ /* 0x000fe20000410000 */
[----:B------:R-:W-:Y:S01]  /*4c80*/  F2FP.BF16.PACK_AB R3, R3, R26 ;  /* 0x0000001a0303723e */ /* 0x000fe200000010ff */
[----:B------:R-:W-:Y:S02]  /*4c90*/  FMUL.FTZ R13, R155, R29 ;  /* 0x0000001d9b0d7220 */ /* 0x000fe40000410000 */
[----:B--2---:R-:W-:Y:S02]  /*4ca0*/  FMUL.FTZ R30, R35, R30 ;  /* 0x0000001e231e7220 */ /* 0x004fe40000410000 */
[C---:B------:R-:W-:Y:S01]  /*4cb0*/  FMUL.FTZ R31, R160.reuse, R31 ;  /* 0x0000001fa01f7220 */ /* 0x040fe20000410000 */
[----:B------:R-:W-:Y:S01]  /*4cc0*/  F2FP.BF16.PACK_AB R13, R13, R28 ;  /* 0x0000001c0d0d723e */ /* 0x000fe200000010ff */
[----:B------:R-:W-:Y:S01]  /*4cd0*/  IMAD.SHL.U32 R0, R221, 0x2, RZ ;  /* 0x00000002dd007824 */ /* 0x000fe200078e00ff */
[----:B-1----:R-:W-:Y:S01]  /*4ce0*/  F2FP.BF16.PACK_AB R2, R160, R35 ;  /* 0x00000023a002723e */ /* 0x002fe200000010ff */
[----:B---3--:R-:W-:Y:S04]  /*4cf0*/  FMUL.FTZ R4, R140, R15 ;  /* 0x0000000f8c047220 */ /* 0x008fe80000410000 */
[----:B------:R1:W-:Y:S04]  /*4d00*/  STS [R228+0x3400], R2 ;  /* 0x00340002e4007388 */ /* 0x0003e80000000800 */
[----:B------:R-:W-:Y:S01]  /*4d10*/  BAR.SYNC.DEFER_BLOCKING 0x0 ;  /* 0x0000000000007b1d */ /* 0x000fe20000010000 */
[----:B------:R-:W-:Y:S02]  /*4d20*/  F2FP.BF16.PACK_AB R4, R4, R14 ;  /* 0x0000000e0404723e */ /* 0x000fe400000010ff */
[----:B-1----:R-:W-:Y:S05]  /*4d30*/  F2FP.BF16.PACK_AB R2, R11, R10 ;  /* 0x0000000a0b02723e */ /* 0x002fea00000010ff */
        /* <DEDUP_REMOVED lines=98> */
[----:B------:R-:W-:Y:S02]  /*5360*/  ULDC.64 UR6, c[0x0][0x208] ;  /* 0x0000820000067ab9 */ /* 0x000fe40000000a00 */
[----:B------:R-:W-:Y:S01]  /*5370*/  UIMAD.WIDE.U32 UR26, UR21, UR6, URZ ;  /* 0x00000006151a72a5 */ /* 0x000fe2000f8e003f */
[----:B------:R-:W3:Y:S01]  /*5380*/  LDL.64 R238, [R1+0x28] ;  /* 0x0000280001ee7983 */ /* 0x000ee20000100a00 */
[----:B------:R-:W-:Y:S03]  /*5390*/  USHF.R.S32.HI UR24, URZ, 0x1f, UR21 ;  /* 0x0000001f3f187899 */ /* 0x000fe60008011415 */
[----:B------:R-:W4:Y:S01]  /*53a0*/  LDL R234, [R1+0x8] ;  /* 0x0000080001ea7983 */ /* 0x000f220000100800 */
[----:B------:R-:W-:Y:S01]  /*53b0*/  UIMAD UR24, UR24, UR6, URZ ;  /* 0x00000006181872a4 */ /* 0x000fe2000f8e023f */
[----:B------:R-:W-:Y:S02]  /*53c0*/  IMAD.U32 R9, RZ, RZ, UR26 ;  /* 0x0000001aff097e24 */ /* 0x000fe4000f8e00ff */
[----:B------:R-:W5:Y:S01]  /*53d0*/  LDL.64 R232, [R1+0x20] ;  /* 0x0000200001e87983 */ /* 0x000f620000100a00 */
[----:B------:R-:W-:Y:S02]  /*53e0*/  UIMAD UR24, UR21, UR7, UR24 ;  /* 0x00000007151872a4 */ /* 0x000fe4000f8e0218 */
[----:B------:R-:W-:Y:S01]  /*53f0*/  USHF.L.U32 UR7, UR21, 0x6, URZ ;  /* 0x0000000615077899 */ /* 0x000fe2000800063f */
[----:B------:R-:W3:Y:S01]  /*5400*/  LDL.64 R162, [R1+0x10] ;  /* 0x0000100001a27983 */ /* 0x000ee20000100a00 */
[----:B------:R-:W-:Y:S02]  /*5410*/  UIADD3 UR24, UR27, UR24, URZ ;  /* 0x000000181b187290 */ /* 0x000fe4000fffe03f */
[----:B------:R-:W-:Y:S01]  /*5420*/  USHF.R.S32.HI UR6, URZ, 0x1f, UR7 ;  /* 0x0000001f3f067899 */ /* 0x000fe20008011407 */
[----:B------:R-:W1:Y:S01]  /*5430*/  S2R R0, SR_CTAID.Y ;  /* 0x0000000000007919 */ /* 0x000e620000002600 */
[----:B------:R-:W-:Y:S01]  /*5440*/  IMAD.U32 R7, RZ, RZ, UR7 ;  /* 0x00000007ff077e24 */ /* 0x000fe2000f8e00ff */
[----:B------:R-:W-:Y:S01]  /*5450*/  UIADD3 UR7, -UR7, UR20, URZ ;  /* 0x0000001407077290 */ /* 0x000fe2000fffe13f */
[----:B------:R-:W-:Y:S01]  /*5460*/  IMAD.U32 R8, RZ, RZ, UR24 ;  /* 0x00000018ff087e24 */ /* 0x000fe2000f8e00ff */
[----:B-1----:R-:W-:Y:S05]  /*5470*/  SHF.R.S32.HI R6, RZ, 0x1f, R0 ;  /* 0x0000001fff067819 */ /* 0x002fea0000011400 */
[----:B------:R-:W-:Y:S04]  /*5480*/  IMAD R6, R6, c[0x0][0x288], RZ ;  /* 0x0000a20006067a24 */ /* 0x000fe800078e02ff */
[C---:B------:R-:W-:Y:S02]  /*5490*/  IMAD R6, R0.reuse, c[0x0][0x28c], R6 ;  /* 0x0000a30000067a24 */ /* 0x040fe400078e0206 */
[----:B--2---:R-:W-:Y:S02]  /*54a0*/  IMAD.MOV.U32 R4, RZ, RZ, R236 ;  /* 0x000000ffff047224 */ /* 0x004fe400078e00ec */
[----:B------:R-:W-:Y:S04]  /*54b0*/  IMAD.MOV.U32 R5, RZ, RZ, R237 ;  /* 0x000000ffff057224 */ /* 0x000fe800078e00ed */
[----:B------:R-:W-:Y:S01]  /*54c0*/  IMAD.WIDE.U32 R4, R0, c[0x0][0x288], R4 ;  /* 0x0000a20000047a25 */ /* 0x000fe200078e0004 */
[C---:B----4-:R-:W-:Y:S02]  /*54d0*/  LOP3.LUT P4, RZ, R234.reuse, 0x1, RZ, 0xc0, !PT ;  /* 0x00000001eaff7812 */ /* 0x050fe4000788c0ff */
[----:B------:R-:W-:Y:S01]  /*54e0*/  LOP3.LUT P5, RZ, R234, 0x4, RZ, 0xc0, !PT ;  /* 0x00000004eaff7812 */ /* 0x000fe200078ac0ff */
[----:B------:R-:W-:Y:S01]  /*54f0*/  IMAD.U32 R0, RZ, RZ, UR26 ;  /* 0x0000001aff007e24 */ /* 0x000fe2000f8e00ff */
[----:B------:R-:W-:Y:S01]  /*5500*/  IADD3 R7, P1, P0, R7, UR11, R4 ;  /* 0x0000000b07077c10 */ /* 0x000fe2000f83e004 */
[----:B------:R-:W-:Y:S01]  /*5510*/  IMAD.IADD R4, R5, 0x1, R6 ;  /* 0x0000000105047824 */ /* 0x000fe200078e0206 */
[----:B------:R-:W-:Y:S02]  /*5520*/  ISETP.GE.OR P4, PT, R246, UR7, !P4 ;  /* 0x00000007f6007c0c */ /* 0x000fe4000e786670 */
[----:B---3--:R-:W-:Y:S02]  /*5530*/  LEA R0, P3, R0, R238, 0x6 ;  /* 0x000000ee00007211 */ /* 0x008fe400078630ff */
[----:B------:R-:W-:Y:S02]  /*5540*/  ISETP.GE.OR P5, PT, R246, UR7, !P5 ;  /* 0x00000007f6007c0c */ /* 0x000fe4000efa6670 */
[----:B-----5:R-:W-:Y:S01]  /*5550*/  LEA.HI.X R5, R9, R233, R8, 0x6, P3 ;  /* 0x000000e909057211 */ /* 0x020fe200018f3408 */
[----:B------:R-:W-:Y:S01]  /*5560*/  IMAD.U32 R8, RZ, RZ, UR6 ;  /* 0x00000006ff087e24 */ /* 0x000fe2000f8e00ff */
[----:B------:R-:W-:Y:S04]  /*5570*/  LOP3.LUT P3, RZ, R234, 0x2, RZ, 0xc0, !PT ;  /* 0x00000002eaff7812 */ /* 0x000fe8000786c0ff */
[----:B------:R-:W-:Y:S02]  /*5580*/  ISETP.GE.OR P3, PT, R246, UR7, !P3 ;  /* 0x00000007f6007c0c */ /* 0x000fe4000df66670 */
[----:B------:R-:W-:Y:S02]  /*5590*/  IADD3.X R8, R8, UR9, R4, P1, P0 ;  /* 0x0000000908087c10 */ /* 0x000fe40008fe0404 */
[C---:B------:R-:W-:Y:S02]  /*55a0*/  LEA R4, P1, R0.reuse, c[0x0][0x1f0], 0x1 ;  /* 0x00007c0000047a11 */ /* 0x040fe400078208ff */
[C---:B------:R-:W-:Y:S02]  /*55b0*/  LEA R6, P0, R7.reuse, c[0x0][0x280], 0x2 ;  /* 0x0000a00007067a11 */ /* 0x040fe400078010ff */
[----:B------:R-:W-:Y:S01]  /*55c0*/  LEA.HI.X R5, R0, c[0x0][0x1f4], R5, 0x1, P1 ;  /* 0x00007d0000057a11 */ /* 0x000fe200008f0c05 */
[----:B------:R-:W-:Y:S01]  /*55d0*/  @!P2 IMAD.SHL.U32 R0, R162, 0x10, RZ ;  /* 0x00000010a200a824 */ /* 0x000fe200078e00ff */
[----:B------:R-:W-:Y:S03]  /*55e0*/  LEA.HI.X R7, R7, c[0x0][0x284], R8, 0x2, P0 ;  /* 0x0000a10007077a11 */ /* 0x000fe600000f1408 */
[----:B------:R-:W-:Y:S01]  /*55f0*/  @!PT LDS RZ, [RZ] ;  /* 0x00000000fffff984 */ /* 0x000fe20000000800 */
[----:B------:R-:W-:Y:S01]  /*5600*/  @!PT LDS RZ, [RZ] ;  /* 0x00000000fffff984 */ /* 0x000fe20000000800 */
[----:B------:R-:W-:Y:S01]  /*5610*/  @!PT LDS RZ, [RZ] ;  /* 0x00000000fffff984 */ /* 0x000fe20000000800 */
[----:B------:R1:W-:Y:S04]  /*5620*/  LDGSTS.E.BYPASS.LTC128B.128 [R252+0xc080], [R4.64], !P4 ;  /* 0x0c08000004fc7fae */ /* 0x0003e8000e101d56 */
[----:B------:R1:W-:Y:S04]  /*5630*/  LDGSTS.E.BYPASS.LTC128B.128 [R252+0xd080], [R4.64+0x40], !P3 ;  /* 0x0d08004004fc7fae */ /* 0x0003e8000d901d56 */
[----:B------:R1:W-:Y:S04]  /*5640*/  LDGSTS.E.BYPASS.LTC128B.128 [R252+0xe080], [R4.64+0x80], !P5 ;  /* 0x0e08008004fc7fae */ /* 0x0003e8000e901d56 */
[----:B------:R1:W-:Y:S02]  /*5650*/  @!P2 LDGSTS.E.BYPASS.LTC128B.128 [R0+0xf280], [R6.64] ;  /* 0x0f2800000600afae */ /* 0x0003e4000b901d56 */
.L_x_169:
        /* <DEDUP_REMOVED lines=241> */
.L_x_151:
[----:B------:R-:W-:Y:S01]  /*6570*/  USHF.L.U32 UR5, UR10, 0x7, URZ ;  /* 0x000000070a057899 */ /* 0x000fe2000800063f */
[----:B------:R-:W-:Y:S05]  /*6580*/  @P1 BRA `(.L_x_171) ;  /* 0x0000106000001947 */ /* 0x000fea0003800000 */
[----:B------:R-:W2:Y:S01]  /*6590*/  LDL.LU.64 R34, [R1+0x10] ;  /* 0x0000100001227983 */ /* 0x000ea20000300a00 */
[----:B------:R-:W-:Y:S01]  /*65a0*/  F2FP.BF16.PACK_AB R36, R37, R36 ;  /* 0x000000242524723e */ /* 0x000fe200000010ff */
[----:B------:R-:W-:Y:S01]  /*65b0*/  ULDC UR4, c[0x0][0x2f0] ;  /* 0x0000bc0000047ab9 */ /* 0x000fe20000000800 */
[----:B------:R-:W-:Y:S01]  /*65c0*/  F2FP.BF16.PACK_AB R38, R39, R38 ;  /* 0x000000262726723e */ /* 0x000fe200000010ff */
[----:B------:R-:W-:Y:S01]  /*65d0*/  UIADD3 UR4, -UR5, UR4, URZ ;  /* 0x0000000405047290 */ /* 0x000fe2000fffe13f */
[----:B------:R-:W-:Y:S01]  /*65e0*/  F2FP.BF16.PACK_AB R48, R49, R48 ;  /* 0x000000303130723e */ /* 0x000fe200000010ff */
[----:B------:R-:W-:Y:S01]  /*65f0*/  BSSY B0, `(.L_x_172) ;  /* 0x00000bd000007945 */ /* 0x000fe20003800000 */
[----:B------:R-:W-:Y:S01]  /*6600*/  F2FP.BF16.PACK_AB R50, R51, R50 ;  /* 0x000000323332723e */ /* 0x000fe200000010ff */
[----:B------:R-:W-:Y:S01]  /*6610*/  UISETP.LT.AND UP0, UPT, UR4, 0x80, UPT ;  /* 0x000000800400788c */ /* 0x000fe2000bf01270 */
[----:B------:R-:W-:-:S02]  /*6620*/  F2FP.BF16.PACK_AB R40, R41, R40 ;  /* 0x000000282928723e */ /* 0x000fc400000010ff */
[----:B------:R-:W-:Y:S01]  /*6630*/  F2FP.BF16.PACK_AB R42, R43, R42 ;  /* 0x0000002a2b2a723e */ /* 0x000fe200000010ff */
[----:B------:R-:W-:Y:S01]  /*6640*/  USEL UR4, UR4, 0x80, UP0 ;  /* 0x0000008004047887 */ /* 0x000fe20008000000 */
[----:B------:R-:W-:Y:S02]  /*6650*/  F2FP.BF16.PACK_AB R44, R45, R44 ;  /* 0x0000002c2d2c723e */ /* 0x000fe400000010ff */
[----:B------:R-:W-:Y:S02]  /*6660*/  F2FP.BF16.PACK_AB R46, R47, R46 ;  /* 0x0000002e2f2e723e */ /* 0x000fe400000010ff */
[----:B------:R-:W-:Y:S02]  /*6670*/  F2FP.BF16.PACK_AB R52, R53, R52 ;  /* 0x000000343534723e */ /* 0x000fe400000010ff */
[----:B------:R-:W-:Y:S02]  /*6680*/  F2FP.BF16.PACK_AB R54, R55, R54 ;  /* 0x000000363736723e */ /* 0x000fe400000010ff */
[----:B------:R-:W-:-:S02]  /*6690*/  F2FP.BF16.PACK_AB R64, R65, R64 ;  /* 0x000000404140723e */ /* 0x000fc400000010ff */
[----:B------:R-:W-:Y:S02]  /*66a0*/  F2FP.BF16.PACK_AB R66, R67, R66 ;  /* 0x000000424342723e */ /* 0x000fe400000010ff */
        /* <DEDUP_REMOVED lines=32> */
[----:B------:R-:W-:Y:S01]  /*68b0*/  F2FP.BF16.PACK_AB R13, R13, R122 ;  /* 0x0000007a0d0d723e */ /* 0x000fe200000010ff */
[----:B------:R-:W-:Y:S01]  /*68c0*/  BAR.SYNC.DEFER_BLOCKING 0x1, 0x100 ;  /* 0x0044000000007b1d */ /* 0x000fe20000010000 */
[----:B--2---:R-:W-:-:S04]  /*68d0*/  SHF.R.S32.HI R10, RZ, 0x1f, R34 ;  /* 0x0000001fff0a7819 */ /* 0x004fc80000011422 */
[CC--:B------:R-:W-:Y:S02]  /*68e0*/  LEA.HI R7, R10.reuse, R34.reuse, RZ, 0x2 ;  /* 0x000000220a077211 */ /* 0x0c0fe400078f10ff */
[----:B------:R-:W-:Y:S02]  /*68f0*/  LEA.HI R6, R10, R34, RZ, 0x7 ;  /* 0x000000220a067211 */ /* 0x000fe400078f38ff */
[--C-:B------:R-:W-:Y:S02]  /*6900*/  SHF.R.S32.HI R14, RZ, 0x2, R7.reuse ;  /* 0x00000002ff0e7819 */ /* 0x100fe40000011407 */
[----:B------:R-:W-:Y:S02]  /*6910*/  SHF.R.S32.HI R0, RZ, 0x1f, R7 ;  /* 0x0000001fff007819 */ /* 0x000fe40000011407 */
[----:B------:R-:W-:Y:S02]  /*6920*/  LOP3.LUT R3, R7, 0xfffffffc, RZ, 0xc0, !PT ;  /* 0xfffffffc07037812 */ /* 0x000fe400078ec0ff */
[----:B------:R-:W-:-:S02]  /*6930*/  LEA.HI R0, R0, R14, RZ, 0x3 ;  /* 0x0000000e00007211 */ /* 0x000fc400078f18ff */
[----:B------:R-:W-:Y:S01]  /*6940*/  SHF.R.U32.HI R6, RZ, 0x4, R6 ;  /* 0x00000004ff067819 */ /* 0x000fe20000011606 */
[----:B------:R-:W-:Y:S01]  /*6950*/  IMAD.IADD R9, R34, 0x1, -R3 ;  /* 0x0000000122097824 */ /* 0x000fe200078e0a03 */
[----:B------:R-:W-:Y:S02]  /*6960*/  LOP3.LUT R2, R0, 0xfffffff8, RZ, 0xc0, !PT ;  /* 0xfffffff800027812 */ /* 0x000fe400078ec0ff */
[----:B------:R-:W-:Y:S02]  /*6970*/  LEA.HI R0, R10, R34, RZ, 0x5 ;  /* 0x000000220a007211 */ /* 0x000fe400078f28ff */
[C---:B------:R-:W-:Y:S01]  /*6980*/  ISETP.GE.AND P5, PT, R14.reuse, UR4, PT ;  /* 0x000000040e007c0c */ /* 0x040fe2000bfa6270 */
[----:B------:R-:W-:Y:S01]  /*6990*/  IMAD.IADD R5, R14, 0x1, -R2 ;  /* 0x000000010e057824 */ /* 0x000fe200078e0a02 */
[--C-:B------:R-:W-:Y:S02]  /*69a0*/  SHF.R.S32.HI R11, RZ, 0x5, R0.reuse ;  /* 0x00000005ff0b7819 */ /* 0x100fe40000011400 */
[----:B------:R-:W-:-:S02]  /*69b0*/  SHF.R.S32.HI R0, RZ, 0x1f, R0 ;  /* 0x0000001fff007819 */ /* 0x000fc40000011400 */
[----:B------:R-:W-:Y:S02]  /*69c0*/  LEA.HI R2, R5, R5, RZ, 0x1 ;  /* 0x0000000505027211 */ /* 0x000fe400078f08ff */
[----:B------:R-:W-:Y:S02]  /*69d0*/  LEA.HI R0, R0, R11, RZ, 0x2 ;  /* 0x0000000b00007211 */ /* 0x000fe400078f10ff */
[----:B------:R-:W-:Y:S02]  /*69e0*/  SHF.R.S32.HI R8, RZ, 0x1, R2 ;  /* 0x00000001ff087819 */ /* 0x000fe40000011402 */
[----:B------:R-:W-:Y:S02]  /*69f0*/  LOP3.LUT R0, R0, 0x7ffffc, RZ, 0xc0, !PT ;  /* 0x007ffffc00007812 */ /* 0x000fe400078ec0ff */
[----:B------:R-:W-:Y:S01]  /*6a00*/  LOP3.LUT R3, R2, 0x3fffffe, RZ, 0xc0, !PT ;  /* 0x03fffffe02037812 */ /* 0x000fe200078ec0ff */
[C---:B-1----:R-:W-:Y:S01]  /*6a10*/  IMAD.SHL.U32 R4, R8.reuse, 0x40, RZ ;  /* 0x0000004008047824 */ /* 0x042fe200078e00ff */
[----:B------:R-:W-:Y:S01]  /*6a20*/  LOP3.LUT P0, RZ, R8, 0x2, RZ, 0xc0, !PT ;  /* 0x0000000208ff7812 */ /* 0x000fe2000780c0ff */
[----:B------:R-:W-:-:S02]  /*6a30*/  IMAD.IADD R0, R11, 0x1, -R0 ;  /* 0x000000010b007824 */ /* 0x000fc400078e0a00 */
[----:B------:R-:W-:Y:S01]  /*6a40*/  IMAD.SHL.U32 R8, R9, 0x8, RZ ;  /* 0x0000000809087824 */ /* 0x000fe200078e00ff */
[----:B------:R-:W-:Y:S01]  /*6a50*/  LOP3.LUT R2, R4, 0xc0, RZ, 0xc0, !PT ;  /* 0x000000c004027812 */ /* 0x000fe200078ec0ff */
[----:B------:R-:W-:Y:S02]  /*6a60*/  IMAD.IADD R4, R5, 0x1, -R3 ;  /* 0x0000000105047824 */ /* 0x000fe400078e0a03 */
[----:B------:R-:W-:Y:S01]  /*6a70*/  IMAD R3, R0, 0x100, R9 ;  /* 0x0000010000037824 */ /* 0x000fe200078e0209 */
[----:B------:R-:W-:Y:S02]  /*6a80*/  LEA.HI R0, R10, R34, RZ, 0x3 ;  /* 0x000000220a007211 */ /* 0x000fe400078f18ff */
[----:B------:R-:W-:Y:S01]  /*6a90*/  LOP3.LUT R6, R2, 0x8, R6, 0xf8, !PT ;  /* 0x0000000802067812 */ /* 0x000fe200078ef806 */
[----:B------:R-:W-:Y:S01]  /*6aa0*/  IMAD R3, R4, 0x10, R3 ;  /* 0x0000001004037824 */ /* 0x000fe200078e0203 */
[----:B------:R-:W-:Y:S01]  /*6ab0*/  SHF.R.U32.HI R2, RZ, 0x3, R2 ;  /* 0x00000003ff027819 */ /* 0x000fe20000011602 */
[----:B------:R-:W-:Y:S01]  /*6ac0*/  IMAD.SHL.U32 R4, R0, 0x8, RZ ;  /* 0x0000000800047824 */ /* 0x000fe200078e00ff */
[----:B------:R-:W-:-:S02]  /*6ad0*/  LEA.HI R0, R7, R14, RZ, 0x1 ;  /* 0x0000000e07007211 */ /* 0x000fc400078f08ff */
[----:B------:R-:W-:Y:S02]  /*6ae0*/  LOP3.LUT R2, R6, R2, RZ, 0x3c, !PT ;  /* 0x0000000206027212 */ /* 0x000fe400078e3cff */
[----:B------:R-:W-:Y:S02]  /*6af0*/  LOP3.LUT R5, R4, 0xc0, RZ, 0xc0, !PT ;  /* 0x000000c004057812 */ /* 0x000fe400078ec0ff */
[----:B------:R-:W-:Y:S01]  /*6b00*/  LOP3.LUT R4, R0, 0x3fffffe, RZ, 0xc0, !PT ;  /* 0x03fffffe00047812 */ /* 0x000fe200078ec0ff */
[----:B------:R-:W-:Y:S01]  /*6b10*/  IMAD.U32 R0, R3, 0x2, R2 ;  /* 0x0000000203007824 */ /* 0x000fe200078e0002 */
[----:B------:R-:W-:Y:S02]  /*6b20*/  SHF.R.U32.HI R6, RZ, 0x3, R5 ;  /* 0x00000003ff067819 */ /* 0x000fe40000011605 */
[----:B------:R-:W-:Y:S01]  /*6b30*/  F2FP.BF16.PACK_AB R3, R131, R130 ;  /* 0x000000828303723e */ /* 0x000fe200000010ff */
[----:B------:R-:W-:Y:S01]  /*6b40*/  IMAD.IADD R2, R14, 0x1, -R4 ;  /* 0x000000010e027824 */ /* 0x000fe200078e0a04 */
[----:B------:R-:W-:Y:S01]  /*6b50*/  LOP3.LUT R4, R5, 0x18, R8, 0xf8, !PT ;  /* 0x0000001805047812 */ /* 0x000fe200078ef808 */
[----:B------:R-:W-:Y:S01]  /*6b60*/  IMAD.SHL.U32 R0, R0, 0x2, RZ ;  /* 0x0000000200007824 */ /* 0x000fe200078e00ff */
[----:B------:R-:W-:Y:S01]  /*6b70*/  F2FP.BF16.PACK_AB R5, R125, R124 ;  /* 0x0000007c7d05723e */ /* 0x000fe200000010ff */
[----:B------:R-:W-:Y:S01]  /*6b80*/  IMAD R7, R11, 0x8, R2 ;  /* 0x000000080b077824 */ /* 0x000fe200078e0202 */
[----:B------:R-:W-:-:S02]  /*6b90*/  LOP3.LUT R6, R4, R6, RZ, 0x3c, !PT ;  /* 0x0000000604067212 */ /* 0x000fc400078e3cff */
[C---:B------:R-:W-:Y:S01]  /*6ba0*/  IADD3 R2, R0.reuse, 0x20, RZ ;  /* 0x0000002000027810 */ /* 0x040fe20007ffe0ff */
[----:B------:R-:W-:Y:S01]  /*6bb0*/  STS [R0+0x6080], R36 ;  /* 0x0060802400007388 */ /* 0x000fe20000000800 */
[----:B------:R-:W-:Y:S01]  /*6bc0*/  @P0 IADD3 R2, R0, -0x20, RZ ;  /* 0xffffffe000020810 */ /* 0x000fe20007ffe0ff */
[----:B------:R-:W-:Y:S01]  /*6bd0*/  IMAD.U32 R6, R7, 0x20, R6 ;  /* 0x0000002007067824 */ /* 0x000fe200078e0006 */
[----:B------:R-:W-:Y:S01]  /*6be0*/  F2FP.BF16.PACK_AB R4, R127, R126 ;  /* 0x0000007e7f04723e */ /* 0x000fe200000010ff */
[----:B------:R-:W-:Y:S01]  /*6bf0*/  STS [R0+0x6280], R38 ;  /* 0x0062802600007388 */ /* 0x000fe20000000800 */
[----:B------:R-:W-:-:S03]  /*6c00*/  SHF.R.S32.HI R9, RZ, 0x1f, R8 ;  /* 0x0000001fff097819 */ /* 0x000fc60000011408 */
        /* <DEDUP_REMOVED lines=27> */
[----:B------:R2:W-:Y:S04]  /*6dc0*/  STS [R0+0x1280], R30 ;  /* 0x0012801e00007388 */ /* 0x0005e80000000800 */
[----:B------:R-:W-:Y:S04]  /*6dd0*/  STS [R2+0x1080], R27 ;  /* 0x0010801b02007388 */ /* 0x000fe80000000800 */
[----:B------:R-:W-:Y:S04]  /*6de0*/  STS [R2+0x1280], R26 ;  /* 0x0012801a02007388 */ /* 0x000fe80000000800 */
[----:B------:R-:W-:Y:S04]  /*6df0*/  STS [R0+0x2080], R25 ;  /* 0x0020801900007388 */ /* 0x000fe80000000800 */
[----:B------:R-:W-:Y:S01]  /*6e00*/  STS [R0+0x2280], R24 ;  /* 0x0022801800007388 */ /* 0x000fe20000000800 */
[----:B-1----:R-:W-:-:S03]  /*6e10*/  IADD3 R28, R8, 0x20, RZ ;  /* 0x00000020081c7810 */ /* 0x002fc60007ffe0ff */
        /* <DEDUP_REMOVED lines=11> */
[----:B------:R3:W-:Y:S04]  /*6ed0*/  STS [R0+0x5280], R13 ;  /* 0x0052800d00007388 */ /* 0x0007e80000000800 */
[----:B------:R-:W-:Y:S04]  /*6ee0*/  STS [R2+0x5080], R5 ;  /* 0x0050800502007388 */ /* 0x000fe80000000800 */
[----:B------:R4:W-:Y:S04]  /*6ef0*/  STS [R2+0x5280], R4 ;  /* 0x0052800402007388 */ /* 0x0009e80000000800 */
[----:B--2---:R-:W2:Y:S04]  /*6f00*/  S2R R30, SR_CTAID.Y ;  /* 0x00000000001e7919 */ /* 0x004ea80000002600 */
[----:B------:R-:W5:Y:S01]  /*6f10*/  S2R R29, SR_CTAID.Z ;  /* 0x00000000001d7919 */ /* 0x000f620000002700 */
[----:B-1----:R-:W-:Y:S01]  /*6f20*/  SHF.R.S32.HI R15, RZ, 0x1f, R14 ;  /* 0x0000001fff0f7819 */ /* 0x002fe2000001140e */
[----:B---3--:R-:W-:-:S02]  /*6f30*/  IMAD.SHL.U32 R0, R6, 0x2, RZ ;  /* 0x0000000206007824 */ /* 0x008fc400078e00ff */
[----:B------:R-:W-:Y:S01]  /*6f40*/  BAR.SYNC.DEFER_BLOCKING 0x1, 0x100 ;  /* 0x0044000000007b1d */ /* 0x000fe20000010000 */
[----:B------:R-:W-:-:S04]  /*6f50*/  IMAD.U32 R6, RZ, RZ, UR10 ;  /* 0x0000000aff067e24 */ /* 0x000fc8000f8e00ff */
[----:B------:R-:W-:Y:S01]  /*6f60*/  IMAD.WIDE R6, R6, 0x80, R14 ;  /* 0x0000008006067825 */ /* 0x000fe200078e020e */
[----:B--2---:R-:W-:-:S03]  /*6f70*/  SHF.R.S32.HI R31, RZ, 0x1f, R30 ;  /* 0x0000001fff1f7819 */ /* 0x004fc6000001141e */
[----:B----4-:R-:W-:Y:S01]  /*6f80*/  IMAD.WIDE.U32 R2, R30, c[0x0][0x338], R8 ;  /* 0x0000ce001e027a25 */ /* 0x010fe200078e0008 */
[----:B-----5:R-:W-:-:S03]  /*6f90*/  SHF.R.S32.HI R68, RZ, 0x1f, R29 ;  /* 0x0000001fff447819 */ /* 0x020fc6000001141d */
[----:B------:R-:W-:-:S04]  /*6fa0*/  IMAD R4, R31, c[0x0][0x338], RZ ;  /* 0x0000ce001f047a24 */ /* 0x000fc800078e02ff */
[----:B------:R-:W-:-:S04]  /*6fb0*/  IMAD R4, R30, c[0x0][0x33c], R4 ;  /* 0x0000cf001e047a24 */ /* 0x000fc800078e0204 */
[----:B------:R-:W-:Y:S01]  /*6fc0*/  IMAD.IADD R3, R3, 0x1, R4 ;  /* 0x0000000103037824 */ /* 0x000fe200078e0204 */
[----:B------:R1:W2:Y:S01]  /*6fd0*/  LDS.128 R40, [R0+0x7080] ;  /* 0x0070800000287984 */ /* 0x0002a20000000c00 */
[----:B------:R-:W-:Y:S02]  /*6fe0*/  IMAD R4, R68, c[0x0][0x340], RZ ;  /* 0x0000d00044047a24 */ /* 0x000fe400078e02ff */
[C---:B------:R-:W-:Y:S01]  /*6ff0*/  IMAD.WIDE.U32 R12, R29.reuse, c[0x0][0x340], R2 ;  /* 0x0000d0001d0c7a25 */ /* 0x040fe200078e0002 */
[----:B------:R1:W3:Y:S03]  /*7000*/  LDS.128 R36, [R0+0x9080] ;  /* 0x0090800000247984 */ /* 0x0002e60000000c00 */
[----:B------:R-:W-:Y:S01]  /*7010*/  IMAD R4, R29, c[0x0][0x344], R4 ;  /* 0x0000d1001d047a24 */ /* 0x000fe200078e0204 */
[----:B------:R1:W4:Y:S03]  /*7020*/  LDS.128 R32, [R0+0xb080] ;  /* 0x00b0800000207984 */ /* 0x0003260000000c00 */
[----:B------:R-:W-:Y:S01]  /*7030*/  IMAD.IADD R5, R13, 0x1, R4 ;  /* 0x000000010d057824 */ /* 0x000fe200078e0204 */
[----:B------:R1:W1:Y:S04]  /*7040*/  LDS.128 R52, [R0+0x80] ;  /* 0x0000800000347984 */ /* 0x0002680000000c00 */
[----:B------:R1:W1:Y:S04]  /*7050*/  LDS.128 R48, [R0+0x2080] ;  /* 0x0020800000307984 */ /* 0x0002680000000c00 */
[----:B------:R1:W1:Y:S04]  /*7060*/  LDS.128 R44, [R0+0x4080] ;  /* 0x00408000002c7984 */ /* 0x0002680000000c00 */
[----:B------:R1:W1:Y:S04]  /*7070*/  LDS.128 R60, [R0+0x1080] ;  /* 0x00108000003c7984 */ /* 0x0002680000000c00 */
[----:B------:R1:W1:Y:S04]  /*7080*/  LDS.128 R56, [R0+0x3080] ;  /* 0x0030800000387984 */ /* 0x0002680000000c00 */
[----:B------:R1:W1:Y:S01]  /*7090*/  LDS.128 R64, [R0+0x5080] ;  /* 0x0050800000407984 */ /* 0x0002620000000c00 */
[----:B------:R-:W-:Y:S05]  /*70a0*/  @P5 BRA `(.L_x_173) ;  /* 0x0000011000005947 */ /* 0x000fea0003800000 */
[C---:B------:R-:W-:Y:S01]  /*70b0*/  ISETP.GE.AND P3, PT, R8.reuse, c[0x0][0x324], PT ;  /* 0x0000c90008007a0c */ /* 0x040fe20003f66270 */
[----:B------:R-:W5:Y:S01]  /*70c0*/  LDS.128 R24, [R0+0x8080] ;  /* 0x0080800000187984 */ /* 0x000f620000000c00 */
[----:B------:R-:W-:Y:S01]  /*70d0*/  IMAD.MOV.U32 R4, RZ, RZ, R12 ;  /* 0x000000ffff047224 */ /* 0x000fe200078e000c */
[----:B------:R-:W-:-:S02]  /*70e0*/  IADD3 R2, R8, 0x40, RZ ;  /* 0x0000004008027810 */ /* 0x000fc40007ffe0ff */
[----:B------:R-:W-:Y:S01]  /*70f0*/  LDS.128 R16, [R0+0xa080] ;  /* 0x00a0800000107984 */ /* 0x000fe20000000c00 */
[----:B------:R-:W-:Y:S01]  /*7100*/  IMAD.WIDE.U32 R10, R6, c[0x0][0x330], R4 ;  /* 0x0000cc00060a7a25 */ /* 0x000fe200078e0004 */
[----:B------:R-:W-:Y:S02]  /*7110*/  ISETP.GE.AND P2, PT, R28, c[0x0][0x324], PT ;  /* 0x0000c9001c007a0c */ /* 0x000fe40003f46270 */
[----:B------:R-:W-:Y:S02]  /*7120*/  ISETP.GE.AND P1, PT, R2, c[0x0][0x324], PT ;  /* 0x0000c90002007a0c */ /* 0x000fe40003f26270 */
[----:B------:R-:W-:Y:S02]  /*7130*/  LEA R2, P0, R10, c[0x0][0x318], 0x1 ;  /* 0x0000c6000a027a11 */ /* 0x000fe400078008ff */
[----:B------:R4:W3:Y:S02]  /*7140*/  @!P3 LDS.128 R20, [R0+0x6080] ;  /* 0x006080000014b984 */ /* 0x0008e40000000c00 */
[----:B-1--4-:R-:W-:-:S04]  /*7150*/  IMAD R0, R7, c[0x0][0x330], RZ ;  /* 0x0000cc0007007a24 */ /* 0x012fc800078e02ff */
[----:B------:R-:W-:-:S04]  /*7160*/  IMAD R0, R6, c[0x0][0x334], R0 ;  /* 0x0000cd0006007a24 */ /* 0x000fc800078e0200 */
[----:B------:R-:W-:-:S05]  /*7170*/  IMAD.IADD R0, R11, 0x1, R0 ;  /* 0x000000010b007824 */ /* 0x000fca00078e0200 */
[----:B------:R-:W-:-:S05]  /*7180*/  LEA.HI.X R3, R10, c[0x0][0x31c], R0, 0x1, P0 ;  /* 0x0000c7000a037a11 */ /* 0x000fca00000f0c00 */
[----:B-----5:R1:W-:Y:S04]  /*7190*/  @!P2 STG.E.128 [R2.64+0x40], R24 ;  /* 0x000040180200a986 */ /* 0x0203e8000c101d16 */
[----:B---3--:R1:W-:Y:S04]  /*71a0*/  @!P3 STG.E.128 [R2.64], R20 ;  /* 0x000000140200b986 */ /* 0x0083e8000c101d16 */
[----:B------:R1:W-:Y:S02]  /*71b0*/  @!P1 STG.E.128 [R2.64+0x80], R16 ;  /* 0x0000801002009986 */ /* 0x0003e4000c101d16 */
.L_x_173:
[----:B------:R-:W-:Y:S05]  /*71c0*/  BSYNC B0 ;  /* 0x0000000000007941 */ /* 0x000fea0003800000 */
.L_x_172:
[----:B-1----:R-:W-:Y:S01]  /*71d0*/  IADD3 R0, R14, 0x40, RZ ;  /* 0x000000400e007810 */ /* 0x002fe20007ffe0ff */
[----:B------:R-:W-:Y:S03]  /*71e0*/  BSSY B0, `(.L_x_174) ;  /* 0x0000014000007945 */ /* 0x000fe60003800000 */
[----:B------:R-:W-:-:S13]  /*71f0*/  ISETP.GE.AND P4, PT, R0, UR4, PT ;  /* 0x0000000400007c0c */ /* 0x000fda000bf86270 */
[----:B------:R-:W-:Y:S05]  /*7200*/  @P4 BRA `(.L_x_175) ;  /* 0x0000011000004947 */ /* 0x000fea0003800000 */
[----:B------:R-:W-:Y:S01]  /*7210*/  IADD3 R0, P0, R6, 0x40, RZ ;  /* 0x0000004006007810 */ /* 0x000fe20007f1e0ff */
[----:B------:R-:W-:Y:S01]  /*7220*/  IMAD.MOV.U32 R3, RZ, RZ, R5 ;  /* 0x000000ffff037224 */ /* 0x000fe200078e0005 */
[C---:B------:R-:W-:Y:S02]  /*7230*/  IADD3 R10, R8.reuse, 0x40, RZ ;  /* 0x00000040080a7810 */ /* 0x040fe40007ffe0ff */
[----:B------:R-:W-:Y:S01]  /*7240*/  ISETP.GE.AND P2, PT, R8, c[0x0][0x324], PT ;  /* 0x0000c90008007a0c */ /* 0x000fe20003f46270 */
[----:B------:R-:W-:Y:S01]  /*7250*/  IMAD.X R2, RZ, RZ, R7, P0 ;  /* 0x000000ffff027224 */ /* 0x000fe200000e0607 */
[----:B------:R-:W-:Y:S02]  /*7260*/  ISETP.GE.AND P0, PT, R10, c[0x0][0x324], PT ;  /* 0x0000c9000a007a0c */ /* 0x000fe40003f06270 */
[----:B------:R-:W-:Y:S01]  /*7270*/  ISETP.GE.AND P1, PT, R28, c[0x0][0x324], PT ;  /* 0x0000c9001c007a0c */ /* 0x000fe20003f26270 */
[----:B------:R-:W-:Y:S02]  /*7280*/  IMAD R11, R2, c[0x0][0x330], RZ ;  /* 0x0000cc00020b7a24 */ /* 0x000fe400078e02ff */
[----:B------:R-:W-:-:S04]  /*7290*/  IMAD.MOV.U32 R2, RZ, RZ, R12 ;  /* 0x000000ffff027224 */ /* 0x000fc800078e000c */
[----:B------:R-:W-:-:S04]  /*72a0*/  IMAD.WIDE.U32 R4, R0, c[0x0][0x330], R2 ;  /* 0x0000cc0000047a25 */ /* 0x000fc800078e0002 */
[----:B------:R-:W-:Y:S01]  /*72b0*/  IMAD R0, R0, c[0x0][0x334], R11 ;  /* 0x0000cd0000007a24 */ /* 0x000fe200078e020b */
[----:B------:R-:W-:-:S03]  /*72c0*/  LEA R2, P3, R4, c[0x0][0x318], 0x1 ;  /* 0x0000c60004027a11 */ /* 0x000fc600078608ff */
[----:B------:R-:W-:-:S05]  /*72d0*/  IMAD.IADD R0, R5, 0x1, R0 ;  /* 0x0000000105007824 */ /* 0x000fca00078e0200 */
[----:B------:R-:W-:-:S05]  /*72e0*/  LEA.HI.X R3, R4, c[0x0][0x31c], R0, 0x1, P3 ;  /* 0x0000c70004037a11 */ /* 0x000fca00018f0c00 */
[----:B--2---:R1:W-:Y:S04]  /*72f0*/  @!P2 STG.E.128 [R2.64], R40 ;  /* 0x000000280200a986 */ /* 0x0043e8000c101d16 */
[----:B---3--:R1:W-:Y:S04]  /*7300*/  @!P1 STG.E.128 [R2.64+0x40], R36 ;  /* 0x0000402402009986 */ /* 0x0083e8000c101d16 */
[----:B----4-:R1:W-:Y:S02]  /*7310*/  @!P0 STG.E.128 [R2.64+0x80], R32 ;  /* 0x0000802002008986 */ /* 0x0103e4000c101d16 */
.L_x_175:
[----:B------:R-:W-:Y:S05]  /*7320*/  BSYNC B0 ;  /* 0x0000000000007941 */ /* 0x000fea0003800000 */
.L_x_174:
[----:B------:R-:W-:Y:S01]  /*7330*/  IMAD R0, R31, c[0x0][0x308], RZ ;  /* 0x0000c2001f007a24 */ /* 0x000fe200078e02ff */
[----:B------:R-:W-:Y:S01]  /*7340*/  BSSY B0, `(.L_x_176) ;  /* 0x0000017000007945 */ /* 0x000fe20003800000 */
[----:B-1----:R-:W-:-:S04]  /*7350*/  IMAD.WIDE.U32 R2, R30, c[0x0][0x308], R8 ;  /* 0x0000c2001e027a25 */ /* 0x002fc800078e0008 */
        /* <DEDUP_REMOVED lines=16> */
[----:B------:R-:W-:-:S04]  /*7460*/  LEA R4, P0, R10, c[0x0][0x2e8], 0x1 ;  /* 0x0000ba000a047a11 */ /* 0x000fc800078008ff */
[----:B------:R-:W-:-:S05]  /*7470*/  LEA.HI.X R5, R10, c[0x0][0x2ec], R0, 0x1, P0 ;  /* 0x0000bb000a057a11 */ /* 0x000fca00000f0c00 */
[----:B------:R1:W-:Y:S04]  /*7480*/  @!P3 STG.E.128 [R4.64], R52 ;  /* 0x000000340400b986 */ /* 0x0003e8000c101d16 */
[----:B------:R1:W-:Y:S04]  /*7490*/  @!P2 STG.E.128 [R4.64+0x40], R48 ;  /* 0x000040300400a986 */ /* 0x0003e8000c101d16 */
[----:B------:R1:W-:Y:S02]  /*74a0*/  @!P1 STG.E.128 [R4.64+0x80], R44 ;  /* 0x0000802c04009986 */ /* 0x0003e4000c101d16 */
.L_x_177:
[----:B------:R-:W-:Y:S05]  /*74b0*/  BSYNC B0 ;  /* 0x0000000000007941 */ /* 0x000fea0003800000 */
.L_x_176:
        /* <DEDUP_REMOVED lines=11> */
[----:B------:R-:W-:Y:S02]  /*7570*/  LEA.HI.X R3, R4, c[0x0][0x2ec], R0, 0x1, P2 ;  /* 0x0000bb0004037a11 */ /* 0x000fe400010f0c00 */
[----:B------:R-:W-:-:S03]  /*7580*/  IADD3 R0, R8, 0x40, RZ ;  /* 0x0000004008007810 */ /* 0x000fc60007ffe0ff */
[----:B------:R1:W-:Y:S01]  /*7590*/  @!P0 STG.E.128 [R2.64+0x40], R56 ;  /* 0x0000403802008986 */ /* 0x0003e2000c101d16 */
[----:B------:R-:W-:-:S03]  /*75a0*/  ISETP.GE.AND P0, PT, R0, c[0x0][0x2f4], PT ;  /* 0x0000bd0000007a0c */ /* 0x000fc60003f06270 */
[----:B------:R1:W-:Y:S10]  /*75b0*/  @!P1 STG.E.128 [R2.64], R60 ;  /* 0x0000003c02009986 */ /* 0x0003f4000c101d16 */
[----:B------:R-:W-:Y:S05]  /*75c0*/  @P0 EXIT ;  /* 0x000000000000094d */ /* 0x000fea0003800000 */
[----:B------:R-:W-:Y:S01]  /*75d0*/  STG.E.128 [R2.64+0x80], R64 ;  /* 0x0000804002007986 */ /* 0x000fe2000c101d16 */
[----:B------:R-:W-:Y:S05]  /*75e0*/  EXIT ;  /* 0x000000000000794d */ /* 0x000fea0003800000 */
.L_x_171:
[----:B------:R-:W2:Y:S01]  /*75f0*/  LDL.LU.64 R2, [R1+0x10] ;  /* 0x0000100001027983 */ /* 0x000ea20000300a00 */
[----:B------:R-:W-:Y:S01]  /*7600*/  ULDC UR4, c[0x0][0x2f0] ;  /* 0x0000bc0000047ab9 */ /* 0x000fe20000000800 */
[----:B------:R-:W-:Y:S01]  /*7610*/  IMAD.U32 R6, RZ, RZ, UR10 ;  /* 0x0000000aff067e24 */ /* 0x000fe2000f8e00ff */
[----:B------:R-:W-:Y:S01]  /*7620*/  UIADD3 UR4, -UR5, UR4, URZ ;  /* 0x0000000405047290 */ /* 0x000fe2000fffe13f */
[----:B------:R-:W3:Y:S01]  /*7630*/  S2R R18, SR_CTAID.Y ;  /* 0x0000000000127919 */ /* 0x000ee20000002600 */
[----:B------:R-:W-:Y:S03]  /*7640*/  BSSY B0, `(.L_x_178) ;  /* 0x0000026000007945 */ /* 0x000fe60003800000 */
[----:B------:R-:W4:Y:S01]  /*7650*/  S2R R19, SR_CTAID.Z ;  /* 0x0000000000137919 */ /* 0x000f220000002700 */
[----:B---3--:R-:W-:-:S02]  /*7660*/  SHF.R.S32.HI R20, RZ, 0x1f, R18 ;  /* 0x0000001fff147819 */ /* 0x008fc40000011412 */
[----:B----4-:R-:W-:Y:S02]  /*7670*/  SHF.R.S32.HI R21, RZ, 0x1f, R19 ;  /* 0x0000001fff157819 */ /* 0x010fe40000011413 */
[----:B--2---:R-:W-:-:S04]  /*7680*/  SHF.R.S32.HI R0, RZ, 0x1f, R2 ;  /* 0x0000001fff007819 */ /* 0x004fc80000011402 */
[----:B------:R-:W-:-:S04]  /*7690*/  LEA.HI R8, R0, R2, RZ, 0x2 ;  /* 0x0000000200087211 */ /* 0x000fc800078f10ff */
[----:B------:R-:W-:Y:S02]  /*76a0*/  LOP3.LUT R0, R8, 0x1ffffffc, RZ, 0xc0, !PT ;  /* 0x1ffffffc08007812 */ /* 0x000fe400078ec0ff */
[----:B------:R-:W-:-:S03]  /*76b0*/  SHF.R.S32.HI R8, RZ, 0x2, R8 ;  /* 0x00000002ff087819 */ /* 0x000fc60000011408 */
[----:B------:R-:W-:Y:S01]  /*76c0*/  IMAD.IADD R0, R2, 0x1, -R0 ;  /* 0x0000000102007824 */ /* 0x000fe200078e0a00 */
[----:B------:R-:W-:Y:S02]  /*76d0*/  ISETP.GE.AND P5, PT, R8, UR4, PT ;  /* 0x0000000408007c0c */ /* 0x000fe4000bfa6270 */
[--C-:B------:R-:W-:Y:S01]  /*76e0*/  SHF.R.S32.HI R9, RZ, 0x1f, R8.reuse ;  /* 0x0000001fff097819 */ /* 0x100fe20000011408 */
[----:B------:R-:W-:Y:S02]  /*76f0*/  IMAD.SHL.U32 R12, R0, 0x8, RZ ;  /* 0x00000008000c7824 */ /* 0x000fe400078e00ff */
[----:B------:R-:W-:Y:S02]  /*7700*/  IMAD R0, R20, c[0x0][0x308], RZ ;  /* 0x0000c20014007a24 */ /* 0x000fe400078e02ff */
[----:B------:R-:W-:Y:S01]  /*7710*/  IMAD.WIDE R6, R6, 0x80, R8 ;  /* 0x0000008006067825 */ /* 0x000fe200078e0208 */
[----:B------:R-:W-:Y:S02]  /*7720*/  SHF.R.S32.HI R13, RZ, 0x1f, R12 ;  /* 0x0000001fff0d7819 */ /* 0x000fe4000001140c */
[----:B------:R-:W-:Y:S01]  /*7730*/  IADD3 R16, R12, 0x20, RZ ;  /* 0x000000200c107810 */ /* 0x000fe20007ffe0ff */
[----:B------:R-:W-:Y:S01]  /*7740*/  IMAD R0, R18, c[0x0][0x30c], R0 ;  /* 0x0000c30012007a24 */ /* 0x000fe200078e0200 */
[----:B------:R-:W-:Y:S01]  /*7750*/  IADD3 R17, R12, 0x40, RZ ;  /* 0x000000400c117810 */ /* 0x000fe20007ffe0ff */
[----:B------:R-:W-:-:S05]  /*7760*/  IMAD.WIDE.U32 R2, R18, c[0x0][0x308], R12 ;  /* 0x0000c20012027a25 */ /* 0x000fca00078e000c */
[----:B------:R-:W-:Y:S01]  /*7770*/  IADD3 R3, R0, R3, RZ ;  /* 0x0000000300037210 */ /* 0x000fe20007ffe0ff */
[----:B------:R-:W-:-:S04]  /*7780*/  IMAD R0, R21, c[0x0][0x310], RZ ;  /* 0x0000c40015007a24 */ /* 0x000fc800078e02ff */
[C---:B------:R-:W-:Y:S02]  /*7790*/  IMAD R0, R19.reuse, c[0x0][0x314], R0 ;  /* 0x0000c50013007a24 */ /* 0x040fe400078e0200 */
        /* <DEDUP_REMOVED lines=11> */
[----:B-1----:R-:W-:-:S04]  /*7850*/  LEA R4, P0, R10, c[0x0][0x2e8], 0x1 ;  /* 0x0000ba000a047a11 */ /* 0x002fc800078008ff */
[----:B------:R-:W-:-:S05]  /*7860*/  LEA.HI.X R5, R10, c[0x0][0x2ec], R0, 0x1, P0 ;  /* 0x0000bb000a057a11 */ /* 0x000fca00000f0c00 */
[----:B------:R1:W-:Y:S04]  /*7870*/  @!P3 STG.E.128 [R4.64], RZ ;  /* 0x000000ff0400b986 */ /* 0x0003e8000c101d16 */
[----:B------:R1:W-:Y:S04]  /*7880*/  @!P2 STG.E.128 [R4.64+0x40], RZ ;  /* 0x000040ff0400a986 */ /* 0x0003e8000c101d16 */
[----:B------:R1:W-:Y:S02]  /*7890*/  @!P1 STG.E.128 [R4.64+0x80], RZ ;  /* 0x000080ff04009986 */ /* 0x0003e4000c101d16 */
.L_x_179:
[----:B------:R-:W-:Y:S05]  /*78a0*/  BSYNC B0 ;  /* 0x0000000000007941 */ /* 0x000fea0003800000 */
.L_x_178:
        /* <DEDUP_REMOVED lines=11> */
[----:B-1----:R-:W-:-:S04]  /*7960*/  IMAD.WIDE.U32 R4, R0, c[0x0][0x300], R2 ;  /* 0x0000c00000047a25 */ /* 0x002fc800078e0002 */
[----:B------:R-:W-:Y:S01]  /*7970*/  IMAD R0, R0, c[0x0][0x304], R8 ;  /* 0x0000c10000007a24 */ /* 0x000fe200078e0208 */
[----:B------:R-:W-:-:S03]  /*7980*/  LEA R2, P3, R4, c[0x0][0x2e8], 0x1 ;  /* 0x0000ba0004027a11 */ /* 0x000fc600078608ff */
[----:B------:R-:W-:-:S05]  /*7990*/  IMAD.IADD R0, R0, 0x1, R5 ;  /* 0x0000000100007824 */ /* 0x000fca00078e0205 */
[----:B------:R-:W-:-:S05]  /*79a0*/  LEA.HI.X R3, R4, c[0x0][0x2ec], R0, 0x1, P3 ;  /* 0x0000bb0004037a11 */ /* 0x000fca00018f0c00 */
[----:B------:R1:W-:Y:S04]  /*79b0*/  @!P2 STG.E.128 [R2.64], RZ ;  /* 0x000000ff0200a986 */ /* 0x0003e8000c101d16 */
[----:B------:R1:W-:Y:S04]  /*79c0*/  @!P1 STG.E.128 [R2.64+0x40], RZ ;  /* 0x000040ff02009986 */ /* 0x0003e8000c101d16 */
[----:B------:R1:W-:Y:S02]  /*79d0*/  @!P0 STG.E.128 [R2.64+0x80], RZ ;  /* 0x000080ff02008986 */ /* 0x0003e4000c101d16 */
.L_x_181:
[----:B------:R-:W-:Y:S05]  /*79e0*/  BSYNC B0 ;  /* 0x0000000000007941 */ /* 0x000fea0003800000 */
.L_x_180:
        /* <DEDUP_REMOVED lines=23> */
.L_x_183:
[----:B------:R-:W-:Y:S05]  /*7b60*/  BSYNC B0 ;  /* 0x0000000000007941 */ /* 0x000fea0003800000 */
.L_x_182:
        /* <DEDUP_REMOVED lines=18> */
.L_x_184:
        /* <DEDUP_REMOVED lines=15> */
.L_x_1391:


//--------------------- .text._ZN7cutlass13device_kernelIN5flash19enable_sm80_to_sm89INS1_16FlashAttnBwdSm80INS1_25CollectiveMainloopBwdSm80ILi2ELi1EN4cute5tupleIJNS5_1CILi64EEENS7_ILi128EEENS7_ILi96EEEEEENS_10bfloat16_tEfNS_4arch4Sm80ELb0ELb1ELb0ELb0ELb1ELb0ELb0ELb0ELi2ELi2ELi4ELi2ELb1EEENS1_21CollectiveEpilogueBwdISB_SC_SE_Li256ELb0ELb0ELi2EEENS1_19SingleTileSchedulerILb0ELb0ELb0ELi128EEEEEEEEEvNT_6ParamsE --------------------------
	.section	.text._ZN7cutlass13device_kernelIN5flash19enable_sm80_to_sm89INS1_16FlashAttnBwdSm80INS1_25CollectiveMainloopBwdSm80ILi2ELi1EN4cute5tupleIJNS5_1CILi64EEENS7_ILi128EEENS7_ILi96EEEEEENS_10bfloat16_tEfNS_4arch4Sm80ELb0ELb1ELb0ELb0ELb1ELb0ELb0ELb0ELi2ELi2ELi4ELi2ELb1EEENS1_21CollectiveEpilogueBwdISB_SC_SE_Li256ELb0ELb0ELi2EEENS1_19SingleTileSchedulerILb0ELb0ELb0ELi128EEEEEEEEEvNT_6ParamsE,"ax",@progbits
	.sectioninfo	@"SHI_REGISTERS=255"
	.align	128
.text._ZN7cutlass13device_kernelIN5flash19enable_sm80_to_sm89INS1_16FlashAttnBwdSm80INS1_25CollectiveMainloopBwdSm80ILi2ELi1EN4cute5tupleIJNS5_1CILi64EEENS7_ILi128EEENS7_ILi96EEEEEENS_10bfloat16_tEfNS_4arch4Sm80ELb0ELb1ELb0ELb0ELb1ELb0ELb0ELb0ELi2ELi2ELi4ELi2ELb1EEENS1_21CollectiveEpilogueBwdISB_SC_SE_Li256ELb0ELb0ELi2EEENS1_19SingleTileSchedulerILb0ELb0ELb0ELi128EEEEEEEEEvNT_6ParamsE:
        .type           _ZN7cutlass13device_kernelIN5flash19enable_sm80_to_sm89INS1_16FlashAttnBwdSm80INS1_25CollectiveMainloopBwdSm80ILi2ELi1EN4cute5tupleIJNS5_1CILi64EEENS7_ILi128EEENS7_ILi96EEEEEENS_10bfloat16_tEfNS_4arch4Sm80ELb0ELb1ELb0ELb0ELb1ELb0ELb0ELb0ELi2ELi2ELi4ELi2ELb1EEENS1_21CollectiveEpilogueBwdISB_SC_SE_Li256ELb0ELb0ELi2EEENS1_19SingleTileSchedulerILb0ELb0ELb0ELi128EEEEEEEEEvNT_6ParamsE,@function
        .size           _ZN7cutlass13device_kernelIN5flash19enable_sm80_to_sm89INS1_16FlashAttnBwdSm80INS1_25CollectiveMainloopBwdSm80ILi2ELi1EN4cute5tupleIJNS5_1CILi64EEENS7_ILi128EEENS7_ILi96EEEEEENS_10bfloat16_tEfNS_4arch4Sm80ELb0ELb1ELb0ELb0ELb1ELb0ELb0ELb0ELi2ELi2ELi4ELi2ELb1EEENS1_21CollectiveEpilogueBwdISB_SC_SE_Li256ELb0ELb0ELi2EEENS1_19SingleTileSchedulerILb0ELb0ELb0ELi128EEEEEEEEEvNT_6ParamsE,(.L_x_1392 - _ZN7cutlass13device_kernelIN5flash19enable_sm80_to_sm89INS1_16FlashAttnBwdSm80INS1_25CollectiveMainloopBwdSm80ILi2ELi1EN4cute5tupleIJNS5_1CILi64EEENS7_ILi128EEENS7_ILi96EEEEEENS_10bfloat16_tEfNS_4arch4Sm80ELb0ELb1ELb0ELb0ELb1ELb0ELb0ELb0ELi2ELi2ELi4ELi2ELb1EEENS1_21CollectiveEpilogueBwdISB_SC_SE_Li256ELb0ELb0ELi2EEENS1_19SingleTileSchedulerILb0ELb0ELb0ELi128EEEEEEEEEvNT_6ParamsE)
        .other          _ZN7cutlass13device_kernelIN5flash19enable_sm80_to_sm89INS1_16FlashAttnBwdSm80INS1_25CollectiveMainloopBwdSm80ILi2ELi1EN4cute5tupleIJNS5_1CILi64EEENS7_ILi128EEENS7_ILi96EEEEEENS_10bfloat16_tEfNS_4arch4Sm80ELb0ELb1ELb0ELb0ELb1ELb0ELb0ELb0ELi2ELi2ELi4ELi2ELb1EEENS1_21CollectiveEpilogueBwdISB_SC_SE_Li256ELb0ELb0ELi2EEENS1_19SingleTileSchedulerILb0ELb0ELb0ELi128EEEEEEEEEvNT_6ParamsE,@"STO_CUDA_ENTRY STV_DEFAULT"
_ZN7cutlass13device_kernelIN5flash19enable_sm80_to_sm89INS1_16FlashAttnBwdSm80INS1_25CollectiveMainloopBwdSm80ILi2ELi1EN4cute5tupleIJNS5_1CILi64EEENS7_ILi128EEENS7_ILi96EEEEEENS_10bfloat16_tEfNS_4arch4Sm80ELb0ELb1ELb0ELb0ELb1ELb0ELb0ELb0ELi2ELi2ELi4ELi2ELb1EEENS1_21CollectiveEpilogueBwdISB_SC_SE_Li256ELb0ELb0ELi2EEENS1_19SingleTileSchedulerILb0ELb0ELb0ELi128EEEEEEEEEvNT_6ParamsE:
        /* <DEDUP_REMOVED lines=28> */
.L_x_185:
        /* <DEDUP_REMOVED lines=589> */
.L_x_205:
        /* <DEDUP_REMOVED lines=113> */
.L_x_189:
[----:B------:R-:W-:Y:S04]  /*2da0*/  MOV R2, 0x1 ;  /* 0x0000000100027802 */ /* 0x000fe80000000f00 */
[----:B------:R-:W-:Y:S11]  /*2db0*/  ISETP.NE.AND P1, PT, R2, c[0x0][0x2a8], PT ;  /* 0x0000aa0002007a0c */ /* 0x000ff60003f25270 */
[----:B------:R-:W-:Y:S02]  /*2dc0*/  @!UPT UIADD3 URZ, URZ, URZ, URZ ;  /* 0x0000003f3f3ff290 */ /* 0x000fe4000fffe03f */
[----:B------:R-:W-:Y:S05]  /*2dd0*/  @P1 IMAD.HI.U32 R2, R0, c[0x0][0x2ac], RZ ;  /* 0x0000ab0000021a27 */ /* 0x000fea00078e00ff */
[----:B------:R-:W-:Y:S02]  /*2de0*/  @P1 SHF.R.U32.HI R0, RZ, c[0x0][0x2b0], R2 ;  /* 0x0000ac00ff001a19 */ /* 0x000fe40000011602 */
.L_x_190:
[----:B------:R-:W-:Y:S05]  /*2df0*/  BSYNC B0 ;  /* 0x0000000000007941 */ /* 0x000fea0003800000 */
.L_x_188:
        /* <DEDUP_REMOVED lines=9> */
.L_x_187:
        /* <DEDUP_REMOVED lines=19> */
.L_x_193:
[----:B------:R-:W-:Y:S04]  /*2fc0*/  MOV R132, 0x1 ;  /* 0x0000000100847802 */ /* 0x000fe80000000f00 */
[----:B------:R-:W-:Y:S11]  /*2fd0*/  ISETP.NE.AND P1, PT, R132, c[0x0][0x2a8], PT ;  /* 0x0000aa0084007a0c */ /* 0x000ff60003f25270 */
[----:B------:R-:W-:Y:S02]  /*2fe0*/  @!UPT UIADD3 URZ, URZ, URZ, URZ ;  /* 0x0000003f3f3ff290 */ /* 0x000fe4000fffe03f */
[----:B------:R-:W-:Y:S05]  /*2ff0*/  @P1 IMAD.HI.U32 R132, R0, c[0x0][0x2ac], RZ ;  /* 0x0000ab0000841a27 */ /* 0x000fea00078e00ff */
[----:B------:R-:W-:Y:S02]  /*3000*/  @P1 SHF.R.U32.HI R0, RZ, c[0x0][0x2b0], R132 ;  /* 0x0000ac00ff001a19 */ /* 0x000fe40000011684 */
.L_x_194:
[----:B------:R-:W-:Y:S05]  /*3010*/  BSYNC B0 ;  /* 0x0000000000007941 */ /* 0x000fea0003800000 */
.L_x_192:
[----:B------:R-:W-:Y:S04]  /*3020*/  IMAD.MOV.U32 R132, RZ, RZ, c[0x0][0x2a8] ;  /* 0x0000aa00ff847624 */ /* 0x000fe800078e00ff */
[----:B------:R-:W-:Y:S04]  /*3030*/  IMAD R0, R0, R132, -UR5 ;  /* 0x8000000500007e24 */ /* 0x000fe8000f8e0284 */
[----:B------:R-:W-:Y:S05]  /*3040*/  IMAD.IADD R0, R0, 0x1, -R251 ;  /* 0x0000000100007824 */ /* 0x000fea00078e0afb */
[----:B------:R-:W-:Y:S02]  /*3050*/  IADD3 R132, R0, c[0x0][0x2a8], RZ ;  /* 0x0000aa0000847a10 */ /* 0x000fe40007ffe0ff */
[----:B------:R-:W-:Y:S02]  /*3060*/  IMNMX R2, R2, R0, !PT ;  /* 0x0000000002027217 */ /* 0x000fe40007800200 */
[----:B------:R-:W-:Y:S02]  /*3070*/  IMNMX R149, R149, R132, PT ;  /* 0x0000008495957217 */ /* 0x000fe40003800200 */
.L_x_191:
        /* <DEDUP_REMOVED lines=19> */
.L_x_197:
[----:B------:R-:W-:Y:S04]  /*31b0*/  MOV R133, 0x1 ;  /* 0x0000000100857802 */ /* 0x000fe80000000f00 */
[----:B------:R-:W-:Y:S11]  /*31c0*/  ISETP.NE.AND P1, PT, R133, c[0x0][0x2a8], PT ;  /* 0x0000aa0085007a0c */ /* 0x000ff60003f25270 */
[----:B------:R-:W-:Y:S02]  /*31d0*/  @!UPT UIADD3 URZ, URZ, URZ, URZ ;  /* 0x0000003f3f3ff290 */ /* 0x000fe4000fffe03f */
[----:B------:R-:W-:Y:S05]  /*31e0*/  @P1 IMAD.HI.U32 R133, R132, c[0x0][0x2ac], RZ ;  /* 0x0000ab0084851a27 */ /* 0x000fea00078e00ff */
[----:B------:R-:W-:Y:S02]  /*31f0*/  @P1 SHF.R.U32.HI R132, RZ, c[0x0][0x2b0], R133 ;  /* 0x0000ac00ff841a19 */ /* 0x000fe40000011685 */
.L_x_198:
[----:B------:R-:W-:Y:S05]  /*3200*/  BSYNC B0 ;  /* 0x0000000000007941 */ /* 0x000fea0003800000 */
.L_x_196:
[----:B------:R-:W-:Y:S04]  /*3210*/  IMAD.MOV.U32 R133, RZ, RZ, c[0x0][0x2a8] ;  /* 0x0000aa00ff857624 */ /* 0x000fe800078e00ff */
[----:B------:R-:W-:Y:S04]  /*3220*/  IMAD R132, R132, R133, -UR5 ;  /* 0x8000000584847e24 */ /* 0x000fe8000f8e0285 */
[----:B------:R-:W-:Y:S05]  /*3230*/  IMAD.IADD R132, R132, 0x1, -R251 ;  /* 0x0000000184847824 */ /* 0x000fea00078e0afb */
[----:B------:R-:W-:Y:S02]  /*3240*/  IADD3 R133, R132, c[0x0][0x2a8], RZ ;  /* 0x0000aa0084857a10 */ /* 0x000fe40007ffe0ff */
[----:B------:R-:W-:Y:S02]  /*3250*/  IMNMX R0, R0, R132, !PT ;  /* 0x0000008400007217 */ /* 0x000fe40007800200 */
[----:B------:R-:W-:Y:S02]  /*3260*/  IMNMX R148, R148, R133, PT ;  /* 0x0000008594947217 */ /* 0x000fe40003800200 */
.L_x_195:
        /* <DEDUP_REMOVED lines=19> */
.L_x_201:
[----:B------:R-:W-:Y:S04]  /*33a0*/  MOV R133, 0x1 ;  /* 0x0000000100857802 */ /* 0x000fe80000000f00 */
[----:B------:R-:W-:Y:S11]  /*33b0*/  ISETP.NE.AND P0, PT, R133, c[0x0][0x2a8], PT ;  /* 0x0000aa0085007a0c */ /* 0x000ff60003f05270 */
[----:B------:R-:W-:Y:S02]  /*33c0*/  @!UPT UIADD3 URZ, URZ, URZ, URZ ;  /* 0x0000003f3f3ff290 */ /* 0x000fe4000fffe03f */
[----:B------:R-:W-:Y:S05]  /*33d0*/  @P0 IMAD.HI.U32 R133, R132, c[0x0][0x2ac], RZ ;  /* 0x0000ab0084850a27 */ /* 0x000fea00078e00ff */
[----:B------:R-:W-:Y:S02]  /*33e0*/  @P0 SHF.R.U32.HI R132, RZ, c[0x0][0x2b0], R133 ;  /* 0x0000ac00ff840a19 */ /* 0x000fe40000011685 */
.L_x_202:
[----:B------:R-:W-:Y:S05]  /*33f0*/  BSYNC B0 ;  /* 0x0000000000007941 */ /* 0x000fea0003800000 */
.L_x_200:
[----:B------:R-:W-:Y:S04]  /*3400*/  IMAD.MOV.U32 R133, RZ, RZ, c[0x0][0x2a8] ;  /* 0x0000aa00ff857624 */ /* 0x000fe800078e00ff */
[----:B------:R-:W-:Y:S04]  /*3410*/  IMAD R132, R132, R133, -UR5 ;  /* 0x8000000584847e24 */ /* 0x000fe8000f8e0285 */
[----:B------:R-:W-:Y:S05]  /*3420*/  IMAD.IADD R132, R132, 0x1, -R251 ;  /* 0x0000000184847824 */ /* 0x000fea00078e0afb */
[----:B------:R-:W-:Y:S02]  /*3430*/  IADD3 R133, R132, c[0x0][0x2a8], RZ ;  /* 0x0000aa0084857a10 */ /* 0x000fe40007ffe0ff */
[----:B------:R-:W-:Y:S02]  /*3440*/  IMNMX R3, R3, R132, !PT ;  /* 0x0000008403037217 */ /* 0x000fe40007800200 */
[----:B------:R-:W-:Y:S02]  /*3450*/  IMNMX R150, R150, R133, PT ;  /* 0x0000008596967217 */ /* 0x000fe40003800200 */
.L_x_199:
        /* <DEDUP_REMOVED lines=63> */
.L_x_203:
        /* <DEDUP_REMOVED lines=481> */
.L_x_204:
        /* <DEDUP_REMOVED lines=241> */
.L_x_186:
        /* <DEDUP_REMOVED lines=197> */
.L_x_208:
[----:B------:R-:W-:Y:S05]  /*71c0*/  BSYNC B0 ;  /* 0x0000000000007941 */ /* 0x000fea0003800000 */
.L_x_207:
        /* <DEDUP_REMOVED lines=21> */
.L_x_210:
[----:B------:R-:W-:Y:S05]  /*7320*/  BSYNC B0 ;  /* 0x0000000000007941 */ /* 0x000fea0003800000 */
.L_x_209:
        /* <DEDUP_REMOVED lines=24> */
.L_x_212:
[----:B------:R-:W-:Y:S05]  /*74b0*/  BSYNC B0 ;  /* 0x0000000000007941 */ /* 0x000fea0003800000 */
.L_x_211:
        /* <DEDUP_REMOVED lines=19> */
.L_x_206:
        /* <DEDUP_REMOVED lines=43> */
.L_x_214:
[----:B------:R-:W-:Y:S05]  /*78a0*/  BSYNC B0 ;  /* 0x0000000000007941 */ /* 0x000fea0003800000 */
.L_x_213:
        /* <DEDUP_REMOVED lines=19> */
.L_x_216:
[----:B------:R-:W-:Y:S05]  /*79e0*/  BSYNC B0 ;  /* 0x0000000000007941 */ /* 0x000fea0003800000 */
.L_x_215:
        /* <DEDUP_REMOVED lines=23> */
.L_x_218:
[----:B------:R-:W-:Y:S05]  /*7b60*/  BSYNC B0 ;  /* 0x0000000000007941 */ /* 0x000fea0003800000 */
.L_x_217:
        /* <DEDUP_REMOVED lines=18> */
.L_x_219:
        /* <DEDUP_REMOVED lines=15> */
.L_x_1392:


//--------------------- .text._ZN7cutlass13device_kernelIN5flash19enable_sm80_to_sm89INS1_16FlashAttnBwdSm80INS1_25CollectiveMainloopBwdSm80ILi2ELi1EN4cute5tupleIJNS5_1CILi64EEENS7_ILi128EEENS7_ILi96EEEEEENS_10bfloat16_tEfNS_4arch4Sm80ELb0ELb1ELb0ELb0ELb0ELb0ELb0ELb0ELi2ELi2ELi4ELi2ELb1EEENS1_24CollectiveEpilogueBwdGQAISB_fSE_Li256ELb0ELb0EEENS1_19SingleTileSchedulerILb0ELb0ELb0ELi128EEEEEEEEEvNT_6ParamsE --------------------------
	.section	.text._ZN7cutlass13device_kernelIN5flash19enable_sm80_to_sm89INS1_16FlashAttnBwdSm80INS1_25CollectiveMainloopBwdSm80ILi2ELi1EN4cute5tupleIJNS5_1CILi64EEENS7_ILi128EEENS7_ILi96EEEEEENS_10bfloat16_tEfNS_4arch4Sm80ELb0ELb1ELb0ELb0ELb0ELb0ELb0ELb0ELi2ELi2ELi4ELi2ELb1EEENS1_24CollectiveEpilogueBwdGQAISB_fSE_Li256ELb0ELb0EEENS1_19SingleTileSchedulerILb0ELb0ELb0ELi128EEEEEEEEEvNT_6ParamsE,"ax",@progbits
	.sectioninfo	@"SHI_REGISTERS=255"
	.align	128
.text._ZN7cutlass13device_kernelIN5flash19enable_sm80_to_sm89INS1_16FlashAttnBwdSm80INS1_25CollectiveMainloopBwdSm80ILi2ELi1EN4cute5tupleIJNS5_1CILi64EEENS7_ILi128EEENS7_ILi96EEEEEENS_10bfloat16_tEfNS_4arch4Sm80ELb0ELb1ELb0ELb0ELb0ELb0ELb0ELb0ELi2ELi2ELi4ELi2ELb1EEENS1_24CollectiveEpilogueBwdGQAISB_fSE_Li256ELb0ELb0EEENS1_19SingleTileSchedulerILb0ELb0ELb0ELi128EEEEEEEEEvNT_6ParamsE:
        .type           _ZN7cutlass13device_kernelIN5flash19enable_sm80_to_sm89INS1_16FlashAttnBwdSm80INS1_25CollectiveMainloopBwdSm80ILi2ELi1EN4cute5tupleIJNS5_1CILi64EEENS7_ILi128EEENS7_ILi96EEEEEENS_10bfloat16_tEfNS_4arch4Sm80ELb0ELb1ELb0ELb0ELb0ELb0ELb0ELb0ELi2ELi2ELi4ELi2ELb1EEENS1_24CollectiveEpilogueBwdGQAISB_fSE_Li256ELb0ELb0EEENS1_19SingleTileSchedulerILb0ELb0ELb0ELi128EEEEEEEEEvNT_6ParamsE,@function
        .size           _ZN7cutlass13device_kernelIN5flash19enable_sm80_to_sm89INS1_16FlashAttnBwdSm80INS1_25CollectiveMainloopBwdSm80ILi2ELi1EN4cute5tupleIJNS5_1CILi64EEENS7_ILi128EEENS7_ILi96EEEEEENS_10bfloat16_tEfNS_4arch4Sm80ELb0ELb1ELb0ELb0ELb0ELb0ELb0ELb0ELi2ELi2ELi4ELi2ELb1EEENS1_24CollectiveEpilogueBwdGQAISB_fSE_Li256ELb0ELb0EEENS1_19SingleTileSchedulerILb0ELb0ELb0ELi128EEEEEEEEEvNT_6ParamsE,(.L_x_1393 - _ZN7cutlass13device_kernelIN5flash19enable_sm80_to_sm89INS1_16FlashAttnBwdSm80INS1_25CollectiveMainloopBwdSm80ILi2ELi1EN4cute5tupleIJNS5_1CILi64EEENS7_ILi128EEENS7_ILi96EEEEEENS_10bfloat16_tEfNS_4arch4Sm80ELb0ELb1ELb0ELb0ELb0ELb0ELb0ELb0ELi2ELi2ELi4ELi2ELb1EEENS1_24CollectiveEpilogueBwdGQAISB_fSE_Li256ELb0ELb0EEENS1_19SingleTileSchedulerILb0ELb0ELb0ELi128EEEEEEEEEvNT_6ParamsE)
        .other          _ZN7cutlass13device_kernelIN5flash19enable_sm80_to_sm89INS1_16FlashAttnBwdSm80INS1_25CollectiveMainloopBwdSm80ILi2ELi1EN4cute5tupleIJNS5_1CILi64EEENS7_ILi128EEENS7_ILi96EEEEEENS_10bfloat16_tEfNS_4arch4Sm80ELb0ELb1ELb0ELb0ELb0ELb0ELb0ELb0ELi2ELi2ELi4ELi2ELb1EEENS1_24CollectiveEpilogueBwdGQAISB_fSE_Li256ELb0ELb0EEENS1_19SingleTileSchedulerILb0ELb0ELb0ELi128EEEEEEEEEvNT_6ParamsE,@"STO_CUDA_ENTRY STV_DEFAULT"
_ZN7cutlass13device_kernelIN5flash19enable_sm80_to_sm89INS1_16FlashAttnBwdSm80INS1_25CollectiveMainloopBwdSm80ILi2ELi1EN4cute5tupleIJNS5_1CILi64EEENS7_ILi128EEENS7_ILi96EEEEEENS_10bfloat16_tEfNS_4arch4Sm80ELb0ELb1ELb0ELb0ELb0ELb0ELb0ELb0ELi2ELi2ELi4ELi2ELb1EEENS1_24CollectiveEpilogueBwdGQAISB_fSE_Li256ELb0ELb0EEENS1_19SingleTileSchedulerILb0ELb0ELb0ELi128EEEEEEEEEvNT_6ParamsE:
        /* <DEDUP_REMOVED lines=28> */
.L_x_220:
        /* <DEDUP_REMOVED lines=11> */
[----:B------:R-:W-:Y:S01]  /*0270*/  CS2R R122, SRZ ;  /* 0x00000000007a7805 */ /* 0x000fe2000001ff00 */
[----:B------:R-:W-:Y:S01]  /*0280*/  CS2R R120, SRZ ;  /* 0x0000000000787805 */ /* 0x000fe2000001ff00 */
[----:B------:R-:W-:Y:S01]  /*0290*/  CS2R R118, SRZ ;  /* 0x0000000000767805 */ /* 0x000fe2000001ff00 */
[----:B------:R-:W-:Y:S01]  /*02a0*/  IMAD.U32 R0, RZ, RZ, UR4 ;  /* 0x00000004ff007e24 */ /* 0x000fe2000f8e00ff */
[----:B------:R-:W-:Y:S01]  /*02b0*/  CS2R R116, SRZ ;  /* 0x0000000000747805 */ /* 0x000fe2000001ff00 */
[----:B------:R-:W-:Y:S01]  /*02c0*/  CS2R R110, SRZ ;  /* 0x00000000006e7805 */ /* 0x000fe2000001ff00 */
[----:B------:R-:W-:Y:S01]  /*02d0*/  CS2R R108, SRZ ;  /* 0x00000000006c7805 */ /* 0x000fe2000001ff00 */
[----:B------:R-:W-:Y:S01]  /*02e0*/  CS2R R114, SRZ ;  /* 0x0000000000727805 */ /* 0x000fe2000001ff00 */
[----:B------:R-:W-:Y:S01]  /*02f0*/  IADD3 R0, R0, -c[0x0][0x2a4], RZ ;  /* 0x8000a90000007a10 */ /* 0x000fe20007ffe0ff */
[----:B------:R-:W-:Y:S01]  /*0300*/  CS2R R112, SRZ ;  /* 0x0000000000707805 */ /* 0x000fe2000001ff00 */
[----:B------:R-:W-:Y:S01]  /*0310*/  CS2R R106, SRZ ;  /* 0x00000000006a7805 */ /* 0x000fe2000001ff00 */
[----:B------:R-:W-:Y:S01]  /*0320*/  CS2R R104, SRZ ;  /* 0x0000000000687805 */ /* 0x000fe2000001ff00 */
[----:B------:R-:W-:Y:S01]  /*0330*/  SHF.R.S32.HI R2, RZ, 0x1f, R0 ;  /* 0x0000001fff027819 */ /* 0x000fe20000011400 */
[----:B------:R-:W-:Y:S01]  /*0340*/  CS2R R102, SRZ ;  /* 0x0000000000667805 */ /* 0x000fe2000001ff00 */
[----:B------:R-:W-:Y:S01]  /*0350*/  CS2R R100, SRZ ;  /* 0x0000000000647805 */ /* 0x000fe2000001ff00 */
[----:B------:R-:W-:Y:S01]  /*0360*/  CS2R R94, SRZ ;  /* 0x00000000005e7805 */ /* 0x000fe2000001ff00 */
[----:B------:R-:W-:Y:S01]  /*0370*/  LEA.HI R0, R2, R0, RZ, 0x6 ;  /* 0x0000000002007211 */ /* 0x000fe200078f30ff */
[----:B------:R-:W-:Y:S01]  /*0380*/  CS2R R92, SRZ ;  /* 0x00000000005c7805 */ /* 0x000fe2000001ff00 */
[----:B------:R-:W-:Y:S01]  /*0390*/  CS2R R98, SRZ ;  /* 0x0000000000627805 */ /* 0x000fe2000001ff00 */
[----:B------:R-:W-:Y:S01]  /*03a0*/  CS2R R96, SRZ ;  /* 0x0000000000607805 */ /* 0x000fe2000001ff00 */
[----:B------:R-:W2:Y:S01]  /*03b0*/  R2UR UR12, R0 ;  /* 0x00000000000c73c2 */ /* 0x000ea200000e0000 */
        /* <DEDUP_REMOVED lines=29> */
[----:B------:R-:W-:-:S02]  /*0590*/  CS2R R36, SRZ ;  /* 0x0000000000247805 */ /* 0x000fc4000001ff00 */
[----:B------:R-:W-:-:S04]  /*05a0*/  USEL UR12, URZ, UR12, !UP0 ;  /* 0x0000000c3f0c7287 */ /* 0x000fc8000c000000 */
[----:B------:R-:W-:-:S06]  /*05b0*/  UISETP.GT.AND UP0, UPT, UR14, UR12, UPT ;  /* 0x0000000c0e00728c */ /* 0x000fcc000bf04270 */
[----:B------:R-:W-:-:S13]  /*05c0*/  PLOP3.LUT P0, PT, PT, PT, UP0, 0x80, 0x0 ;  /* 0x000000000000781c */ /* 0x000fda0003f0f008 */
[----:B------:R-:W-:Y:S05]  /*05d0*/  @!P0 BRA `(.L_x_221) ;  /* 0x00005e6000008947 */ /* 0x000fea0003800000 */
[----:B------:R-:W-:Y:S01]  /*05e0*/  USHF.R.S32.HI UR18, URZ, 0x1f, UR20 ;  /* 0x0000001f3f127899 */ /* 0x000fe20008011414 */
[--C-:B------:R-:W-:Y:S01]  /*05f0*/  IMAD.MOV.U32 R136, RZ, RZ, R4.reuse ;  /* 0x000000ffff887224 */ /* 0x100fe200078e0004 */
[----:B------:R-:W-:Y:S01]  /*0600*/  ULDC.64 UR4, c[0x0][0x270] ;  /* 0x00009c0000047ab9 */ /* 0x000fe20000000a00 */
[----:B------:R-:W-:Y:S01]  /*0610*/  IMAD.MOV.U32 R136, RZ, RZ, R4 ;  /* 0x000000ffff887224 */ /* 0x000fe200078e0004 */
[----:B------:R-:W-:Y:S01]  /*0620*/  UIMAD UR4, UR18, UR4, URZ ;  /* 0x00000004120472a4 */ /* 0x000fe2000f8e023f */
[----:B------:R-:W-:Y:S01]  /*0630*/  IMAD.MOV.U32 R137, RZ, RZ, R5 ;  /* 0x000000ffff897224 */ /* 0x000fe200078e0005 */
[----:B------:R-:W-:Y:S01]  /*0640*/  USHF.L.U32 UR15, UR12, 0x6, URZ ;  /* 0x000000060c0f7899 */ /* 0x000fe2000800063f */
[----:B------:R-:W-:Y:S01]  /*0650*/  IMAD.SHL.U32 R8, R136, 0x4, RZ ;  /* 0x0000000488087824 */ /* 0x000fe200078e00ff */
[----:B------:R-:W-:Y:S01]  /*0660*/  UIMAD UR21, UR20, UR5, UR4 ;  /* 0x00000005141572a4 */ /* 0x000fe2000f8e0204 */
[----:B------:R-:W-:Y:S01]  /*0670*/  SHF.R.S32.HI R137, RZ, 0x1f, R136 ;  /* 0x0000001fff897819 */ /* 0x000fe20000011488 */
[----:B------:R-:W-:Y:S01]  /*0680*/  IMAD.U32 R2, RZ, RZ, UR20 ;  /* 0x00000014ff027e24 */ /* 0x000fe2000f8e00ff */
[----:B------:R-:W-:Y:S01]  /*0690*/  ULDC.64 UR4, c[0x0][0x238] ;  /* 0x00008e0000047ab9 */ /* 0x000fe20000000a00 */
[----:B------:R-:W-:Y:S01]  /*06a0*/  SHF.R.S32.HI R9, RZ, 0x1f, R8 ;  /* 0x0000001fff097819 */ /* 0x000fe20000011408 */
[----:B------:R-:W-:Y:S01]  /*06b0*/  UIMAD UR4, UR18, UR4, URZ ;  /* 0x00000004120472a4 */ /* 0x000fe2000f8e023f */
[----:B------:R-:W-:Y:S01]  /*06c0*/  IMAD.WIDE.U32 R2, R2, c[0x0][0x238], R136 ;  /* 0x00008e0002027a25 */ /* 0x000fe200078e0088 */
[----:B------:R-:W-:Y:S01]  /*06d0*/  ISETP.GT.AND P2, PT, R136, 0xf, PT ;  /* 0x0000000f8800780c */ /* 0x000fe20003f44270 */
[----:B------:R-:W-:Y:S01]  /*06e0*/  STL [R1+0xc], R137 ;  /* 0x00000c8901007387 */ /* 0x000fe20000100800 */
[----:B------:R-:W-:Y:S01]  /*06f0*/  UIMAD UR6, UR20, UR5, UR4 ;  /* 0x00000005140672a4 */ /* 0x000fe2000f8e0204 */
[----:B------:R-:W-:Y:S01]  /*0700*/  IMAD.U32 R6, RZ, RZ, UR20 ;  /* 0x00000014ff067e24 */ /* 0x000fe2000f8e00ff */
[----:B------:R-:W-:Y:S01]  /*0710*/  SHF.R.S32.HI R34, RZ, 0x1f, R136 ;  /* 0x0000001fff227819 */ /* 0x000fe20000011488 */
[----:B-1----:R-:W-:Y:S01]  /*0720*/  IMAD.U32 R4, RZ, RZ, UR20 ;  /* 0x00000014ff047e24 */ /* 0x002fe2000f8e00ff */
[----:B------:R1:W-:Y:S01]  /*0730*/  STL.64 [R1+0x10], R8 ;  /* 0x0000100801007387 */ /* 0x0003e20000100a00 */
[--C-:B------:R-:W-:Y:S01]  /*0740*/  IMAD.WIDE.U32 R6, R6, c[0x0][0x270], R8.reuse ;  /* 0x00009c0006067a25 */ /* 0x100fe200078e0008 */
[----:B------:R-:W-:Y:S01]  /*0750*/  IADD3 R23, R3, UR6, RZ ;  /* 0x0000000603177c10 */ /* 0x000fe2000fffe0ff */
[----:B------:R-:W-:Y:S01]  /*0760*/  ULDC.64 UR6, c[0x0][0x290] ;  /* 0x0000a40000067ab9 */ /* 0x000fe20000000a00 */
[-C--:B------:R-:W-:Y:S01]  /*0770*/  LEA.HI R29, R34, R136.reuse, RZ, 0x3 ;  /* 0x00000088221d7211 */ /* 0x080fe200078f18ff */
[----:B------:R-:W-:Y:S01]  /*0780*/  UIMAD.WIDE.U32 UR26, UR11, UR6, URZ ;  /* 0x000000060b1a72a5 */ /* 0x000fe2000f8e003f */
[----:B------:R-:W-:Y:S01]  /*0790*/  IMAD.WIDE.U32 R4, R4, c[0x0][0x288], R8 ;  /* 0x0000a20004047a25 */ /* 0x000fe200078e0008 */
[----:B------:R-:W-:Y:S01]  /*07a0*/  ULDC.64 UR8, c[0x0][0x278] ;  /* 0x00009e0000087ab9 */ /* 0x000fe20000000a00 */
[-C--:B------:R-:W-:Y:S01]  /*07b0*/  LEA.HI R28, R34, R136.reuse, RZ, 0x5 ;  /* 0x00000088221c7211 */ /* 0x080fe200078f28ff */
[----:B------:R-:W-:Y:S01]  /*07c0*/  UIMAD.WIDE.U32 UR16, UR11, UR8, URZ ;  /* 0x000000080b1072a5 */ /* 0x000fe2000f8e003f */
[----:B------:R-:W-:Y:S01]  /*07d0*/  IMAD.MOV.U32 R22, RZ, RZ, R2 ;  /* 0x000000ffff167224 */ /* 0x000fe200078e0002 */
[----:B------:R-:W-:Y:S01]  /*07e0*/  ULDC.64 UR24, c[0x0][0x248] ;  /* 0x0000920000187ab9 */ /* 0x000fe20000000a00 */
[----:B------:R-:W-:Y:S01]  /*07f0*/  IMAD.U32 R0, RZ, RZ, UR15 ;  /* 0x0000000fff007e24 */ /* 0x000fe2000f8e00ff */
[----:B------:R-:W-:Y:S01]  /*0800*/  USHF.R.S32.HI UR19, URZ, 0x1f, UR11 ;  /* 0x0000001f3f137899 */ /* 0x000fe2000801140b */
[----:B------:R-:W-:Y:S01]  /*0810*/  IMAD.U32 R2, RZ, RZ, UR26 ;  /* 0x0000001aff027e24 */ /* 0x000fe2000f8e00ff */
[----:B------:R-:W-:Y:S01]  /*0820*/  UISETP.NE.AND UP0, UPT, UR24, 0x1, UPT ;  /* 0x000000011800788c */ /* 0x000fe2000bf05270 */
[----:B------:R-:W-:Y:S01]  /*0830*/  IMAD.U32 R3, RZ, RZ, UR27 ;  /* 0x0000001bff037e24 */ /* 0x000fe2000f8e00ff */
[----:B------:R-:W-:Y:S01]  /*0840*/  @!P2 IADD3 R27, P4, P3, R0, UR16, R6 ;  /* 0x00000010001bac10 */ /* 0x000fe2000fb9e006 */
[----:B------:R-:W-:Y:S01]  /*0850*/  IMAD.U32 R0, RZ, RZ, UR10 ;  /* 0x0000000aff007e24 */ /* 0x000fe2000f8e00ff */
[----:B------:R-:W-:Y:S01]  /*0860*/  IADD3 R30, P1, P0, R4, UR15, R2 ;  /* 0x0000000f041e7c10 */ /* 0x000fe2000f83e002 */
[----:B------:R-:W-:Y:S01]  /*0870*/  UIMAD UR6, UR19, UR6, URZ ;  /* 0x00000006130672a4 */ /* 0x000fe2000f8e023f */
[----:B------:R-:W-:Y:S01]  /*0880*/  SHF.R.S32.HI R24, RZ, 0x5, R28 ;  /* 0x00000005ff187819 */ /* 0x000fe2000001141c */
[----:B------:R-:W-:Y:S01]  /*0890*/  ULDC.64 UR4, c[0x0][0x288] ;  /* 0x0000a20000047ab9 */ /* 0x000fe20000000a00 */
[----:B------:R-:W-:Y:S01]  /*08a0*/  IMAD.MOV.U32 R223, RZ, RZ, 0x20 ;  /* 0x00000020ffdf7424 */ /* 0x000fe200078e00ff */
[----:B------:R-:W-:Y:S01]  /*08b0*/  UIMAD UR8, UR19, UR8, URZ ;  /* 0x00000008130872a4 */ /* 0x000fe2000f8e023f */
[----:B------:R-:W-:Y:S01]  /*08c0*/  IMAD.MOV.U32 R225, RZ, RZ, 0x10 ;  /* 0x00000010ffe17424 */ /* 0x000fe200078e00ff */
[----:B------:R-:W-:Y:S01]  /*08d0*/  UIMAD UR4, UR18, UR4, URZ ;  /* 0x00000004120472a4 */ /* 0x000fe2000f8e023f */
[----:B-1----:R-:W-:Y:S01]  /*08e0*/  IADD3 R9, R7, UR21, RZ ;  /* 0x0000001507097c10 */ /* 0x002fe2000fffe0ff */
[----:B------:R-:W-:Y:S01]  /*08f0*/  UIMAD.WIDE.U32 UR24, UR20, UR25, URZ ;  /* 0x00000019141872a5 */ /* 0x000fe2000f8e003f */
[----:B------:R-:W-:Y:S01]  /*0900*/  LEA.HI R7, R34, R136, RZ, 0x2 ;  /* 0x0000008822077211 */ /* 0x000fe200078f10ff */
[----:B------:R-:W-:Y:S01]  /*0910*/  UIMAD UR8, UR11, UR9, UR8 ;  /* 0x000000090b0872a4 */ /* 0x000fe2000f8e0208 */
[----:B------:R-:W-:Y:S01]  /*0920*/  CS2R R130, SRZ ;  /* 0x0000000000827805 */ /* 0x000fe2000001ff00 */
[----:B------:R-:W-:Y:S01]  /*0930*/  UIMAD UR7, UR11, UR7, UR6 ;  /* 0x000000070b0772a4 */ /* 0x000fe2000f8e0206 */
[----:B------:R-:W-:Y:S01]  /*0940*/  SHF.R.S32.HI R244, RZ, 0x2, R7 ;  /* 0x00000002fff47819 */ /* 0x000fe20000011407 */
[----:B------:R-:W-:Y:S01]  /*0950*/  ULDC UR9, c[0x0][0x250] ;  /* 0x0000940000097ab9 */ /* 0x000fe20000000800 */
[C---:B------:R-:W-:Y:S01]  /*0960*/  LOP3.LUT R2, R7.reuse, 0xfffffffc, RZ, 0xc0, !PT ;  /* 0xfffffffc07027812 */ /* 0x040fe200078ec0ff */
[----:B------:R-:W-:Y:S01]  /*0970*/  UIMAD UR5, UR20, UR5, UR4 ;  /* 0x00000005140572a4 */ /* 0x000fe2000f8e0204 */
[----:B------:R-:W-:Y:S01]  /*0980*/  SHF.R.S32.HI R245, RZ, 0x1f, R244 ;  /* 0x0000001ffff57819 */ /* 0x000fe200000114f4 */
[----:B------:R-:W-:Y:S01]  /*0990*/  UMOV UR6, UR20 ;  /* 0x0000001400067c82 */ /* 0x000fe20008000000 */
[----:B------:R-:W-:Y:S01]  /*09a0*/  LEA.HI R3, R7, R244, RZ, 0x1 ;  /* 0x000000f407037211 */ /* 0x000fe200078f08ff */
[----:B------:R-:W-:Y:S01]  /*09b0*/  IMAD.IADD R17, R136, 0x1, -R2 ;  /* 0x0000000188117824 */ /* 0x000fe200078e0a02 */
[----:B------:R-:W-:Y:S01]  /*09c0*/  @UP0 USHF.R.U32.HI UR6, URZ, UR9, UR25 ;  /* 0x000000093f060299 */ /* 0x000fe20008011619 */
[----:B------:R-:W-:Y:S01]  /*09d0*/  IMAD.WIDE R18, R0, 0x80, R244 ;  /* 0x0000008000127825 */ /* 0x000fe200078e02f4 */
[----:B------:R-:W-:Y:S01]  /*09e0*/  LOP3.LUT R3, R3, 0x7fffffe, RZ, 0xc0, !PT ;  /* 0x07fffffe03037812 */ /* 0x000fe200078ec0ff */
[----:B------:R-:W-:Y:S01]  /*09f0*/  USHF.R.S32.HI UR21, URZ, 0x1f, UR15 ;  /* 0x0000001f3f157899 */ /* 0x000fe2000801140f */
[----:B------:R-:W-:Y:S01]  /*0a00*/  IADD3 R8, R5, UR5, RZ ;  /* 0x0000000505087c10 */ /* 0x000fe2000fffe0ff */
[----:B------:R-:W-:Y:S01]  /*0a10*/  IMAD.SHL.U32 R0, R29, 0x8, RZ ;  /* 0x000000081d007824 */ /* 0x000fe200078e00ff */
[----:B------:R-:W-:Y:S01]  /*0a20*/  UIADD3 UR9, UR27, UR7, URZ ;  /* 0x000000071b097290 */ /* 0x000fe2000fffe03f */
[----:B------:R-:W-:Y:S01]  /*0a30*/  IMAD.SHL.U32 R2, R17, 0x8, RZ ;  /* 0x0000000811027824 */ /* 0x000fe200078e00ff */
[----:B------:R-:W-:Y:S01]  /*0a40*/  USHF.R.S32.HI UR7, URZ, 0x1f, UR6 ;  /* 0x0000001f3f077899 */ /* 0x000fe20008011406 */
[----:B------:R-:W-:Y:S01]  /*0a50*/  IMAD.U32 R5, RZ, RZ, UR21 ;  /* 0x00000015ff057e24 */ /* 0x000fe2000f8e00ff */
[----:B------:R-:W-:Y:S01]  /*0a60*/  LOP3.LUT R0, R0, 0xc0, RZ, 0xc0, !PT ;  /* 0x000000c000007812 */ /* 0x000fe200078ec0ff */
[----:B------:R-:W-:Y:S01]  /*0a70*/  ULDC.64 UR4, c[0x0][0x1e0] ;  /* 0x0000780000047ab9 */ /* 0x000fe20000000a00 */
[----:B------:R-:W-:Y:S01]  /*0a80*/  SHF.R.S32.HI R7, RZ, 0x1f, R7 ;  /* 0x0000001fff077819 */ /* 0x000fe20000011407 */
[----:B------:R-:W-:Y:S01]  /*0a90*/  UIADD3 UR8, UR17, UR8, URZ ;  /* 0x0000000811087290 */ /* 0x000fe2000fffe03f */
[----:B------:R-:W-:Y:S01]  /*0aa0*/  SHF.R.U32.HI R6, RZ, 0x3, R0 ;  /* 0x00000003ff067819 */ /* 0x000fe20000011600 */
[----:B------:R-:W-:Y:S01]  /*0ab0*/  UIMAD UR4, UR7, UR4, URZ ;  /* 0x00000004070472a4 */ /* 0x000fe2000f8e023f */
[----:B------:R-:W-:Y:S01]  /*0ac0*/  LOP3.LUT R4, R0, 0x18, R2, 0xf8, !PT ;  /* 0x0000001800047812 */ /* 0x000fe200078ef802 */
[----:B------:R-:W-:Y:S01]  /*0ad0*/  IMAD.IADD R0, R244, 0x1, -R3 ;  /* 0x00000001f4007824 */ /* 0x000fe200078e0a03 */
[C---:B------:R-:W-:Y:S01]  /*0ae0*/  IADD3.X R33, R5.reuse, UR9, R8, P1, P0 ;  /* 0x0000000905217c10 */ /* 0x040fe20008fe0408 */
[----:B------:R-:W-:Y:S01]  /*0af0*/  UIMAD UR21, UR6, UR5, UR4 ;  /* 0x00000005061572a4 */ /* 0x000fe2000f8e0204 */
[----:B------:R-:W-:Y:S01]  /*0b00*/  LOP3.LUT R3, R4, R6, RZ, 0x3c, !PT ;  /* 0x0000000604037212 */ /* 0x000fe200078e3cff */
[----:B------:R-:W-:Y:S01]  /*0b10*/  IMAD R0, R24, 0x8, R0 ;  /* 0x0000000818007824 */ /* 0x000fe200078e0200 */
[----:B------:R-:W-:Y:S01]  /*0b20*/  @!P2 IADD3.X R32, R5, UR8, R9, P4, P3 ;  /* 0x000000080520ac10 */ /* 0x000fe2000a7e6409 */
[----:B------:R-:W-:Y:S01]  /*0b30*/  IMAD R8, R245, c[0x0][0x208], RZ ;  /* 0x00008200f5087a24 */ /* 0x000fe200078e02ff */
[----:B------:R-:W-:Y:S01]  /*0b40*/  LEA.HI R15, R7, R244, RZ, 0x3 ;  /* 0x000000f4070f7211 */ /* 0x000fe200078f18ff */
[----:B------:R-:W-:Y:S01]  /*0b50*/  IMAD.U32 R20, R0, 0x20, R3 ;  /* 0x0000002000147824 */ /* 0x000fe200078e0003 */
[--C-:B------:R-:W-:Y:S01]  /*0b60*/  SHF.R.S32.HI R3, RZ, 0x1f, R2.reuse ;  /* 0x0000001fff037819 */ /* 0x100fe20000011402 */
[----:B------:R-:W-:Y:S01]  /*0b70*/  IMAD.U32 R0, RZ, RZ, UR6 ;  /* 0x00000006ff007e24 */ /* 0x000fe2000f8e00ff */
[----:B------:R-:W-:Y:S01]  /*0b80*/  ULDC.64 UR4, c[0x0][0x1b0] ;  /* 0x00006c0000047ab9 */ /* 0x000fe20000000a00 */
[----:B------:R-:W-:Y:S01]  /*0b90*/  IMAD R6, R245, c[0x0][0x178], RZ ;  /* 0x00005e00f5067a24 */ /* 0x000fe200078e02ff */
[----:B------:R-:W-:Y:S01]  /*0ba0*/  UIMAD UR4, UR7, UR4, URZ ;  /* 0x00000004070472a4 */ /* 0x000fe2000f8e023f */
[--C-:B------:R-:W-:Y:S01]  /*0bb0*/  IMAD.WIDE.U32 R4, R0, c[0x0][0x1e0], R2.reuse ;  /* 0x0000780000047a25 */ /* 0x100fe200078e0002 */
[----:B------:R-:W-:Y:S01]  /*0bc0*/  ISETP.GE.AND P5, PT, R2, c[0x0][0x1cc], PT ;  /* 0x0000730002007a0c */ /* 0x000fe20003fa6270 */
[----:B------:R-:W-:Y:S01]  /*0bd0*/  CS2R R128, SRZ ;  /* 0x0000000000807805 */ /* 0x000fe2000001ff00 */
[----:B------:R-:W-:Y:S01]  /*0be0*/  UIMAD UR4, UR6, UR5, UR4 ;  /* 0x00000005060472a4 */ /* 0x000fe2000f8e0204 */
[----:B------:R-:W-:Y:S01]  /*0bf0*/  IMAD.WIDE.U32 R12, R0, c[0x0][0x1b0], R2 ;  /* 0x00006c00000c7a25 */ /* 0x000fe200078e0002 */
[----:B------:R-:W-:Y:S01]  /*0c00*/  LOP3.LUT R0, R15, 0xfffffff8, RZ, 0xc0, !PT ;  /* 0xfffffff80f007812 */ /* 0x000fe200078ec0ff */
[----:B------:R-:W-:Y:S01]  /*0c10*/  ULDC.64 UR6, c[0x0][0x180] ;  /* 0x0000600000067ab9 */ /* 0x000fe20000000a00 */
[----:B------:R-:W-:Y:S01]  /*0c20*/  IADD3 R7, R5, UR21, RZ ;  /* 0x0000001505077c10 */ /* 0x000fe2000fffe0ff */
[C---:B------:R-:W-:Y:S01]  /*0c30*/  IMAD R5, R244.reuse, c[0x0][0x20c], R8 ;  /* 0x00008300f4057a24 */ /* 0x040fe200078e0208 */
[----:B------:R-:W-:Y:S01]  /*0c40*/  UIMAD UR6, UR18, UR6, URZ ;  /* 0x00000006120672a4 */ /* 0x000fe2000f8e023f */
[--C-:B------:R-:W-:Y:S01]  /*0c50*/  IMAD.WIDE.U32 R10, R244, c[0x0][0x178], R2.reuse ;  /* 0x00005e00f40a7a25 */ /* 0x100fe200078e0002 */
[----:B------:R-:W-:Y:S01]  /*0c60*/  IADD3 R37, R2, 0x40, RZ ;  /* 0x0000004002257810 */ /* 0x000fe20007ffe0ff */
[----:B------:R-:W-:Y:S01]  /*0c70*/  CS2R R126, SRZ ;  /* 0x00000000007e7805 */ /* 0x000fe2000001ff00 */
[----:B------:R-:W-:Y:S01]  /*0c80*/  UIMAD UR6, UR20, UR7, UR6 ;  /* 0x00000007140672a4 */ /* 0x000fe2000f8e0206 */
[----:B------:R-:W-:Y:S01]  /*0c90*/  IMAD.WIDE.U32 R8, R244, c[0x0][0x208], R2 ;  /* 0x00008200f4087a25 */ /* 0x000fe200078e0002 */
[----:B------:R-:W-:Y:S01]  /*0ca0*/  LEA.HI R3, R34, R136, RZ, 0x6 ;  /* 0x0000008822037211 */ /* 0x000fe200078f30ff */
[----:B------:R-:W-:Y:S01]  /*0cb0*/  UMOV UR7, 0x6 ;  /* 0x0000000600077882 */ /* 0x000fe20000000000 */
[----:B------:R-:W-:Y:S01]  /*0cc0*/  CS2R R124, SRZ ;  /* 0x00000000007c7805 */ /* 0x000fe2000001ff00 */
[----:B------:R-:W-:Y:S01]  /*0cd0*/  IMAD.IADD R0, R244, 0x1, -R0 ;  /* 0x00000001f4007824 */ /* 0x000fe200078e0a00 */
[----:B------:R-:W-:Y:S01]  /*0ce0*/  SHF.R.S32.HI R16, RZ, 0x6, R3 ;  /* 0x00000006ff107819 */ /* 0x000fe20000011403 */
[----:B------:R-:W-:Y:S01]  /*0cf0*/  IMAD.IADD R9, R9, 0x1, R5 ;  /* 0x0000000109097824 */ /* 0x000fe200078e0205 */
[----:B------:R-:W-:Y:S01]  /*0d00*/  IADD3 R5, R13, UR4, RZ ;  /* 0x000000040d057c10 */ /* 0x000fe2000fffe0ff */
[----:B------:R-:W-:Y:S01]  /*0d10*/  ULDC.64 UR4, c[0x0][0x1e8] ;  /* 0x00007a0000047ab9 */ /* 0x000fe20000000a00 */
[C---:B------:R-:W-:Y:S01]  /*0d20*/  LOP3.LUT P0, RZ, R0.reuse, 0x4, RZ, 0xc0, !PT ;  /* 0x0000000400ff7812 */ /* 0x040fe2000780c0ff */
[----:B------:R-:W-:Y:S01]  /*0d30*/  IMAD.SHL.U32 R0, R0, 0x40, RZ ;  /* 0x0000004000007824 */ /* 0x000fe200078e00ff */
[----:B------:R-:W-:Y:S01]  /*0d40*/  UIMAD UR4, UR19, UR4, URZ ;  /* 0x00000004130472a4 */ /* 0x000fe2000f8e023f */
[----:B------:R-:W-:Y:S01]  /*0d50*/  IMAD.SHL.U32 R3, R16, 0x8, RZ ;  /* 0x0000000810037824 */ /* 0x000fe200078e00ff */
[----:B------:R-:W-:Y:S01]  /*0d60*/  CS2R R122, SRZ ;  /* 0x00000000007a7805 */ /* 0x000fe2000001ff00 */
[----:B------:R-:W-:Y:S01]  /*0d70*/  IMAD R14, R244, c[0x0][0x17c], R6 ;  /* 0x00005f00f40e7a24 */ /* 0x000fe200078e0206 */
[----:B------:R-:W-:Y:S01]  /*0d80*/  LOP3.LUT R0, R0, 0x1c0, RZ, 0xc0, !PT ;  /* 0x000001c000007812 */ /* 0x000fe200078ec0ff */
[----:B------:R-:W-:Y:S01]  /*0d90*/  UIMAD UR21, UR11, UR5, UR4 ;  /* 0x000000050b1572a4 */ /* 0x000fe2000f8e0204 */
[----:B------:R-:W-:Y:S01]  /*0da0*/  LOP3.LUT R212, R3, 0x18, RZ, 0xc0, !PT ;  /* 0x0000001803d47812 */ /* 0x000fe200078ec0ff */
[----:B------:R-:W-:Y:S01]  /*0db0*/  IMAD.MOV.U32 R6, RZ, RZ, R4 ;  /* 0x000000ffff067224 */ /* 0x000fe200078e0004 */
[----:B------:R-:W-:Y:S01]  /*0dc0*/  SHF.R.U32.HI R3, RZ, 0x3, R0 ;  /* 0x00000003ff037819 */ /* 0x000fe20000011600 */
[----:B------:R-:W-:Y:S01]  /*0dd0*/  ULDC.64 UR4, c[0x0][0x1b8] ;  /* 0x00006e0000047ab9 */ /* 0x000fe20000000a00 */
[----:B------:R-:W-:Y:S01]  /*0de0*/  IMAD.MOV.U32 R4, RZ, RZ, R12 ;  /* 0x000000ffff047224 */ /* 0x000fe200078e000c */
[----:B------:R-:W-:Y:S01]  /*0df0*/  UIMAD UR4, UR19, UR4, URZ ;  /* 0x00000004130472a4 */ /* 0x000fe2000f8e023f */
[----:B------:R-:W-:Y:S01]  /*0e00*/  LOP3.LUT R3, R3, R0, R212, 0x1e, !PT ;  /* 0x0000000003037212 */ /* 0x000fe200078e1ed4 */
[----:B------:R-:W-:Y:S01]  /*0e10*/  IMAD.U32 R12, RZ, RZ, UR11 ;  /* 0x0000000bff0c7e24 */ /* 0x000fe2000f8e00ff */
[----:B------:R-:W-:Y:S01]  /*0e20*/  LEA.HI R0, R28, R24, RZ, 0x1 ;  /* 0x000000181c007211 */ /* 0x000fe200078f08ff */
[----:B------:R-:W-:Y:S01]  /*0e30*/  UIMAD UR24, UR11, UR5, UR4 ;  /* 0x000000050b1872a4 */ /* 0x000fe2000f8e0204 */
[----:B------:R-:W-:Y:S01]  /*0e40*/  IMAD.U32 R13, RZ, RZ, UR11 ;  /* 0x0000000bff0d7e24 */ /* 0x000fe2000f8e00ff */
[----:B------:R-:W-:Y:S01]  /*0e50*/  CS2R R120, SRZ ;  /* 0x0000000000787805 */ /* 0x000fe2000001ff00 */
[----:B------:R-:W-:Y:S01]  /*0e60*/  LOP3.LUT R0, R0, 0xfffffffe, RZ, 0xc0, !PT ;  /* 0xfffffffe00007812 */ /* 0x000fe200078ec0ff */
[----:B------:R-:W-:Y:S01]  /*0e70*/  ULDC.64 UR4, c[0x0][0x210] ;  /* 0x0000840000047ab9 */ /* 0x000fe20000000a00 */
[----:B------:R-:W-:Y:S01]  /*0e80*/  IMAD.WIDE.U32 R6, R12, c[0x0][0x1e8], R6 ;  /* 0x00007a000c067a25 */ /* 0x000fe200078e0006 */
[----:B------:R-:W-:Y:S01]  /*0e90*/  UIMAD UR4, UR18, UR4, URZ ;  /* 0x00000004120472a4 */ /* 0x000fe2000f8e023f */
[----:B------:R-:W-:Y:S01]  /*0ea0*/  CS2R R118, SRZ ;  /* 0x0000000000767805 */ /* 0x000fe2000001ff00 */
[----:B------:R-:W-:Y:S01]  /*0eb0*/  CS2R R116, SRZ ;  /* 0x0000000000747805 */ /* 0x000fe2000001ff00 */
[----:B------:R-:W-:Y:S01]  /*0ec0*/  IMAD.IADD R31, R24, 0x1, -R0 ;  /* 0x00000001181f7824 */ /* 0x000fe200078e0a00 */
[----:B------:R-:W-:Y:S01]  /*0ed0*/  UIMAD UR4, UR20, UR5, UR4 ;  /* 0x00000005140472a4 */ /* 0x000fe2000f8e0204 */
[----:B------:R-:W-:Y:S01]  /*0ee0*/  IMAD.U32 R12, RZ, RZ, UR20 ;  /* 0x00000014ff0c7e24 */ /* 0x000fe2000f8e00ff */
[----:B------:R-:W-:Y:S01]  /*0ef0*/  CS2R R114, SRZ ;  /* 0x0000000000727805 */ /* 0x000fe2000001ff00 */
[----:B------:R-:W-:Y:S01]  /*0f00*/  IMAD.SHL.U32 R25, R31, 0x400, RZ ;  /* 0x000004001f197824 */ /* 0x000fe200078e00ff */
[----:B------:R-:W-:Y:S01]  /*0f10*/  CS2R R112, SRZ ;  /* 0x0000000000707805 */ /* 0x000fe2000001ff00 */
[----:B------:R-:W-:Y:S01]  /*0f20*/  IMAD.IADD R11, R11, 0x1, R14 ;  /* 0x000000010b0b7824 */ /* 0x000fe200078e020e */
[----:B------:R-:W-:Y:S01]  /*0f30*/  CS2R R110, SRZ ;  /* 0x00000000006e7805 */ /* 0x000fe2000001ff00 */
[----:B------:R-:W-:Y:S01]  /*0f40*/  IMAD.U32 R14, RZ, RZ, UR20 ;  /* 0x00000014ff0e7e24 */ /* 0x000fe2000f8e00ff */
[----:B------:R-:W-:Y:S01]  /*0f50*/  USHF.R.S32.HI UR20, URZ, 0x1f, UR12 ;  /* 0x0000001f3f147899 */ /* 0x000fe2000801140c */
[----:B------:R-:W-:Y:S01]  /*0f60*/  IMAD.WIDE.U32 R4, R13, c[0x0][0x1b8], R4 ;  /* 0x00006e000d047a25 */ /* 0x000fe200078e0004 */
[----:B------:R-:W-:Y:S01]  /*0f70*/  CS2R R108, SRZ ;  /* 0x00000000006c7805 */ /* 0x000fe2000001ff00 */
[----:B------:R-:W-:Y:S01]  /*0f80*/  CS2R R106, SRZ ;  /* 0x00000000006a7805 */ /* 0x000fe2000001ff00 */
[----:B------:R-:W-:Y:S01]  /*0f90*/  CS2R R104, SRZ ;  /* 0x0000000000687805 */ /* 0x000fe2000001ff00 */
[----:B------:R-:W-:Y:S01]  /*0fa0*/  IMAD R0, R17, 0x2, R25 ;  /* 0x0000000211007824 */ /* 0x000fe200078e0219 */
[----:B------:R-:W-:Y:S01]  /*0fb0*/  IADD3 R5, R5, UR24, RZ ;  /* 0x0000001805057c10 */ /* 0x000fe2000fffe0ff */
[----:B------:R-:W-:Y:S01]  /*0fc0*/  IMAD.WIDE.U32 R12, R12, c[0x0][0x210], R8 ;  /* 0x000084000c0c7a25 */ /* 0x000fe200078e0008 */
[----:B------:R-:W-:Y:S01]  /*0fd0*/  CS2R R102, SRZ ;  /* 0x0000000000667805 */ /* 0x000fe2000001ff00 */
[----:B------:R-:W-:Y:S01]  /*0fe0*/  CS2R R100, SRZ ;  /* 0x0000000000647805 */ /* 0x000fe2000001ff00 */
[----:B------:R-:W-:Y:S01]  /*0ff0*/  CS2R R98, SRZ ;  /* 0x0000000000627805 */ /* 0x000fe2000001ff00 */
[----:B------:R-:W-:Y:S01]  /*1000*/  IMAD.WIDE.U32 R14, R14, c[0x0][0x180], R10 ;  /* 0x000060000e0e7a25 */ /* 0x000fe200078e000a */
[----:B------:R-:W-:Y:S01]  /*1010*/  IADD3 R11, R7, UR21, RZ ;  /* 0x00000015070b7c10 */ /* 0x000fe2000fffe0ff */
[----:B------:R-:W-:Y:S01]  /*1020*/  CS2R R96, SRZ ;  /* 0x0000000000607805 */ /* 0x000fe2000001ff00 */
[----:B------:R-:W-:Y:S01]  /*1030*/  IADD3 R7, R13, UR4, RZ ;  /* 0x000000040d077c10 */ /* 0x000fe2000fffe0ff */
[----:B------:R-:W-:Y:S01]  /*1040*/  IMAD.IADD R0, R0, 0x1, R3 ;  /* 0x0000000100007824 */ /* 0x000fe200078e0203 */
[----:B------:R-:W-:Y:S01]  /*1050*/  IADD3 R9, R15, UR6, RZ ;  /* 0x000000060f097c10 */ /* 0x000fe2000fffe0ff */
[C---:B------:R-:W-:Y:S01]  /*1060*/  IMAD R13, R19.reuse, c[0x0][0x1a8], RZ ;  /* 0x00006a00130d7a24 */ /* 0x040fe200078e02ff */
[----:B------:R-:W-:Y:S01]  /*1070*/  ULDC UR6, c[0x0][0x198] ;  /* 0x0000660000067ab9 */ /* 0x000fe20000000800 */
[----:B------:R-:W-:Y:S01]  /*1080*/  IMAD.MOV.U32 R10, RZ, RZ, R6 ;  /* 0x000000ffff0a7224 */ /* 0x000fe200078e0006 */
[----:B------:R-:W-:Y:S01]  /*1090*/  UIADD3 UR6, -UR13, UR6, URZ ;  /* 0x000000060d067290 */ /* 0x000fe2000fffe13f */
[----:B------:R-:W-:Y:S01]  /*10a0*/  IMAD.SHL.U32 R228, R0, 0x2, RZ ;  /* 0x0000000200e47824 */ /* 0x000fe200078e00ff */
[----:B------:R-:W-:Y:S01]  /*10b0*/  ULDC.64 UR4, c[0x0][0x208] ;  /* 0x0000820000047ab9 */ /* 0x000fe20000000a00 */
[----:B------:R-:W-:Y:S01]  /*10c0*/  IMAD R3, R19, c[0x0][0x1d8], RZ ;  /* 0x0000760013037a24 */ /* 0x000fe200078e02ff */
[----:B------:R-:W-:Y:S01]  /*10d0*/  USHF.L.U64.HI UR7, UR4, UR7, UR5 ;  /* 0x0000000704077299 */ /* 0x000fe20008010205 */
[----:B------:R-:W-:Y:S01]  /*10e0*/  IMAD.MOV.U32 R8, RZ, RZ, R14 ;  /* 0x000000ffff087224 */ /* 0x000fe200078e000e */
[C---:B------:R-:W-:Y:S01]  /*10f0*/  IADD3 R0, R228.reuse, 0xf480, RZ ;  /* 0x0000f480e4007810 */ /* 0x040fe20007ffe0ff */
[----:B------:R-:W-:Y:S01]  /*1100*/  IMAD.MOV.U32 R6, RZ, RZ, R12 ;  /* 0x000000ffff067224 */ /* 0x000fe200078e000c */
[----:B------:R-:W-:Y:S01]  /*1110*/  IADD3 R229, R228, 0xf4c0, RZ ;  /* 0x0000f4c0e4e57810 */ /* 0x000fe20007ffe0ff */
[----:B------:R-:W-:Y:S01]  /*1120*/  IMAD R14, R18, c[0x0][0x1ac], R13 ;  /* 0x00006b00120e7a24 */ /* 0x000fe200078e020d */
[----:B------:R-:W-:Y:S01]  /*1130*/  @P0 IADD3 R229, R0, -0x40, RZ ;  /* 0xffffffc000e50810 */ /* 0x000fe20007ffe0ff */
[----:B------:R-:W-:Y:S01]  /*1140*/  IMAD.WIDE.U32 R12, R18, c[0x0][0x1d8], R10 ;  /* 0x00007600120c7a25 */ /* 0x000fe200078e000a */
[----:B------:R-:W-:Y:S01]  /*1150*/  USHF.L.U32 UR18, UR4, 0x6, URZ ;  /* 0x0000000604127899 */ /* 0x000fe2000800063f */
[----:B------:R-:W-:Y:S01]  /*1160*/  IADD3 R15, R2, 0x20, RZ ;  /* 0x00000020020f7810 */ /* 0x000fe20007ffe0ff */
[----:B------:R-:W-:Y:S01]  /*1170*/  UIMAD UR7, UR7, UR12, URZ ;  /* 0x0000000c070772a4 */ /* 0x000fe2000f8e023f */
[C---:B------:R-:W-:Y:S01]  /*1180*/  IMAD.WIDE.U32 R10, R18.reuse, c[0x0][0x1a8], R4 ;  /* 0x00006a00120a7a25 */ /* 0x040fe200078e0004 */
[----:B------:R-:W-:Y:S01]  /*1190*/  ULDC.64 UR4, c[0x0][0x188] ;  /* 0x0000620000047ab9 */ /* 0x000fe20000000a00 */
[----:B------:R-:W-:Y:S01]  /*11a0*/  ISETP.GE.AND P4, PT, R15, c[0x0][0x1cc], PT ;  /* 0x000073000f007a0c */ /* 0x000fe20003f86270 */
[----:B------:R-:W-:Y:S01]  /*11b0*/  UIMAD UR4, UR19, UR4, URZ ;  /* 0x00000004130472a4 */ /* 0x000fe2000f8e023f */
[----:B------:R-:W-:Y:S01]  /*11c0*/  IMAD R3, R18, c[0x0][0x1dc], R3 ;  /* 0x0000770012037a24 */ /* 0x000fe200078e0203 */
[----:B------:R-:W-:Y:S01]  /*11d0*/  UIMAD UR7, UR20, UR18, UR7 ;  /* 0x00000012140772a4 */ /* 0x000fe2000f8e0207 */
[----:B------:R-:W-:Y:S01]  /*11e0*/  IMAD.U32 R4, RZ, RZ, UR11 ;  /* 0x0000000bff047e24 */ /* 0x000fe2000f8e00ff */
[----:B------:R-:W-:Y:S01]  /*11f0*/  UIMAD UR24, UR11, UR5, UR4 ;  /* 0x000000050b1872a4 */ /* 0x000fe2000f8e0204 */
[----:B------:R-:W-:Y:S01]  /*1200*/  IMAD.IADD R0, R13, 0x1, R3 ;  /* 0x000000010d007824 */ /* 0x000fe200078e0203 */
[----:B------:R-:W-:Y:S01]  /*1210*/  CS2R R94, SRZ ;  /* 0x00000000005e7805 */ /* 0x000fe2000001ff00 */
[----:B------:R-:W-:Y:S01]  /*1220*/  IMAD.WIDE.U32 R38, R4, c[0x0][0x218], R6 ;  /* 0x0000860004267a25 */ /* 0x000fe200078e0006 */
[----:B------:R-:W-:Y:S01]  /*1230*/  LEA R6, P1, R12, c[0x0][0x1c0], 0x1 ;  /* 0x000070000c067a11 */ /* 0x000fe200078208ff */
[----:B------:R-:W-:Y:S01]  /*1240*/  ULDC.64 UR4, c[0x0][0x178] ;  /* 0x00005e0000047ab9 */ /* 0x000fe20000000a00 */
[----:B------:R-:W-:Y:S01]  /*1250*/  LEA R4, P0, R10, c[0x0][0x190], 0x1 ;  /* 0x000064000a047a11 */ /* 0x000fe200078008ff */
[----:B------:R-:W-:Y:S01]  /*1260*/  IMAD.U32 R5, RZ, RZ, UR11 ;  /* 0x0000000bff057e24 */ /* 0x000fe2000f8e00ff */
[----:B------:R-:W-:Y:S01]  /*1270*/  LEA.HI.X R7, R12, c[0x0][0x1c4], R0, 0x1, P1 ;  /* 0x000071000c077a11 */ /* 0x000fe200008f0c00 */
[----:B------:R-:W-:Y:S01]  /*1280*/  IMAD.IADD R3, R11, 0x1, R14 ;  /* 0x000000010b037824 */ /* 0x000fe200078e020e */
[----:B------:R-:W-:Y:S01]  /*1290*/  IADD3 R0, -R244, UR6, RZ ;  /* 0x00000006f4007c10 */ /* 0x000fe2000fffe1ff */
[----:B------:R-:W-:Y:S01]  /*12a0*/  IMAD.MOV.U32 R11, RZ, RZ, c[0x0][0x1a8] ;  /* 0x00006a00ff0b7624 */ /* 0x000fe200078e00ff */
[----:B------:R-:W-:Y:S01]  /*12b0*/  UIMAD UR21, UR20, UR4, URZ ;  /* 0x00000004141572a4 */ /* 0x000fe2000f8e023f */
[----:B------:R-:W-:Y:S01]  /*12c0*/  IMAD.WIDE.U32 R40, R5, c[0x0][0x188], R8 ;  /* 0x0000620005287a25 */ /* 0x000fe200078e0008 */
[----:B------:R-:W-:Y:S01]  /*12d0*/  ISETP.LT.OR P1, PT, R0, 0x1, P5 ;  /* 0x000000010000780c */ /* 0x000fe20002f21670 */
[----:B------:R-:W-:Y:S01]  /*12e0*/  UIMAD.WIDE.U32 UR26, UR12, UR4, URZ ;  /* 0x000000040c1a72a5 */ /* 0x000fe2000f8e003f */
[----:B------:R-:W-:Y:S01]  /*12f0*/  LEA.HI.X R5, R10, c[0x0][0x194], R3, 0x1, P0 ;  /* 0x000065000a057a11 */ /* 0x000fe200000f0c03 */
[----:B------:R-:W-:Y:S01]  /*1300*/  IMAD.MOV.U32 R12, RZ, RZ, c[0x0][0x1ac] ;  /* 0x00006b00ff0c7624 */ /* 0x000fe200078e00ff */
[C---:B------:R-:W-:Y:S01]  /*1310*/  LEA R10, P0, R11.reuse, R4, 0x7 ;  /* 0x000000040b0a7211 */ /* 0x040fe200078038ff */
[----:B------:R-:W-:Y:S01]  /*1320*/  IMAD.SHL.U32 R132, R20, 0x2, RZ ;  /* 0x0000000214847824 */ /* 0x000fe200078e00ff */
[----:B------:R-:W-:Y:S01]  /*1330*/  UIMAD UR5, UR12, UR5, UR21 ;  /* 0x000000050c0572a4 */ /* 0x000fe2000f8e0215 */
[----:B------:R-:W-:Y:S01]  /*1340*/  IMAD.MOV.U32 R3, RZ, RZ, c[0x0][0x1d8] ;  /* 0x00007600ff037624 */ /* 0x000fe200078e00ff */
[----:B------:R-:W-:Y:S01]  /*1350*/  LEA.HI.X R11, R11, R5, R12, 0x7, P0 ;  /* 0x000000050b0b7211 */ /* 0x000fe200000f3c0c */
[----:B------:R-:W-:Y:S01]  /*1360*/  IMAD.MOV.U32 R9, RZ, RZ, c[0x0][0x1dc] ;  /* 0x00007700ff097624 */ /* 0x000fe200078e00ff */
[----:B------:R-:W-:Y:S01]  /*1370*/  ISETP.GE.AND P0, PT, R37, c[0x0][0x1cc], PT ;  /* 0x0000730025007a0c */ /* 0x000fe20003f06270 */
[----:B------:R-:W-:Y:S01]  /*1380*/  UIADD3 UR5, UR27, UR5, URZ ;  /* 0x000000051b057290 */ /* 0x000fe2000fffe03f */
[C---:B------:R-:W-:Y:S01]  /*1390*/  ISETP.LT.OR P6, PT, R0.reuse, 0x1, P4 ;  /* 0x000000010000780c */ /* 0x040fe200027c1670 */
[----:B------:R-:W-:Y:S01]  /*13a0*/  @!PT LDS RZ, [RZ] ;  /* 0x00000000fffff984 */ /* 0x000fe20000000800 */
[----:B------:R-:W-:Y:S01]  /*13b0*/  @!PT LDS RZ, [RZ] ;  /* 0x00000000fffff984 */ /* 0x000fe20000000800 */
[----:B------:R-:W-:Y:S01]  /*13c0*/  @!PT LDS RZ, [RZ] ;  /* 0x00000000fffff984 */ /* 0x000fe20000000800 */
[----:B------:R1:W-:Y:S01]  /*13d0*/  LDGSTS.E.BYPASS.LTC128B.128 [R132+0x6080], [R6.64], !P1 ;  /* 0x0608000006847fae */ /* 0x0003e2000c901d56 */
[C---:B------:R-:W-:Y:S01]  /*13e0*/  LEA R8, P3, R3.reuse, R6, 0x7 ;  /* 0x0000000603087211 */ /* 0x040fe200078638ff */
[----:B------:R-:W-:Y:S01]  /*13f0*/  IMAD.U32 R12, RZ, RZ, UR26 ;  /* 0x0000001aff0c7e24 */ /* 0x000fe2000f8e00ff */
[C---:B------:R-:W-:Y:S01]  /*1400*/  ISETP.LT.OR P1, PT, R0.reuse, 0x1, P0 ;  /* 0x000000010000780c */ /* 0x040fe20000721670 */
[----:B------:R-:W-:Y:S01]  /*1410*/  IMAD.U32 R13, RZ, RZ, UR27 ;  /* 0x0000001bff0d7e24 */ /* 0x000fe2000f8e00ff */
[C---:B------:R-:W-:Y:S01]  /*1420*/  ISETP.LT.OR P5, PT, R0.reuse, 0x41, P5 ;  /* 0x000000410000780c */ /* 0x040fe20002fa1670 */
[----:B------:R-:W-:Y:S01]  /*1430*/  IMAD.MOV.U32 R18, RZ, RZ, R38 ;  /* 0x000000ffff127224 */ /* 0x000fe200078e0026 */
[C---:B------:R-:W-:Y:S01]  /*1440*/  ISETP.LT.OR P4, PT, R0.reuse, 0x41, P4 ;  /* 0x000000410000780c */ /* 0x040fe20002781670 */
[----:B------:R-:W-:Y:S01]  /*1450*/  STL.64 [R1+0x30], R40 ;  /* 0x0000302801007387 */ /* 0x000fe20000100a00 */
[----:B------:R-:W-:Y:S01]  /*1460*/  ISETP.LT.OR P0, PT, R0, 0x41, P0 ;  /* 0x000000410000780c */ /* 0x000fe20000701670 */
[----:B------:R-:W-:Y:S01]  /*1470*/  ULDC UR21, c[0x0][0x198] ;  /* 0x0000660000157ab9 */ /* 0x000fe20000000800 */
[----:B------:R-:W-:Y:S01]  /*1480*/  LEA.HI.X R9, R3, R7, R9, 0x7, P3 ;  /* 0x0000000703097211 */ /* 0x000fe200018f3c09 */
[----:B------:R-:W-:Y:S01]  /*1490*/  IMAD.U32 R3, RZ, RZ, UR5 ;  /* 0x00000005ff037e24 */ /* 0x000fe2000f8e00ff */
[----:B------:R-:W-:Y:S01]  /*14a0*/  IADD3 R21, R41, UR24, RZ ;  /* 0x0000001829157c10 */ /* 0x000fe2000fffe0ff */
[----:B------:R-:W-:Y:S01]  /*14b0*/  ULDC.64 UR4, c[0x0][0x218] ;  /* 0x0000860000047ab9 */ /* 0x000fe20000000a00 */
[C---:B------:R-:W-:Y:S01]  /*14c0*/  LEA R13, P3, R12.reuse, R40, 0x6 ;  /* 0x000000280c0d7211 */ /* 0x040fe200078630ff */
[----:B------:R-:W-:Y:S01]  /*14d0*/  UIMAD UR4, UR19, UR4, URZ ;  /* 0x00000004130472a4 */ /* 0x000fe2000f8e023f */
[----:B------:R1:W-:Y:S01]  /*14e0*/  LDGSTS.E.BYPASS.LTC128B.128 [R132+0x8080], [R6.64+0x40], !P6 ;  /* 0x0808004006847fae */ /* 0x0003e2000f101d56 */
[----:B------:R-:W-:Y:S01]  /*14f0*/  UMOV UR24, 0x1 ;  /* 0x0000000100187882 */ /* 0x000fe20000000000 */
[----:B------:R-:W-:Y:S01]  /*1500*/  LEA.HI.X R14, R12, R21, R3, 0x6, P3 ;  /* 0x000000150c0e7211 */ /* 0x000fe200018f3403 */
[----:B------:R-:W-:Y:S01]  /*1510*/  UIMAD UR4, UR11, UR5, UR4 ;  /* 0x000000050b0472a4 */ /* 0x000fe2000f8e0204 */
[----:B------:R-:W-:Y:S01]  /*1520*/  ISETP.GE.AND P3, PT, R2, c[0x0][0x19c], PT ;  /* 0x0000670002007a0c */ /* 0x000fe20003f66270 */
[----:B------:R1:W-:Y:S01]  /*1530*/  LDGSTS.E.BYPASS.LTC128B.128 [R132+0xa080], [R6.64+0x80], !P1 ;  /* 0x0a08008006847fae */ /* 0x0003e2000c901d56 */
[----:B------:R-:W-:Y:S01]  /*1540*/  LEA.HI R12, R34, R136, RZ, 0x4 ;  /* 0x00000088220c7211 */ /* 0x000fe200078f20ff */
[----:B------:R-:W-:Y:S01]  /*1550*/  UIADD3 UR21, -UR13, UR21, UR24 ;  /* 0x000000150d157290 */ /* 0x000fe2000fffe118 */
[C---:B------:R-:W-:Y:S01]  /*1560*/  ISETP.LT.OR P1, PT, R0.reuse, 0x1, P3 ;  /* 0x000000010000780c */ /* 0x040fe20001f21670 */
[----:B------:R2:W-:Y:S01]  /*1570*/  LDGSTS.E.BYPASS.LTC128B.128 [R132+0x7080], [R8.64], !P5 ;  /* 0x0708000008847fae */ /* 0x0005e2000e901d56 */
[----:B------:R-:W-:Y:S01]  /*1580*/  ISETP.GE.AND P5, PT, R37, c[0x0][0x19c], PT ;  /* 0x0000670025007a0c */ /* 0x000fe20003fa6270 */
[----:B------:R-:W-:Y:S01]  /*1590*/  ULDC UR20, c[0x0][0x2a0] ;  /* 0x0000a80000147ab9 */ /* 0x000fe20000000800 */
[----:B------:R-:W-:Y:S01]  /*15a0*/  IADD3 R19, R39, UR4, RZ ;  /* 0x0000000427137c10 */ /* 0x000fe2000fffe0ff */
[----:B------:R2:W-:Y:S01]  /*15b0*/  LDGSTS.E.BYPASS.LTC128B.128 [R132+0x9080], [R8.64+0x40], !P4 ;  /* 0x0908004008847fae */ /* 0x0005e2000e101d56 */
[C---:B------:R-:W-:Y:S01]  /*15c0*/  ISETP.LT.OR P4, PT, R0.reuse, 0x1, P5 ;  /* 0x000000010000780c */ /* 0x040fe20002f81670 */
[----:B------:R-:W-:Y:S01]  /*15d0*/  ULDC UR4, c[0x0][0x168] ;  /* 0x00005a0000047ab9 */ /* 0x000fe20000000800 */
[C---:B------:R-:W-:Y:S01]  /*15e0*/  ISETP.LT.OR P3, PT, R0.reuse, 0x41, P3 ;  /* 0x000000410000780c */ /* 0x040fe20001f61670 */
[----:B------:R2:W-:Y:S01]  /*15f0*/  LDGSTS.E.BYPASS.LTC128B.128 [R132+0xb080], [R8.64+0x80], !P0 ;  /* 0x0b08008008847fae */ /* 0x0005e2000c101d56 */
[----:B------:R-:W-:Y:S01]  /*1600*/  ISETP.GE.AND P0, PT, R15, c[0x0][0x19c], PT ;  /* 0x000067000f007a0c */ /* 0x000fe20003f06270 */
[----:B------:R-:W-:Y:S01]  /*1610*/  UIADD3 UR4, -UR15, UR4, URZ ;  /* 0x000000040f047290 */ /* 0x000fe2000fffe13f */
[C---:B------:R-:W-:Y:S01]  /*1620*/  ISETP.LT.OR P5, PT, R0.reuse, 0x41, P5 ;  /* 0x000000410000780c */ /* 0x040fe20002fa1670 */
[----:B------:R-:W0:Y:S01]  /*1630*/  LDGDEPBAR ;  /* 0x00000000000079af */ /* 0x000e220000000000 */
[C---:B------:R-:W-:Y:S01]  /*1640*/  ISETP.LT.OR P6, PT, R0.reuse, 0x1, P0 ;  /* 0x000000010000780c */ /* 0x040fe200007c1670 */
[----:B------:R-:W-:Y:S01]  /*1650*/  IMAD.U32 R251, RZ, RZ, UR21 ;  /* 0x00000015fffb7e24 */ /* 0x000fe2000f8e00ff */
[----:B------:R-:W-:Y:S01]  /*1660*/  ISETP.LT.OR P0, PT, R0, 0x41, P0 ;  /* 0x000000410000780c */ /* 0x000fe20000701670 */
[----:B------:R3:W-:Y:S01]  /*1670*/  LDGSTS.E.BYPASS.LTC128B.128 [R132+0x80], [R4.64], !P1 ;  /* 0x0008000004847fae */ /* 0x0007e2000c901d56 */
[----:B------:R-:W-:Y:S01]  /*1680*/  IMAD.U32 R0, RZ, RZ, UR11 ;  /* 0x0000000bff007e24 */ /* 0x000fe2000f8e00ff */
[----:B------:R-:W-:Y:S01]  /*1690*/  SHF.R.S32.HI R3, RZ, 0x4, R12 ;  /* 0x00000004ff037819 */ /* 0x000fe2000001140c */
[----:B------:R-:W-:Y:S01]  /*16a0*/  ULOP3.LUT UR20, URZ, UR20, URZ, 0x33, !UPT ;  /* 0x000000143f147292 */ /* 0x000fe2000f8e333f */
[----:B------:R-:W-:Y:S01]  /*16b0*/  STL.64 [R1+0x28], R38 ;  /* 0x0000282601007387 */ /* 0x000fe20000100a00 */
[----:B------:R-:W-:Y:S01]  /*16c0*/  IMAD.WIDE.U32 R134, R0, c[0x0][0x240], R22 ;  /* 0x0000900000867a25 */ /* 0x000fe200078e0016 */
[----:B------:R-:W-:Y:S01]  /*16d0*/  SHF.R.S32.HI R0, RZ, 0x1f, R16 ;  /* 0x0000001fff007819 */ /* 0x000fe20000011410 */
[----:B------:R-:W-:Y:S01]  /*16e0*/  CS2R R92, SRZ ;  /* 0x00000000005c7805 */ /* 0x000fe2000001ff00 */
[----:B------:R-:W-:Y:S01]  /*16f0*/  STL [R1+0x1c], R37 ;  /* 0x00001c2501007387 */ /* 0x000fe20000100800 */
[----:B-1----:R-:W-:Y:S01]  /*1700*/  IMAD.U32 R6, RZ, RZ, UR18 ;  /* 0x00000012ff067e24 */ /* 0x002fe2000f8e00ff */
[----:B------:R-:W-:Y:S01]  /*1710*/  LEA.HI R0, R0, R16, RZ, 0x2 ;  /* 0x0000001000007211 */ /* 0x000fe200078f10ff */
[----:B------:R-:W-:Y:S01]  /*1720*/  CS2R R90, SRZ ;  /* 0x00000000005a7805 */ /* 0x000fe2000001ff00 */
[----:B------:R-:W-:Y:S01]  /*1730*/  STL [R1], R132 ;  /* 0x0000008401007387 */ /* 0x000fe20000100800 */
[----:B------:R-:W-:Y:S01]  /*1740*/  IMAD.WIDE.U32 R6, R6, UR12, R18 ;  /* 0x0000000c06067c25 */ /* 0x000fe2000f8e0012 */
[----:B------:R-:W-:Y:S01]  /*1750*/  LOP3.LUT R0, R0, 0x1ffffffc, RZ, 0xc0, !PT ;  /* 0x1ffffffc00007812 */ /* 0x000fe200078ec0ff */
[----:B------:R-:W-:Y:S01]  /*1760*/  CS2R R88, SRZ ;  /* 0x0000000000587805 */ /* 0x000fe2000001ff00 */
[----:B------:R1:W-:Y:S01]  /*1770*/  STL [R1+0x48], R21 ;  /* 0x0000481501007387 */ /* 0x0003e20000100800 */
[----:B------:R-:W-:Y:S01]  /*1780*/  CS2R R86, SRZ ;  /* 0x0000000000567805 */ /* 0x000fe2000001ff00 */
[----:B------:R-:W-:Y:S01]  /*1790*/  IADD3 R7, R7, UR7, RZ ;  /* 0x0000000707077c10 */ /* 0x000fe2000fffe0ff */
[----:B------:R-:W-:Y:S01]  /*17a0*/  CS2R R84, SRZ ;  /* 0x0000000000547805 */ /* 0x000fe2000001ff00 */
[----:B------:R-:W-:Y:S01]  /*17b0*/  LEA R20, P1, R6, c[0x0][0x1f0], 0x1 ;  /* 0x00007c0006147a11 */ /* 0x000fe200078208ff */
[----:B------:R3:W-:Y:S01]  /*17c0*/  LDGSTS.E.BYPASS.LTC128B.128 [R132+0x2080], [R4.64+0x40], !P6 ;  /* 0x0208004004847fae */ /* 0x0007e2000f101d56 */
[----:B--2---:R-:W-:Y:S01]  /*17d0*/  LEA.HI R8, R12, R3, RZ, 0x1 ;  /* 0x000000030c087211 */ /* 0x004fe200078f08ff */
[----:B------:R-:W-:Y:S01]  /*17e0*/  CS2R R82, SRZ ;  /* 0x0000000000527805 */ /* 0x000fe2000001ff00 */
[----:B------:R-:W-:Y:S01]  /*17f0*/  CS2R R80, SRZ ;  /* 0x0000000000507805 */ /* 0x000fe2000001ff00 */
[----:B------:R3:W-:Y:S01]  /*1800*/  LDGSTS.E.BYPASS.LTC128B.128 [R132+0x4080], [R4.64+0x80], !P4 ;  /* 0x0408008004847fae */ /* 0x0007e2000e101d56 */
[----:B------:R-:W-:Y:S01]  /*1810*/  ISETP.GE.AND P4, PT, R2, c[0x0][0x16c], PT ;  /* 0x00005b0002007a0c */ /* 0x000fe20003f86270 */
[----:B------:R-:W-:Y:S01]  /*1820*/  CS2R R78, SRZ ;  /* 0x00000000004e7805 */ /* 0x000fe2000001ff00 */
[----:B------:R-:W-:Y:S01]  /*1830*/  LOP3.LUT R8, R8, 0xfffffffe, RZ, 0xc0, !PT ;  /* 0xfffffffe08087812 */ /* 0x000fe200078ec0ff */
[----:B------:R2:W-:Y:S01]  /*1840*/  LDGSTS.E.BYPASS.LTC128B.128 [R132+0x1080], [R10.64], !P3 ;  /* 0x010800000a847fae */ /* 0x0005e2000d901d56 */
[----:B------:R-:W-:Y:S01]  /*1850*/  SEL R35, RZ, 0x1, P4 ;  /* 0x00000001ff237807 */ /* 0x000fe20002000000 */
[----:B------:R-:W-:Y:S01]  /*1860*/  CS2R R76, SRZ ;  /* 0x00000000004c7805 */ /* 0x000fe2000001ff00 */
[----:B------:R-:W-:Y:S01]  /*1870*/  ISETP.GE.AND P4, PT, R15, c[0x0][0x1fc], PT ;  /* 0x00007f000f007a0c */ /* 0x000fe20003f86270 */
[----:B------:R2:W-:Y:S01]  /*1880*/  LDGSTS.E.BYPASS.LTC128B.128 [R132+0x3080], [R10.64+0x40], !P0 ;  /* 0x030800400a847fae */ /* 0x0005e2000c101d56 */
[----:B------:R-:W-:Y:S01]  /*1890*/  ISETP.GE.AND P0, PT, R2, c[0x0][0x1fc], PT ;  /* 0x00007f0002007a0c */ /* 0x000fe20003f06270 */
[----:B------:R-:W-:Y:S01]  /*18a0*/  IMAD.IADD R17, R3, 0x1, -R8 ;  /* 0x0000000103117824 */ /* 0x000fe200078e0a08 */
[----:B------:R-:W-:Y:S01]  /*18b0*/  LOP3.LUT R3, R28, 0xffffffe0, RZ, 0xc0, !PT ;  /* 0xffffffe01c037812 */ /* 0x000fe200078ec0ff */
[----:B------:R4:W-:Y:S01]  /*18c0*/  STL.64 [R1+0x20], R18 ;  /* 0x0000201201007387 */ /* 0x0009e20000100a00 */
[----:B------:R-:W-:Y:S01]  /*18d0*/  SEL R36, RZ, 0x1, P0 ;  /* 0x00000001ff247807 */ /* 0x000fe20000000000 */
[----:B------:R-:W-:Y:S01]  /*18e0*/  CS2R R74, SRZ ;  /* 0x00000000004a7805 */ /* 0x000fe2000001ff00 */
[----:B------:R-:W-:Y:S01]  /*18f0*/  LEA R22, P0, R30, c[0x0][0x280], 0x2 ;  /* 0x0000a0001e167a11 */ /* 0x000fe200078010ff */
[----:B------:R2:W-:Y:S01]  /*1900*/  LDGSTS.E.BYPASS.LTC128B.128 [R132+0x5080], [R10.64+0x80], !P5 ;  /* 0x050800800a847fae */ /* 0x0005e2000e901d56 */
[----:B-1----:R-:W-:Y:S01]  /*1910*/  LEA.HI.X R21, R6, c[0x0][0x1f4], R7, 0x1, P1 ;  /* 0x00007d0006157a11 */ /* 0x002fe200008f0c07 */
[----:B------:R-:W-:Y:S01]  /*1920*/  IMAD.IADD R7, R136, 0x1, -R3 ;  /* 0x0000000188077824 */ /* 0x000fe200078e0a03 */
[----:B------:R-:W-:Y:S01]  /*1930*/  ISETP.LT.AND P1, PT, R244, UR4, PT ;  /* 0x00000004f4007c0c */ /* 0x000fe2000bf21270 */
[----:B------:R-:W0:Y:S01]  /*1940*/  LDGDEPBAR ;  /* 0x00000000000079af */ /* 0x000e220000000000 */
[----:B------:R-:W-:Y:S01]  /*1950*/  LOP3.LUT R6, R12, 0xfffffff0, RZ, 0xc0, !PT ;  /* 0xfffffff00c067812 */ /* 0x000fe200078ec0ff */
[----:B------:R-:W-:Y:S01]  /*1960*/  CS2R R72, SRZ ;  /* 0x0000000000487805 */ /* 0x000fe2000001ff00 */
[----:B------:R-:W-:Y:S01]  /*1970*/  ISETP.GE.OR P6, PT, R2, c[0x0][0x1fc], !P1 ;  /* 0x00007f0002007a0c */ /* 0x000fe20004fc6670 */
[----:B------:R-:W-:Y:S01]  /*1980*/  STL.64 [R1+0x38], R134 ;  /* 0x0000388601007387 */ /* 0x000fe20000100a00 */
[----:B------:R-:W-:Y:S01]  /*1990*/  LOP3.LUT R2, R29, 0xfffffff8, RZ, 0xc0, !PT ;  /* 0xfffffff81d027812 */ /* 0x000fe200078ec0ff */
[----:B------:R-:W-:Y:S01]  /*19a0*/  CS2R R70, SRZ ;  /* 0x0000000000467805 */ /* 0x000fe2000001ff00 */
[----:B------:R-:W-:Y:S01]  /*19b0*/  ISETP.GE.AND P5, PT, R15, c[0x0][0x16c], PT ;  /* 0x00005b000f007a0c */ /* 0x000fe20003fa6270 */
[----:B------:R-:W-:Y:S01]  /*19c0*/  CS2R R68, SRZ ;  /* 0x0000000000447805 */ /* 0x000fe2000001ff00 */
[----:B------:R-:W-:Y:S01]  /*19d0*/  LEA.HI.X R23, R30, c[0x0][0x284], R33, 0x2, P0 ;  /* 0x0000a1001e177a11 */ /* 0x000fe200000f1421 */
[----:B---3--:R-:W-:Y:S01]  /*19e0*/  IMAD.IADD R5, R136, 0x1, -R2 ;  /* 0x0000000188057824 */ /* 0x008fe200078e0a02 */
[----:B------:R-:W-:Y:S01]  /*19f0*/  CS2R R66, SRZ ;  /* 0x0000000000427805 */ /* 0x000fe2000001ff00 */
[----:B------:R-:W-:Y:S01]  /*1a00*/  CS2R R64, SRZ ;  /* 0x0000000000407805 */ /* 0x000fe2000001ff00 */
[----:B------:R-:W-:Y:S01]  /*1a10*/  CS2R R62, SRZ ;  /* 0x00000000003e7805 */ /* 0x000fe2000001ff00 */
[C---:B------:R-:W-:Y:S01]  /*1a20*/  IMAD.SHL.U32 R3, R5.reuse, 0x40, RZ ;  /* 0x0000004005037824 */ /* 0x040fe200078e00ff */
[----:B------:R-:W-:Y:S01]  /*1a30*/  LEA.HI R9, R5, R5, RZ, 0x1 ;  /* 0x0000000505097211 */ /* 0x000fe200078f08ff */
[----:B------:R-:W-:Y:S01]  /*1a40*/  CS2R R60, SRZ ;  /* 0x00000000003c7805 */ /* 0x000fe2000001ff00 */
[----:B------:R-:W-:Y:S01]  /*1a50*/  CS2R R58, SRZ ;  /* 0x00000000003a7805 */ /* 0x000fe2000001ff00 */
[----:B------:R-:W-:Y:S01]  /*1a60*/  CS2R R56, SRZ ;  /* 0x0000000000387805 */ /* 0x000fe2000001ff00 */
[----:B----4-:R-:W-:Y:S01]  /*1a70*/  LEA R18, P3, R13, c[0x0][0x160], 0x1 ;  /* 0x000058000d127a11 */ /* 0x010fe200078608ff */
[----:B------:R-:W-:Y:S01]  /*1a80*/  CS2R R54, SRZ ;  /* 0x0000000000367805 */ /* 0x000fe2000001ff00 */
[----:B------:R-:W-:Y:S01]  /*1a90*/  LOP3.LUT R2, R9, 0x7fffffe, RZ, 0xc0, !PT ;  /* 0x07fffffe09027812 */ /* 0x000fe200078ec0ff */
[----:B------:R-:W-:Y:S01]  /*1aa0*/  CS2R R52, SRZ ;  /* 0x0000000000347805 */ /* 0x000fe2000001ff00 */
[----:B------:R-:W-:Y:S01]  /*1ab0*/  LEA.HI.X R19, R13, c[0x0][0x164], R14, 0x1, P3 ;  /* 0x000059000d137a11 */ /* 0x000fe200018f0c0e */
[----:B--2---:R-:W-:Y:S01]  /*1ac0*/  IMAD.SHL.U32 R11, R24, 0x10, RZ ;  /* 0x00000010180b7824 */ /* 0x004fe200078e00ff */
[----:B------:R-:W-:Y:S01]  /*1ad0*/  @!P2 LEA R26, P3, R27, c[0x0][0x258], 0x2 ;  /* 0x000096001b1aaa11 */ /* 0x000fe200078610ff */
[----:B------:R-:W-:Y:S01]  /*1ae0*/  IMAD.IADD R4, R5, 0x1, -R2 ;  /* 0x0000000105047824 */ /* 0x000fe200078e0a02 */
[----:B------:R-:W-:-:S04]  /*1af0*/  DEPBAR.LE SB0, 0x1 ;  /* 0x000080400000791a */ /* 0x000fc80000000000 */
[----:B------:R-:W-:Y:S01]  /*1b00*/  @!P2 LEA.HI.X R27, R27, c[0x0][0x25c], R32, 0x2, P3 ;  /* 0x000097001b1baa11 */ /* 0x000fe200018f1420 */
[----:B------:R-:W-:Y:S01]  /*1b10*/  IMAD.IADD R32, R16, 0x1, -R0 ;  /* 0x0000000110207824 */ /* 0x000fe200078e0a00 */
[----:B------:R-:W-:Y:S01]  /*1b20*/  ISETP.GE.AND P3, PT, R37, c[0x0][0x16c], PT ;  /* 0x00005b0025007a0c */ /* 0x000fe20003f66270 */
[----:B------:R-:W-:Y:S01]  /*1b30*/  IMAD R2, R17, 0x4, R16 ;  /* 0x0000000411027824 */ /* 0x000fe200078e0210 */
[----:B------:R-:W-:Y:S01]  /*1b40*/  SHF.R.S32.HI R10, RZ, 0x1f, R7 ;  /* 0x0000001fff0a7819 */ /* 0x000fe20000011407 */
[----:B------:R-:W-:Y:S01]  /*1b50*/  IMAD.IADD R0, R136, 0x1, -R6 ;  /* 0x0000000188007824 */ /* 0x000fe200078e0a06 */
[----:B------:R-:W-:Y:S01]  /*1b60*/  SEL R14, RZ, 0x4, P3 ;  /* 0x00000004ff0e7807 */ /* 0x000fe20001800000 */
[----:B------:R-:W-:Y:S01]  /*1b70*/  IMAD R12, R2, 0x8, R4 ;  /* 0x00000008020c7824 */ /* 0x000fe200078e0204 */
[----:B------:R-:W-:Y:S01]  /*1b80*/  ISETP.GE.OR P3, PT, R15, c[0x0][0x1fc], !P1 ;  /* 0x00007f000f007a0c */ /* 0x000fe20004f66670 */
[----:B------:R-:W-:Y:S01]  /*1b90*/  CS2R R50, SRZ ;  /* 0x0000000000327805 */ /* 0x000fe2000001ff00 */
[----:B------:R-:W-:Y:S01]  /*1ba0*/  SHF.R.S32.HI R2, RZ, 0x1f, R0 ;  /* 0x0000001fff027819 */ /* 0x000fe20000011400 */
[----:B------:R-:W-:Y:S01]  /*1bb0*/  CS2R R48, SRZ ;  /* 0x0000000000307805 */ /* 0x000fe2000001ff00 */
[-C--:B------:R-:W-:Y:S01]  /*1bc0*/  LEA.HI R8, R0, R0.reuse, RZ, 0x1 ;  /* 0x0000000000087211 */ /* 0x080fe200078f08ff */
[----:B------:R-:W-:Y:S01]  /*1bd0*/  CS2R R46, SRZ ;  /* 0x00000000002e7805 */ /* 0x000fe2000001ff00 */
[----:B------:R-:W-:Y:S01]  /*1be0*/  LEA.HI R5, R2, R0, RZ, 0x3 ;  /* 0x0000000002057211 */ /* 0x000fe200078f18ff */
[----:B------:R-:W-:Y:S01]  /*1bf0*/  CS2R R44, SRZ ;  /* 0x00000000002c7805 */ /* 0x000fe2000001ff00 */
[----:B------:R-:W-:Y:S01]  /*1c00*/  SHF.R.S32.HI R2, RZ, 0x1, R9 ;  /* 0x00000001ff027819 */ /* 0x000fe20000011409 */
[----:B------:R-:W-:Y:S01]  /*1c10*/  CS2R R42, SRZ ;  /* 0x00000000002a7805 */ /* 0x000fe2000001ff00 */
[----:B------:R-:W-:Y:S01]  /*1c20*/  LOP3.LUT R15, R3, 0x1c0, RZ, 0xc0, !PT ;  /* 0x000001c0030f7812 */ /* 0x000fe200078ec0ff */
[----:B------:R-:W-:Y:S01]  /*1c30*/  CS2R R40, SRZ ;  /* 0x0000000000287805 */ /* 0x000fe2000001ff00 */
[----:B------:R-:W-:Y:S01]  /*1c40*/  LOP3.LUT R6, R8, 0x7fffffe, RZ, 0xc0, !PT ;  /* 0x07fffffe08067812 */ /* 0x000fe200078ec0ff */
[C---:B------:R-:W-:Y:S01]  /*1c50*/  IMAD.SHL.U32 R4, R2.reuse, 0x40, RZ ;  /* 0x0000004002047824 */ /* 0x040fe200078e00ff */
[----:B------:R-:W-:Y:S01]  /*1c60*/  LOP3.LUT R3, R5, 0xfffffff8, RZ, 0xc0, !PT ;  /* 0xfffffff805037812 */ /* 0x000fe200078ec0ff */
[----:B------:R-:W-:Y:S01]  /*1c70*/  CS2R R38, SRZ ;  /* 0x0000000000267805 */ /* 0x000fe2000001ff00 */
[----:B------:R-:W-:Y:S01]  /*1c80*/  LOP3.LUT P0, RZ, R2, 0x2, RZ, 0xc0, !PT ;  /* 0x0000000202ff7812 */ /* 0x000fe2000780c0ff */
[C---:B------:R-:W-:Y:S01]  /*1c90*/  IMAD.IADD R6, R0.reuse, 0x1, -R6 ;  /* 0x0000000100067824 */ /* 0x040fe200078e0a06 */
[----:B------:R-:W-:Y:S01]  /*1ca0*/  LOP3.LUT R2, R15, 0x30, R11, 0xf8, !PT ;  /* 0x000000300f027812 */ /* 0x000fe200078ef80b */
[----:B------:R-:W-:Y:S01]  /*1cb0*/  IMAD.IADD R13, R0, 0x1, -R3 ;  /* 0x00000001000d7824 */ /* 0x000fe200078e0a03 */
[----:B------:R-:W-:Y:S01]  /*1cc0*/  LOP3.LUT R0, R4, 0xc0, RZ, 0xc0, !PT ;  /* 0x000000c004007812 */ /* 0x000fe200078ec0ff */
[----:B------:R-:W-:Y:S01]  /*1cd0*/  ULDC UR7, c[0x0][0x290] ;  /* 0x0000a40000077ab9 */ /* 0x000fe20000000800 */
[----:B------:R-:W-:Y:S01]  /*1ce0*/  SHF.R.S32.HI R3, RZ, 0x3, R5 ;  /* 0x00000003ff037819 */ /* 0x000fe20000011405 */
[----:B------:R-:W-:Y:S01]  /*1cf0*/  UISETP.GT.AND UP4, UPT, UR10, -0x1, UPT ;  /* 0xffffffff0a00788c */ /* 0x000fe2000bf84270 */
[--C-:B------:R-:W-:Y:S01]  /*1d00*/  LOP3.LUT R5, R2, 0x8, R29.reuse, 0xf8, !PT ;  /* 0x0000000802057812 */ /* 0x100fe200078ef81d */
[----:B------:R-:W-:Y:S01]  /*1d10*/  UMOV UR18, 0x1 ;  /* 0x0000000100127882 */ /* 0x000fe20000000000 */
[----:B------:R-:W-:Y:S01]  /*1d20*/  LOP3.LUT R4, R0, 0x8, R29, 0xf8, !PT ;  /* 0x0000000800047812 */ /* 0x000fe200078ef81d */
[C---:B------:R-:W-:Y:S01]  /*1d30*/  IMAD R11, R3.reuse, 0x8, R6 ;  /* 0x00000008030b7824 */ /* 0x040fe200078e0206 */
[----:B------:R-:W-:Y:S01]  /*1d40*/  SHF.R.U32.HI R2, RZ, 0x3, R0 ;  /* 0x00000003ff027819 */ /* 0x000fe20000011600 */
[----:B------:R-:W-:Y:S01]  /*1d50*/  IMAD R218, R3, 0x200, R25 ;  /* 0x0000020003da7824 */ /* 0x000fe200078e0219 */
[----:B------:R-:W-:Y:S01]  /*1d60*/  LEA.HI R10, R10, R7, RZ, 0x2 ;  /* 0x000000070a0a7211 */ /* 0x000fe200078f10ff */
[----:B------:R-:W-:Y:S01]  /*1d70*/  ULDC UR15, c[0x0][0x168] ;  /* 0x00005a00000f7ab9 */ /* 0x000fe20000000800 */
[----:B------:R-:W-:Y:S01]  /*1d80*/  LOP3.LUT R2, R4, R2, RZ, 0x3c, !PT ;  /* 0x0000000204027212 */ /* 0x000fe200078e3cff */
[----:B------:R-:W-:Y:S01]  /*1d90*/  UIMAD UR13, UR11, UR7, URZ ;  /* 0x000000070b0d72a4 */ /* 0x000fe2000f8e023f */
[----:B------:R-:W-:-:S02]  /*1da0*/  LOP3.LUT R0, R10, 0x7ffffffc, RZ, 0xc0, !PT ;  /* 0x7ffffffc0a007812 */ /* 0x000fc400078ec0ff */
[----:B------:R-:W-:Y:S01]  /*1db0*/  SEL R9, RZ, 0x2, P5 ;  /* 0x00000002ff097807 */ /* 0x000fe20002800000 */
[----:B------:R-:W-:Y:S01]  /*1dc0*/  IMAD.U32 R2, R12, 0x20, R2 ;  /* 0x000000200c027824 */ /* 0x000fe200078e0002 */
[----:B------:R-:W-:Y:S01]  /*1dd0*/  SHF.R.S32.HI R4, RZ, 0x1, R8 ;  /* 0x00000001ff047819 */ /* 0x000fe20000011408 */
[----:B------:R-:W-:Y:S01]  /*1de0*/  IMAD.IADD R7, R7, 0x1, -R0 ;  /* 0x0000000107077824 */ /* 0x000fe200078e0a00 */
[----:B------:R-:W-:Y:S01]  /*1df0*/  SEL R0, R223, 0xffffffe0, !P0 ;  /* 0xffffffe0df007807 */ /* 0x000fe20004000000 */
[----:B------:R-:W-:Y:S01]  /*1e00*/  IMAD.SHL.U32 R214, R2, 0x2, RZ ;  /* 0x0000000202d67824 */ /* 0x000fe200078e00ff */
[----:B------:R-:W-:Y:S01]  /*1e10*/  BAR.SYNC.DEFER_BLOCKING 0x0 ;  /* 0x0000000000007b1d */ /* 0x000fe20000010000 */
[----:B------:R-:W-:Y:S01]  /*1e20*/  IADD3 R3, R14, R9, R35 ;  /* 0x000000090e037210 */ /* 0x000fe20007ffe023 */
[----:B------:R-:W-:Y:S01]  /*1e30*/  IMAD R32, R32, 0x4, R7 ;  /* 0x0000000420207824 */ /* 0x000fe200078e0207 */
[----:B------:R-:W-:Y:S01]  /*1e40*/  SEL R9, RZ, 0xffffffff, P4 ;  /* 0xffffffffff097807 */ /* 0x000fe20002000000 */
[----:B------:R-:W-:Y:S01]  /*1e50*/  IMAD.IADD R215, R214, 0x1, R0 ;  /* 0x00000001d6d77824 */ /* 0x000fe200078e0200 */
[----:B------:R-:W-:Y:S01]  /*1e60*/  LOP3.LUT P0, RZ, R3, 0x1, RZ, 0xc0, !PT ;  /* 0x0000000103ff7812 */ /* 0x000fe2000780c0ff */
[----:B------:R-:W-:Y:S01]  /*1e70*/  IMAD.SHL.U32 R0, R17, 0x10, RZ ;  /* 0x0000001011007824 */ /* 0x000fe200078e00ff */
[----:B------:R-:W-:Y:S01]  /*1e80*/  LOP3.LUT P4, RZ, R3, 0x2, RZ, 0xc0, !PT ;  /* 0x0000000203ff7812 */ /* 0x000fe2000788c0ff */
[----:B------:R-:W-:Y:S01]  /*1e90*/  IMAD.SHL.U32 R250, R32, 0x2, RZ ;  /* 0x0000000220fa7824 */ /* 0x000fe200078e00ff */
[----:B------:R-:W-:-:S02]  /*1ea0*/  ISETP.GE.OR P0, PT, R244, UR4, !P0 ;  /* 0x00000004f4007c0c */ /* 0x000fc4000c706670 */
[----:B------:R-:W-:Y:S02]  /*1eb0*/  SHF.R.S32.HI R8, RZ, 0x1f, R8 ;  /* 0x0000001fff087819 */ /* 0x000fe40000011408 */
[----:B------:R-:W-:Y:S02]  /*1ec0*/  ISETP.GE.OR P4, PT, R244, UR4, !P4 ;  /* 0x00000004f4007c0c */ /* 0x000fe4000e786670 */
[----:B------:R-:W-:Y:S02]  /*1ed0*/  LEA.HI R2, R34, R136, RZ, 0x7 ;  /* 0x0000008822027211 */ /* 0x000fe400078f38ff */
[----:B------:R-:W-:Y:S02]  /*1ee0*/  SEL R16, RZ, 0xffffffff, P5 ;  /* 0xffffffffff107807 */ /* 0x000fe40002800000 */
[----:B------:R-:W-:Y:S02]  /*1ef0*/  SHF.R.U32.HI R6, RZ, 0x4, R2 ;  /* 0x00000004ff067819 */ /* 0x000fe40000011602 */
[----:B------:R-:W-:-:S02]  /*1f00*/  LOP3.LUT R2, R0, 0x10, RZ, 0xc0, !PT ;  /* 0x0000001000027812 */ /* 0x000fc400078ec0ff */
[----:B------:R-:W-:Y:S01]  /*1f10*/  SHF.R.U32.HI R15, RZ, 0x3, R15 ;  /* 0x00000003ff0f7819 */ /* 0x000fe2000001160f */
[----:B------:R-:W1:Y:S01]  /*1f20*/  LDSM.16.M88.4 R164, [R214+0x6080] ;  /* 0x00608000d6a4783b */ /* 0x000e620000000200 */
[----:B------:R-:W-:Y:S01]  /*1f30*/  LOP3.LUT R6, R2, 0x8, R6, 0xf8, !PT ;  /* 0x0000000802067812 */ /* 0x000fe200078ef806 */
[----:B------:R-:W-:Y:S01]  /*1f40*/  @!P2 IMAD.SHL.U32 R2, R136, 0x10, RZ ;  /* 0x000000108802a824 */ /* 0x000fe200078e00ff */
[----:B------:R-:W-:Y:S01]  /*1f50*/  LOP3.LUT R15, R5, R15, RZ, 0x3c, !PT ;  /* 0x0000000f050f7212 */ /* 0x000fe200078e3cff */
[----:B------:R-:W2:Y:S01]  /*1f60*/  LDSM.16.M88.4 R168, [R214+0x7080] ;  /* 0x00708000d6a8783b */ /* 0x000ea20000000200 */
[----:B------:R-:W-:Y:S02]  /*1f70*/  ISETP.GE.OR P1, PT, R37, c[0x0][0x1fc], !P1 ;  /* 0x00007f0025007a0c */ /* 0x000fe40004f26670 */
[----:B------:R-:W-:Y:S01]  /*1f80*/  LOP3.LUT P5, RZ, R13, 0x4, RZ, 0xc0, !PT ;  /* 0x000000040dff7812 */ /* 0x000fe200078ac0ff */
[----:B------:R-:W3:Y:S01]  /*1f90*/  LDSM.16.M88.4 R180, [R214+0x8080] ;  /* 0x00808000d6b4783b */ /* 0x000ee20000000200 */
[----:B------:R-:W-:Y:S01]  /*1fa0*/  SHF.R.S32.HI R248, RZ, 0x2, R10 ;  /* 0x00000002fff87819 */ /* 0x000fe2000001140a */
[----:B------:R-:W-:Y:S01]  /*1fb0*/  IMAD R213, R17, 0x200, R15 ;  /* 0x0000020011d57824 */ /* 0x000fe200078e020f */
[----:B------:R-:W-:Y:S01]  /*1fc0*/  SEL R223, R223, 0xffffffe0, !P5 ;  /* 0xffffffe0dfdf7807 */ /* 0x000fe20006800000 */
[----:B------:R-:W4:Y:S01]  /*1fd0*/  LDSM.16.M88.4 R184, [R214+0x9080] ;  /* 0x00908000d6b8783b */ /* 0x000f220000000200 */
[----:B------:R-:W-:Y:S01]  /*1fe0*/  IADD3 R251, R251, -c[0x0][0x168], -R250 ;  /* 0x80005a00fbfb7a10 */ /* 0x000fe20007ffe8fa */
[----:B------:R-:W-:Y:S01]  /*1ff0*/  IMAD R248, R31, 0x10, R248 ;  /* 0x000000101ff87824 */ /* 0x000fe200078e02f8 */
[----:B------:R-:W-:Y:S01]  /*2000*/  IADD3 R252, -R250, UR6, RZ ;  /* 0x00000006fafc7c10 */ /* 0x000fe2000fffe1ff */
[----:B------:R-:W1:Y:S01]  /*2010*/  LDSM.16.M88.4 R196, [R214+0xa080] ;  /* 0x00a08000d6c4783b */ /* 0x000e620000000200 */
[----:B------:R-:W-:Y:S01]  /*2020*/  IADD3 R249, R251, c[0x0][0x2a4], RZ ;  /* 0x0000a900fbf97a10 */ /* 0x000fe20007ffe0ff */
[----:B------:R-:W-:Y:S01]  /*2030*/  IMAD.SHL.U32 R213, R213, 0x2, RZ ;  /* 0x00000002d5d57824 */ /* 0x000fe200078e00ff */
[----:B------:R-:W-:Y:S01]  /*2040*/  IADD3 R251, R251, UR20, RZ ;  /* 0x00000014fbfb7c10 */ /* 0x000fe2000fffe0ff */
[----:B------:R-:W1:Y:S04]  /*2050*/  LDSM.16.M88.4 R200, [R214+0xb080] ;  /* 0x00b08000d6c8783b */ /* 0x000e680000000200 */
        /* <DEDUP_REMOVED lines=12> */
[----:B------:R-:W-:Y:S01]  /*2120*/  LEA.HI R3, R8, R4, RZ, 0x2 ;  /* 0x0000000408037211 */ /* 0x000fe200078f10ff */
[----:B------:R1:W-:Y:S01]  /*2130*/  LDGSTS.E.BYPASS.LTC128B.128 [R132+0x7080], [R18.64+0x40], !P4 ;  /* 0x0708004012847fae */ /* 0x0003e2000e101d56 */
[----:B------:R-:W-:Y:S01]  /*2140*/  ISETP.GE.OR P0, PT, R244, UR4, !P0 ;  /* 0x00000004f4007c0c */ /* 0x000fe2000c706670 */
[----:B------:R-:W-:Y:S01]  /*2150*/  ULDC.64 UR4, c[0x0][0x240] ;  /* 0x0000900000047ab9 */ /* 0x000fe20000000a00 */
[----:B------:R-:W-:Y:S01]  /*2160*/  LOP3.LUT R3, R3, 0xfffffffc, RZ, 0xc0, !PT ;  /* 0xfffffffc03037812 */ /* 0x000fe200078ec0ff */
[----:B------:R-:W-:Y:S01]  /*2170*/  UIMAD UR4, UR19, UR4, URZ ;  /* 0x00000004130472a4 */ /* 0x000fe2000f8e023f */
[----:B------:R-:W-:Y:S02]  /*2180*/  LOP3.LUT P4, RZ, R13, 0x2, RZ, 0xc0, !PT ;  /* 0x000000020dff7812 */ /* 0x000fe4000788c0ff */
[----:B------:R-:W-:Y:S01]  /*2190*/  ULDC UR19, c[0x0][0x2a8] ;  /* 0x0000aa0000137ab9 */ /* 0x000fe20000000800 */
[----:B------:R-:W-:Y:S01]  /*21a0*/  IMAD.IADD R0, R4, 0x1, -R3 ;  /* 0x0000000104007824 */ /* 0x000fe200078e0a03 */
[----:B------:R-:W-:Y:S01]  /*21b0*/  UIMAD UR25, UR11, UR5, UR4 ;  /* 0x000000050b1972a4 */ /* 0x000fe2000f8e0204 */
[----:B------:R-:W-:Y:S01]  /*21c0*/  IMAD.SHL.U32 R3, R16, 0x2, RZ ;  /* 0x0000000210037824 */ /* 0x000fe200078e00ff */
[----:B------:R-:W-:Y:S01]  /*21d0*/  SEL R224, R225, 0xfffffff0, !P4 ;  /* 0xfffffff0e1e07807 */ /* 0x000fe20006000000 */
[----:B------:R-:W-:Y:S01]  /*21e0*/  IMAD.SHL.U32 R4, R9, 0x2, RZ ;  /* 0x0000000209047824 */ /* 0x000fe200078e00ff */
[----:B------:R-:W-:Y:S01]  /*21f0*/  UISETP.LE.AND UP3, UPT, UR24, UR19, UPT ;  /* 0x000000131800728c */ /* 0x000fe2000bf63270 */
[----:B------:R1:W-:Y:S01]  /*2200*/  LDGSTS.E.BYPASS.LTC128B.128 [R132+0x8080], [R18.64+0x80], !P0 ;  /* 0x0808008012847fae */ /* 0x0003e2000c101d56 */
[----:B------:R-:W-:Y:S01]  /*2210*/  ISETP.GE.AND P0, PT, R37, c[0x0][0x1fc], PT ;  /* 0x00007f0025007a0c */ /* 0x000fe20003f06270 */
[----:B------:R-:W-:Y:S01]  /*2220*/  UMOV UR4, URZ ;  /* 0x0000003f00047c82 */ /* 0x000fe20008000000 */
[----:B------:R-:W-:Y:S01]  /*2230*/  LOP3.LUT R3, R3, 0x2, R35, 0xe2, !PT ;  /* 0x0000000203037812 */ /* 0x000fe200078ee223 */
[----:B------:R5:W-:Y:S01]  /*2240*/  @!P2 LDGSTS.E.BYPASS.LTC128B.128 [R2+0xf080], [R26.64] ;  /* 0x0f0800001a02afae */ /* 0x000be2000b901d56 */
[----:B------:R-:W-:Y:S01]  /*2250*/  LOP3.LUT R7, R4, 0x2, R36, 0xe2, !PT ;  /* 0x0000000204077812 */ /* 0x000fe200078ee224 */
[----:B------:R-:W-:Y:S01]  /*2260*/  USHF.L.U32 UR5, UR10, 0x7, URZ ;  /* 0x000000070a057899 */ /* 0x000fe2000800063f */
[----:B------:R-:W-:Y:S01]  /*2270*/  SEL R4, RZ, 0x4, P0 ;  /* 0x00000004ff047807 */ /* 0x000fe20000000000 */
[----:B------:R1:W-:Y:S01]  /*2280*/  STL [R1+0x18], R3 ;  /* 0x0000180301007387 */ /* 0x0003e20000100800 */
[C---:B------:R-:W-:Y:S01]  /*2290*/  LOP3.LUT P0, RZ, R0.reuse, 0x2, RZ, 0xc0, !PT ;  /* 0x0000000200ff7812 */ /* 0x040fe2000780c0ff */
[----:B------:R-:W-:Y:S01]  /*22a0*/  IMAD.SHL.U32 R0, R0, 0x40, RZ ;  /* 0x0000004000007824 */ /* 0x000fe200078e00ff */
[----:B------:R-:W-:Y:S01]  /*22b0*/  LOP3.LUT R7, R7, R4, RZ, 0xfc, !PT ;  /* 0x0000000407077212 */ /* 0x000fe200078efcff */
[----:B------:R-:W0:Y:S01]  /*22c0*/  LDGDEPBAR ;  /* 0x00000000000079af */ /* 0x000e220000000000 */
[----:B------:R-:W-:Y:S01]  /*22d0*/  SEL R225, R225, 0xfffffff0, !P0 ;  /* 0xfffffff0e1e17807 */ /* 0x000fe20004000000 */
[----:B------:R-:W-:Y:S01]  /*22e0*/  CS2R R36, SRZ ;  /* 0x0000000000247805 */ /* 0x000fe2000001ff00 */
[----:B------:R-:W-:Y:S01]  /*22f0*/  LOP3.LUT R0, R0, 0xc0, RZ, 0xc0, !PT ;  /* 0x000000c000007812 */ /* 0x000fe200078ec0ff */
[----:B------:R2:W-:Y:S01]  /*2300*/  LDGSTS.E.BYPASS.LTC128B.128 [R132+0xc080], [R20.64], !P6 ;  /* 0x0c08000014847fae */ /* 0x0005e2000f101d56 */
[----:B------:R-:W-:-:S02]  /*2310*/  ULDC UR19, c[0x0][0x168] ;  /* 0x00005a0000137ab9 */ /* 0x000fc40000000800 */
[----:B------:R-:W-:Y:S01]  /*2320*/  SHF.R.U32.HI R4, RZ, 0x3, R0 ;  /* 0x00000003ff047819 */ /* 0x000fe20000011600 */
[----:B------:R2:W-:Y:S01]  /*2330*/  LDGSTS.E.BYPASS.LTC128B.128 [R132+0xd080], [R20.64+0x40], !P3 ;  /* 0x0d08004014847fae */ /* 0x0005e2000d901d56 */
[----:B------:R-:W-:Y:S02]  /*2340*/  ISETP.GE.AND P3, PT, R136, 0x10, PT ;  /* 0x000000108800780c */ /* 0x000fe40003f66270 */
[----:B------:R-:W-:Y:S01]  /*2350*/  LOP3.LUT R212, R4, R0, R212, 0x1e, !PT ;  /* 0x0000000004d47212 */ /* 0x000fe200078e1ed4 */
[----:B------:R2:W-:Y:S04]  /*2360*/  LDGSTS.E.BYPASS.LTC128B.128 [R132+0xe080], [R20.64+0x80], !P1 ;  /* 0x0e08008014847fae */ /* 0x0005e8000c901d56 */
[----:B------:R-:W-:Y:S01]  /*2370*/  STL [R1+0x4], R7 ;  /* 0x0000040701007387 */ /* 0x000fe20000100800 */
[----:B-----5:R-:W-:-:S02]  /*2380*/  IMAD.SHL.U32 R2, R13, 0x40, RZ ;  /* 0x000000400d027824 */ /* 0x020fc400078e00ff */
[----:B-1----:R-:W-:-:S03]  /*2390*/  IMAD.SHL.U32 R3, R17, 0x8, RZ ;  /* 0x0000000811037824 */ /* 0x002fc600078e00ff */
[----:B------:R-:W-:Y:S02]  /*23a0*/  LOP3.LUT R2, R2, 0x1c0, RZ, 0xc0, !PT ;  /* 0x000001c002027812 */ /* 0x000fe400078ec0ff */
[----:B------:R-:W-:Y:S02]  /*23b0*/  LOP3.LUT R3, R3, 0x8, RZ, 0xc0, !PT ;  /* 0x0000000803037812 */ /* 0x000fe400078ec0ff */
[----:B------:R-:W-:-:S04]  /*23c0*/  SHF.R.U32.HI R5, RZ, 0x3, R2 ;  /* 0x00000003ff057819 */ /* 0x000fc80000011602 */
        /* <DEDUP_REMOVED lines=26> */
[----:B--234-:R1:W-:Y:S02]  /*2570*/  STL [R1+0x44], R0 ;  /* 0x0000440001007387 */ /* 0x01c3e40000100800 */
.L_x_240:
[----:B------:R-:W-:Y:S04]  /*2580*/  DEPBAR.LE SB0, 0x1 ;  /* 0x000080400000791a */ /* 0x000fe80000000000 */
[----:B------:R-:W-:Y:S01]  /*2590*/  BAR.SYNC.DEFER_BLOCKING 0x0 ;  /* 0x0000000000007b1d */ /* 0x000fe20000010000 */
[----:B-1----:R-:W-:Y:S01]  /*25a0*/  MOV R0, UR4 ;  /* 0x0000000400007c02 */ /* 0x002fe20008000f00 */
[----:B------:R-:W-:Y:S01]  /*25b0*/  IMAD.U32 R2, RZ, RZ, UR4 ;  /* 0x00000004ff027e24 */ /* 0x000fe2000f8e00ff */
[----:B------:R-:W-:Y:S02]  /*25c0*/  MOV R227, UR4 ;  /* 0x0000000400e37c02 */ /* 0x000fe40008000f00 */
[----:B------:R-:W-:Y:S01]  /*25d0*/  PLOP3.LUT P0, PT, PT, PT, UP3, 0x80, 0x0 ;  /* 0x000000000000781c */ /* 0x000fe20003f0f038 */
[----:B------:R-:W-:Y:S02]  /*25e0*/  IMAD R0, R0, 0x1800, R222 ;  /* 0x0000180000007824 */ /* 0x000fe400078e02de */
[----:B------:R-:W-:Y:S02]  /*25f0*/  IMAD R2, R2, 0x1800, R225 ;  /* 0x0000180002027824 */ /* 0x000fe400078e02e1 */
[----:B------:R-:W-:Y:S01]  /*2600*/  IMAD R227, R227, 0x40, R248 ;  /* 0x00000040e3e37824 */ /* 0x000fe200078e02f8 */
[----:B------:R-:W-:Y:S02]  /*2610*/  SHF.L.U32 R0, R0, 0x1, RZ ;  /* 0x0000000100007819 */ /* 0x000fe400000006ff */
[----:B------:R-:W-:Y:S05]  /*2620*/  IADD3 R2, R222, R2, RZ ;  /* 0x00000002de027210 */ /* 0x000fea0007ffe0ff */
[----:B------:R-:W-:Y:S01]  /*2630*/  IMAD.SHL.U32 R3, R2, 0x2, RZ ;  /* 0x0000000202037824 */ /* 0x000fe200078e00ff */
[----:B------:R-:W-:Y:S01]  /*2640*/  MOV R2, UR4 ;  /* 0x0000000400027c02 */ /* 0x000fe20008000f00 */
[----:B------:R-:W-:Y:S04]  /*2650*/  LDSM.16.M88.4 R16, [R214+0x80] ;  /* 0x00008000d610783b */ /* 0x000fe80000000200 */
[----:B------:R-:W-:Y:S04]  /*2660*/  IMAD R2, R2, 0x1800, R226 ;  /* 0x0000180002027824 */ /* 0x000fe800078e02e2 */
[----:B------:R-:W-:Y:S01]  /*2670*/  IMAD.SHL.U32 R2, R2, 0x2, RZ ;  /* 0x0000000202027824 */ /* 0x000fe200078e00ff */
[----:B------:R-:W1:Y:S06]  /*2680*/  LDSM.16.M88.4 R32, [R0+0x6080] ;  /* 0x006080000020783b */ /* 0x000e6c0000000200 */
[----:B------:R-:W2:Y:S06]  /*2690*/  LDSM.16.M88.4 R28, [R0+0x6880] ;  /* 0x00688000001c783b */ /* 0x000eac0000000200 */
[----:B------:R-:W3:Y:S06]  /*26a0*/  LDSM.16.M88.4 R132, [R214+0x1080] ;  /* 0x00108000d684783b */ /* 0x000eec0000000200 */
[----:B------:R-:W-:Y:S06]  /*26b0*/  LDSM.16.M88.4 R140, [R215+0x80] ;  /* 0x00008000d78c783b */ /* 0x000fec0000000200 */
[----:B------:R-:W4:Y:S06]  /*26c0*/  LDSM.16.M88.4 R136, [R3+0x6080] ;  /* 0x006080000388783b */ /* 0x000f2c0000000200 */
[----:B------:R-:W5:Y:S06]  /*26d0*/  LDSM.16.M88.4 R144, [R3+0x6880] ;  /* 0x006880000390783b */ /* 0x000f6c0000000200 */
[----:B------:R-:W4:Y:S01]  /*26e0*/  LDSM.16.M88.4 R148, [R215+0x1080] ;  /* 0x00108000d794783b */ /* 0x000f220000000200 */
[-C--:B-1----:R-:W-:Y:S05]  /*26f0*/  HMMA.16816.F32.BF16 R4, R32, R16.reuse, RZ ;  /* 0x000000102004723c */ /* 0x082fea00000418ff */
[----:B------:R-:W-:Y:S03]  /*2700*/  LDSM.16.M88.4 R152, [R214+0x2080] ;  /* 0x00208000d698783b */ /* 0x000fe60000000200 */
[C---:B--2---:R-:W-:Y:S03]  /*2710*/  HMMA.16816.F32.BF16 R8, R28.reuse, R16, RZ ;  /* 0x000000101c08723c */ /* 0x044fe600000418ff */
[----:B------:R-:W-:Y:S06]  /*2720*/  LDSM.16.M88.4 R160, [R215+0x2080] ;  /* 0x00208000d7a0783b */ /* 0x000fec0000000200 */
[----:B------:R-:W-:Y:S01]  /*2730*/  LDSM.16.M88.4 R156, [R2+0x7080] ;  /* 0x00708000029c783b */ /* 0x000fe20000000200 */
        /* <DEDUP_REMOVED lines=11> */
[----:B------:R-:W2:Y:S07]  /*27f0*/  LDSM.16.M88.4 R140, [R0+0x7880] ;  /* 0x00788000008c783b */ /* 0x000eae0000000200 */
[-C--:B------:R-:W-:Y:S08]  /*2800*/  HMMA.16816.F32.BF16 R20, R136, R148.reuse, R20 ;  /* 0x000000948814723c */ /* 0x080ff00000041814 */
[C---:B------:R-:W-:Y:S08]  /*2810*/  HMMA.16816.F32.BF16 R24, R144.reuse, R148, R24 ;  /* 0x000000949018723c */ /* 0x040ff00000041818 */
[-C--:B------:R-:W-:Y:S01]  /*2820*/  HMMA.16816.F32.BF16 R28, R144, R150.reuse, R28 ;  /* 0x00000096901c723c */ /* 0x080fe2000004181c */
[----:B------:R-:W3:Y:S07]  /*2830*/  LDSM.16.M88.4 R144, [R214+0x3080] ;  /* 0x00308000d690783b */ /* 0x000eee0000000200 */
[----:B------:R-:W-:Y:S01]  /*2840*/  HMMA.16816.F32.BF16 R32, R136, R150, R32 ;  /* 0x000000968820723c */ /* 0x000fe20000041820 */
[----:B------:R-:W4:Y:S06]  /*2850*/  LDSM.16.M88.4 R136, [R3+0x7880] ;  /* 0x007880000388783b */ /* 0x000f2c0000000200 */
[----:B------:R-:W5:Y:S01]  /*2860*/  LDSM.16.M88.4 R148, [R215+0x3080] ;  /* 0x00308000d794783b */ /* 0x000f620000000200 */
[-C--:B-1----:R-:W-:Y:S08]  /*2870*/  HMMA.16816.F32.BF16 R4, R132, R152.reuse, R4 ;  /* 0x000000988404723c */ /* 0x082ff00000041804 */
[C---:B--2---:R-:W-:Y:S08]  /*2880*/  HMMA.16816.F32.BF16 R8, R140.reuse, R152, R8 ;  /* 0x000000988c08723c */ /* 0x044ff00000041808 */
[-C--:B------:R-:W-:Y:S08]  /*2890*/  HMMA.16816.F32.BF16 R12, R140, R154.reuse, R12 ;  /* 0x0000009a8c0c723c */ /* 0x080ff0000004180c */
[C---:B------:R-:W-:Y:S01]  /*28a0*/  HMMA.16816.F32.BF16 R16, R132.reuse, R154, R16 ;  /* 0x0000009a8410723c */ /* 0x040fe20000041810 */
[----:B------:R-:W-:Y:S07]  /*28b0*/  LDSM.16.M88.4 R152, [R214+0x5080] ;  /* 0x00508000d698783b */ /* 0x000fee0000000200 */
[-C--:B---3--:R-:W-:Y:S08]  /*28c0*/  HMMA.16816.F32.BF16 R20, R132, R144.reuse, R20 ;  /* 0x000000908414723c */ /* 0x088ff00000041814 */
[C---:B------:R-:W-:Y:S08]  /*28d0*/  HMMA.16816.F32.BF16 R24, R140.reuse, R144, R24 ;  /* 0x000000908c18723c */ /* 0x040ff00000041818 */
[-C--:B------:R-:W-:Y:S01]  /*28e0*/  HMMA.16816.F32.BF16 R28, R140, R146.reuse, R28 ;  /* 0x000000928c1c723c */ /* 0x080fe2000004181c */
[----:B------:R-:W-:Y:S07]  /*28f0*/  LDSM.16.M88.4 R140, [R214+0x4080] ;  /* 0x00408000d68c783b */ /* 0x000fee0000000200 */
[----:B------:R-:W-:Y:S01]  /*2900*/  HMMA.16816.F32.BF16 R32, R132, R146, R32 ;  /* 0x000000928420723c */ /* 0x000fe20000041820 */
[----:B------:R-:W1:Y:S06]  /*2910*/  LDSM.16.M88.4 R132, [R0+0x8080] ;  /* 0x008080000084783b */ /* 0x000e6c0000000200 */
[----:B------:R-:W2:Y:S01]  /*2920*/  LDSM.16.M88.4 R144, [R0+0x8880] ;  /* 0x008880000090783b */ /* 0x000ea20000000200 */
[-C--:B------:R-:W-:Y:S08]  /*2930*/  HMMA.16816.F32.BF16 R4, R156, R160.reuse, R4 ;  /* 0x000000a09c04723c */ /* 0x080ff00000041804 */
[C---:B----4-:R-:W-:Y:S08]  /*2940*/  HMMA.16816.F32.BF16 R8, R136.reuse, R160, R8 ;  /* 0x000000a08808723c */ /* 0x050ff00000041808 */
[-C--:B------:R-:W-:Y:S08]  /*2950*/  HMMA.16816.F32.BF16 R12, R136, R162.reuse, R12 ;  /* 0x000000a2880c723c */ /* 0x080ff0000004180c */
[C---:B------:R-:W-:Y:S01]  /*2960*/  HMMA.16816.F32.BF16 R16, R156.reuse, R162, R16 ;  /* 0x000000a29c10723c */ /* 0x040fe20000041810 */
[----:B------:R-:W-:Y:S07]  /*2970*/  LDSM.16.M88.4 R160, [R215+0x5080] ;  /* 0x00508000d7a0783b */ /* 0x000fee0000000200 */
[-C--:B-----5:R-:W-:Y:S08]  /*2980*/  HMMA.16816.F32.BF16 R20, R156, R148.reuse, R20 ;  /* 0x000000949c14723c */ /* 0x0a0ff00000041814 */
[C---:B------:R-:W-:Y:S08]  /*2990*/  HMMA.16816.F32.BF16 R24, R136.reuse, R148, R24 ;  /* 0x000000948818723c */ /* 0x040ff00000041818 */
[-C--:B------:R-:W-:Y:S01]  /*29a0*/  HMMA.16816.F32.BF16 R28, R136, R150.reuse, R28 ;  /* 0x00000096881c723c */ /* 0x080fe2000004181c */
[----:B------:R-:W-:Y:S07]  /*29b0*/  LDSM.16.M88.4 R136, [R2+0x8080] ;  /* 0x008080000288783b */ /* 0x000fee0000000200 */
[----:B------:R-:W-:Y:S01]  /*29c0*/  HMMA.16816.F32.BF16 R32, R156, R150, R32 ;  /* 0x000000969c20723c */ /* 0x000fe20000041820 */
[----:B------:R-:W3:Y:S06]  /*29d0*/  LDSM.16.M88.4 R148, [R215+0x4080] ;  /* 0x00408000d794783b */ /* 0x000eec0000000200 */
[----:B------:R-:W4:Y:S01]  /*29e0*/  LDSM.16.M88.4 R156, [R3+0x8880] ;  /* 0x00888000039c783b */ /* 0x000f220000000200 */
[-C--:B-1----:R-:W-:Y:S08]  /*29f0*/  HMMA.16816.F32.BF16 R4, R132, R140.reuse, R4 ;  /* 0x0000008c8404723c */ /* 0x082ff00000041804 */
[C---:B--2---:R-:W-:Y:S08]  /*2a00*/  HMMA.16816.F32.BF16 R8, R144.reuse, R140, R8 ;  /* 0x0000008c9008723c */ /* 0x044ff00000041808 */
[-C--:B------:R-:W-:Y:S08]  /*2a10*/  HMMA.16816.F32.BF16 R12, R144, R142.reuse, R12 ;  /* 0x0000008e900c723c */ /* 0x080ff0000004180c */
[C---:B------:R-:W-:Y:S08]  /*2a20*/  HMMA.16816.F32.BF16 R16, R132.reuse, R142, R16 ;  /* 0x0000008e8410723c */ /* 0x040ff00000041810 */
[-C--:B------:R-:W-:Y:S08]  /*2a30*/  HMMA.16816.F32.BF16 R20, R132, R152.reuse, R20 ;  /* 0x000000988414723c */ /* 0x080ff00000041814 */
[C---:B------:R-:W-:Y:S01]  /*2a40*/  HMMA.16816.F32.BF16 R24, R144.reuse, R152, R24 ;  /* 0x000000989018723c */ /* 0x040fe20000041818 */
[----:B------:R1:W2:Y:S07]  /*2a50*/  LDS R153, [R227.X4+0xf080] ;  /* 0x00f08000e3997984 */ /* 0x0002ae0000004800 */
[-C--:B------:R-:W-:Y:S08]  /*2a60*/  HMMA.16816.F32.BF16 R28, R144, R154.reuse, R28 ;  /* 0x0000009a901c723c */ /* 0x080ff0000004181c */
[----:B------:R-:W-:Y:S01]  /*2a70*/  HMMA.16816.F32.BF16 R32, R132, R154, R32 ;  /* 0x0000009a8420723c */ /* 0x000fe20000041820 */
[----:B------:R1:W1:Y:S06]  /*2a80*/  LDS R154, [R227.X4+0xf0a0] ;  /* 0x00f0a000e39a7984 */ /* 0x00026c0000004800 */
[----:B------:R1:W1:Y:S01]  /*2a90*/  LDS R155, [R227.X4+0xf100] ;  /* 0x00f10000e39b7984 */ /* 0x0002620000004800 */
[-C--:B---3--:R-:W-:Y:S01]  /*2aa0*/  HMMA.16816.F32.BF16 R4, R136, R148.reuse, R4 ;  /* 0x000000948804723c */ /* 0x088fe20000041804 */
[----:B------:R-:W-:Y:S04]  /*2ab0*/  MOV R132, UR12 ;  /* 0x0000000c00847c02 */ /* 0x000fe80008000f00 */
[----:B------:R-:W3:Y:S01]  /*2ac0*/  LDS R227, [R227.X4+0xf120] ;  /* 0x00f12000e3e37984 */ /* 0x000ee20000004800 */
[----:B------:R-:W-:Y:S02]  /*2ad0*/  IMAD R132, R132, 0x40, R248 ;  /* 0x0000004084847824 */ /* 0x000fe400078e02f8 */
[C---:B----4-:R-:W-:Y:S04]  /*2ae0*/  HMMA.16816.F32.BF16 R8, R156.reuse, R148, R8 ;  /* 0x000000949c08723c */ /* 0x050fe80000041808 */
[C---:B------:R-:W-:Y:S04]  /*2af0*/  IMAD.IADD R3, R132.reuse, 0x1, R251 ;  /* 0x0000000184037824 */ /* 0x040fe800078e02fb */
[-C--:B------:R-:W-:Y:S08]  /*2b00*/  HMMA.16816.F32.BF16 R12, R156, R150.reuse, R12 ;  /* 0x000000969c0c723c */ /* 0x080ff0000004180c */
[C---:B------:R-:W-:Y:S07]  /*2b10*/  HMMA.16816.F32.BF16 R16, R136.reuse, R150, R16 ;  /* 0x000000968810723c */ /* 0x040fee0000041810 */
[----:B------:R-:W-:Y:S01]  /*2b20*/  IADD3 R151, R132, R249, RZ ;  /* 0x000000f984977210 */ /* 0x000fe20007ffe0ff */
[-C--:B------:R-:W-:Y:S04]  /*2b30*/  HMMA.16816.F32.BF16 R20, R136, R160.reuse, R20 ;  /* 0x000000a08814723c */ /* 0x080fe80000041814 */
[----:B------:R-:W-:Y:S04]  /*2b40*/  IMNMX R151, R252, R151, PT ;  /* 0x00000097fc977217 */ /* 0x000fe80003800200 */
[C---:B------:R-:W-:Y:S08]  /*2b50*/  HMMA.16816.F32.BF16 R24, R156.reuse, R160, R24 ;  /* 0x000000a09c18723c */ /* 0x040ff00000041818 */
[-C--:B------:R-:W-:Y:S08]  /*2b60*/  HMMA.16816.F32.BF16 R28, R156, R162.reuse, R28 ;  /* 0x000000a29c1c723c */ /* 0x080ff0000004181c */
[----:B------:R-:W-:Y:S01]  /*2b70*/  HMMA.16816.F32.BF16 R32, R136, R162, R32 ;  /* 0x000000a28820723c */ /* 0x000fe20000041820 */
[----:B------:R-:W-:-:S07]  /*2b80*/  @!P0 BRA `(.L_x_222) ;  /* 0x000001a000008947 */ /* 0x000fce0003800000 */
[----:B-123--:R-:W-:Y:S01]  /*2b90*/  IMAD.MOV.U32 R0, RZ, RZ, c[0x0][0x168] ;  /* 0x00005a00ff007624 */ /* 0x00efe200078e00ff */
        /* <DEDUP_REMOVED lines=13> */
.L_x_224:
[----:B------:R-:W-:Y:S04]  /*2c70*/  MOV R2, 0x1 ;  /* 0x0000000100027802 */ /* 0x000fe80000000f00 */
[----:B------:R-:W-:Y:S11]  /*2c80*/  ISETP.NE.AND P1, PT, R2, c[0x0][0x2a8], PT ;  /* 0x0000aa0002007a0c */ /* 0x000ff60003f25270 */
[----:B------:R-:W-:Y:S02]  /*2c90*/  @!UPT UIADD3 URZ, URZ, URZ, URZ ;  /* 0x0000003f3f3ff290 */ /* 0x000fe4000fffe03f */
[----:B------:R-:W-:Y:S05]  /*2ca0*/  @P1 IMAD.HI.U32 R2, R0, c[0x0][0x2ac], RZ ;  /* 0x0000ab0000021a27 */ /* 0x000fea00078e00ff */
[----:B------:R-:W-:Y:S02]  /*2cb0*/  @P1 SHF.R.U32.HI R0, RZ, c[0x0][0x2b0], R2 ;  /* 0x0000ac00ff001a19 */ /* 0x000fe40000011602 */
.L_x_225:
[----:B------:R-:W-:Y:S05]  /*2cc0*/  BSYNC B0 ;  /* 0x0000000000007941 */ /* 0x000fea0003800000 */
.L_x_223:
[----:B------:R-:W-:Y:S04]  /*2cd0*/  IMAD.MOV.U32 R2, RZ, RZ, c[0x0][0x2a8] ;  /* 0x0000aa00ff027624 */ /* 0x000fe800078e00ff */
[----:B------:R-:W-:Y:S04]  /*2ce0*/  IMAD R0, R0, R2, -UR5 ;  /* 0x8000000500007e24 */ /* 0x000fe8000f8e0202 */
[----:B------:R-:W-:Y:S05]  /*2cf0*/  IMAD.IADD R0, R0, 0x1, -R250 ;  /* 0x0000000100007824 */ /* 0x000fea00078e0afa */
[----:B------:R-:W-:Y:S02]  /*2d00*/  IADD3 R2, R0, c[0x0][0x2a8], RZ ;  /* 0x0000aa0000027a10 */ /* 0x000fe40007ffe0ff */
[----:B------:R-:W-:Y:S02]  /*2d10*/  IMNMX R3, R3, R0, !PT ;  /* 0x0000000003037217 */ /* 0x000fe40007800200 */
[----:B------:R-:W-:Y:S02]  /*2d20*/  IMNMX R151, R151, R2, PT ;  /* 0x0000000297977217 */ /* 0x000fe40003800200 */
.L_x_222:
[----:B-123--:R-:W-:Y:S05]  /*2d30*/  IADD3 R0, R132, 0x8, RZ ;  /* 0x0000000884007810 */ /* 0x00efea0007ffe0ff */
[--C-:B------:R-:W-:Y:S02]  /*2d40*/  IMAD.IADD R150, R249, 0x1, R0.reuse ;  /* 0x00000001f9967824 */ /* 0x100fe400078e0200 */
[----:B------:R-:W-:Y:S03]  /*2d50*/  IMAD.IADD R2, R251, 0x1, R0 ;  /* 0x00000001fb027824 */ /* 0x000fe600078e0200 */
        /* <DEDUP_REMOVED lines=16> */
.L_x_228:
[----:B------:R-:W-:Y:S04]  /*2e60*/  MOV R133, 0x1 ;  /* 0x0000000100857802 */ /* 0x000fe80000000f00 */
[----:B------:R-:W-:Y:S11]  /*2e70*/  ISETP.NE.AND P1, PT, R133, c[0x0][0x2a8], PT ;  /* 0x0000aa0085007a0c */ /* 0x000ff60003f25270 */
[----:B------:R-:W-:Y:S02]  /*2e80*/  @!UPT UIADD3 URZ, URZ, URZ, URZ ;  /* 0x0000003f3f3ff290 */ /* 0x000fe4000fffe03f */
[----:B------:R-:W-:Y:S05]  /*2e90*/  @P1 IMAD.HI.U32 R133, R0, c[0x0][0x2ac], RZ ;  /* 0x0000ab0000851a27 */ /* 0x000fea00078e00ff */
[----:B------:R-:W-:Y:S02]  /*2ea0*/  @P1 SHF.R.U32.HI R0, RZ, c[0x0][0x2b0], R133 ;  /* 0x0000ac00ff001a19 */ /* 0x000fe40000011685 */
.L_x_229:
[----:B------:R-:W-:Y:S05]  /*2eb0*/  BSYNC B0 ;  /* 0x0000000000007941 */ /* 0x000fea0003800000 */
.L_x_227:
[----:B------:R-:W-:Y:S04]  /*2ec0*/  IMAD.MOV.U32 R133, RZ, RZ, c[0x0][0x2a8] ;  /* 0x0000aa00ff857624 */ /* 0x000fe800078e00ff */
[----:B------:R-:W-:Y:S04]  /*2ed0*/  IMAD R0, R0, R133, -UR5 ;  /* 0x8000000500007e24 */ /* 0x000fe8000f8e0285 */
[----:B------:R-:W-:Y:S05]  /*2ee0*/  IMAD.IADD R0, R0, 0x1, -R250 ;  /* 0x0000000100007824 */ /* 0x000fea00078e0afa */
[----:B------:R-:W-:Y:S02]  /*2ef0*/  IADD3 R133, R0, c[0x0][0x2a8], RZ ;  /* 0x0000aa0000857a10 */ /* 0x000fe40007ffe0ff */
[----:B------:R-:W-:Y:S02]  /*2f00*/  IMNMX R2, R2, R0, !PT ;  /* 0x0000000002027217 */ /* 0x000fe40007800200 */
[----:B------:R-:W-:Y:S02]  /*2f10*/  IMNMX R150, R150, R133, PT ;  /* 0x0000008596967217 */ /* 0x000fe40003800200 */
.L_x_226:
[----:B------:R-:W-:Y:S05]  /*2f20*/  IADD3 R133, R132, 0x20, RZ ;  /* 0x0000002084857810 */ /* 0x000fea0007ffe0ff */
        /* <DEDUP_REMOVED lines=18> */
.L_x_232:
[----:B------:R-:W-:Y:S04]  /*3050*/  MOV R134, 0x1 ;  /* 0x0000000100867802 */ /* 0x000fe80000000f00 */
[----:B------:R-:W-:Y:S11]  /*3060*/  ISETP.NE.AND P1, PT, R134, c[0x0][0x2a8], PT ;  /* 0x0000aa0086007a0c */ /* 0x000ff60003f25270 */
[----:B------:R-:W-:Y:S02]  /*3070*/  @!UPT UIADD3 URZ, URZ, URZ, URZ ;  /* 0x0000003f3f3ff290 */ /* 0x000fe4000fffe03f */
[----:B------:R-:W-:Y:S05]  /*3080*/  @P1 IMAD.HI.U32 R134, R133, c[0x0][0x2ac], RZ ;  /* 0x0000ab0085861a27 */ /* 0x000fea00078e00ff */
[----:B------:R-:W-:Y:S02]  /*3090*/  @P1 SHF.R.U32.HI R133, RZ, c[0x0][0x2b0], R134 ;  /* 0x0000ac00ff851a19 */ /* 0x000fe40000011686 */
.L_x_233:
[----:B------:R-:W-:Y:S05]  /*30a0*/  BSYNC B0 ;  /* 0x0000000000007941 */ /* 0x000fea0003800000 */
.L_x_231:
[----:B------:R-:W-:Y:S04]  /*30b0*/  IMAD.MOV.U32 R134, RZ, RZ, c[0x0][0x2a8] ;  /* 0x0000aa00ff867624 */ /* 0x000fe800078e00ff */
[----:B------:R-:W-:Y:S04]  /*30c0*/  IMAD R133, R133, R134, -UR5 ;  /* 0x8000000585857e24 */ /* 0x000fe8000f8e0286 */
[----:B------:R-:W-:Y:S05]  /*30d0*/  IMAD.IADD R133, R133, 0x1, -R250 ;  /* 0x0000000185857824 */ /* 0x000fea00078e0afa */
[----:B------:R-:W-:Y:S02]  /*30e0*/  IADD3 R134, R133, c[0x0][0x2a8], RZ ;  /* 0x0000aa0085867a10 */ /* 0x000fe40007ffe0ff */
[----:B------:R-:W-:Y:S02]  /*30f0*/  IMNMX R0, R0, R133, !PT ;  /* 0x0000008500007217 */ /* 0x000fe40007800200 */
[----:B------:R-:W-:Y:S02]  /*3100*/  IMNMX R149, R149, R134, PT ;  /* 0x0000008695957217 */ /* 0x000fe40003800200 */
.L_x_230:
        /* <DEDUP_REMOVED lines=19> */
.L_x_236:
[----:B------:R-:W-:Y:S04]  /*3240*/  MOV R133, 0x1 ;  /* 0x0000000100857802 */ /* 0x000fe80000000f00 */
[----:B------:R-:W-:Y:S11]  /*3250*/  ISETP.NE.AND P0, PT, R133, c[0x0][0x2a8], PT ;  /* 0x0000aa0085007a0c */ /* 0x000ff60003f05270 */
[----:B------:R-:W-:Y:S02]  /*3260*/  @!UPT UIADD3 URZ, URZ, URZ, URZ ;  /* 0x0000003f3f3ff290 */ /* 0x000fe4000fffe03f */
[----:B------:R-:W-:Y:S05]  /*3270*/  @P0 IMAD.HI.U32 R133, R132, c[0x0][0x2ac], RZ ;  /* 0x0000ab0084850a27 */ /* 0x000fea00078e00ff */
[----:B------:R-:W-:Y:S02]  /*3280*/  @P0 SHF.R.U32.HI R132, RZ, c[0x0][0x2b0], R133 ;  /* 0x0000ac00ff840a19 */ /* 0x000fe40000011685 */
.L_x_237:
[----:B------:R-:W-:Y:S05]  /*3290*/  BSYNC B0 ;  /* 0x0000000000007941 */ /* 0x000fea0003800000 */
.L_x_235:
[----:B------:R-:W-:Y:S04]  /*32a0*/  IMAD.MOV.U32 R133, RZ, RZ, c[0x0][0x2a8] ;  /* 0x0000aa00ff857624 */ /* 0x000fe800078e00ff */
[----:B------:R-:W-:Y:S04]  /*32b0*/  IMAD R132, R132, R133, -UR5 ;  /* 0x8000000584847e24 */ /* 0x000fe8000f8e0285 */
[----:B------:R-:W-:Y:S05]  /*32c0*/  IMAD.IADD R132, R132, 0x1, -R250 ;  /* 0x0000000184847824 */ /* 0x000fea00078e0afa */
[----:B------:R-:W-:Y:S02]  /*32d0*/  IADD3 R133, R132, c[0x0][0x2a8], RZ ;  /* 0x0000aa0084857a10 */ /* 0x000fe40007ffe0ff */
[----:B------:R-:W-:Y:S02]  /*32e0*/  IMNMX R148, R148, R132, !PT ;  /* 0x0000008494947217 */ /* 0x000fe40007800200 */
[----:B------:R-:W-:Y:S02]  /*32f0*/  IMNMX R152, R152, R133, PT ;  /* 0x0000008598987217 */ /* 0x000fe40003800200 */
.L_x_234:
        /* <DEDUP_REMOVED lines=10> */
[----:B------:R-:W5:Y:S01]  /*33a0*/  LDL R233, [R1+0x18] ;  /* 0x0000180001e97983 */ /* 0x000f620000100800 */
[----:B------:R-:W-:Y:S02]  /*33b0*/  ULDC.64 UR6, c[0x0][0x178] ;  /* 0x00005e0000067ab9 */ /* 0x000fe40000000a00 */
[----:B------:R-:W-:Y:S01]  /*33c0*/  UIMAD.WIDE.U32 UR24, UR20, UR6, URZ ;  /* 0x00000006141872a5 */ /* 0x000fe2000f8e003f */
[----:B----4-:R-:W4:Y:S01]  /*33d0*/  LDL.64 R234, [R1+0x30] ;  /* 0x0000300001ea7983 */ /* 0x010f220000100a00 */
[----:B------:R-:W-:Y:S03]  /*33e0*/  USHF.R.S32.HI UR21, URZ, 0x1f, UR20 ;  /* 0x0000001f3f157899 */ /* 0x000fe60008011414 */
[----:B---3--:R-:W3:Y:S01]  /*33f0*/  LDL R161, [R1+0x48] ;  /* 0x0000480001a17983 */ /* 0x008ee20000100800 */
[----:B------:R-:W-:Y:S01]  /*3400*/  IMAD.U32 R156, RZ, RZ, UR24 ;  /* 0x00000018ff9c7e24 */ /* 0x000fe2000f8e00ff */
[----:B------:R-:W-:Y:S01]  /*3410*/  UIMAD UR21, UR21, UR6, URZ ;  /* 0x00000006151572a4 */ /* 0x000fe2000f8e023f */
[----:B------:R-:W-:Y:S01]  /*3420*/  IMAD.U32 R157, RZ, RZ, UR24 ;  /* 0x00000018ff9d7e24 */ /* 0x000fe2000f8e00ff */
[----:B--2---:R-:W2:Y:S01]  /*3430*/  LDL R160, [R1+0x1c] ;  /* 0x00001c0001a07983 */ /* 0x004ea20000100800 */
[----:B------:R-:W-:Y:S02]  /*3440*/  UIMAD UR6, UR20, -0x40, UR15 ;  /* 0xffffffc0140678a4 */ /* 0x000fe4000f8e020f */
[----:B------:R-:W-:Y:S01]  /*3450*/  UIMAD UR21, UR20, UR7, UR21 ;  /* 0x00000007141572a4 */ /* 0x000fe2000f8e0215 */
[----:B------:R-:W2:Y:S03]  /*3460*/  LDL R232, [R1+0x44] ;  /* 0x0000440001e87983 */ /* 0x000ea60000100800 */
[C---:B------:R-:W-:Y:S01]  /*3470*/  ISETP.LT.AND P3, PT, R244.reuse, UR6, PT ;  /* 0x00000006f4007c0c */ /* 0x040fe2000bf61270 */
[----:B------:R-:W2:Y:S01]  /*3480*/  LDL.64 R230, [R1+0x10] ;  /* 0x0000100001e67983 */ /* 0x000ea20000100a00 */
[----:B------:R-:W-:Y:S03]  /*3490*/  UIADD3 UR21, UR25, UR21, URZ ;  /* 0x0000001519157290 */ /* 0x000fe6000fffe03f */
[----:B------:R-:W2:Y:S03]  /*34a0*/  LDL.64 R162, [R1+0x8] ;  /* 0x0000080001a27983 */ /* 0x000ea60000100a00 */
[----:B------:R-:W-:Y:S01]  /*34b0*/  IMAD.U32 R158, RZ, RZ, UR21 ;  /* 0x00000015ff9e7e24 */ /* 0x000fe2000f8e00ff */
[----:B------:R-:W1:Y:S01]  /*34c0*/  @!P2 S2R R159, SR_CTAID.Y ;  /* 0x00000000009fa919 */ /* 0x000e620000002600 */
[C---:B-----5:R-:W-:Y:S02]  /*34d0*/  LOP3.LUT P5, RZ, R233.reuse, 0x1, RZ, 0xc0, !PT ;  /* 0x00000001e9ff7812 */ /* 0x060fe400078ac0ff */
[----:B------:R-:W-:Y:S02]  /*34e0*/  LOP3.LUT P4, RZ, R233, 0x2, RZ, 0xc0, !PT ;  /* 0x00000002e9ff7812 */ /* 0x000fe4000788c0ff */
[----:B----4-:R-:W-:Y:S02]  /*34f0*/  LEA R157, P0, R157, R234, 0x6 ;  /* 0x000000ea9d9d7211 */ /* 0x010fe400078030ff */
[C---:B------:R-:W-:Y:S02]  /*3500*/  ISETP.GE.OR P5, PT, R244.reuse, UR6, !P5 ;  /* 0x00000006f4007c0c */ /* 0x040fe4000efa6670 */
[----:B------:R-:W-:Y:S02]  /*3510*/  ISETP.GE.OR P4, PT, R244, UR6, !P4 ;  /* 0x00000006f4007c0c */ /* 0x000fe4000e786670 */
[----:B---3--:R-:W-:Y:S01]  /*3520*/  LEA.HI.X R158, R156, R161, R158, 0x6, P0 ;  /* 0x000000a19c9e7211 */ /* 0x008fe200000f349e */
[----:B------:R-:W-:Y:S01]  /*3530*/  IMAD.U32 R161, RZ, RZ, UR18 ;  /* 0x00000012ffa17e24 */ /* 0x000fe2000f8e00ff */
[C---:B------:R-:W-:Y:S02]  /*3540*/  LEA R156, P0, R157.reuse, c[0x0][0x160], 0x1 ;  /* 0x000058009d9c7a11 */ /* 0x040fe400078008ff */
[----:B--2---:R-:W-:Y:S02]  /*3550*/  ISETP.GE.OR P3, PT, R160, c[0x0][0x16c], !P3 ;  /* 0x00005b00a0007a0c */ /* 0x004fe40005f66670 */
[----:B------:R-:W-:Y:S01]  /*3560*/  LEA.HI.X R157, R157, c[0x0][0x164], R158, 0x1, P0 ;  /* 0x000059009d9d7a11 */ /* 0x000fe200000f0c9e */
[----:B------:R-:W-:Y:S01]  /*3570*/  IMAD R158, R161, 0x3000, R232 ;  /* 0x00003000a19e7824 */ /* 0x000fe200078e02e8 */
[----:B-1----:R-:W-:Y:S04]  /*3580*/  @!P2 SHF.R.S32.HI R160, RZ, 0x1f, R159 ;  /* 0x0000001fffa0a819 */ /* 0x002fe8000001149f */
[----:B------:R-:W-:Y:S01]  /*3590*/  @!PT LDS RZ, [RZ] ;  /* 0x00000000fffff984 */ /* 0x000fe20000000800 */
[----:B------:R-:W-:Y:S01]  /*35a0*/  @!PT LDS RZ, [RZ] ;  /* 0x00000000fffff984 */ /* 0x000fe20000000800 */
[----:B------:R-:W-:Y:S01]  /*35b0*/  @!PT LDS RZ, [RZ] ;  /* 0x00000000fffff984 */ /* 0x000fe20000000800 */
[----:B------:R1:W-:Y:S01]  /*35c0*/  LDGSTS.E.BYPASS.LTC128B.128 [R158], [R156.64], !P5 ;  /* 0x000000009c9e7fae */ /* 0x0003e2000e901d56 */
[----:B------:R-:W-:Y:S03]  /*35d0*/  @!P2 IMAD R160, R160, c[0x0][0x270], RZ ;  /* 0x00009c00a0a0aa24 */ /* 0x000fe600078e02ff */
[----:B------:R1:W-:Y:S04]  /*35e0*/  LDGSTS.E.BYPASS.LTC128B.128 [R158+0x1000], [R156.64+0x40], !P4 ;  /* 0x010000409c9e7fae */ /* 0x0003e8000e101d56 */
[----:B------:R1:W-:Y:S02]  /*35f0*/  LDGSTS.E.BYPASS.LTC128B.128 [R158+0x2000], [R156.64+0x80], !P3 ;  /* 0x020000809c9e7fae */ /* 0x0003e4000d901d56 */
[----:B-1----:R-:W-:Y:S02]  /*3600*/  IMAD.U32 R158, RZ, RZ, UR12 ;  /* 0x0000000cff9e7e24 */ /* 0x002fe4000f8e00ff */
[----:B------:R-:W-:Y:S02]  /*3610*/  @!P2 IMAD.MOV.U32 R156, RZ, RZ, R230 ;  /* 0x000000ffff9ca224 */ /* 0x000fe400078e00e6 */
[----:B------:R-:W-:Y:S01]  /*3620*/  @!P2 IMAD.MOV.U32 R157, RZ, RZ, R231 ;  /* 0x000000ffff9da224 */ /* 0x000fe200078e00e7 */
[----:B------:R-:W-:Y:S03]  /*3630*/  @!P2 LEA R158, R158, 0x40, 0x6 ;  /* 0x000000409e9ea811 */ /* 0x000fe600078e30ff */
[C---:B------:R-:W-:Y:S04]  /*3640*/  @!P2 IMAD.WIDE.U32 R156, R159.reuse, c[0x0][0x270], R156 ;  /* 0x00009c009f9caa25 */ /* 0x040fe800078e009c */
[----:B------:R-:W-:Y:S02]  /*3650*/  @!P2 IMAD R159, R159, c[0x0][0x274], R160 ;  /* 0x00009d009f9faa24 */ /* 0x000fe400078e02a0 */
[----:B------:R-:W-:Y:S02]  /*3660*/  IMAD.U32 R160, RZ, RZ, UR18 ;  /* 0x00000012ffa07e24 */ /* 0x000fe4000f8e00ff */
[----:B------:R-:W-:Y:S01]  /*3670*/  @!P2 IMAD.IADD R161, R157, 0x1, R159 ;  /* 0x000000019da1a824 */ /* 0x000fe200078e029f */
[----:B------:R-:W-:Y:S01]  /*3680*/  @!P2 IADD3 R157, P3, P0, R158, UR16, R156 ;  /* 0x000000109e9dac10 */ /* 0x000fe2000f87e09c */
[----:B------:R-:W-:Y:S01]  /*3690*/  @!P2 IMAD R159, R160, 0x10, R162 ;  /* 0x00000010a09fa824 */ /* 0x000fe200078e02a2 */
[----:B------:R-:W-:Y:S03]  /*36a0*/  @!P2 SHF.R.S32.HI R158, RZ, 0x1f, R158 ;  /* 0x0000001fff9ea819 */ /* 0x000fe6000001149e */
[----:B------:R-:W-:Y:S01]  /*36b0*/  @!P2 IMAD.SHL.U32 R159, R159, 0x4, RZ ;  /* 0x000000049f9fa824 */ /* 0x000fe200078e00ff */
[----:B------:R-:W-:Y:S02]  /*36c0*/  @!P2 IADD3.X R158, R158, UR8, R161, P3, P0 ;  /* 0x000000089e9eac10 */ /* 0x000fe40009fe04a1 */
[C---:B------:R-:W-:Y:S04]  /*36d0*/  @!P2 LEA R156, P0, R157.reuse, c[0x0][0x258], 0x2 ;  /* 0x000096009d9caa11 */ /* 0x040fe800078010ff */
[----:B------:R-:W-:Y:S01]  /*36e0*/  @!P2 LEA.HI.X R157, R157, c[0x0][0x25c], R158, 0x2, P0 ;  /* 0x000097009d9daa11 */ /* 0x000fe200000f149e */
[----:B------:R-:W-:Y:S05]  /*36f0*/  @!P2 IMAD.SHL.U32 R158, R159, 0x4, RZ ;  /* 0x000000049f9ea824 */ /* 0x000fea00078e00ff */
[----:B------:R1:W-:Y:S03]  /*3700*/  @!P2 LDGSTS.E.BYPASS.LTC128B.128 [R158+0xf080], [R156.64] ;  /* 0x0f0800009c9eafae */ /* 0x0003e6000b901d56 */
.L_x_238:
[----:B------:R-:W-:Y:S01]  /*3710*/  PLOP3.LUT P0, PT, PT, PT, UP4, 0x80, 0x0 ;  /* 0x000000000000781c */ /* 0x000fe20003f0f048 */
[----:B------:R-:W0:Y:S03]  /*3720*/  LDGDEPBAR ;  /* 0x00000000000079af */ /* 0x000e260000000000 */
[C---:B------:R-:W-:Y:S02]  /*3730*/  ISETP.GT.AND P6, PT, R3.reuse, RZ, P0 ;  /* 0x000000ff0300720c */ /* 0x040fe400007c4270 */
[----:B------:R-:W-:Y:S02]  /*3740*/  ISETP.GT.AND P5, PT, R3, 0x1, P0 ;  /* 0x000000010300780c */ /* 0x000fe400007a4270 */
[C---:B------:R-:W-:Y:S02]  /*3750*/  ISETP.GT.AND P4, PT, R2.reuse, RZ, P0 ;  /* 0x000000ff0200720c */ /* 0x040fe40000784270 */
[----:B------:R-:W-:Y:S02]  /*3760*/  ISETP.GT.AND P3, PT, R2, 0x1, P0 ;  /* 0x000000010200780c */ /* 0x000fe40000764270 */
[C---:B------:R-:W-:Y:S02]  /*3770*/  ISETP.LT.OR P6, PT, R151.reuse, 0x1, P6 ;  /* 0x000000019700780c */ /* 0x040fe400037c1670 */
[----:B------:R-:W-:Y:S02]  /*3780*/  ISETP.LT.OR P5, PT, R151, 0x2, P5 ;  /* 0x000000029700780c */ /* 0x000fe40002fa1670 */
[C---:B------:R-:W-:Y:S02]  /*3790*/  ISETP.LT.OR P4, PT, R150.reuse, 0x1, P4 ;  /* 0x000000019600780c */ /* 0x040fe40002781670 */
[----:B------:R-:W-:Y:S02]  /*37a0*/  ISETP.LT.OR P3, PT, R150, 0x2, P3 ;  /* 0x000000029600780c */ /* 0x000fe40001f61670 */
[----:B------:R-:W-:Y:S02]  /*37b0*/  FSEL R161, R4, -INF , !P6 ;  /* 0xff80000004a17808 */ /* 0x000fe40007000000 */
[----:B------:R-:W-:Y:S02]  /*37c0*/  FSEL R160, R5, -INF , !P5 ;  /* 0xff80000005a07808 */ /* 0x000fe40006800000 */
[----:B------:R-:W-:Y:S01]  /*37d0*/  FSEL R163, R6, -INF , !P4 ;  /* 0xff80000006a37808 */ /* 0x000fe20006000000 */
[--C-:B------:R-:W-:Y:S01]  /*37e0*/  FFMA.FTZ R161, R161, c[0x0][0x29c], -R153.reuse ;  /* 0x0000a700a1a17a23 */ /* 0x100fe20000010899 */
[----:B------:R-:W-:Y:S01]  /*37f0*/  FSEL R162, R7, -INF , !P3 ;  /* 0xff80000007a27808 */ /* 0x000fe20005800000 */
[--C-:B------:R-:W-:Y:S01]  /*3800*/  FFMA.FTZ R160, R160, c[0x0][0x29c], -R153.reuse ;  /* 0x0000a700a0a07a23 */ /* 0x100fe20000010899 */
[-C--:B--2---:R-:W-:Y:S03]  /*3810*/  HMMA.16816.F32.BF16 R4, R132, R164.reuse, RZ ;  /* 0x000000a48404723c */ /* 0x084fe600000418ff */
[C---:B------:R-:W-:Y:S01]  /*3820*/  ISETP.GT.AND P6, PT, R3.reuse, 0x20, P0 ;  /* 0x000000200300780c */ /* 0x040fe200007c4270 */
[--C-:B------:R-:W-:Y:S01]  /*3830*/  FFMA.FTZ R162, R162, c[0x0][0x29c], -R154.reuse ;  /* 0x0000a700a2a27a23 */ /* 0x100fe2000001089a */
[----:B------:R-:W-:Y:S01]  /*3840*/  ISETP.GT.AND P5, PT, R3, 0x21, P0 ;  /* 0x000000210300780c */ /* 0x000fe200007a4270 */
[--C-:B------:R-:W-:Y:S01]  /*3850*/  FFMA.FTZ R163, R163, c[0x0][0x29c], -R154.reuse ;  /* 0x0000a700a3a37a23 */ /* 0x100fe2000001089a */
[C---:B------:R-:W-:Y:S02]  /*3860*/  ISETP.GT.AND P4, PT, R2.reuse, 0x20, P0 ;  /* 0x000000200200780c */ /* 0x040fe40000784270 */
[----:B------:R-:W-:Y:S02]  /*3870*/  ISETP.GT.AND P3, PT, R2, 0x21, P0 ;  /* 0x000000210200780c */ /* 0x000fe40000764270 */
[C---:B------:R-:W-:Y:S02]  /*3880*/  ISETP.LT.OR P6, PT, R151.reuse, 0x21, P6 ;  /* 0x000000219700780c */ /* 0x040fe400037c1670 */
[----:B------:R-:W-:Y:S02]  /*3890*/  ISETP.LT.OR P5, PT, R151, 0x22, P5 ;  /* 0x000000229700780c */ /* 0x000fe40002fa1670 */
[C---:B------:R-:W-:Y:S02]  /*38a0*/  ISETP.LT.OR P4, PT, R150.reuse, 0x21, P4 ;  /* 0x000000219600780c */ /* 0x040fe40002781670 */
[----:B------:R-:W-:Y:S02]  /*38b0*/  ISETP.LT.OR P3, PT, R150, 0x22, P3 ;  /* 0x000000229600780c */ /* 0x000fe40001f61670 */
[----:B-1----:R-:W-:Y:S02]  /*38c0*/  FSEL R157, R16, -INF , !P6 ;  /* 0xff800000109d7808 */ /* 0x002fe40007000000 */
[----:B------:R-:W-:Y:S02]  /*38d0*/  ISETP.GT.AND P6, PT, R3, 0x40, P0 ;  /* 0x000000400300780c */ /* 0x000fe400007c4270 */
[----:B------:R-:W-:Y:S01]  /*38e0*/  FSEL R156, R17, -INF , !P5 ;  /* 0xff800000119c7808 */ /* 0x000fe20006800000 */
[--C-:B------:R-:W-:Y:S01]  /*38f0*/  FFMA.FTZ R157, R157, c[0x0][0x29c], -R153.reuse ;  /* 0x0000a7009d9d7a23 */ /* 0x100fe20000010899 */
[----:B------:R-:W-:Y:S02]  /*3900*/  ISETP.GT.AND P5, PT, R3, 0x41, P0 ;  /* 0x000000410300780c */ /* 0x000fe400007a4270 */
[----:B------:R-:W-:Y:S01]  /*3910*/  FSEL R159, R18, -INF , !P4 ;  /* 0xff800000129f7808 */ /* 0x000fe20006000000 */
[--C-:B------:R-:W-:Y:S01]  /*3920*/  FFMA.FTZ R230, R156, c[0x0][0x29c], -R153.reuse ;  /* 0x0000a7009ce67a23 */ /* 0x100fe20000010899 */
[----:B------:R-:W-:Y:S02]  /*3930*/  FSEL R158, R19, -INF , !P3 ;  /* 0xff800000139e7808 */ /* 0x000fe40005800000 */
[C---:B------:R-:W-:Y:S01]  /*3940*/  ISETP.GT.AND P4, PT, R2.reuse, 0x40, P0 ;  /* 0x000000400200780c */ /* 0x040fe20000784270 */
[--C-:B------:R-:W-:Y:S01]  /*3950*/  FFMA.FTZ R159, R159, c[0x0][0x29c], -R154.reuse ;  /* 0x0000a7009f9f7a23 */ /* 0x100fe2000001089a */
[----:B------:R-:W-:Y:S01]  /*3960*/  ISETP.GT.AND P3, PT, R2, 0x41, P0 ;  /* 0x000000410200780c */ /* 0x000fe20000764270 */
[--C-:B------:R-:W-:Y:S01]  /*3970*/  FFMA.FTZ R158, R158, c[0x0][0x29c], -R154.reuse ;  /* 0x0000a7009e9e7a23 */ /* 0x100fe2000001089a */
[C---:B------:R-:W-:Y:S02]  /*3980*/  ISETP.LT.OR P6, PT, R151.reuse, 0x41, P6 ;  /* 0x000000419700780c */ /* 0x040fe400037c1670 */
[----:B------:R-:W-:Y:S02]  /*3990*/  ISETP.LT.OR P5, PT, R151, 0x42, P5 ;  /* 0x000000429700780c */ /* 0x000fe40002fa1670 */
[C---:B------:R-:W-:Y:S02]  /*39a0*/  ISETP.LT.OR P4, PT, R150.reuse, 0x41, P4 ;  /* 0x000000419600780c */ /* 0x040fe40002781670 */
[----:B------:R-:W-:Y:S02]  /*39b0*/  ISETP.LT.OR P3, PT, R150, 0x42, P3 ;  /* 0x000000429600780c */ /* 0x000fe40001f61670 */
[----:B------:R-:W-:Y:S02]  /*39c0*/  FSEL R18, R20, -INF , !P6 ;  /* 0xff80000014127808 */ /* 0x000fe40007000000 */
        /* <DEDUP_REMOVED lines=19> */
[----:B------:R-:W-:Y:S01]  /*3b00*/  FFMA.FTZ R153, R33, c[0x0][0x29c], -R153 ;  /* 0x0000a70021997a23 */ /* 0x000fe20000010899 */
[C---:B------:R-:W-:Y:S02]  /*3b10*/  ISETP.GT.AND P6, PT, R0.reuse, RZ, P0 ;  /* 0x000000ff0000720c */ /* 0x040fe400007c4270 */
[----:B------:R-:W-:Y:S02]  /*3b20*/  ISETP.GT.AND P5, PT, R0, 0x1, P0 ;  /* 0x000000010000780c */ /* 0x000fe400007a4270 */
[C---:B------:R-:W-:Y:S01]  /*3b30*/  ISETP.GT.AND P4, PT, R148.reuse, RZ, P0 ;  /* 0x000000ff9400720c */ /* 0x040fe20000784270 */
[----:B------:R-:W-:Y:S01]  /*3b40*/  MUFU.EX2 R153, R153 ;  /* 0x0000009900997308 */ /* 0x000fe20000000800 */
[----:B------:R-:W-:Y:S02]  /*3b50*/  ISETP.GT.AND P3, PT, R148, 0x1, P0 ;  /* 0x000000019400780c */ /* 0x000fe40000764270 */
[C---:B------:R-:W-:Y:S02]  /*3b60*/  ISETP.LT.OR P6, PT, R149.reuse, 0x1, P6 ;  /* 0x000000019500780c */ /* 0x040fe400037c1670 */
[----:B------:R-:W-:Y:S02]  /*3b70*/  ISETP.LT.OR P5, PT, R149, 0x2, P5 ;  /* 0x000000029500780c */ /* 0x000fe40002fa1670 */
[C---:B------:R-:W-:Y:S02]  /*3b80*/  ISETP.LT.OR P4, PT, R152.reuse, 0x1, P4 ;  /* 0x000000019800780c */ /* 0x040fe40002781670 */
[----:B------:R-:W-:Y:S02]  /*3b90*/  ISETP.LT.OR P3, PT, R152, 0x2, P3 ;  /* 0x000000029800780c */ /* 0x000fe40001f61670 */
[----:B------:R-:W-:Y:S02]  /*3ba0*/  FSEL R22, R8, -INF , !P6 ;  /* 0xff80000008167808 */ /* 0x000fe40007000000 */
[----:B------:R-:W-:Y:S02]  /*3bb0*/  FSEL R21, R9, -INF , !P5 ;  /* 0xff80000009157808 */ /* 0x000fe40006800000 */
[----:B------:R-:W-:Y:S02]  /*3bc0*/  FSEL R20, R10, -INF , !P4 ;  /* 0xff8000000a147808 */ /* 0x000fe40006000000 */
[----:B------:R-:W-:Y:S02]  /*3bd0*/  FSEL R151, R11, -INF , !P3 ;  /* 0xff8000000b977808 */ /* 0x000fe40005800000 */
[C---:B---3--:R-:W-:Y:S02]  /*3be0*/  HMMA.16816.F32.BF16 R8, R136.reuse, R164, RZ ;  /* 0x000000a48808723c */ /* 0x048fe400000418ff */
[----:B------:R-:W-:Y:S01]  /*3bf0*/  ISETP.GT.AND P5, PT, R0, 0x20, P0 ;  /* 0x000000200000780c */ /* 0x000fe200007a4270 */
[--C-:B------:R-:W-:Y:S01]  /*3c00*/  FFMA.FTZ R234, R20, c[0x0][0x29c], -R227.reuse ;  /* 0x0000a70014ea7a23 */ /* 0x100fe200000108e3 */
[----:B------:R-:W-:Y:S01]  /*3c10*/  ISETP.GT.AND P6, PT, R0, 0x21, P0 ;  /* 0x000000210000780c */ /* 0x000fe200007c4270 */
[----:B------:R-:W-:Y:S01]  /*3c20*/  FFMA.FTZ R240, R151, c[0x0][0x29c], -R227 ;  /* 0x0000a70097f07a23 */ /* 0x000fe200000108e3 */
[C---:B------:R-:W-:Y:S02]  /*3c30*/  ISETP.GT.AND P4, PT, R148.reuse, 0x20, P0 ;  /* 0x000000209400780c */ /* 0x040fe40000784270 */
[----:B------:R-:W-:Y:S02]  /*3c40*/  ISETP.GT.AND P3, PT, R148, 0x21, P0 ;  /* 0x000000219400780c */ /* 0x000fe40000764270 */
        /* <DEDUP_REMOVED lines=8> */
[----:B------:R-:W-:Y:S01]  /*3cd0*/  FSEL R150, R14, -INF , !P4 ;  /* 0xff8000000e967808 */ /* 0x000fe20006000000 */
[----:B------:R-:W-:Y:S01]  /*3ce0*/  LDS R3, [R248.X4+0xf280] ;  /* 0x00f28000f8037984 */ /* 0x000fe20000004800 */
[----:B------:R-:W-:Y:S01]  /*3cf0*/  FSEL R34, R15, -INF , !P3 ;  /* 0xff8000000f227808 */ /* 0x000fe20005800000 */
[----:B------:R-:W-:Y:S01]  /*3d00*/  FFMA.FTZ R239, R2, c[0x0][0x29c], -R155 ;  /* 0x0000a70002ef7a23 */ /* 0x000fe2000001089b */
[-C--:B------:R-:W-:Y:S01]  /*3d10*/  HMMA.16816.F32.BF16 R12, R136, R166.reuse, RZ ;  /* 0x000000a6880c723c */ /* 0x080fe200000418ff */
[----:B------:R-:W-:Y:S01]  /*3d20*/  ISETP.GT.AND P4, PT, R0, 0x41, P0 ;  /* 0x000000410000780c */ /* 0x000fe20000784270 */
[--C-:B------:R-:W-:Y:S01]  /*3d30*/  FFMA.FTZ R241, R150, c[0x0][0x29c], -R227.reuse ;  /* 0x0000a70096f17a23 */ /* 0x100fe200000108e3 */
[----:B------:R-:W-:Y:S01]  /*3d40*/  ISETP.GT.AND P3, PT, R148, 0x40, P0 ;  /* 0x000000409400780c */ /* 0x000fe20000764270 */
[----:B------:R-:W-:Y:S01]  /*3d50*/  FFMA.FTZ R242, R34, c[0x0][0x29c], -R227 ;  /* 0x0000a70022f27a23 */ /* 0x000fe200000108e3 */
[C---:B------:R-:W-:Y:S01]  /*3d60*/  ISETP.LT.OR P5, PT, R149.reuse, 0x41, P5 ;  /* 0x000000419500780c */ /* 0x040fe20002fa1670 */
[----:B------:R-:W-:Y:S01]  /*3d70*/  MUFU.EX2 R2, R160 ;  /* 0x000000a000027308 */ /* 0x000fe20000000800 */
[----:B------:R-:W-:Y:S02]  /*3d80*/  ISETP.LT.OR P4, PT, R149, 0x42, P4 ;  /* 0x000000429500780c */ /* 0x000fe40002781670 */
[----:B------:R-:W-:Y:S02]  /*3d90*/  ISETP.LT.OR P3, PT, R152, 0x41, P3 ;  /* 0x000000419800780c */ /* 0x000fe40001f61670 */
[----:B------:R-:W-:Y:S02]  /*3da0*/  ISETP.GT.AND P6, PT, R0, 0x60, P0 ;  /* 0x000000600000780c */ /* 0x000fe400007c4270 */
[----:B------:R-:W-:Y:S02]  /*3db0*/  FSEL R24, R24, -INF , !P5 ;  /* 0xff80000018187808 */ /* 0x000fe40006800000 */
[----:B------:R-:W-:Y:S01]  /*3dc0*/  ISETP.GT.AND P5, PT, R0, 0x61, P0 ;  /* 0x000000610000780c */ /* 0x000fe200007a4270 */
[--C-:B------:R-:W-:Y:S01]  /*3dd0*/  FFMA.FTZ R0, R22, c[0x0][0x29c], -R155.reuse ;  /* 0x0000a70016007a23 */ /* 0x100fe2000001089b */
[----:B------:R-:W-:Y:S01]  /*3de0*/  FSEL R25, R25, -INF , !P4 ;  /* 0xff80000019197808 */ /* 0x000fe20006000000 */
[--C-:B------:R-:W-:Y:S01]  /*3df0*/  FFMA.FTZ R238, R24, c[0x0][0x29c], -R155.reuse ;  /* 0x0000a70018ee7a23 */ /* 0x100fe2000001089b */
[----:B------:R-:W-:Y:S01]  /*3e00*/  FSEL R26, R26, -INF , !P3 ;  /* 0xff8000001a1a7808 */ /* 0x000fe20005800000 */
[----:B------:R1:W-:Y:S01]  /*3e10*/  MUFU.EX2 R151, R0 ;  /* 0x0000000000977308 */ /* 0x0003e20000000800 */
[C---:B------:R-:W-:Y:S01]  /*3e20*/  ISETP.GT.AND P4, PT, R148.reuse, 0x41, P0 ;  /* 0x000000419400780c */ /* 0x040fe20000784270 */
[----:B------:R-:W-:Y:S01]  /*3e30*/  FFMA.FTZ R237, R25, c[0x0][0x29c], -R155 ;  /* 0x0000a70019ed7a23 */ /* 0x000fe2000001089b */
[----:B------:R-:W-:Y:S01]  /*3e40*/  ISETP.GT.AND P3, PT, R148, 0x60, P0 ;  /* 0x000000609400780c */ /* 0x000fe20000764270 */
[----:B------:R-:W-:Y:S01]  /*3e50*/  FFMA.FTZ R243, R26, c[0x0][0x29c], -R227 ;  /* 0x0000a7001af37a23 */ /* 0x000fe200000108e3 */
[----:B------:R-:W-:Y:S01]  /*3e60*/  ISETP.GT.AND P0, PT, R148, 0x61, P0 ;  /* 0x000000619400780c */ /* 0x000fe20000704270 */
[--C-:B------:R-:W-:Y:S01]  /*3e70*/  FFMA.FTZ R148, R16, c[0x0][0x29c], -R154.reuse ;  /* 0x0000a70010947a23 */ /* 0x100fe2000001089a */
[C---:B------:R-:W-:Y:S01]  /*3e80*/  ISETP.LT.OR P4, PT, R152.reuse, 0x42, P4 ;  /* 0x000000429800780c */ /* 0x040fe20002781670 */
[C---:B------:R-:W-:Y:S02]  /*3e90*/  HMMA.16816.F32.BF16 R16, R132.reuse, R166, RZ ;  /* 0x000000a68410723c */ /* 0x040fe400000418ff */
[C---:B------:R-:W-:Y:S01]  /*3ea0*/  ISETP.LT.OR P6, PT, R149.reuse, 0x61, P6 ;  /* 0x000000619500780c */ /* 0x040fe200037c1670 */
[----:B------:R-:W-:Y:S01]  /*3eb0*/  MUFU.EX2 R150, R239 ;  /* 0x000000ef00967308 */ /* 0x000fe20000000800 */
[----:B------:R-:W-:Y:S01]  /*3ec0*/  ISETP.LT.OR P5, PT, R149, 0x62, P5 ;  /* 0x000000629500780c */ /* 0x000fe20002fa1670 */
[--C-:B------:R-:W-:Y:S01]  /*3ed0*/  FFMA.FTZ R149, R23, c[0x0][0x29c], -R154.reuse ;  /* 0x0000a70017957a23 */ /* 0x100fe2000001089a */
[C---:B------:R-:W-:Y:S01]  /*3ee0*/  ISETP.LT.OR P3, PT, R152.reuse, 0x61, P3 ;  /* 0x000000619800780c */ /* 0x040fe20001f61670 */
[----:B------:R-:W-:Y:S01]  /*3ef0*/  FFMA.FTZ R154, R35, c[0x0][0x29c], -R154 ;  /* 0x0000a700239a7a23 */ /* 0x000fe2000001089a */
[----:B------:R-:W-:Y:S01]  /*3f00*/  ISETP.LT.OR P0, PT, R152, 0x62, P0 ;  /* 0x000000629800780c */ /* 0x000fe20000701670 */
[----:B------:R-:W-:Y:S02]  /*3f10*/  FFMA.FTZ R152, R21, c[0x0][0x29c], -R155 ;  /* 0x0000a70015987a23 */ /* 0x000fe4000001089b */
[-C--:B------:R-:W-:Y:S01]  /*3f20*/  HMMA.16816.F32.BF16 R20, R132, R168.reuse, RZ ;  /* 0x000000a88414723c */ /* 0x080fe200000418ff */
[----:B------:R-:W-:Y:S01]  /*3f30*/  FSEL R27, R27, -INF , !P4 ;  /* 0xff8000001b1b7808 */ /* 0x000fe20006000000 */
[----:B------:R-:W-:Y:S01]  /*3f40*/  MUFU.EX2 R148, R148 ;  /* 0x0000009400947308 */ /* 0x000fe20000000800 */
[----:B------:R-:W-:Y:S02]  /*3f50*/  FSEL R28, R28, -INF , !P6 ;  /* 0xff8000001c1c7808 */ /* 0x000fe40007000000 */
[----:B------:R-:W-:Y:S01]  /*3f60*/  FSEL R29, R29, -INF , !P5 ;  /* 0xff8000001d1d7808 */ /* 0x000fe20006800000 */
[----:B------:R-:W-:Y:S01]  /*3f70*/  FFMA.FTZ R246, R27, c[0x0][0x29c], -R227 ;  /* 0x0000a7001bf67a23 */ /* 0x000fe200000108e3 */
[----:B-1----:R-:W-:Y:S01]  /*3f80*/  LDS R0, [R248.X4+0xf2a0] ;  /* 0x00f2a000f8007984 */ /* 0x002fe20000004800 */
[C---:B------:R-:W-:Y:S04]  /*3f90*/  HMMA.16816.F32.BF16 R24, R136.reuse, R168, RZ ;  /* 0x000000a88818723c */ /* 0x040fe800000418ff */
[----:B------:R-:W-:Y:S01]  /*3fa0*/  FSEL R30, R30, -INF , !P3 ;  /* 0xff8000001e1e7808 */ /* 0x000fe20005800000 */
[--C-:B------:R-:W-:Y:S01]  /*3fb0*/  FFMA.FTZ R236, R28, c[0x0][0x29c], -R155.reuse ;  /* 0x0000a7001cec7a23 */ /* 0x100fe2000001089b */
[----:B------:R-:W-:Y:S01]  /*3fc0*/  FSEL R31, R31, -INF , !P0 ;  /* 0xff8000001f1f7808 */ /* 0x000fe20004000000 */
[----:B------:R-:W-:Y:S01]  /*3fd0*/  FFMA.FTZ R155, R29, c[0x0][0x29c], -R155 ;  /* 0x0000a7001d9b7a23 */ /* 0x000fe2000001089b */
[----:B------:R-:W-:Y:S01]  /*3fe0*/  MUFU.EX2 R152, R152 ;  /* 0x0000009800987308 */ /* 0x000fe20000000800 */
[--C-:B------:R-:W-:Y:S03]  /*3ff0*/  FFMA.FTZ R247, R30, c[0x0][0x29c], -R227.reuse ;  /* 0x0000a7001ef77a23 */ /* 0x100fe600000108e3 */
[----:B------:R-:W-:Y:S02]  /*4000*/  FFMA.FTZ R227, R31, c[0x0][0x29c], -R227 ;  /* 0x0000a7001fe37a23 */ /* 0x000fe400000108e3 */
[-C--:B------:R-:W-:Y:S01]  /*4010*/  HMMA.16816.F32.BF16 R28, R136, R170.reuse, RZ ;  /* 0x000000aa881c723c */ /* 0x080fe200000418ff */
[----:B------:R-:W-:Y:S03]  /*4020*/  LDSM.16.M88.4 R136, [R216+0xd880] ;  /* 0x00d88000d888783b */ /* 0x000fe60000000200 */
[----:B------:R-:W-:Y:S04]  /*4030*/  MUFU.EX2 R154, R154 ;  /* 0x0000009a009a7308 */ /* 0x000fe80000000800 */
[----:B------:R-:W-:Y:S01]  /*4040*/  HMMA.16816.F32.BF16 R32, R132, R170, RZ ;  /* 0x000000aa8420723c */ /* 0x000fe200000418ff */
[----:B------:R-:W1:Y:S05]  /*4050*/  LDSM.16.M88.4 R132, [R216+0xd080] ;  /* 0x00d08000d884783b */ /* 0x000e6a0000000200 */
[----:B------:R-:W-:Y:S02]  /*4060*/  MUFU.EX2 R155, R155 ;  /* 0x0000009b009b7308 */ /* 0x000fe40000000800 */
[-C--:B----4-:R-:W-:Y:S08]  /*4070*/  HMMA.16816.F32.BF16 R4, R140, R172.reuse, R4 ;  /* 0x000000ac8c04723c */ /* 0x090ff00000041804 */
[C---:B------:R-:W-:Y:S01]  /*4080*/  HMMA.16816.F32.BF16 R8, R144.reuse, R172, R8 ;  /* 0x000000ac9008723c */ /* 0x040fe20000041808 */
[----:B------:R-:W-:Y:S07]  /*4090*/  MUFU.EX2 R227, R227 ;  /* 0x000000e300e37308 */ /* 0x000fee0000000800 */
[-C--:B------:R-:W-:Y:S08]  /*40a0*/  HMMA.16816.F32.BF16 R12, R144, R174.reuse, R12 ;  /* 0x000000ae900c723c */ /* 0x080ff0000004180c */
[C---:B------:R-:W-:Y:S08]  /*40b0*/  HMMA.16816.F32.BF16 R16, R140.reuse, R174, R16 ;  /* 0x000000ae8c10723c */ /* 0x040ff00000041810 */
[-C--:B------:R-:W-:Y:S08]  /*40c0*/  HMMA.16816.F32.BF16 R20, R140, R176.reuse, R20 ;  /* 0x000000b08c14723c */ /* 0x080ff00000041814 */
[C---:B------:R-:W-:Y:S08]  /*40d0*/  HMMA.16816.F32.BF16 R24, R144.reuse, R176, R24 ;  /* 0x000000b09018723c */ /* 0x040ff00000041818 */
[-C--:B------:R-:W-:Y:S01]  /*40e0*/  HMMA.16816.F32.BF16 R28, R144, R178.reuse, R28 ;  /* 0x000000b2901c723c */ /* 0x080fe2000004181c */
[----:B------:R-:W-:Y:S07]  /*40f0*/  MUFU.EX2 R146, R156 ;  /* 0x0000009c00927308 */ /* 0x000fee0000000800 */
[----:B------:R-:W-:Y:S03]  /*4100*/  HMMA.16816.F32.BF16 R32, R140, R178, R32 ;  /* 0x000000b28c20723c */ /* 0x000fe60000041820 */
[----:B------:R-:W2:Y:S05]  /*4110*/  MUFU.EX2 R141, R162 ;  /* 0x000000a2008d7308 */ /* 0x000eaa0000000800 */
[-C--:B-1----:R-:W-:Y:S05]  /*4120*/  HMMA.16816.F32.BF16 R4, R132, R180.reuse, R4 ;  /* 0x000000b48404723c */ /* 0x082fea0000041804 */
        /* <DEDUP_REMOVED lines=9> */
[----:B------:R-:W1:Y:S03]  /*41c0*/  MUFU.EX2 R145, R161 ;  /* 0x000000a100917308 */ /* 0x000e660000000800 */
        /* <DEDUP_REMOVED lines=10> */
[C---:B------:R-:W-:Y:S01]  /*4270*/  HMMA.16816.F32.BF16 R8, R136.reuse, R188, R8 ;  /* 0x000000bc8808723c */ /* 0x040fe20000041808 */
[----:B------:R-:W-:Y:S07]  /*4280*/  MUFU.EX2 R158, R236 ;  /* 0x000000ec009e7308 */ /* 0x000fee0000000800 */
        /* <DEDUP_REMOVED lines=25> */
[----:B--2---:R-:W-:Y:S02]  /*4420*/  FMUL.FTZ R7, R141, R7 ;  /* 0x000000078d077220 */ /* 0x004fe40000410000 */
[--C-:B------:R-:W-:Y:S02]  /*4430*/  FADD.FTZ R5, R5, -R3.reuse ;  /* 0x8000000305057221 */ /* 0x100fe40000010000 */
[C---:B------:R-:W-:Y:S04]  /*4440*/  HMMA.16816.F32.BF16 R24, R136.reuse, R208, R24 ;  /* 0x000000d08818723c */ /* 0x040fe80000041818 */
[----:B------:R-:W-:Y:S02]  /*4450*/  FMUL.FTZ R5, R2, R5 ;  /* 0x0000000502057220 */ /* 0x000fe40000410000 */
[--C-:B------:R-:W-:Y:S02]  /*4460*/  FADD.FTZ R4, R4, -R3.reuse ;  /* 0x8000000304047221 */ /* 0x100fe40000010000 */
[-C--:B------:R-:W-:Y:S01]  /*4470*/  HMMA.16816.F32.BF16 R28, R136, R210.reuse, R28 ;  /* 0x000000d2881c723c */ /* 0x080fe2000004181c */
[----:B------:R-:W2:Y:S03]  /*4480*/  MUFU.EX2 R136, R230 ;  /* 0x000000e600887308 */ /* 0x000ea60000000800 */
[--C-:B------:R-:W-:Y:S02]  /*4490*/  FADD.FTZ R18, R18, -R0.reuse ;  /* 0x8000000012127221 */ /* 0x100fe40000010000 */
[--C-:B------:R-:W-:Y:S02]  /*44a0*/  FADD.FTZ R19, R19, -R0.reuse ;  /* 0x8000000013137221 */ /* 0x100fe40000010000 */
[----:B------:R-:W-:Y:S03]  /*44b0*/  HMMA.16816.F32.BF16 R32, R132, R210, R32 ;  /* 0x000000d28420723c */ /* 0x000fe60000041820 */
[----:B------:R-:W3:Y:S01]  /*44c0*/  MUFU.EX2 R138, R233 ;  /* 0x000000e9008a7308 */ /* 0x000ee20000000800 */
[--C-:B------:R-:W-:Y:S02]  /*44d0*/  FADD.FTZ R22, R22, -R0.reuse ;  /* 0x8000000016167221 */ /* 0x100fe40000010000 */
[--C-:B------:R-:W-:Y:S01]  /*44e0*/  FADD.FTZ R23, R23, -R0.reuse ;  /* 0x8000000017177221 */ /* 0x100fe20000010000 */
[----:B-1----:R-:W-:Y:S01]  /*44f0*/  F2FP.BF16.PACK_AB R134, R2, R145 ;  /* 0x000000910286723e */ /* 0x002fe200000010ff */
[--C-:B------:R-:W-:Y:S01]  /*4500*/  FADD.FTZ R16, R16, -R3.reuse ;  /* 0x8000000310107221 */ /* 0x100fe20000010000 */
[----:B------:R-:W1:Y:S03]  /*4510*/  LDS R2, [R248.X4+0xf300] ;  /* 0x00f30000f8027984 */ /* 0x000e660000004800 */
[--C-:B------:R-:W-:Y:S01]  /*4520*/  FADD.FTZ R17, R17, -R3.reuse ;  /* 0x8000000311117221 */ /* 0x100fe20000010000 */
[----:B------:R-:W4:Y:S01]  /*4530*/  MUFU.EX2 R137, R232 ;  /* 0x000000e800897308 */ /* 0x000f220000000800 */
[--C-:B------:R-:W-:Y:S02]  /*4540*/  FADD.FTZ R20, R20, -R3.reuse ;  /* 0x8000000314147221 */ /* 0x100fe40000010000 */
[--C-:B------:R-:W-:Y:S01]  /*4550*/  FADD.FTZ R21, R21, -R3.reuse ;  /* 0x8000000315157221 */ /* 0x100fe20000010000 */
[----:B--2---:R-:W-:Y:S01]  /*4560*/  F2FP.BF16.PACK_AB R132, R136, R142 ;  /* 0x0000008e8884723e */ /* 0x004fe200000010ff */
[----:B------:R-:W-:Y:S02]  /*4570*/  FMUL.FTZ R4, R145, R4 ;  /* 0x0000000491047220 */ /* 0x000fe40000410000 */
[----:B------:R-:W-:Y:S02]  /*4580*/  FMUL.FTZ R16, R142, R16 ;  /* 0x000000108e107220 */ /* 0x000fe40000410000 */
[----:B------:R-:W-:Y:S01]  /*4590*/  FMUL.FTZ R6, R140, R6 ;  /* 0x000000068c067220 */ /* 0x000fe20000410000 */
[----:B------:R-:W2:Y:S01]  /*45a0*/  MUFU.EX2 R145, R240 ;  /* 0x000000f000917308 */ /* 0x000ea20000000800 */
        /* <DEDUP_REMOVED lines=24> */
[--C-:B-1----:R-:W-:Y:S01]  /*4730*/  FADD.FTZ R4, R12, -R2.reuse ;  /* 0x800000020c047221 */ /* 0x102fe20000010000 */
[----:B------:R-:W-:Y:S01]  /*4740*/  F2FP.BF16.PACK_AB R12, R152, R151 ;  /* 0x00000097980c723e */ /* 0x000fe200000010ff */
[----:B------:R-:W-:Y:S01]  /*4750*/  STS [R229+0x400], R20 ;  /* 0x00040014e5007388 */ /* 0x000fe20000000800 */
[--C-:B------:R-:W-:Y:S01]  /*4760*/  FADD.FTZ R25, R25, -R2.reuse ;  /* 0x8000000219197221 */ /* 0x100fe20000010000 */
[----:B------:R-:W1:Y:S01]  /*4770*/  MUFU.EX2 R139, R231 ;  /* 0x000000e7008b7308 */ /* 0x000e620000000800 */
        /* <DEDUP_REMOVED lines=9> */
[----:B--2---:R-:W-:Y:S01]  /*4810*/  F2FP.BF16.PACK_AB R3, R145, R159 ;  /* 0x0000009f9103723e */ /* 0x004fe200000010ff */
[----:B------:R-:W-:Y:S01]  /*4820*/  FADD.FTZ R28, R28, -R2 ;  /* 0x800000021c1c7221 */ /* 0x000fe20000010000 */
[----:B---3--:R-:W-:Y:S01]  /*4830*/  F2FP.BF16.PACK_AB R2, R140, R142 ;  /* 0x0000008e8c02723e */ /* 0x008fe200000010ff */
[----:B------:R-:W-:Y:S02]  /*4840*/  FMUL.FTZ R21, R154, R35 ;  /* 0x000000239a157220 */ /* 0x000fe40000410000 */
[----:B------:R-:W-:Y:S01]  /*4850*/  STS [R228+0x10880], R3 ;  /* 0x01088003e4007388 */ /* 0x000fe20000000800 */
[----:B------:R-:W-:Y:S02]  /*4860*/  FMUL.FTZ R19, R144, R19 ;  /* 0x0000001390137220 */ /* 0x000fe40000410000 */
[--C-:B-----5:R-:W-:Y:S01]  /*4870*/  FADD.FTZ R10, R10, -R0.reuse ;  /* 0x800000000a0a7221 */ /* 0x120fe20000010000 */
[----:B------:R2:W-:Y:S01]  /*4880*/  STS [R229+0x1400], R2 ;  /* 0x00140002e5007388 */ /* 0x0005e20000000800 */
[----:B------:R-:W-:Y:S01]  /*4890*/  MUFU.EX2 R35, R247 ;  /* 0x000000f700237308 */ /* 0x000fe20000000800 */
[----:B------:R-:W-:Y:S01]  /*48a0*/  F2FP.BF16.PACK_AB R19, R19, R5 ;  /* 0x000000051313723e */ /* 0x000fe200000010ff */
[--C-:B------:R-:W-:Y:S01]  /*48b0*/  FADD.FTZ R11, R11, -R0.reuse ;  /* 0x800000000b0b7221 */ /* 0x100fe20000010000 */
[----:B------:R-:W-:Y:S01]  /*48c0*/  F2FP.BF16.PACK_AB R5, R155, R158 ;  /* 0x0000009e9b05723e */ /* 0x000fe200000010ff */
[----:B-1----:R-:W-:Y:S01]  /*48d0*/  FMUL.FTZ R17, R139, R32 ;  /* 0x000000208b117220 */ /* 0x002fe20000410000 */
[----:B------:R-:W-:Y:S01]  /*48e0*/  F2FP.BF16.PACK_AB R32, R153, R139 ;  /* 0x0000008b9920723e */ /* 0x000fe200000010ff */
[----:B------:R-:W-:Y:S02]  /*48f0*/  FMUL.FTZ R10, R159, R10 ;  /* 0x0000000a9f0a7220 */ /* 0x000fe40000410000 */
[----:B------:R-:W-:Y:S01]  /*4900*/  FMUL.FTZ R11, R145, R11 ;  /* 0x0000000b910b7220 */ /* 0x000fe20000410000 */
[----:B------:R-:W-:Y:S01]  /*4910*/  F2FP.BF16.PACK_AB R22, R33, R17 ;  /* 0x000000112116723e */ /* 0x000fe200000010ff */
[----:B------:R-:W2:Y:S01]  /*4920*/  MUFU.EX2 R139, R243 ;  /* 0x000000f3008b7308 */ /* 0x000ea20000000800 */
[----:B------:R-:W-:Y:S01]  /*4930*/  F2FP.BF16.PACK_AB R17, R7, R6 ;  /* 0x000000060711723e */ /* 0x000fe200000010ff */
[----:B------:R-:W-:Y:S01]  /*4940*/  FMUL.FTZ R33, R149, R4 ;  /* 0x0000000495217220 */ /* 0x000fe20000410000 */
[----:B------:R-:W-:Y:S01]  /*4950*/  F2FP.BF16.PACK_AB R7, R150, R149 ;  /* 0x000000959607723e */ /* 0x000fe200000010ff */
[----:B------:R-:W-:Y:S01]  /*4960*/  FMUL.FTZ R34, R148, R34 ;  /* 0x0000002294227220 */ /* 0x000fe20000410000 */
[----:B------:R-:W-:Y:S01]  /*4970*/  F2FP.BF16.PACK_AB R4, R157, R156 ;  /* 0x0000009c9d04723e */ /* 0x000fe200000010ff */
[--C-:B------:R-:W-:Y:S02]  /*4980*/  FADD.FTZ R15, R15, -R0.reuse ;  /* 0x800000000f0f7221 */ /* 0x100fe40000010000 */
[----:B------:R-:W-:Y:S01]  /*4990*/  STS [R229+0x1000], R7 ;  /* 0x00100007e5007388 */ /* 0x000fe20000000800 */
[----:B------:R-:W-:Y:S01]  /*49a0*/  F2FP.BF16.PACK_AB R21, R21, R34 ;  /* 0x000000221515723e */ /* 0x000fe200000010ff */
[----:B------:R-:W-:Y:S02]  /*49b0*/  FMUL.FTZ R34, R151, R8 ;  /* 0x0000000897227220 */ /* 0x000fe40000410000 */
[----:B------:R-:W-:Y:S01]  /*49c0*/  STS [R228+0x11480], R133 ;  /* 0x01148085e4007388 */ /* 0x000fe20000000800 */
[----:B------:R-:W-:Y:S02]  /*49d0*/  FMUL.FTZ R6, R152, R9 ;  /* 0x0000000998067220 */ /* 0x000fe40000410000 */
        /* <DEDUP_REMOVED lines=9> */
[----:B--2---:R-:W-:Y:S01]  /*4a70*/  F2FP.BF16.PACK_AB R2, R138, R139 ;  /* 0x0000008b8a02723e */ /* 0x004fe200000010ff */
        /* <DEDUP_REMOVED lines=14> */
[----:B------:R-:W-:Y:S02]  /*4b60*/  FMUL.FTZ R30, R35, R30 ;  /* 0x0000001e231e7220 */ /* 0x000fe40000410000 */
[----:B------:R-:W-:Y:S01]  /*4b70*/  FMUL.FTZ R31, R227, R31 ;  /* 0x0000001fe31f7220 */ /* 0x000fe20000410000 */
[----:B------:R-:W-:Y:S01]  /*4b80*/  F2FP.BF16.PACK_AB R13, R13, R28 ;  /* 0x0000001c0d0d723e */ /* 0x000fe200000010ff */
[----:B------:R-:W-:Y:S01]  /*4b90*/  IMAD.SHL.U32 R0, R221, 0x2, RZ ;  /* 0x00000002dd007824 */ /* 0x000fe200078e00ff */
[----:B-1----:R-:W-:Y:S01]  /*4ba0*/  F2FP.BF16.PACK_AB R2, R227, R35 ;  /* 0x00000023e302723e */ /* 0x002fe200000010ff */
[----:B--2---:R-:W-:Y:S04]  /*4bb0*/  FMUL.FTZ R4, R140, R15 ;  /* 0x0000000f8c047220 */ /* 0x004fe80000410000 */
        /* <DEDUP_REMOVED lines=101> */
[----:B-12-4-:R-:W2:Y:S01]  /*5210*/  LDL.64 R238, [R1+0x10] ;  /* 0x0000100001ee7983 */ /* 0x016ea20000100a00 */
[----:B------:R-:W-:Y:S02]  /*5220*/  ULDC.64 UR6, c[0x0][0x208] ;  /* 0x0000820000067ab9 */ /* 0x000fe40000000a00 */
[----:B------:R-:W-:Y:S01]  /*5230*/  UIMAD.WIDE.U32 UR24, UR20, UR6, URZ ;  /* 0x00000006141872a5 */ /* 0x000fe2000f8e003f */
[----:B------:R-:W3:Y:S01]  /*5240*/  LDL.64 R162, [R1+0x28] ;  /* 0x0000280001a27983 */ /* 0x000ee20000100a00 */
[----:B------:R-:W-:Y:S03]  /*5250*/  USHF.R.S32.HI UR21, URZ, 0x1f, UR20 ;  /* 0x0000001f3f157899 */ /* 0x000fe60008011414 */
[----:B------:R-:W4:Y:S01]  /*5260*/  LDL R160, [R1+0x4] ;  /* 0x0000040001a07983 */ /* 0x000f220000100800 */
[----:B------:R-:W-:Y:S01]  /*5270*/  IMAD.U32 R9, RZ, RZ, UR24 ;  /* 0x00000018ff097e24 */ /* 0x000fe2000f8e00ff */
[----:B------:R-:W-:Y:S02]  /*5280*/  UIMAD UR21, UR21, UR6, URZ ;  /* 0x00000006151572a4 */ /* 0x000fe4000f8e023f */
[----:B------:R-:W5:Y:S02]  /*5290*/  LDL.64 R230, [R1+0x20] ;  /* 0x0000200001e67983 */ /* 0x000f640000100a00 */
[----:B------:R-:W-:Y:S02]  /*52a0*/  UIMAD UR21, UR20, UR7, UR21 ;  /* 0x00000007141572a4 */ /* 0x000fe4000f8e0215 */
[----:B------:R-:W3:Y:S01]  /*52b0*/  LDL R161, [R1] ;  /* 0x0000000001a17983 */ /* 0x000ee20000100800 */
[----:B------:R-:W-:Y:S02]  /*52c0*/  USHF.L.U32 UR7, UR20, 0x6, URZ ;  /* 0x0000000614077899 */ /* 0x000fe4000800063f */
[----:B------:R-:W-:Y:S01]  /*52d0*/  UIADD3 UR21, UR25, UR21, URZ ;  /* 0x0000001519157290 */ /* 0x000fe2000fffe03f */
[----:B------:R-:W5:Y:S01]  /*52e0*/  LDL.64 R232, [R1+0x8] ;  /* 0x0000080001e87983 */ /* 0x000f620000100a00 */
[----:B------:R-:W-:Y:S02]  /*52f0*/  USHF.R.S32.HI UR6, URZ, 0x1f, UR7 ;  /* 0x0000001f3f067899 */ /* 0x000fe40008011407 */
[----:B------:R-:W-:Y:S01]  /*5300*/  IMAD.U32 R7, RZ, RZ, UR7 ;  /* 0x00000007ff077e24 */ /* 0x000fe2000f8e00ff */
[----:B------:R-:W1:Y:S01]  /*5310*/  S2R R0, SR_CTAID.Y ;  /* 0x0000000000007919 */ /* 0x000e620000002600 */
        /* <DEDUP_REMOVED lines=33> */
.L_x_239:
        /* <DEDUP_REMOVED lines=241> */
.L_x_221:
[----:B------:R-:W-:Y:S05]  /*6440*/  @P1 EXIT ;  /* 0x000000000000194d */ /* 0x000fea0003800000 */
[----:B-1----:R-:W2:Y:S01]  /*6450*/  LDL.LU.64 R4, [R1+0x8] ;  /* 0x0000080001047983 */ /* 0x002ea20000300a00 */
[----:B------:R-:W-:Y:S01]  /*6460*/  MOV R2, 0x1 ;  /* 0x0000000100027802 */ /* 0x000fe20000000f00 */
[----:B------:R-:W-:Y:S02]  /*6470*/  UIMAD UR5, UR10, 0x3000, URZ ;  /* 0x000030000a0578a4 */ /* 0x000fe4000f8e023f */
[----:B------:R-:W1:Y:S04]  /*6480*/  S2R R0, SR_CTAID.Y ;  /* 0x0000000000007919 */ /* 0x000e680000002600 */
[----:B------:R-:W-:Y:S01]  /*6490*/  BAR.SYNC.DEFER_BLOCKING 0x1, 0x100 ;  /* 0x0044000000007b1d */ /* 0x000fe20000010000 */
[----:B------:R-:W-:Y:S01]  /*64a0*/  ISETP.NE.AND P1, PT, R2, c[0x0][0x338], PT ;  /* 0x0000ce0002007a0c */ /* 0x000fe20003f25270 */
[----:B------:R-:W-:-:S04]  /*64b0*/  USHF.R.S32.HI UR4, URZ, 0x1f, UR5 ;  /* 0x0000001f3f047899 */ /* 0x000fc80008011405 */
[----:B------:R-:W3:Y:S08]  /*64c0*/  S2R R11, SR_CTAID.Z ;  /* 0x00000000000b7919 */ /* 0x000ef00000002700 */
[----:B-1----:R-:W-:-:S05]  /*64d0*/  @P1 IMAD.HI.U32 R3, R0, c[0x0][0x33c], RZ ;  /* 0x0000cf0000031a27 */ /* 0x002fca00078e00ff */
[----:B------:R-:W-:Y:S02]  /*64e0*/  @P1 SHF.R.U32.HI R0, RZ, c[0x0][0x340], R3 ;  /* 0x0000d000ff001a19 */ /* 0x000fe40000011603 */
[----:B--2---:R-:W-:-:S04]  /*64f0*/  IADD3 R2, P0, R4, UR5, RZ ;  /* 0x0000000504027c10 */ /* 0x004fc8000ff1e0ff */
[----:B------:R-:W-:Y:S02]  /*6500*/  LEA.HI.X.SX32 R3, R4, UR4, 0x1, P0 ;  /* 0x0000000404037c11 */ /* 0x000fe400080f0eff */
[----:B------:R-:W-:-:S05]  /*6510*/  SHF.R.S32.HI R4, RZ, 0x1f, R0 ;  /* 0x0000001fff047819 */ /* 0x000fca0000011400 */
[C---:B------:R-:W-:Y:S02]  /*6520*/  IMAD R6, R4.reuse, c[0x0][0x328], RZ ;  /* 0x0000ca0004067a24 */ /* 0x040fe400078e02ff */
[----:B------:R-:W-:Y:S02]  /*6530*/  IMAD R7, R4, c[0x0][0x300], RZ ;  /* 0x0000c00004077a24 */ /* 0x000fe400078e02ff */
[----:B------:R-:W-:-:S04]  /*6540*/  IMAD.WIDE.U32 R4, R0, c[0x0][0x328], R2 ;  /* 0x0000ca0000047a25 */ /* 0x000fc800078e0002 */
[----:B------:R-:W-:-:S04]  /*6550*/  IMAD.WIDE.U32 R2, R0, c[0x0][0x300], R2 ;  /* 0x0000c00000027a25 */ /* 0x000fc800078e0002 */
[C---:B------:R-:W-:Y:S02]  /*6560*/  IMAD R6, R0.reuse, c[0x0][0x32c], R6 ;  /* 0x0000cb0000067a24 */ /* 0x040fe400078e0206 */
[----:B------:R-:W-:Y:S01]  /*6570*/  IMAD R0, R0, c[0x0][0x304], R7 ;  /* 0x0000c10000007a24 */ /* 0x000fe200078e0207 */
[----:B---3--:R-:W-:Y:S02]  /*6580*/  SHF.R.S32.HI R7, RZ, 0x1f, R11 ;  /* 0x0000001fff077819 */ /* 0x008fe4000001140b */
[----:B------:R-:W-:Y:S02]  /*6590*/  IADD3 R5, R5, R6, RZ ;  /* 0x0000000605057210 */ /* 0x000fe40007ffe0ff */
[----:B------:R-:W-:Y:S01]  /*65a0*/  IADD3 R3, R3, R0, RZ ;  /* 0x0000000003037210 */ /* 0x000fe20007ffe0ff */
[----:B------:R-:W-:Y:S02]  /*65b0*/  IMAD R10, R7, c[0x0][0x330], RZ ;  /* 0x0000cc00070a7a24 */ /* 0x000fe400078e02ff */
[----:B------:R-:W-:-:S04]  /*65c0*/  IMAD.WIDE.U32 R8, R11, c[0x0][0x330], R4 ;  /* 0x0000cc000b087a25 */ /* 0x000fc800078e0004 */
[----:B------:R-:W-:Y:S01]  /*65d0*/  IMAD R10, R11, c[0x0][0x334], R10 ;  /* 0x0000cd000b0a7a24 */ /* 0x000fe200078e020a */
[----:B------:R-:W-:Y:S01]  /*65e0*/  LEA R4, P1, R8, c[0x0][0x310], 0x2 ;  /* 0x0000c40008047a11 */ /* 0x000fe200078210ff */
[----:B------:R-:W-:Y:S02]  /*65f0*/  IMAD R0, R7, c[0x0][0x308], RZ ;  /* 0x0000c20007007a24 */ /* 0x000fe400078e02ff */
[----:B------:R-:W-:Y:S01]  /*6600*/  IMAD.WIDE.U32 R6, R11, c[0x0][0x308], R2 ;  /* 0x0000c2000b067a25 */ /* 0x000fe200078e0002 */
[----:B------:R-:W-:-:S03]  /*6610*/  IADD3 R10, R9, R10, RZ ;  /* 0x0000000a090a7210 */ /* 0x000fc60007ffe0ff */
[----:B------:R-:W-:Y:S01]  /*6620*/  IMAD R0, R11, c[0x0][0x30c], R0 ;  /* 0x0000c3000b007a24 */ /* 0x000fe200078e0200 */
[----:B------:R-:W-:Y:S02]  /*6630*/  LEA.HI.X R5, R8, c[0x0][0x314], R10, 0x2, P1 ;  /* 0x0000c50008057a11 */ /* 0x000fe400008f140a */
[C---:B------:R-:W-:Y:S02]  /*6640*/  LEA R2, P0, R6.reuse, c[0x0][0x2e8], 0x2 ;  /* 0x0000ba0006027a11 */ /* 0x040fe400078010ff */
[----:B------:R-:W-:Y:S01]  /*6650*/  IADD3 R0, R7, R0, RZ ;  /* 0x0000000007007210 */ /* 0x000fe20007ffe0ff */
[----:B------:R-:W-:Y:S03]  /*6660*/  RED.E.ADD.F32.FTZ.RN.STRONG.GPU [R4.64], R36 ;  /* 0x000000240400798e */ /* 0x000fe6000c10e796 */
[----:B------:R-:W-:Y:S01]  /*6670*/  LEA.HI.X R3, R6, c[0x0][0x2ec], R0, 0x2, P0 ;  /* 0x0000bb0006037a11 */ /* 0x000fe200000f1400 */
        /* <DEDUP_REMOVED lines=96> */
.L_x_241:
        /* <DEDUP_REMOVED lines=16> */
.L_x_1393:


//--------------------- .text._ZN7cutlass13device_kernelIN5flash19enable_sm80_to_sm89INS1_16FlashAttnBwdSm80INS1_25CollectiveMainloopBwdSm80ILi2ELi1EN4cute5tupleIJNS5_1CILi64EEENS7_ILi128EEENS7_ILi96EEEEEENS_10bfloat16_tEfNS_4arch4Sm80ELb0ELb1ELb0ELb0ELb1ELb0ELb0ELb0ELi2ELi2ELi4ELi2ELb1EEENS1_24CollectiveEpilogueBwdGQAISB_fSE_Li256ELb0ELb1EEENS1_19SingleTileSchedulerILb0ELb0ELb0ELi128EEEEEEEEEvNT_6ParamsE --------------------------
	.section	.text._ZN7cutlass13device_kernelIN5flash19enable_sm80_to_sm89INS1_16FlashAttnBwdSm80INS1_25CollectiveMainloopBwdSm80ILi2ELi1EN4cute5tupleIJNS5_1CILi64EEENS7_ILi128EEENS7_ILi96EEEEEENS_10bfloat16_tEfNS_4arch4Sm80ELb0ELb1ELb0ELb0ELb1ELb0ELb0ELb0ELi2ELi2ELi4ELi2ELb1EEENS1_24CollectiveEpilogueBwdGQAISB_fSE_Li256ELb0ELb1EEENS1_19SingleTileSchedulerILb0ELb0ELb0ELi128EEEEEEEEEvNT_6ParamsE,"ax",@progbits
	.sectioninfo	@"SHI_REGISTERS=255"
	.align	128
.text._ZN7cutlass13device_kernelIN5flash19enable_sm80_to_sm89INS1_16FlashAttnBwdSm80INS1_25CollectiveMainloopBwdSm80ILi2ELi1EN4cute5tupleIJNS5_1CILi64EEENS7_ILi128EEENS7_ILi96EEEEEENS_10bfloat16_tEfNS_4arch4Sm80ELb0ELb1ELb0ELb0ELb1ELb0ELb0ELb0ELi2ELi2ELi4ELi2ELb1EEENS1_24CollectiveEpilogueBwdGQAISB_fSE_Li256ELb0ELb1EEENS1_19SingleTileSchedulerILb0ELb0ELb0ELi128EEEEEEEEEvNT_6ParamsE:
        .type           _ZN7cutlass13device_kernelIN5flash19enable_sm80_to_sm89INS1_16FlashAttnBwdSm80INS1_25CollectiveMainloopBwdSm80ILi2ELi1EN4cute5tupleIJNS5_1CILi64EEENS7_ILi128EEENS7_ILi96EEEEEENS_10bfloat16_tEfNS_4arch4Sm80ELb0ELb1ELb0ELb0ELb1ELb0ELb0ELb0ELi2ELi2ELi4ELi2ELb1EEENS1_24CollectiveEpilogueBwdGQAISB_fSE_Li256ELb0ELb1EEENS1_19SingleTileSchedulerILb0ELb0ELb0ELi128EEEEEEEEEvNT_6ParamsE,@function
        .size           _ZN7cutlass13device_kernelIN5flash19enable_sm80_to_sm89INS1_16FlashAttnBwdSm80INS1_25CollectiveMainloopBwdSm80ILi2ELi1EN4cute5tupleIJNS5_1CILi64EEENS7_ILi128EEENS7_ILi96EEEEEENS_10bfloat16_tEfNS_4arch4Sm80ELb0ELb1ELb0ELb0ELb1ELb0ELb0ELb0ELi2ELi2ELi4ELi2ELb1EEENS1_24CollectiveEpilogueBwdGQAISB_fSE_Li256ELb0ELb1EEENS1_19SingleTileSchedulerILb0ELb0ELb0ELi128EEEEEEEEEvNT_6ParamsE,(.L_x_1394 - _ZN7cutlass13device_kernelIN5flash19enable_sm80_to_sm89INS1_16FlashAttnBwdSm80INS1_25CollectiveMainloopBwdSm80ILi2ELi1EN4cute5tupleIJNS5_1CILi64EEENS7_ILi128EEENS7_ILi96EEEEEENS_10bfloat16_tEfNS_4arch4Sm80ELb0ELb1ELb0ELb0ELb1ELb0ELb0ELb0ELi2ELi2ELi4ELi2ELb1EEENS1_24CollectiveEpilogueBwdGQAISB_fSE_Li256ELb0ELb1EEENS1_19SingleTileSchedulerILb0ELb0ELb0ELi128EEEEEEEEEvNT_6ParamsE)
        .other          _ZN7cutlass13device_kernelIN5flash19enable_sm80_to_sm89INS1_16FlashAttnBwdSm80INS1_25CollectiveMainloopBwdSm80ILi2ELi1EN4cute5tupleIJNS5_1CILi64EEENS7_ILi128EEENS7_ILi96EEEEEENS_10bfloat16_tEfNS_4arch4Sm80ELb0ELb1ELb0ELb0ELb1ELb0ELb0ELb0ELi2ELi2ELi4ELi2ELb1EEENS1_24CollectiveEpilogueBwdGQAISB_fSE_Li256ELb0ELb1EEENS1_19SingleTileSchedulerILb0ELb0ELb0ELi128EEEEEEEEEvNT_6ParamsE,@"STO_CUDA_ENTRY STV_DEFAULT"
_ZN7cutlass13device_kernelIN5flash19enable_sm80_to_sm89INS1_16FlashAttnBwdSm80INS1_25CollectiveMainloopBwdSm80ILi2ELi1EN4cute5tupleIJNS5_1CILi64EEENS7_ILi128EEENS7_ILi96EEEEEENS_10bfloat16_tEfNS_4arch4Sm80ELb0ELb1ELb0ELb0ELb1ELb0ELb0ELb0ELi2ELi2ELi4ELi2ELb1EEENS1_24CollectiveEpilogueBwdGQAISB_fSE_Li256ELb0ELb1EEENS1_19SingleTileSchedulerILb0ELb0ELb0ELi128EEEEEEEEEvNT_6ParamsE:
        /* <DEDUP_REMOVED lines=28> */
.L_x_242:
        /* <DEDUP_REMOVED lines=372> */
[C---:B------:R-:W-:Y:S01]  /*1900*/  @!P2 LEA R24, P3, R29.reuse, c[0x0][0x258], 0x2 ;  /* 0x000096001d18aa11 */ /* 0x040fe200078610ff */
        /* <DEDUP_REMOVED lines=56> */
[----:B------:R-:W-:Y:S01]  /*1c90*/  ULDC UR6, c[0x0][0x290] ;  /* 0x0000a40000067ab9 */ /* 0x000fe20000000800 */
[----:B------:R-:W-:Y:S01]  /*1ca0*/  SHF.R.S32.HI R3, RZ, 0x1f, R7 ;  /* 0x0000001fff037819 */ /* 0x000fe20000011407 */
[----:B------:R-:W-:Y:S01]  /*1cb0*/  UISETP.LE.AND UP3, UPT, UR26, UR20, UPT ;  /* 0x000000141a00728c */ /* 0x000fe2000bf63270 */
[C---:B------:R-:W-:Y:S01]  /*1cc0*/  LOP3.LUT P0, RZ, R2.reuse, 0x2, RZ, 0xc0, !PT ;  /* 0x0000000202ff7812 */ /* 0x040fe2000780c0ff */
[----:B------:R-:W-:Y:S01]  /*1cd0*/  IMAD.SHL.U32 R2, R2, 0x40, RZ ;  /* 0x0000004002027824 */ /* 0x000fe200078e00ff */
[----:B------:R-:W-:Y:S01]  /*1ce0*/  LOP3.LUT R0, R0, 0x1c0, RZ, 0xc0, !PT ;  /* 0x000001c000007812 */ /* 0x000fe200078ec0ff */
[----:B------:R-:W-:Y:S01]  /*1cf0*/  UISETP.GT.AND UP4, UPT, UR10, -0x1, UPT ;  /* 0xffffffff0a00788c */ /* 0x000fe2000bf84270 */
[----:B------:R-:W-:Y:S01]  /*1d00*/  LEA.HI R249, R3, R7, RZ, 0x2 ;  /* 0x0000000703f97211 */ /* 0x000fe200078f10ff */
[----:B------:R-:W-:Y:S01]  /*1d10*/  ULDC UR15, c[0x0][0x168] ;  /* 0x00005a00000f7ab9 */ /* 0x000fe20000000800 */
[----:B------:R-:W-:Y:S01]  /*1d20*/  SHF.R.S32.HI R3, RZ, 0x3, R9 ;  /* 0x00000003ff037819 */ /* 0x000fe20000011409 */
[----:B------:R-:W-:Y:S01]  /*1d30*/  ULOP3.LUT UR19, URZ, UR19, URZ, 0x33, !UPT ;  /* 0x000000133f137292 */ /* 0x000fe2000f8e333f */
[----:B------:R-:W-:Y:S01]  /*1d40*/  LOP3.LUT R4, R0, 0x30, R4, 0xf8, !PT ;  /* 0x0000003000047812 */ /* 0x000fe200078ef804 */
[----:B------:R-:W-:Y:S01]  /*1d50*/  ULOP3.LUT UR13, URZ, UR7, URZ, 0x33, !UPT ;  /* 0x000000073f0d7292 */ /* 0x000fe2000f8e333f */
[----:B------:R-:W-:Y:S01]  /*1d60*/  SHF.R.U32.HI R8, RZ, 0x3, R0 ;  /* 0x00000003ff087819 */ /* 0x000fe20000011600 */
[C---:B------:R-:W-:Y:S01]  /*1d70*/  IMAD R20, R3.reuse, 0x8, R5 ;  /* 0x0000000803147824 */ /* 0x040fe200078e0205 */
[----:B------:R-:W-:Y:S01]  /*1d80*/  LOP3.LUT R0, R2, 0xc0, RZ, 0xc0, !PT ;  /* 0x000000c002007812 */ /* 0x000fe200078ec0ff */
[----:B------:R-:W-:Y:S01]  /*1d90*/  IMAD R218, R3, 0x200, R27 ;  /* 0x0000020003da7824 */ /* 0x000fe200078e021b */
[--C-:B------:R-:W-:Y:S01]  /*1da0*/  LOP3.LUT R4, R4, 0x8, R28.reuse, 0xf8, !PT ;  /* 0x0000000804047812 */ /* 0x100fe200078ef81c */
[----:B------:R-:W-:Y:S01]  /*1db0*/  UIMAD UR20, UR11, UR6, URZ ;  /* 0x000000060b1472a4 */ /* 0x000fe2000f8e023f */
[----:B------:R-:W-:-:S02]  /*1dc0*/  LOP3.LUT R5, R0, 0x8, R28, 0xf8, !PT ;  /* 0x0000000800057812 */ /* 0x000fc400078ef81c */
        /* <DEDUP_REMOVED lines=77> */
[----:B------:R-:W-:Y:S01]  /*22a0*/  UMOV UR4, URZ ;  /* 0x0000003f00047c82 */ /* 0x000fe20008000000 */
[----:B------:R-:W-:Y:S01]  /*22b0*/  LOP3.LUT R0, R0, 0xc0, RZ, 0xc0, !PT ;  /* 0x000000c000007812 */ /* 0x000fe200078ec0ff */
[----:B------:R-:W-:Y:S01]  /*22c0*/  UMOV UR18, 0x1 ;  /* 0x0000000100127882 */ /* 0x000fe20000000000 */
[----:B------:R1:W-:Y:S01]  /*22d0*/  STL [R1+0xc], R4 ;  /* 0x00000c0401007387 */ /* 0x0003e20000100800 */
[C---:B------:R-:W-:Y:S01]  /*22e0*/  SEL R224, R225.reuse, 0xfffffff0, !P4 ;  /* 0xfffffff0e1e07807 */ /* 0x040fe20006000000 */
[----:B------:R-:W-:Y:S01]  /*22f0*/  USHF.L.U32 UR5, UR10, 0x7, URZ ;  /* 0x000000070a057899 */ /* 0x000fe2000800063f */
[----:B------:R-:W-:Y:S01]  /*2300*/  SEL R225, R225, 0xfffffff0, !P0 ;  /* 0xfffffff0e1e17807 */ /* 0x000fe20004000000 */
[----:B------:R2:W-:Y:S04]  /*2310*/  STL [R1+0x8], R3 ;  /* 0x0000080301007387 */ /* 0x0005e80000100800 */
        /* <DEDUP_REMOVED lines=39> */
[----:B-1----:R-:W-:Y:S01]  /*2590*/  IADD3 R0, R231, UR21, RZ ;  /* 0x00000015e7007c10 */ /* 0x002fe2000fffe0ff */
[----:B------:R-:W-:-:S04]  /*25a0*/  ULDC UR21, c[0x0][0x168] ;  /* 0x00005a0000157ab9 */ /* 0x000fc80000000800 */
[----:B------:R1:W-:Y:S02]  /*25b0*/  STL [R1+0x40], R0 ;  /* 0x0000400001007387 */ /* 0x0003e40000100800 */
[----:B-1----:R-:W-:-:S05]  /*25c0*/  IADD3 R0, R231, c[0x0][0x2a4], RZ ;  /* 0x0000a900e7007a10 */ /* 0x002fca0007ffe0ff */
[----:B---34-:R1:W-:Y:S02]  /*25d0*/  STL [R1+0x1c], R0 ;  /* 0x00001c0001007387 */ /* 0x0183e40000100800 */
.L_x_262:
        /* <DEDUP_REMOVED lines=113> */
.L_x_246:
[----:B------:R-:W-:Y:S04]  /*2cf0*/  MOV R2, 0x1 ;  /* 0x0000000100027802 */ /* 0x000fe80000000f00 */
[----:B------:R-:W-:Y:S11]  /*2d00*/  ISETP.NE.AND P1, PT, R2, c[0x0][0x2a8], PT ;  /* 0x0000aa0002007a0c */ /* 0x000ff60003f25270 */
[----:B------:R-:W-:Y:S02]  /*2d10*/  @!UPT UIADD3 URZ, URZ, URZ, URZ ;  /* 0x0000003f3f3ff290 */ /* 0x000fe4000fffe03f */
[----:B------:R-:W-:Y:S05]  /*2d20*/  @P1 IMAD.HI.U32 R2, R0, c[0x0][0x2ac], RZ ;  /* 0x0000ab0000021a27 */ /* 0x000fea00078e00ff */
[----:B------:R-:W-:Y:S02]  /*2d30*/  @P1 SHF.R.U32.HI R0, RZ, c[0x0][0x2b0], R2 ;  /* 0x0000ac00ff001a19 */ /* 0x000fe40000011602 */
.L_x_247:
[----:B------:R-:W-:Y:S05]  /*2d40*/  BSYNC B0 ;  /* 0x0000000000007941 */ /* 0x000fea0003800000 */
.L_x_245:
        /* <DEDUP_REMOVED lines=9> */
.L_x_244:
        /* <DEDUP_REMOVED lines=19> */
.L_x_250:
[----:B------:R-:W-:Y:S04]  /*2f10*/  MOV R132, 0x1 ;  /* 0x0000000100847802 */ /* 0x000fe80000000f00 */
[----:B------:R-:W-:Y:S11]  /*2f20*/  ISETP.NE.AND P1, PT, R132, c[0x0][0x2a8], PT ;  /* 0x0000aa0084007a0c */ /* 0x000ff60003f25270 */
[----:B------:R-:W-:Y:S02]  /*2f30*/  @!UPT UIADD3 URZ, URZ, URZ, URZ ;  /* 0x0000003f3f3ff290 */ /* 0x000fe4000fffe03f */
[----:B------:R-:W-:Y:S05]  /*2f40*/  @P1 IMAD.HI.U32 R132, R0, c[0x0][0x2ac], RZ ;  /* 0x0000ab0000841a27 */ /* 0x000fea00078e00ff */
[----:B------:R-:W-:Y:S02]  /*2f50*/  @P1 SHF.R.U32.HI R0, RZ, c[0x0][0x2b0], R132 ;  /* 0x0000ac00ff001a19 */ /* 0x000fe40000011684 */
.L_x_251:
[----:B------:R-:W-:Y:S05]  /*2f60*/  BSYNC B0 ;  /* 0x0000000000007941 */ /* 0x000fea0003800000 */
.L_x_249:
[----:B------:R-:W-:Y:S04]  /*2f70*/  IMAD.MOV.U32 R132, RZ, RZ, c[0x0][0x2a8] ;  /* 0x0000aa00ff847624 */ /* 0x000fe800078e00ff */
[----:B------:R-:W-:Y:S04]  /*2f80*/  IMAD R0, R0, R132, -UR5 ;  /* 0x8000000500007e24 */ /* 0x000fe8000f8e0284 */
[----:B------:R-:W-:Y:S05]  /*2f90*/  IMAD.IADD R0, R0, 0x1, -R251 ;  /* 0x0000000100007824 */ /* 0x000fea00078e0afb */
[----:B------:R-:W-:Y:S02]  /*2fa0*/  IADD3 R132, R0, c[0x0][0x2a8], RZ ;  /* 0x0000aa0000847a10 */ /* 0x000fe40007ffe0ff */
[----:B------:R-:W-:Y:S02]  /*2fb0*/  IMNMX R2, R2, R0, !PT ;  /* 0x0000000002027217 */ /* 0x000fe40007800200 */
[----:B------:R-:W-:Y:S02]  /*2fc0*/  IMNMX R149, R149, R132, PT ;  /* 0x0000008495957217 */ /* 0x000fe40003800200 */
.L_x_248:
        /* <DEDUP_REMOVED lines=19> */
.L_x_254:
[----:B------:R-:W-:Y:S04]  /*3100*/  MOV R133, 0x1 ;  /* 0x0000000100857802 */ /* 0x000fe80000000f00 */
[----:B------:R-:W-:Y:S11]  /*3110*/  ISETP.NE.AND P1, PT, R133, c[0x0][0x2a8], PT ;  /* 0x0000aa0085007a0c */ /* 0x000ff60003f25270 */
[----:B------:R-:W-:Y:S02]  /*3120*/  @!UPT UIADD3 URZ, URZ, URZ, URZ ;  /* 0x0000003f3f3ff290 */ /* 0x000fe4000fffe03f */
[----:B------:R-:W-:Y:S05]  /*3130*/  @P1 IMAD.HI.U32 R133, R132, c[0x0][0x2ac], RZ ;  /* 0x0000ab0084851a27 */ /* 0x000fea00078e00ff */
[----:B------:R-:W-:Y:S02]  /*3140*/  @P1 SHF.R.U32.HI R132, RZ, c[0x0][0x2b0], R133 ;  /* 0x0000ac00ff841a19 */ /* 0x000fe40000011685 */
.L_x_255:
[----:B------:R-:W-:Y:S05]  /*3150*/  BSYNC B0 ;  /* 0x0000000000007941 */ /* 0x000fea0003800000 */
.L_x_253:
[----:B------:R-:W-:Y:S04]  /*3160*/  IMAD.MOV.U32 R133, RZ, RZ, c[0x0][0x2a8] ;  /* 0x0000aa00ff857624 */ /* 0x000fe800078e00ff */
[----:B------:R-:W-:Y:S04]  /*3170*/  IMAD R132, R132, R133, -UR5 ;  /* 0x8000000584847e24 */ /* 0x000fe8000f8e0285 */
[----:B------:R-:W-:Y:S05]  /*3180*/  IMAD.IADD R132, R132, 0x1, -R251 ;  /* 0x0000000184847824 */ /* 0x000fea00078e0afb */
[----:B------:R-:W-:Y:S02]  /*3190*/  IADD3 R133, R132, c[0x0][0x2a8], RZ ;  /* 0x0000aa0084857a10 */ /* 0x000fe40007ffe0ff */
[----:B------:R-:W-:Y:S02]  /*31a0*/  IMNMX R0, R0, R132, !PT ;  /* 0x0000008400007217 */ /* 0x000fe40007800200 */
[----:B------:R-:W-:Y:S02]  /*31b0*/  IMNMX R148, R148, R133, PT ;  /* 0x0000008594947217 */ /* 0x000fe40003800200 */
.L_x_252:
        /* <DEDUP_REMOVED lines=19> */
.L_x_258:
[----:B------:R-:W-:Y:S04]  /*32f0*/  MOV R133, 0x1 ;  /* 0x0000000100857802 */ /* 0x000fe80000000f00 */
[----:B------:R-:W-:Y:S11]  /*3300*/  ISETP.NE.AND P0, PT, R133, c[0x0][0x2a8], PT ;  /* 0x0000aa0085007a0c */ /* 0x000ff60003f05270 */
[----:B------:R-:W-:Y:S02]  /*3310*/  @!UPT UIADD3 URZ, URZ, URZ, URZ ;  /* 0x0000003f3f3ff290 */ /* 0x000fe4000fffe03f */
[----:B------:R-:W-:Y:S05]  /*3320*/  @P0 IMAD.HI.U32 R133, R132, c[0x0][0x2ac], RZ ;  /* 0x0000ab0084850a27 */ /* 0x000fea00078e00ff */
[----:B------:R-:W-:Y:S02]  /*3330*/  @P0 SHF.R.U32.HI R132, RZ, c[0x0][0x2b0], R133 ;  /* 0x0000ac00ff840a19 */ /* 0x000fe40000011685 */
.L_x_259:
[----:B------:R-:W-:Y:S05]  /*3340*/  BSYNC B0 ;  /* 0x0000000000007941 */ /* 0x000fea0003800000 */
.L_x_257:
[----:B------:R-:W-:Y:S04]  /*3350*/  IMAD.MOV.U32 R133, RZ, RZ, c[0x0][0x2a8] ;  /* 0x0000aa00ff857624 */ /* 0x000fe800078e00ff */
[----:B------:R-:W-:Y:S04]  /*3360*/  IMAD R132, R132, R133, -UR5 ;  /* 0x8000000584847e24 */ /* 0x000fe8000f8e0285 */
[----:B------:R-:W-:Y:S05]  /*3370*/  IMAD.IADD R132, R132, 0x1, -R251 ;  /* 0x0000000184847824 */ /* 0x000fea00078e0afb */
[----:B------:R-:W-:Y:S02]  /*3380*/  IADD3 R133, R132, c[0x0][0x2a8], RZ ;  /* 0x0000aa0084857a10 */ /* 0x000fe40007ffe0ff */
[----:B------:R-:W-:Y:S02]  /*3390*/  IMNMX R3, R3, R132, !PT ;  /* 0x0000008403037217 */ /* 0x000fe40007800200 */
[----:B------:R-:W-:Y:S02]  /*33a0*/  IMNMX R150, R150, R133, PT ;  /* 0x0000008596967217 */ /* 0x000fe40003800200 */
.L_x_256:
        /* <DEDUP_REMOVED lines=63> */
.L_x_260:
        /* <DEDUP_REMOVED lines=481> */
.L_x_261:
        /* <DEDUP_REMOVED lines=241> */
.L_x_243:
[----:B------:R-:W-:Y:S05]  /*64c0*/  @P1 EXIT ;  /* 0x000000000000194d */ /* 0x000fea0003800000 */
[----:B-1----:R-:W2:Y:S01]  /*64d0*/  LDL.64 R4, [R1+0x10] ;  /* 0x0000100001047983 */ /* 0x002ea20000100a00 */
[----:B------:R-:W-:Y:S01]  /*64e0*/  IMAD.MOV.U32 R0, RZ, RZ, 0x1 ;  /* 0x00000001ff007424 */ /* 0x000fe200078e00ff */
[----:B------:R-:W-:Y:S01]  /*64f0*/  ULDC UR5, c[0x0][0x358] ;  /* 0x0000d60000057ab9 */ /* 0x000fe20000000800 */
[----:B------:R-:W-:Y:S01]  /*6500*/  BSSY B0, `(.L_x_263) ;  /* 0x000001f000007945 */ /* 0x000fe20003800000 */
[----:B------:R-:W1:Y:S01]  /*6510*/  S2R R2, SR_CTAID.Y ;  /* 0x0000000000027919 */ /* 0x000e620000002600 */
[----:B------:R-:W-:-:S03]  /*6520*/  UIMAD UR5, UR10, UR5, URZ ;  /* 0x000000050a0572a4 */ /* 0x000fc6000f8e023f */
[----:B------:R-:W-:Y:S01]  /*6530*/  BAR.SYNC.DEFER_BLOCKING 0x1, 0x100 ;  /* 0x0044000000007b1d */ /* 0x000fe20000010000 */
[----:B------:R-:W-:-:S05]  /*6540*/  ISETP.NE.AND P0, PT, R0, c[0x0][0x338], PT ;  /* 0x0000ce0000007a0c */ /* 0x000fca0003f05270 */
[----:B------:R-:W3:Y:S01]  /*6550*/  S2R R15, SR_CTAID.Z ;  /* 0x00000000000f7919 */ /* 0x000ee20000002700 */
[----:B------:R-:W-:Y:S02]  /*6560*/  ULDC UR4, c[0x0][0x2f4] ;  /* 0x0000bd0000047ab9 */ /* 0x000fe40000000800 */
[----:B------:R-:W-:-:S04]  /*6570*/  UIMAD UR5, UR5, UR4, URZ ;  /* 0x00000004050572a4 */ /* 0x000fc8000f8e023f */
[----:B------:R-:W-:Y:S01]  /*6580*/  USHF.R.S32.HI UR4, URZ, 0x1f, UR5 ;  /* 0x0000001f3f047899 */ /* 0x000fe20008011405 */
[----:B-1----:R-:W-:-:S04]  /*6590*/  @P0 IMAD.HI.U32 R0, R2, c[0x0][0x33c], RZ ;  /* 0x0000cf0002000a27 */ /* 0x002fc800078e00ff */
[----:B------:R-:W-:Y:S01]  /*65a0*/  IMAD.MOV.U32 R7, RZ, RZ, R2 ;  /* 0x000000ffff077224 */ /* 0x000fe200078e0002 */
[----:B------:R-:W-:-:S04]  /*65b0*/  @P0 SHF.R.U32.HI R7, RZ, c[0x0][0x340], R0 ;  /* 0x0000d000ff070a19 */ /* 0x000fc80000011600 */
[----:B------:R-:W-:Y:S01]  /*65c0*/  SHF.R.S32.HI R10, RZ, 0x1f, R7 ;  /* 0x0000001fff0a7819 */ /* 0x000fe20000011407 */
[----:B---3--:R-:W-:Y:S01]  /*65d0*/  IMAD R3, R15, c[0x0][0x2f4], RZ ;  /* 0x0000bd000f037a24 */ /* 0x008fe200078e02ff */
[----:B------:R-:W-:Y:S01]  /*65e0*/  SHF.R.S32.HI R16, RZ, 0x1f, R15 ;  /* 0x0000001fff107819 */ /* 0x000fe2000001140f */
[----:B------:R-:W-:-:S03]  /*65f0*/  IMAD.MOV R6, RZ, RZ, -R7 ;  /* 0x000000ffff067224 */ /* 0x000fc600078e0a07 */
[----:B------:R-:W-:Y:S01]  /*6600*/  SHF.R.S32.HI R14, RZ, 0x1f, R3 ;  /* 0x0000001fff0e7819 */ /* 0x000fe20000011403 */
[----:B------:R-:W-:Y:S01]  /*6610*/  IMAD R6, R6, c[0x0][0x338], R2 ;  /* 0x0000ce0006067a24 */ /* 0x000fe200078e0202 */
[----:B------:R-:W-:-:S04]  /*6620*/  IADD3 R0, P1, P0, R3, UR5, R7 ;  /* 0x0000000503007c10 */ /* 0x000fc8000f83e007 */
[----:B------:R-:W-:Y:S01]  /*6630*/  IADD3.X R14, R14, UR4, R10, P1, P0 ;  /* 0x000000040e0e7c10 */ /* 0x000fe20008fe040a */
[----:B------:R-:W-:-:S03]  /*6640*/  IMAD.SHL.U32 R11, R0, 0x4, RZ ;  /* 0x00000004000b7824 */ /* 0x000fc600078e00ff */
[----:B------:R-:W-:Y:S02]  /*6650*/  SHF.L.U64.HI R14, R0, 0x2, R14 ;  /* 0x00000002000e7819 */ /* 0x000fe4000001020e */
[----:B--2---:R-:W-:Y:S02]  /*6660*/  ISETP.NE.AND P1, PT, R4, RZ, PT ;  /* 0x000000ff0400720c */ /* 0x004fe40003f25270 */
[----:B------:R-:W-:-:S04]  /*6670*/  IADD3 R4, P0, R11, c[0x0][0x350], RZ ;  /* 0x0000d4000b047a10 */ /* 0x000fc80007f1e0ff */
[----:B------:R-:W-:-:S07]  /*6680*/  IADD3.X R5, R14, c[0x0][0x354], RZ, P0, !PT ;  /* 0x0000d5000e057a10 */ /* 0x000fce00007fe4ff */
[----:B------:R-:W-:Y:S05]  /*6690*/  @P1 BRA `(.L_x_264) ;  /* 0x0000005000001947 */ /* 0x000fea0003800000 */
.L_x_265:
[----:B------:R-:W2:Y:S01]  /*66a0*/  LDG.E.STRONG.GPU R0, [R4.64] ;  /* 0x0000001604007981 */ /* 0x000ea2000c1ef900 */
[----:B------:R-:W-:Y:S01]  /*66b0*/  YIELD ;  /* 0x0000000000007946 */ /* 0x000fe20003800000 */
[----:B--2---:R-:W-:Y:S01]  /*66c0*/  ISETP.NE.AND P0, PT, R0, R6, PT ;  /* 0x000000060000720c */ /* 0x004fe20003f05270 */
[----:B------:R-:W-:-:S12]  /*66d0*/  CCTL.IVALL ;  /* 0x00000000ff00798f */ /* 0x000fd80002000000 */
[----:B------:R-:W-:Y:S05]  /*66e0*/  @P0 BRA `(.L_x_265) ;  /* 0xffffffb000000947 */ /* 0x000fea000383ffff */
.L_x_264:
[----:B------:R-:W-:Y:S05]  /*66f0*/  BSYNC B0 ;  /* 0x0000000000007941 */ /* 0x000fea0003800000 */
.L_x_263:
[----:B------:R-:W-:Y:S01]  /*6700*/  MOV R17, 0xffffffff ;  /* 0xffffffff00117802 */ /* 0x000fe20000000f00 */
[----:B------:R-:W-:Y:S05]  /*6710*/  BRA.CONV ~URZ, `(.L_x_266) ;  /* 0x000000237f007947 */ /* 0x000fea000b800000 */
[----:B------:R-:W-:Y:S02]  /*6720*/  MOV R2, 0x6740 ;  /* 0x0000674000027802 */ /* 0x000fe40000000f00 */
[----:B------:R-:W-:Y:S05]  /*6730*/  CALL.REL.NOINC `($__internal_2_$__cuda_sm70_warpsync) ;  /* 0x00000a9000007944 */ /* 0x000fea0003c00000 */
.L_x_266:
[----:B------:R-:W2:Y:S01]  /*6740*/  LDL.LU.64 R2, [R1+0x10] ;  /* 0x0000100001027983 */ /* 0x000ea20000300a00 */
[----:B------:R-:W-:Y:S01]  /*6750*/  UIMAD UR5, UR10, 0x3000, URZ ;  /* 0x000030000a0578a4 */ /* 0x000fe2000f8e023f */
[----:B------:R-:W-:Y:S02]  /*6760*/  IMAD R0, R10, c[0x0][0x328], RZ ;  /* 0x0000ca000a007a24 */ /* 0x000fe400078e02ff */
[----:B------:R-:W-:Y:S01]  /*6770*/  IMAD R12, R16, c[0x0][0x330], RZ ;  /* 0x0000cc00100c7a24 */ /* 0x000fe200078e02ff */
[----:B------:R-:W-:Y:S01]  /*6780*/  USHF.R.S32.HI UR4, URZ, 0x1f, UR5 ;  /* 0x0000001f3f047899 */ /* 0x000fe20008011405 */
[----:B------:R-:W-:Y:S01]  /*6790*/  IMAD R0, R7, c[0x0][0x32c], R0 ;  /* 0x0000cb0007007a24 */ /* 0x000fe200078e0200 */
[----:B------:R-:W-:-:S06]  /*67a0*/  NOP ;  /* 0x0000000000007918 */ /* 0x000fcc0000000000 */
[----:B--2---:R-:W-:-:S04]  /*67b0*/  IADD3 R8, P0, R2, UR5, RZ ;  /* 0x0000000502087c10 */ /* 0x004fc8000ff1e0ff */
[----:B------:R-:W-:-:S05]  /*67c0*/  LEA.HI.X.SX32 R9, R2, UR4, 0x1, P0 ;  /* 0x0000000402097c11 */ /* 0x000fca00080f0eff */
[----:B------:R-:W-:-:S05]  /*67d0*/  IMAD.WIDE.U32 R2, R7, c[0x0][0x328], R8 ;  /* 0x0000ca0007027a25 */ /* 0x000fca00078e0008 */
[----:B------:R-:W-:Y:S01]  /*67e0*/  IADD3 R3, R3, R0, RZ ;  /* 0x0000000003037210 */ /* 0x000fe20007ffe0ff */
[----:B------:R-:W-:-:S04]  /*67f0*/  IMAD R0, R15, c[0x0][0x334], R12 ;  /* 0x0000cd000f007a24 */ /* 0x000fc800078e020c */
        /* <DEDUP_REMOVED lines=53> */
[----:B-1----:R-:W-:Y:S02]  /*6b50*/  MOV R2, 0x6b70 ;  /* 0x00006b7000027802 */ /* 0x002fe40000000f00 */
[----:B------:R-:W-:Y:S05]  /*6b60*/  CALL.REL.NOINC `($__internal_2_$__cuda_sm70_warpsync) ;  /* 0x0000066000007944 */ /* 0x000fea0003c00000 */
.L_x_267:
        /* <DEDUP_REMOVED lines=12> */
.L_x_269:
[----:B------:R-:W-:Y:S05]  /*6c30*/  BSYNC B0 ;  /* 0x0000000000007941 */ /* 0x000fea0003800000 */
.L_x_268:
[----:B--2---:R-:W-:Y:S01]  /*6c40*/  IADD3 R4, P0, R11, c[0x0][0x348], RZ ;  /* 0x0000d2000b047a10 */ /* 0x004fe20007f1e0ff */
[----:B------:R-:W-:Y:S03]  /*6c50*/  BSSY B0, `(.L_x_270) ;  /* 0x0000008000007945 */ /* 0x000fe60003800000 */
[----:B------:R-:W-:Y:S01]  /*6c60*/  IADD3.X R5, R14, c[0x0][0x34c], RZ, P0, !PT ;  /* 0x0000d3000e057a10 */ /* 0x000fe200007fe4ff */
[----:B------:R-:W-:Y:S05]  /*6c70*/  @P1 BRA `(.L_x_271) ;  /* 0x0000005000001947 */ /* 0x000fea0003800000 */
.L_x_272:
[----:B------:R-:W2:Y:S01]  /*6c80*/  LDG.E.STRONG.GPU R0, [R4.64] ;  /* 0x0000001604007981 */ /* 0x000ea2000c1ef900 */
[----:B------:R-:W-:Y:S01]  /*6c90*/  YIELD ;  /* 0x0000000000007946 */ /* 0x000fe20003800000 */
[----:B--2---:R-:W-:Y:S01]  /*6ca0*/  ISETP.NE.AND P0, PT, R0, R6, PT ;  /* 0x000000060000720c */ /* 0x004fe20003f05270 */
[----:B------:R-:W-:-:S12]  /*6cb0*/  CCTL.IVALL ;  /* 0x00000000ff00798f */ /* 0x000fd80002000000 */
[----:B------:R-:W-:Y:S05]  /*6cc0*/  @P0 BRA `(.L_x_272) ;  /* 0xffffffb000000947 */ /* 0x000fea000383ffff */
.L_x_271:
[----:B------:R-:W-:Y:S05]  /*6cd0*/  BSYNC B0 ;  /* 0x0000000000007941 */ /* 0x000fea0003800000 */
.L_x_270:
[----:B------:R-:W-:Y:S05]  /*6ce0*/  BRA.CONV ~URZ, `(.L_x_273) ;  /* 0x000000237f007947 */ /* 0x000fea000b800000 */
[----:B-1----:R-:W-:Y:S02]  /*6cf0*/  MOV R2, 0x6d10 ;  /* 0x00006d1000027802 */ /* 0x002fe40000000f00 */
[----:B------:R-:W-:Y:S05]  /*6d00*/  CALL.REL.NOINC `($__internal_2_$__cuda_sm70_warpsync) ;  /* 0x000004c000007944 */ /* 0x000fea0003c00000 */
.L_x_273:
[----:B-1----:R-:W-:Y:S01]  /*6d10*/  MOV R2, R8 ;  /* 0x0000000800027202 */ /* 0x002fe20000000f00 */
[----:B------:R-:W-:Y:S01]  /*6d20*/  IMAD R0, R10, c[0x0][0x300], RZ ;  /* 0x0000c0000a007a24 */ /* 0x000fe200078e02ff */
[----:B------:R-:W-:Y:S01]  /*6d30*/  MOV R3, R9 ;  /* 0x0000000900037202 */ /* 0x000fe20000000f00 */
[----:B------:R-:W-:Y:S01]  /*6d40*/  IMAD R6, R16, c[0x0][0x308], RZ ;  /* 0x0000c20010067a24 */ /* 0x000fe200078e02ff */
[----:B------:R-:W-:-:S06]  /*6d50*/  NOP ;  /* 0x0000000000007918 */ /* 0x000fcc0000000000 */
[----:B------:R-:W-:-:S04]  /*6d60*/  IMAD.WIDE.U32 R2, R7, c[0x0][0x300], R2 ;  /* 0x0000c00007027a25 */ /* 0x000fc800078e0002 */
[----:B------:R-:W-:-:S05]  /*6d70*/  IMAD R0, R7, c[0x0][0x304], R0 ;  /* 0x0000c10007007a24 */ /* 0x000fca00078e0200 */
        /* <DEDUP_REMOVED lines=57> */
.L_x_274:
        /* <DEDUP_REMOVED lines=12> */
        .weak           $__internal_2_$__cuda_sm70_warpsync
        .type           $__internal_2_$__cuda_sm70_warpsync,@function
        .size           $__internal_2_$__cuda_sm70_warpsync,(.L_x_1394 - $__internal_2_$__cuda_sm70_warpsync)
$__internal_2_$__cuda_sm70_warpsync:
[----:B------:R-:W-:Y:S01]  /*71d0*/  MOV R3, 0x0 ;  /* 0x0000000000037802 */ /* 0x000fe20000000f00 */
[----:B------:R-:W-:Y:S04]  /*71e0*/  WARPSYNC R17 ;  /* 0x0000001100007348 */ /* 0x000fe80003800000 */
[----:B------:R-:W-:Y:S05]  /*71f0*/  RET.REL.NODEC R2 `(_ZN7cutlass13device_kernelIN5flash19enable_sm80_to_sm89INS1_16FlashAttnBwdSm80INS1_25CollectiveMainloopBwdSm80ILi2ELi1EN4cute5tupleIJNS5_1CILi64EEENS7_ILi128EEENS7_ILi96EEEEEENS_10bfloat16_tEfNS_4arch4Sm80ELb0ELb1ELb0ELb0ELb1ELb0ELb0ELb0ELi2ELi2ELi4ELi2ELb1EEENS1_24CollectiveEpilogueBwdGQAISB_fSE_Li256ELb0ELb1EEENS1_19SingleTileSchedulerILb0ELb0ELb0ELi128EEEEEEEEEvNT_6ParamsE) ;  /* 0xffff8e0002007950 */ /* 0x000fea0003c3ffff */
.L_x_275:
        /* <DEDUP_REMOVED lines=16> */
.L_x_1394:


//--------------------- .text._ZN7cutlass13device_kernelIN5flash19enable_sm80_to_sm89INS1_16FlashAttnBwdSm80INS1_25CollectiveMainloopBwdSm80ILi2ELi1EN4cute5tupleIJNS5_1CILi64EEENS7_ILi128EEENS7_ILi96EEEEEENS_10bfloat16_tEfNS_4arch4Sm80ELb0ELb1ELb0ELb1ELb0ELb0ELb0ELb0ELi2ELi2ELi4ELi2ELb1EEENS1_21CollectiveEpilogueBwdISB_SC_SE_Li256ELb1ELb0ELi2EEENS1_19SingleTileSchedulerILb1ELb0ELb0ELi128EEEEEEEEEvNT_6ParamsE --------------------------
	.section	.text._ZN7cutlass13device_kernelIN5flash19enable_sm80_to_sm89INS1_16FlashAttnBwdSm80INS1_25CollectiveMainloopBwdSm80ILi2ELi1EN4cute5tupleIJNS5_1CILi64EEENS7_ILi128EEENS7_ILi96EEEEEENS_10bfloat16_tEfNS_4arch4Sm80ELb0ELb1ELb0ELb1ELb0ELb0ELb0ELb0ELi2ELi2ELi4ELi2ELb1EEENS1_21CollectiveEpilogueBwdISB_SC_SE_Li256ELb1ELb0ELi2EEENS1_19SingleTileSchedulerILb1ELb0ELb0ELi128EEEEEEEEEvNT_6ParamsE,"ax",@progbits
	.sectioninfo	@"SHI_REGISTERS=255"
	.align	128
.text._ZN7cutlass13device_kernelIN5flash19enable_sm80_to_sm89INS1_16FlashAttnBwdSm80INS1_25CollectiveMainloopBwdSm80ILi2ELi1EN4cute5tupleIJNS5_1CILi64EEENS7_ILi128EEENS7_ILi96EEEEEENS_10bfloat16_tEfNS_4arch4Sm80ELb0ELb1ELb0ELb1ELb0ELb0ELb0ELb0ELi2ELi2ELi4ELi2ELb1EEENS1_21CollectiveEpilogueBwdISB_SC_SE_Li256ELb1ELb0ELi2EEENS1_19SingleTileSchedulerILb1ELb0ELb0ELi128EEEEEEEEEvNT_6ParamsE:
        .type           _ZN7cutlass13device_kernelIN5flash19enable_sm80_to_sm89INS1_16FlashAttnBwdSm80INS1_25CollectiveMainloopBwdSm80ILi2ELi1EN4cute5tupleIJNS5_1CILi64EEENS7_ILi128EEENS7_ILi96EEEEEENS_10bfloat16_tEfNS_4arch4Sm80ELb0ELb1ELb0ELb1ELb0ELb0ELb0ELb0ELi2ELi2ELi4ELi2ELb1EEENS1_21CollectiveEpilogueBwdISB_SC_SE_Li256ELb1ELb0ELi2EEENS1_19SingleTileSchedulerILb1ELb0ELb0ELi128EEEEEEEEEvNT_6ParamsE,@function
        .size           _ZN7cutlass13device_kernelIN5flash19enable_sm80_to_sm89INS1_16FlashAttnBwdSm80INS1_25CollectiveMainloopBwdSm80ILi2ELi1EN4cute5tupleIJNS5_1CILi64EEENS7_ILi128EEENS7_ILi96EEEEEENS_10bfloat16_tEfNS_4arch4Sm80ELb0ELb1ELb0ELb1ELb0ELb0ELb0ELb0ELi2ELi2ELi4ELi2ELb1EEENS1_21CollectiveEpilogueBwdISB_SC_SE_Li256ELb1ELb0ELi2EEENS1_19SingleTileSchedulerILb1ELb0ELb0ELi128EEEEEEEEEvNT_6ParamsE,(.L_x_1396 - _ZN7cutlass13device_kernelIN5flash19enable_sm80_to_sm89INS1_16FlashAttnBwdSm80INS1_25CollectiveMainloopBwdSm80ILi2ELi1EN4cute5tupleIJNS5_1CILi64EEENS7_ILi128EEENS7_ILi96EEEEEENS_10bfloat16_tEfNS_4arch4Sm80ELb0ELb1ELb0ELb1ELb0ELb0ELb0ELb0ELi2ELi2ELi4ELi2ELb1EEENS1_21CollectiveEpilogueBwdISB_SC_SE_Li256ELb1ELb0ELi2EEENS1_19SingleTileSchedulerILb1ELb0ELb0ELi128EEEEEEEEEvNT_6ParamsE)
        .other          _ZN7cutlass13device_kernelIN5flash19enable_sm80_to_sm89INS1_16FlashAttnBwdSm80INS1_25CollectiveMainloopBwdSm80ILi2ELi1EN4cute5tupleIJNS5_1CILi64EEENS7_ILi128EEENS7_ILi96EEEEEENS_10bfloat16_tEfNS_4arch4Sm80ELb0ELb1ELb0ELb1ELb0ELb0ELb0ELb0ELi2ELi2ELi4ELi2ELb1EEENS1_21CollectiveEpilogueBwdISB_SC_SE_Li256ELb1ELb0ELi2EEENS1_19SingleTileSchedulerILb1ELb0ELb0ELi128EEEEEEEEEvNT_6ParamsE,@"STO_CUDA_ENTRY STV_DEFAULT"
_ZN7cutlass13device_kernelIN5flash19enable_sm80_to_sm89INS1_16FlashAttnBwdSm80INS1_25CollectiveMainloopBwdSm80ILi2ELi1EN4cute5tupleIJNS5_1CILi64EEENS7_ILi128EEENS7_ILi96EEEEEENS_10bfloat16_tEfNS_4arch4Sm80ELb0ELb1ELb0ELb1ELb0ELb0ELb0ELb0ELi2ELi2ELi4ELi2ELb1EEENS1_21CollectiveEpilogueBwdISB_SC_SE_Li256ELb1ELb0ELi2EEENS1_19SingleTileSchedulerILb1ELb0ELb0ELi128EEEEEEEEEvNT_6ParamsE:
[----:B------:R-:W-:Y:S02]  /*0000*/  MOV R1, c[0x0][0x28] ;  /* 0x00000a0000017a02 */ /* 0x000fe40000000f00 */
[----:B------:R-:W1:Y:S01]  /*0010*/  S2R R85, SR_TID.X ;  /* 0x0000000000557919 */ /* 0x000e620000002100 */
[----:B------:R-:W-:Y:S01]  /*0020*/  IMAD.MOV.U32 R9, RZ, RZ, 0x4 ;  /* 0x00000004ff097424 */ /* 0x000fe200078e00ff */
[----:B------:R-:W2:Y:S01]  /*0030*/  S2UR UR5, SR_CTAID.X ;  /* 0x00000000000579c3 */ /* 0x000ea20000002500 */
[----:B------:R-:W-:Y:S01]  /*0040*/  ULDC.64 UR12, c[0x0][0x118] ;  /* 0x00004600000c7ab9 */ /* 0x000fe20000000a00 */
[----:B------:R-:W3:Y:S01]  /*0050*/  S2R R5, SR_CTAID.Z ;  /* 0x0000000000057919 */ /* 0x000ee20000002700 */
[----:B------:R-:W-:-:S03]  /*0060*/  IADD3 R1, R1, -0x50, RZ ;  /* 0xffffffb001017810 */ /* 0x000fc60007ffe0ff */
[----:B------:R-:W4:Y:S01]  /*0070*/  S2R R35, SR_CTAID.Y ;  /* 0x0000000000237919 */ /* 0x000f220000002600 */
[----:B-1----:R-:W-:Y:S01]  /*0080*/  SHF.R.U32.HI R0, RZ, 0x5, R85 ;  /* 0x00000005ff007819 */ /* 0x002fe20000011655 */
[----:B---3--:R-:W-:-:S05]  /*0090*/  IMAD.WIDE R2, R5, R9, c[0x0][0x3c0] ;  /* 0x0000f00005027625 */ /* 0x008fca00078e0209 */
[----:B------:R-:W1:Y:S02]  /*00a0*/  SHFL.IDX PT, R0, R0, RZ, 0x1f ;  /* 0x00001fff00007589 */ /* 0x000e6400000e0000 */
[----:B-1----:R-:W-:-:S13]  /*00b0*/  ISETP.NE.AND P0, PT, R0, RZ, PT ;  /* 0x000000ff0000720c */ /* 0x002fda0003f05270 */
[----:B------:R-:W-:Y:S05]  /*00c0*/  @!P0 BRA `(.L_x_276) ;  /* 0x0000013000008947 */ /* 0x000fea0003800000 */
[----:B--2-4-:R-:W-:-:S04]  /*00d0*/  ISETP.NE.U32.AND P0, PT, RZ, c[0x0][0x3c0], PT ;  /* 0x0000f000ff007a0c */ /* 0x014fc80003f05070 */
[----:B------:R-:W-:-:S13]  /*00e0*/  ISETP.NE.AND.EX P0, PT, RZ, c[0x0][0x3c4], PT, P0 ;  /* 0x0000f100ff007a0c */ /* 0x000fda0003f05300 */
[----:B------:R-:W-:Y:S05]  /*00f0*/  @!P0 BRA `(.L_x_277) ;  /* 0x0000002000008947 */ /* 0x000fea0003800000 */
[----:B------:R1:W5:Y:S01]  /*0100*/  LDG.E R0, [R2.64] ;  /* 0x0000000c02007981 */ /* 0x000362000c1e1900 */
[----:B------:R-:W-:Y:S05]  /*0110*/  BRA `(.L_x_278) ;  /* 0x0000009000007947 */ /* 0x000fea0003800000 */
.L_x_277:
        /* <DEDUP_REMOVED lines=8> */
.L_x_279:
[----:B------:R-:W-:Y:S02]  /*01a0*/  MOV R0, c[0x0][0x3a4] ;  /* 0x0000e90000007a02 */ /* 0x000fe40000000f00 */
.L_x_278:
[----:B------:R-:W-:-:S06]  /*01b0*/  USHF.L.U32 UR10, UR5, 0x7, URZ ;  /* 0x00000007050a7899 */ /* 0x000fcc000800063f */
[----:B-----5:R-:W-:-:S04]  /*01c0*/  ISETP.LE.AND P0, PT, R0, UR10, PT ;  /* 0x0000000a00007c0c */ /* 0x020fc8000bf03270 */
[----:B------:R-:W-:-:S05]  /*01d0*/  SEL R0, R5, 0xffffffff, !P0 ;  /* 0xffffffff05007807 */ /* 0x000fca0004000000 */
[----:B------:R2:W-:Y:S01]  /*01e0*/  STL [R1+0x48], R0 ;  /* 0x0000480001007387 */ /* 0x0005e20000100800 */
[----:B------:R-:W-:Y:S05]  /*01f0*/  BRA `(.L_x_280) ;  /* 0x0000012000007947 */ /* 0x000fea0003800000 */
.L_x_276:
[----:B--2-4-:R-:W-:-:S04]  /*0200*/  ISETP.NE.U32.AND P0, PT, RZ, c[0x0][0x3c0], PT ;  /* 0x0000f000ff007a0c */ /* 0x014fc80003f05070 */
[----:B------:R-:W-:-:S13]  /*0210*/  ISETP.NE.AND.EX P0, PT, RZ, c[0x0][0x3c4], PT, P0 ;  /* 0x0000f100ff007a0c */ /* 0x000fda0003f05300 */
[----:B------:R-:W-:Y:S05]  /*0220*/  @!P0 BRA `(.L_x_281) ;  /* 0x0000002000008947 */ /* 0x000fea0003800000 */
[----:B------:R1:W5:Y:S01]  /*0230*/  LDG.E R0, [R2.64] ;  /* 0x0000000c02007981 */ /* 0x000362000c1e1900 */
[----:B------:R-:W-:Y:S05]  /*0240*/  BRA `(.L_x_282) ;  /* 0x0000009000007947 */ /* 0x000fea0003800000 */
.L_x_281:
        /* <DEDUP_REMOVED lines=8> */
.L_x_283:
[----:B------:R-:W-:Y:S02]  /*02d0*/  MOV R0, c[0x0][0x3a4] ;  /* 0x0000e90000007a02 */ /* 0x000fe40000000f00 */
.L_x_282:
[----:B------:R-:W-:-:S06]  /*02e0*/  USHF.L.U32 UR10, UR5, 0x7, URZ ;  /* 0x00000007050a7899 */ /* 0x000fcc000800063f */
[----:B-----5:R-:W-:-:S04]  /*02f0*/  ISETP.LE.AND P0, PT, R0, UR10, PT ;  /* 0x0000000a00007c0c */ /* 0x020fc8000bf03270 */
[----:B------:R-:W-:-:S05]  /*0300*/  SEL R0, R5, 0xffffffff, !P0 ;  /* 0xffffffff05007807 */ /* 0x000fca0004000000 */
[----:B------:R2:W-:Y:S04]  /*0310*/  STL [R1+0x48], R0 ;  /* 0x0000480001007387 */ /* 0x0005e80000100800 */
.L_x_280:
[----:B------:R-:W3:Y:S02]  /*0320*/  LDL R87, [R1+0x48] ;  /* 0x0000480001577983 */ /* 0x000ee40000100800 */
[----:B---3--:R-:W-:-:S13]  /*0330*/  ISETP.GE.AND P0, PT, R87, RZ, PT ;  /* 0x000000ff5700720c */ /* 0x008fda0003f06270 */
[----:B------:R-:W-:Y:S05]  /*0340*/  @!P0 EXIT ;  /* 0x000000000000894d */ /* 0x000fea0003800000 */
[----:B------:R-:W-:Y:S01]  /*0350*/  ISETP.NE.U32.AND P1, PT, RZ, c[0x0][0x2d8], PT ;  /* 0x0000b600ff007a0c */ /* 0x000fe20003f25070 */
[----:B------:R-:W-:Y:S01]  /*0360*/  IMAD.WIDE R6, R87, R9, c[0x0][0x2c8] ;  /* 0x0000b20057067625 */ /* 0x000fe200078e0209 */
[----:B------:R-:W-:Y:S02]  /*0370*/  ISETP.NE.U32.AND P0, PT, RZ, c[0x0][0x2c8], PT ;  /* 0x0000b200ff007a0c */ /* 0x000fe40003f05070 */
[----:B------:R-:W-:Y:S02]  /*0380*/  ISETP.NE.AND.EX P1, PT, RZ, c[0x0][0x2dc], PT, P1 ;  /* 0x0000b700ff007a0c */ /* 0x000fe40003f25310 */
[----:B------:R-:W-:Y:S02]  /*0390*/  ISETP.NE.AND.EX P0, PT, RZ, c[0x0][0x2cc], PT, P0 ;  /* 0x0000b300ff007a0c */ /* 0x000fe40003f05300 */
[----:B------:R-:W-:-:S09]  /*03a0*/  ISETP.NE.U32.AND P3, PT, RZ, c[0x0][0x2d0], PT ;  /* 0x0000b400ff007a0c */ /* 0x000fd20003f65070 */
[----:B-1----:R-:W-:Y:S02]  /*03b0*/  @P1 IMAD.WIDE R2, R87, R9, c[0x0][0x2d8] ;  /* 0x0000b60057021625 */ /* 0x002fe400078e0209 */
[----:B--2---:R-:W2:Y:S01]  /*03c0*/  @P0 LDG.E R0, [R6.64] ;  /* 0x0000000c06000981 */ /* 0x004ea2000c1e1900 */
[----:B------:R-:W-:-:S03]  /*03d0*/  ISETP.NE.AND.EX P3, PT, RZ, c[0x0][0x2d4], PT, P3 ;  /* 0x0000b500ff007a0c */ /* 0x000fc60003f65330 */
[----:B------:R-:W3:Y:S01]  /*03e0*/  @P1 LDG.E R2, [R2.64] ;  /* 0x0000000c02021981 */ /* 0x000ee2000c1e1900 */
[----:B------:R-:W-:Y:S02]  /*03f0*/  IMAD.MOV.U32 R8, RZ, RZ, RZ ;  /* 0x000000ffff087224 */ /* 0x000fe400078e00ff */
[----:B------:R-:W-:Y:S02]  /*0400*/  IMAD.MOV.U32 R12, RZ, RZ, RZ ;  /* 0x000000ffff0c7224 */ /* 0x000fe400078e00ff */
[----:B------:R-:W-:Y:S02]  /*0410*/  IMAD.WIDE R4, R87, R9, c[0x0][0x2d0] ;  /* 0x0000b40057047625 */ /* 0x000fe400078e0209 */
[----:B------:R1:W5:Y:S04]  /*0420*/  @P0 LDG.E R8, [R6.64] ;  /* 0x0000000c06080981 */ /* 0x000368000c1e1900 */
[----:B------:R1:W5:Y:S01]  /*0430*/  @P3 LDG.E R12, [R4.64] ;  /* 0x0000000c040c3981 */ /* 0x000362000c1e1900 */
[----:B------:R-:W-:-:S02]  /*0440*/  ULDC UR9, c[0x0][0x168] ;  /* 0x00005a0000097ab9 */ /* 0x000fc40000000800 */
[----:B------:R-:W-:Y:S01]  /*0450*/  ULDC UR17, c[0x0][0x198] ;  /* 0x0000660000117ab9 */ /* 0x000fe20000000800 */
[----:B------:R-:W-:Y:S02]  /*0460*/  IMAD.MOV.U32 R16, RZ, RZ, RZ ;  /* 0x000000ffff107224 */ /* 0x000fe400078e00ff */
[----:B--2---:R-:W-:Y:S01]  /*0470*/  @P0 IMAD R0, R87, 0x40, R0 ;  /* 0x0000004057000824 */ /* 0x004fe200078e0200 */
[----:B---3--:R2:W3:Y:S04]  /*0480*/  @P1 R2UR UR9, R2 ;  /* 0x00000000020913c2 */ /* 0x0084e800000e0000 */
[----:B--2---:R-:W-:-:S04]  /*0490*/  @P0 SHF.R.S32.HI R2, RZ, 0x1f, R0 ;  /* 0x0000001fff020819 */ /* 0x004fc80000011400 */
[----:B------:R-:W-:-:S04]  /*04a0*/  @P0 LEA.HI R0, R2, R0, RZ, 0x6 ;  /* 0x0000000002000211 */ /* 0x000fc800078f30ff */
[----:B------:R-:W-:Y:S01]  /*04b0*/  @P0 LOP3.LUT R16, R0, 0xffffffc0, RZ, 0xc0, !PT ;  /* 0xffffffc000100812 */ /* 0x000fe200078ec0ff */
[----:B------:R-:W-:Y:S05]  /*04c0*/  @P1 BRA `(.L_x_284) ;  /* 0x0000006000001947 */ /* 0x000fea0003800000 */
[----:B-1-3--:R-:W-:Y:S05]  /*04d0*/  @!P0 BRA `(.L_x_284) ;  /* 0x0000005000008947 */ /* 0x00afea0003800000 */
[----:B------:R-:W2:Y:S04]  /*04e0*/  LDG.E R2, [R6.64] ;  /* 0x0000000c06027981 */ /* 0x000ea8000c1e1900 */
[----:B------:R-:W3:Y:S01]  /*04f0*/  LDG.E R0, [R6.64+0x4] ;  /* 0x0000040c06007981 */ /* 0x000ee2000c1e1900 */
[----:B--2---:R-:W1:Y:S08]  /*0500*/  R2UR UR9, R2 ;  /* 0x00000000020973c2 */ /* 0x004e7000000e0000 */
[----:B---3--:R-:W1:Y:S02]  /*0510*/  R2UR UR4, R0 ;  /* 0x00000000000473c2 */ /* 0x008e6400000e0000 */
[----:B-1----:R-:W-:-:S06]  /*0520*/  UIADD3 UR9, -UR9, UR4, URZ ;  /* 0x0000000409097290 */ /* 0x002fcc000fffe13f */
.L_x_284:
[----:B-1-3--:R-:W-:-:S04]  /*0530*/  ISETP.NE.U32.AND P1, PT, RZ, c[0x0][0x2e0], PT ;  /* 0x0000b800ff007a0c */ /* 0x00afc80003f25070 */
[----:B------:R-:W-:-:S13]  /*0540*/  ISETP.NE.AND.EX P1, PT, RZ, c[0x0][0x2e4], PT, P1 ;  /* 0x0000b900ff007a0c */ /* 0x000fda0003f25310 */
[----:B------:R-:W-:Y:S05]  /*0550*/  @!P1 BRA `(.L_x_285) ;  /* 0x0000004000009947 */ /* 0x000fea0003800000 */
[----:B------:R-:W-:-:S05]  /*0560*/  IMAD.WIDE R2, R87, R9, c[0x0][0x2e0] ;  /* 0x0000b80057027625 */ /* 0x000fca00078e0209 */
[----:B------:R-:W2:Y:S02]  /*0570*/  LDG.E R0, [R2.64] ;  /* 0x0000000c02007981 */ /* 0x000ea4000c1e1900 */
[----:B--2---:R1:W2:Y:S02]  /*0580*/  R2UR UR17, R0 ;  /* 0x00000000001173c2 */ /* 0x0042a400000e0000 */
[----:B-12---:R-:W-:Y:S05]  /*0590*/  BRA `(.L_x_286) ;  /* 0x0000006000007947 */ /* 0x006fea0003800000 */
.L_x_285:
[----:B------:R-:W-:Y:S05]  /*05a0*/  @!P3 BRA `(.L_x_286) ;  /* 0x000000500000b947 */ /* 0x000fea0003800000 */
[----:B------:R-:W2:Y:S04]  /*05b0*/  LDG.E R2, [R4.64] ;  /* 0x0000000c04027981 */ /* 0x000ea8000c1e1900 */
[----:B------:R-:W3:Y:S01]  /*05c0*/  LDG.E R0, [R4.64+0x4] ;  /* 0x0000040c04007981 */ /* 0x000ee2000c1e1900 */
[----:B--2---:R-:W1:Y:S08]  /*05d0*/  R2UR UR17, R2 ;  /* 0x00000000021173c2 */ /* 0x004e7000000e0000 */
[----:B---3--:R-:W1:Y:S02]  /*05e0*/  R2UR UR4, R0 ;  /* 0x00000000000473c2 */ /* 0x008e6400000e0000 */
[----:B-1----:R-:W-:-:S06]  /*05f0*/  UIADD3 UR17, -UR17, UR4, URZ ;  /* 0x0000000411117290 */ /* 0x002fcc000fffe13f */
.L_x_286:
[----:B------:R-:W-:Y:S01]  /*0600*/  UIADD3 UR6, UR9, 0x3f, URZ ;  /* 0x0000003f09067890 */ /* 0x000fe2000fffe03f */
[----:B------:R-:W-:-:S03]  /*0610*/  ISETP.LE.AND P1, PT, RZ, UR5, PT ;  /* 0x00000005ff007c0c */ /* 0x000fc6000bf23270 */
[----:B------:R-:W-:-:S04]  /*0620*/  USHF.R.S32.HI UR4, URZ, 0x1f, UR6 ;  /* 0x0000001f3f047899 */ /* 0x000fc80008011406 */
[----:B------:R-:W-:-:S04]  /*0630*/  ULEA.HI UR4, UR4, UR6, URZ, 0x6 ;  /* 0x0000000604047291 */ /* 0x000fc8000f8f303f */
[----:B------:R-:W-:Y:S02]  /*0640*/  USHF.R.S32.HI UR8, URZ, 0x6, UR4 ;  /* 0x000000063f087899 */ /* 0x000fe40008011404 */
[----:B------:R-:W-:Y:S05]  /*0650*/  @!P1 BRA `(.L_x_287) ;  /* 0x0000009000009947 */ /* 0x000fea0003800000 */
[----:B------:R-:W-:Y:S02]  /*0660*/  UIADD3 UR4, -UR17, 0xbf, UR9 ;  /* 0x000000bf11047890 */ /* 0x000fe4000fffe109 */
[----:B------:R-:W-:Y:S02]  /*0670*/  ULDC UR6, c[0x0][0x2a0] ;  /* 0x0000a80000067ab9 */ /* 0x000fe40000000800 */
[----:B------:R-:W-:-:S04]  /*0680*/  ULEA UR4, UR5, UR4, 0x7 ;  /* 0x0000000405047291 */ /* 0x000fc8000f8e383f */
[----:B------:R-:W-:-:S04]  /*0690*/  UIADD3 UR6, UR4, UR6, URZ ;  /* 0x0000000604067290 */ /* 0x000fc8000fffe03f */
[----:B------:R-:W-:-:S04]  /*06a0*/  USHF.R.S32.HI UR4, URZ, 0x1f, UR6 ;  /* 0x0000001f3f047899 */ /* 0x000fc80008011406 */
[----:B------:R-:W-:-:S04]  /*06b0*/  ULEA.HI UR4, UR4, UR6, URZ, 0x6 ;  /* 0x0000000604047291 */ /* 0x000fc8000f8f303f */
[----:B------:R-:W-:-:S04]  /*06c0*/  USHF.R.S32.HI UR4, URZ, 0x6, UR4 ;  /* 0x000000063f047899 */ /* 0x000fc80008011404 */
[----:B------:R-:W-:-:S04]  /*06d0*/  UISETP.LT.AND UP0, UPT, UR8, UR4, UPT ;  /* 0x000000040800728c */ /* 0x000fc8000bf01270 */
[----:B------:R-:W-:Y:S02]  /*06e0*/  USEL UR8, UR8, UR4, UP0 ;  /* 0x0000000408087287 */ /* 0x000fe40008000000 */
.L_x_287:
[----:B------:R-:W-:Y:S01]  /*06f0*/  UIADD3 UR4, UR10, UR9, -UR17 ;  /* 0x000000090a047290 */ /* 0x000fe2000fffe811 */
[----:B------:R-:W-:Y:S01]  /*0700*/  PLOP3.LUT P2, PT, PT, PT, PT, 0x80, 0x0 ;  /* 0x000000000000781c */ /* 0x000fe20003f4f070 */
[----:B------:R-:W-:Y:S01]  /*0710*/  ULDC UR6, c[0x0][0x2a4] ;  /* 0x0000a90000067ab9 */ /* 0x000fe20000000800 */
[----:B------:R-:W-:Y:S01]  /*0720*/  CS2R R10, SRZ ;  /* 0x00000000000a7805 */ /* 0x000fe2000001ff00 */
[----:B------:R-:W-:Y:S01]  /*0730*/  UIADD3 UR6, UR4, -UR6, URZ ;  /* 0x8000000604067290 */ /* 0x000fe2000fffe03f */
[----:B------:R-:W-:Y:S01]  /*0740*/  IMAD.MOV.U32 R126, RZ, RZ, RZ ;  /* 0x000000ffff7e7224 */ /* 0x000fe200078e00ff */
[----:B------:R-:W-:Y:S01]  /*0750*/  CS2R R130, SRZ ;  /* 0x0000000000827805 */ /* 0x000fe2000001ff00 */
[----:B------:R-:W-:Y:S01]  /*0760*/  IMAD.MOV.U32 R124, RZ, RZ, RZ ;  /* 0x000000ffff7c7224 */ /* 0x000fe200078e00ff */
[----:B------:R-:W-:Y:S01]  /*0770*/  USHF.R.S32.HI UR4, URZ, 0x1f, UR6 ;  /* 0x0000001f3f047899 */ /* 0x000fe20008011406 */
[----:B------:R-:W-:Y:S01]  /*0780*/  CS2R R128, SRZ ;  /* 0x0000000000807805 */ /* 0x000fe2000001ff00 */
[----:B------:R-:W-:Y:S01]  /*0790*/  CS2R R122, SRZ ;  /* 0x00000000007a7805 */ /* 0x000fe2000001ff00 */
[----:B------:R-:W-:Y:S01]  /*07a0*/  CS2R R120, SRZ ;  /* 0x0000000000787805 */ /* 0x000fe2000001ff00 */
[----:B------:R-:W-:Y:S01]  /*07b0*/  ULEA.HI UR4, UR4, UR6, URZ, 0x6 ;  /* 0x0000000604047291 */ /* 0x000fe2000f8f303f */
[----:B------:R-:W-:Y:S01]  /*07c0*/  CS2R R118, SRZ ;  /* 0x0000000000767805 */ /* 0x000fe2000001ff00 */
[----:B------:R-:W-:Y:S01]  /*07d0*/  CS2R R116, SRZ ;  /* 0x0000000000747805 */ /* 0x000fe2000001ff00 */
[----:B------:R-:W-:Y:S01]  /*07e0*/  CS2R R110, SRZ ;  /* 0x00000000006e7805 */ /* 0x000fe2000001ff00 */
[----:B------:R-:W-:Y:S01]  /*07f0*/  USHF.R.S32.HI UR11, URZ, 0x6, UR4 ;  /* 0x000000063f0b7899 */ /* 0x000fe20008011404 */
[----:B------:R-:W-:Y:S01]  /*0800*/  MOV R9, RZ ;  /* 0x000000ff00097202 */ /* 0x000fe20000000f00 */
[----:B------:R-:W-:Y:S01]  /*0810*/  IMAD.MOV.U32 R108, RZ, RZ, RZ ;  /* 0x000000ffff6c7224 */ /* 0x000fe200078e00ff */
[----:B------:R-:W-:Y:S01]  /*0820*/  MOV R13, RZ ;  /* 0x000000ff000d7202 */ /* 0x000fe20000000f00 */
[----:B------:R-:W-:Y:S01]  /*0830*/  UISETP.LT.AND UP0, UPT, URZ, UR11, UPT ;  /* 0x0000000b3f00728c */ /* 0x000fe2000bf01270 */
[----:B------:R-:W-:Y:S01]  /*0840*/  IMAD.MOV.U32 R114, RZ, RZ, RZ ;  /* 0x000000ffff727224 */ /* 0x000fe200078e00ff */
[----:B------:R-:W-:Y:S01]  /*0850*/  CS2R R14, SRZ ;  /* 0x00000000000e7805 */ /* 0x000fe2000001ff00 */
[----:B------:R-:W-:Y:S01]  /*0860*/  MOV R112, RZ ;  /* 0x000000ff00707202 */ /* 0x000fe20000000f00 */
[----:B------:R-:W-:Y:S01]  /*0870*/  USEL UR11, URZ, UR11, !UP0 ;  /* 0x0000000b3f0b7287 */ /* 0x000fe2000c000000 */
[----:B------:R-:W-:Y:S01]  /*0880*/  IMAD.MOV.U32 R106, RZ, RZ, RZ ;  /* 0x000000ffff6a7224 */ /* 0x000fe200078e00ff */
[----:B------:R-:W-:Y:S01]  /*0890*/  CS2R R104, SRZ ;  /* 0x0000000000687805 */ /* 0x000fe2000001ff00 */
[----:B------:R-:W-:Y:S01]  /*08a0*/  MOV R17, RZ ;  /* 0x000000ff00117202 */ /* 0x000fe20000000f00 */
[----:B------:R-:W-:Y:S01]  /*08b0*/  UISETP.GT.AND UP0, UPT, UR8, UR11, UPT ;  /* 0x0000000b0800728c */ /* 0x000fe2000bf04270 */
[----:B------:R-:W-:Y:S01]  /*08c0*/  IMAD.MOV.U32 R102, RZ, RZ, RZ ;  /* 0x000000ffff667224 */ /* 0x000fe200078e00ff */
[----:B------:R-:W-:Y:S01]  /*08d0*/  CS2R R18, SRZ ;  /* 0x0000000000127805 */ /* 0x000fe2000001ff00 */
[----:B------:R-:W-:Y:S01]  /*08e0*/  MOV R100, RZ ;  /* 0x000000ff00647202 */ /* 0x000fe20000000f00 */
[----:B------:R-:W-:Y:S01]  /*08f0*/  IMAD.MOV.U32 R94, RZ, RZ, RZ ;  /* 0x000000ffff5e7224 */ /* 0x000fe200078e00ff */
[----:B------:R-:W-:Y:S01]  /*0900*/  CS2R R20, SRZ ;  /* 0x0000000000147805 */ /* 0x000fe2000001ff00 */
[----:B------:R-:W-:Y:S01]  /*0910*/  PLOP3.LUT P1, PT, PT, PT, UP0, 0x80, 0x0 ;  /* 0x000000000000781c */ /* 0x000fe20003f2f008 */
[----:B------:R-:W-:Y:S01]  /*0920*/  IMAD.MOV.U32 R98, RZ, RZ, RZ ;  /* 0x000000ffff627224 */ /* 0x000fe200078e00ff */
[----:B------:R-:W-:Y:S01]  /*0930*/  MOV R92, RZ ;  /* 0x000000ff005c7202 */ /* 0x000fe20000000f00 */
[----:B------:R-:W-:Y:S01]  /*0940*/  CS2R R22, SRZ ;  /* 0x0000000000167805 */ /* 0x000fe2000001ff00 */
[----:B------:R-:W-:Y:S01]  /*0950*/  MOV R96, RZ ;  /* 0x000000ff00607202 */ /* 0x000fe20000000f00 */
[----:B------:R-:W-:Y:S01]  /*0960*/  IMAD.MOV.U32 R90, RZ, RZ, RZ ;  /* 0x000000ffff5a7224 */ /* 0x000fe200078e00ff */
[----:B------:R-:W-:Y:S01]  /*0970*/  CS2R R24, SRZ ;  /* 0x0000000000187805 */ /* 0x000fe2000001ff00 */
[----:B------:R-:W-:Y:S01]  /*0980*/  MOV R88, RZ ;  /* 0x000000ff00587202 */ /* 0x000fe20000000f00 */
[----:B------:R-:W-:Y:S01]  /*0990*/  IMAD.MOV.U32 R86, RZ, RZ, RZ ;  /* 0x000000ffff567224 */ /* 0x000fe200078e00ff */
[----:B------:R-:W-:Y:S01]  /*09a0*/  MOV R26, RZ ;  /* 0x000000ff001a7202 */ /* 0x000fe20000000f00 */
[----:B------:R-:W-:Y:S01]  /*09b0*/  IMAD.MOV.U32 R84, RZ, RZ, RZ ;  /* 0x000000ffff547224 */ /* 0x000fe200078e00ff */
        /* <DEDUP_REMOVED lines=26> */
[----:B------:R-:W-:Y:S01]  /*0b60*/  SHF.R.S32.HI R32, RZ, 0x1f, R85 ;  /* 0x0000001fff207819 */ /* 0x000fe20000011455 */
[----:B------:R-:W-:Y:S01]  /*0b70*/  IMAD.MOV.U32 R6, RZ, RZ, R35 ;  /* 0x000000ffff067224 */ /* 0x000fe200078e0023 */
[----:B------:R-:W-:Y:S01]  /*0b80*/  SHF.R.S32.HI R4, RZ, 0x1f, R85 ;  /* 0x0000001fff047819 */ /* 0x000fe20000011455 */
[----:B------:R-:W-:Y:S01]  /*0b90*/  UIADD3 UR14, -UR10, UR17, URZ ;  /* 0x000000110a0e7290 */ /* 0x000fe2000fffe13f */
[----:B------:R-:W-:Y:S01]  /*0ba0*/  ISETP.NE.AND P2, PT, R0, 0x1, PT ;  /* 0x000000010000780c */ /* 0x000fe20003f45270 */
[----:B------:R-:W-:Y:S01]  /*0bb0*/  IMAD R0, R16, 0x60, RZ ;  /* 0x0000006010007824 */ /* 0x000fe200078e02ff */
[CC--:B------:R-:W-:Y:S01]  /*0bc0*/  LEA.HI R25, R32.reuse, R85.reuse, RZ, 0x2 ;  /* 0x0000005520197211 */ /* 0x0c0fe200078f10ff */
[----:B------:R-:W-:Y:S01]  /*0bd0*/  IMAD.SHL.U32 R17, R85, 0x4, RZ ;  /* 0x0000000455117824 */ /* 0x000fe200078e00ff */
[-C--:B------:R-:W-:Y:S01]  /*0be0*/  LEA.HI R34, R32, R85.reuse, RZ, 0x3 ;  /* 0x0000005520227211 */ /* 0x080fe200078f18ff */
[----:B------:R-:W-:Y:S01]  /*0bf0*/  USHF.L.U32 UR4, UR11, 0x6, URZ ;  /* 0x000000060b047899 */ /* 0x000fe2000800063f */
[----:B------:R-:W-:Y:S01]  /*0c00*/  LOP3.LUT R2, R25, 0xfffffffc, RZ, 0xc0, !PT ;  /* 0xfffffffc19027812 */ /* 0x000fe200078ec0ff */
[----:B------:R-:W-:Y:S01]  /*0c10*/  USHF.R.S32.HI UR15, URZ, 0x1f, UR11 ;  /* 0x0000001f3f0f7899 */ /* 0x000fe2000801140b */
[C---:B------:R-:W-:Y:S01]  /*0c20*/  IADD3 R20, P1, R0.reuse, R85, RZ ;  /* 0x0000005500147210 */ /* 0x040fe20007f3e0ff */
[----:B------:R-:W-:Y:S01]  /*0c30*/  UIADD3 UR16, -UR4, UR9, URZ ;  /* 0x0000000904107290 */ /* 0x000fe2000fffe13f */
[----:B------:R-:W-:Y:S01]  /*0c40*/  SHF.R.S32.HI R245, RZ, 0x2, R25 ;  /* 0x00000002fff57819 */ /* 0x000fe20000011419 */
[----:B------:R-:W-:Y:S01]  /*0c50*/  IMAD.IADD R27, R85, 0x1, -R2 ;  /* 0x00000001551b7824 */ /* 0x000fe200078e0a02 */
[----:B------:R-:W-:Y:S01]  /*0c60*/  LEA.HI.X.SX32 R21, R0, R4, 0x1, P1 ;  /* 0x0000000400157211 */ /* 0x000fe200008f0eff */
[----:B------:R-:W-:Y:S01]  /*0c70*/  @P2 IMAD.HI.U32 R3, R35, c[0x0][0x24c], RZ ;  /* 0x0000930023032a27 */ /* 0x000fe200078e00ff */
[----:B------:R-:W-:Y:S01]  /*0c80*/  SHF.R.S32.HI R11, RZ, 0x1f, R245 ;  /* 0x0000001fff0b7819 */ /* 0x000fe200000114f5 */
[----:B------:R-:W-:Y:S01]  /*0c90*/  ULDC.64 UR6, c[0x0][0x178] ;  /* 0x00005e0000067ab9 */ /* 0x000fe20000000a00 */
[----:B-----5:R-:W-:Y:S01]  /*0ca0*/  IADD3 R4, P1, R245, R12, RZ ;  /* 0x0000000cf5047210 */ /* 0x020fe20007f3e0ff */
[----:B------:R-:W-:Y:S01]  /*0cb0*/  IMAD.SHL.U32 R0, R34, 0x8, RZ ;  /* 0x0000000822007824 */ /* 0x000fe200078e00ff */
[----:B------:R-:W-:Y:S01]  /*0cc0*/  @P2 SHF.R.U32.HI R6, RZ, c[0x0][0x250], R3 ;  /* 0x00009400ff062a19 */ /* 0x000fe20000011603 */
[----:B------:R-:W-:Y:S01]  /*0cd0*/  IMAD.SHL.U32 R2, R27, 0x8, RZ ;  /* 0x000000081b027824 */ /* 0x000fe200078e00ff */
[----:B------:R-:W-:Y:S01]  /*0ce0*/  IADD3 R18, P2, R245, R8, RZ ;  /* 0x00000008f5127210 */ /* 0x000fe20007f5e0ff */
[----:B------:R-:W-:Y:S01]  /*0cf0*/  UIMAD UR18, UR15, UR6, URZ ;  /* 0x000000060f1272a4 */ /* 0x000fe2000f8e023f */
[----:B------:R-:W-:Y:S01]  /*0d00*/  SHF.R.S32.HI R10, RZ, 0x1f, R6 ;  /* 0x0000001fff0a7819 */ /* 0x000fe20000011406 */
[----:B------:R-:W-:Y:S01]  /*0d10*/  UIMAD.WIDE.U32 UR20, UR11, UR6, URZ ;  /* 0x000000060b1472a5 */ /* 0x000fe2000f8e003f */
[----:B------:R-:W-:Y:S01]  /*0d20*/  LOP3.LUT R0, R0, 0xc0, RZ, 0xc0, !PT ;  /* 0x000000c000007812 */ /* 0x000fe200078ec0ff */
[----:B------:R-:W-:Y:S01]  /*0d30*/  UIMAD UR18, UR11, UR7, UR18 ;  /* 0x000000070b1272a4 */ /* 0x000fe2000f8e0212 */
[--C-:B------:R-:W-:Y:S01]  /*0d40*/  SHF.R.S32.HI R3, RZ, 0x1f, R2.reuse ;  /* 0x0000001fff037819 */ /* 0x100fe20000011402 */
[----:B------:R-:W-:Y:S01]  /*0d50*/  IMAD R5, R10, c[0x0][0x1e0], RZ ;  /* 0x000078000a057a24 */ /* 0x000fe200078e02ff */
[-C--:B------:R-:W-:Y:S01]  /*0d60*/  LEA.HI.X.SX32 R19, R8, R11.reuse, 0x1, P2 ;  /* 0x0000000b08137211 */ /* 0x080fe200010f0eff */
[----:B------:R-:W-:Y:S01]  /*0d70*/  UIADD3 UR18, UR21, UR18, URZ ;  /* 0x0000001215127290 */ /* 0x000fe2000fffe03f */
[----:B------:R-:W-:Y:S01]  /*0d80*/  SHF.R.S32.HI R24, RZ, 0x1f, R87 ;  /* 0x0000001fff187819 */ /* 0x000fe20000011457 */
[----:B------:R-:W-:Y:S01]  /*0d90*/  IMAD R7, R6, c[0x0][0x1e4], R5 ;  /* 0x0000790006077a24 */ /* 0x000fe200078e0205 */
[----:B------:R-:W-:Y:S01]  /*0da0*/  LEA.HI.X.SX32 R5, R12, R11, 0x1, P1 ;  /* 0x0000000b0c057211 */ /* 0x000fe200008f0eff */
[----:B------:R-:W-:Y:S01]  /*0db0*/  IMAD.WIDE.U32 R8, R6, c[0x0][0x1e0], R2 ;  /* 0x0000780006087a25 */ /* 0x000fe200078e0002 */
[----:B------:R-:W-:Y:S01]  /*0dc0*/  SHF.R.U32.HI R11, RZ, 0x3, R0 ;  /* 0x00000003ff0b7819 */ /* 0x000fe20000011600 */
[----:B------:R-:W-:Y:S01]  /*0dd0*/  ULDC.64 UR6, c[0x0][0x208] ;  /* 0x0000820000067ab9 */ /* 0x000fe20000000a00 */
[----:B------:R-:W-:Y:S01]  /*0de0*/  LOP3.LUT R0, R0, 0x18, R2, 0xf8, !PT ;  /* 0x0000001800007812 */ /* 0x000fe200078ef802 */
[----:B------:R-:W-:Y:S01]  /*0df0*/  IMAD.U32 R12, RZ, RZ, UR5 ;  /* 0x00000005ff0c7e24 */ /* 0x000fe2000f8e00ff */
[----:B------:R-:W-:Y:S01]  /*0e00*/  LEA.HI R14, R25, R245, RZ, 0x1 ;  /* 0x000000f5190e7211 */ /* 0x000fe200078f08ff */
[----:B------:R-:W-:Y:S01]  /*0e10*/  IMAD.IADD R9, R9, 0x1, R7 ;  /* 0x0000000109097824 */ /* 0x000fe200078e0207 */
[----:B------:R-:W-:Y:S01]  /*0e20*/  LOP3.LUT R15, R0, R11, RZ, 0x3c, !PT ;  /* 0x0000000b000f7212 */ /* 0x000fe200078e3cff */
[----:B------:R-:W-:Y:S01]  /*0e30*/  IMAD R7, R10, c[0x0][0x1b0], RZ ;  /* 0x00006c000a077a24 */ /* 0x000fe200078e02ff */
[----:B------:R-:W-:Y:S01]  /*0e40*/  SEL R0, R24, RZ, !P3 ;  /* 0x000000ff18007207 */ /* 0x000fe20005800000 */
[----:B------:R-:W-:Y:S01]  /*0e50*/  IMAD.WIDE R4, R12, 0x80, R4 ;  /* 0x000000800c047825 */ /* 0x000fe200078e0204 */
[----:B------:R-:W-:Y:S01]  /*0e60*/  SEL R12, R87, RZ, !P3 ;  /* 0x000000ff570c7207 */ /* 0x000fe20005800000 */
[----:B------:R-:W-:Y:S01]  /*0e70*/  USHF.L.U32 UR19, UR6, 0x6, URZ ;  /* 0x0000000606137899 */ /* 0x000fe2000800063f */
[-C--:B------:R-:W-:Y:S01]  /*0e80*/  LEA.HI R33, R32, R85.reuse, RZ, 0x5 ;  /* 0x0000005520217211 */ /* 0x080fe200078f28ff */
[----:B------:R-:W-:Y:S01]  /*0e90*/  IMAD R10, R6, c[0x0][0x1b4], R7 ;  /* 0x00006d00060a7a24 */ /* 0x000fe200078e0207 */
[----:B------:R-:W-:Y:S01]  /*0ea0*/  ISETP.GE.AND P5, PT, R2, c[0x0][0x1cc], PT ;  /* 0x0000730002007a0c */ /* 0x000fe20003fa6270 */
[C---:B------:R-:W-:Y:S01]  /*0eb0*/  IMAD R11, R0.reuse, c[0x0][0x1e8], RZ ;  /* 0x00007a00000b7a24 */ /* 0x040fe200078e02ff */
[----:B------:R-:W-:Y:S01]  /*0ec0*/  SHF.R.S32.HI R29, RZ, 0x5, R33 ;  /* 0x00000005ff1d7819 */ /* 0x000fe20000011421 */
[----:B------:R-:W-:Y:S01]  /*0ed0*/  IMAD R13, R0, c[0x0][0x1b8], RZ ;  /* 0x00006e00000d7a24 */ /* 0x000fe200078e02ff */
[----:B------:R-:W-:Y:S01]  /*0ee0*/  LOP3.LUT R0, R14, 0x7fffffe, RZ, 0xc0, !PT ;  /* 0x07fffffe0e007812 */ /* 0x000fe200078ec0ff */
[----:B------:R-:W-:Y:S01]  /*0ef0*/  IMAD.WIDE.U32 R6, R6, c[0x0][0x1b0], R2 ;  /* 0x00006c0006067a25 */ /* 0x000fe200078e0002 */
[C---:B------:R-:W-:Y:S01]  /*0f00*/  IADD3 R28, R2.reuse, 0x20, RZ ;  /* 0x00000020021c7810 */ /* 0x040fe20007ffe0ff */
[----:B------:R-:W-:Y:S01]  /*0f10*/  CS2R R130, SRZ ;  /* 0x0000000000827805 */ /* 0x000fe2000001ff00 */
[----:B------:R-:W-:Y:S01]  /*0f20*/  IADD3 R36, R2, 0x40, RZ ;  /* 0x0000004002247810 */ /* 0x000fe20007ffe0ff */
[----:B------:R-:W-:Y:S01]  /*0f30*/  IMAD.IADD R7, R7, 0x1, R10 ;  /* 0x0000000107077824 */ /* 0x000fe200078e020a */
[----:B------:R-:W-:Y:S01]  /*0f40*/  ISETP.GE.AND P4, PT, R28, c[0x0][0x1cc], PT ;  /* 0x000073001c007a0c */ /* 0x000fe20003f86270 */
[----:B------:R-:W-:Y:S01]  /*0f50*/  IMAD R14, R12, c[0x0][0x1ec], R11 ;  /* 0x00007b000c0e7a24 */ /* 0x000fe200078e020b */
[----:B------:R-:W-:Y:S01]  /*0f60*/  LEA.HI R31, R32, R85, RZ, 0x4 ;  /* 0x00000055201f7211 */ /* 0x000fe200078f20ff */
[C---:B------:R-:W-:Y:S01]  /*0f70*/  IMAD.IADD R0, R245.reuse, 0x1, -R0 ;  /* 0x00000001f5007824 */ /* 0x040fe200078e0a00 */
[----:B------:R-:W-:Y:S01]  /*0f80*/  SHF.R.S32.HI R30, RZ, 0x1f, R35 ;  /* 0x0000001fff1e7819 */ /* 0x000fe20000011423 */
[C---:B------:R-:W-:Y:S01]  /*0f90*/  IMAD.WIDE.U32 R10, R12.reuse, c[0x0][0x1e8], R8 ;  /* 0x00007a000c0a7a25 */ /* 0x040fe200078e0008 */
[----:B------:R-:W-:Y:S01]  /*0fa0*/  STL [R1], R36 ;  /* 0x0000002401007387 */ /* 0x000fe20000100800 */
[----:B------:R-:W-:Y:S01]  /*0fb0*/  CS2R R128, SRZ ;  /* 0x0000000000807805 */ /* 0x000fe2000001ff00 */
[----:B------:R-:W-:Y:S01]  /*0fc0*/  CS2R R126, SRZ ;  /* 0x00000000007e7805 */ /* 0x000fe2000001ff00 */
[C---:B------:R-:W-:Y:S01]  /*0fd0*/  IMAD R13, R12.reuse, c[0x0][0x1bc], R13 ;  /* 0x00006f000c0d7a24 */ /* 0x040fe200078e020d */
[----:B------:R-:W-:Y:S01]  /*0fe0*/  CS2R R124, SRZ ;  /* 0x00000000007c7805 */ /* 0x000fe2000001ff00 */
[----:B------:R-:W-:Y:S01]  /*0ff0*/  IMAD.WIDE.U32 R8, R12, c[0x0][0x1b8], R6 ;  /* 0x00006e000c087a25 */ /* 0x000fe200078e0006 */
[----:B------:R-:W-:Y:S01]  /*1000*/  IADD3 R12, -R245, UR14, RZ ;  /* 0x0000000ef50c7c10 */ /* 0x000fe2000fffe1ff */
[----:B------:R-:W-:Y:S01]  /*1010*/  CS2R R122, SRZ ;  /* 0x00000000007a7805 */ /* 0x000fe2000001ff00 */
[----:B------:R-:W-:Y:S01]  /*1020*/  CS2R R120, SRZ ;  /* 0x0000000000787805 */ /* 0x000fe2000001ff00 */
[----:B------:R-:W-:Y:S01]  /*1030*/  IMAD R0, R29, 0x8, R0 ;  /* 0x000000081d007824 */ /* 0x000fe200078e0200 */
[C---:B------:R-:W-:Y:S01]  /*1040*/  ISETP.LT.OR P6, PT, R12.reuse, 0x1, P5 ;  /* 0x000000010c00780c */ /* 0x040fe20002fc1670 */
[----:B------:R-:W-:Y:S01]  /*1050*/  IMAD.IADD R7, R11, 0x1, R14 ;  /* 0x000000010b077824 */ /* 0x000fe200078e020e */
[----:B------:R-:W-:Y:S01]  /*1060*/  ISETP.LT.OR P5, PT, R12, 0x41, P5 ;  /* 0x000000410c00780c */ /* 0x000fe20002fa1670 */
[----:B------:R-:W-:Y:S01]  /*1070*/  IMAD R11, R5, c[0x0][0x1d8], RZ ;  /* 0x00007600050b7a24 */ /* 0x000fe200078e02ff */
[----:B------:R-:W-:Y:S01]  /*1080*/  CS2R R118, SRZ ;  /* 0x0000000000767805 */ /* 0x000fe2000001ff00 */
[----:B------:R-:W-:Y:S01]  /*1090*/  IMAD.MOV.U32 R6, RZ, RZ, R10 ;  /* 0x000000ffff067224 */ /* 0x000fe200078e000a */
[----:B------:R-:W-:Y:S01]  /*10a0*/  CS2R R116, SRZ ;  /* 0x0000000000747805 */ /* 0x000fe2000001ff00 */
[----:B------:R-:W-:Y:S01]  /*10b0*/  IMAD.IADD R9, R9, 0x1, R13 ;  /* 0x0000000109097824 */ /* 0x000fe200078e020d */
[----:B------:R-:W-:Y:S01]  /*10c0*/  CS2R R114, SRZ ;  /* 0x0000000000727805 */ /* 0x000fe2000001ff00 */
[----:B------:R-:W-:Y:S01]  /*10d0*/  IMAD.U32 R13, R0, 0x20, R15 ;  /* 0x00000020000d7824 */ /* 0x000fe200078e000f */
        /* <DEDUP_REMOVED lines=9> */
[----:B------:R-:W-:Y:S01]  /*1170*/  IMAD.WIDE.U32 R10, R4, c[0x0][0x1a8], R8 ;  /* 0x00006a00040a7a25 */ /* 0x000fe200078e0008 */
[----:B------:R-:W-:Y:S01]  /*1180*/  CS2R R102, SRZ ;  /* 0x0000000000667805 */ /* 0x000fe2000001ff00 */
[----:B------:R-:W-:Y:S01]  /*1190*/  CS2R R100, SRZ ;  /* 0x0000000000647805 */ /* 0x000fe2000001ff00 */
[----:B------:R-:W-:Y:S01]  /*11a0*/  LEA.HI.X R7, R14, c[0x0][0x1c4], R0, 0x1, P1 ;  /* 0x000071000e077a11 */ /* 0x000fe200008f0c00 */
[----:B------:R-:W-:Y:S01]  /*11b0*/  IMAD.MOV.U32 R9, RZ, RZ, c[0x0][0x1d8] ;  /* 0x00007600ff097624 */ /* 0x000fe200078e00ff */
[C---:B------:R-:W-:Y:S01]  /*11c0*/  ISETP.LT.OR P1, PT, R12.reuse, 0x1, P4 ;  /* 0x000000010c00780c */ /* 0x040fe20002721670 */
[----:B------:R-:W-:Y:S01]  /*11d0*/  IMAD.MOV.U32 R14, RZ, RZ, c[0x0][0x1dc] ;  /* 0x00007700ff0e7624 */ /* 0x000fe200078e00ff */
[----:B------:R-:W-:Y:S01]  /*11e0*/  ISETP.LT.OR P4, PT, R12, 0x41, P4 ;  /* 0x000000410c00780c */ /* 0x000fe20002781670 */
[----:B------:R-:W-:Y:S01]  /*11f0*/  IMAD.SHL.U32 R250, R13, 0x2, RZ ;  /* 0x000000020dfa7824 */ /* 0x000fe200078e00ff */
[----:B------:R-:W-:Y:S01]  /*1200*/  LEA R8, P2, R9, R6, 0x7 ;  /* 0x0000000609087211 */ /* 0x000fe200078438ff */
[----:B------:R-:W-:Y:S01]  /*1210*/  IMAD R5, R5, c[0x0][0x1a8], RZ ;  /* 0x00006a0005057a24 */ /* 0x000fe200078e02ff */
[----:B------:R-:W-:Y:S01]  /*1220*/  CS2R R98, SRZ ;  /* 0x0000000000627805 */ /* 0x000fe2000001ff00 */
[----:B------:R-:W-:Y:S01]  /*1230*/  IMAD.MOV.U32 R13, RZ, RZ, c[0x0][0x1ac] ;  /* 0x00006b00ff0d7624 */ /* 0x000fe200078e00ff */
[----:B------:R-:W-:Y:S01]  /*1240*/  LEA.HI.X R9, R9, R7, R14, 0x7, P2 ;  /* 0x0000000709097211 */ /* 0x000fe200010f3c0e */
[----:B------:R-:W-:Y:S01]  /*1250*/  @!PT LDS RZ, [RZ] ;  /* 0x00000000fffff984 */ /* 0x000fe20000000800 */
[----:B------:R-:W-:Y:S01]  /*1260*/  @!PT LDS RZ, [RZ] ;  /* 0x00000000fffff984 */ /* 0x000fe20000000800 */
[----:B------:R-:W-:Y:S01]  /*1270*/  @!PT LDS RZ, [RZ] ;  /* 0x00000000fffff984 */ /* 0x000fe20000000800 */
[----:B------:R1:W-:Y:S01]  /*1280*/  LDGSTS.E.BYPASS.LTC128B.128 [R250+0x6080], [R6.64], !P6 ;  /* 0x0608000006fa7fae */ /* 0x0003e2000f101d4c */
[----:B------:R-:W-:Y:S01]  /*1290*/  ISETP.GE.AND P2, PT, R36, c[0x0][0x1cc], PT ;  /* 0x0000730024007a0c */ /* 0x000fe20003f46270 */
[----:B------:R-:W-:Y:S01]  /*12a0*/  IMAD R5, R4, c[0x0][0x1ac], R5 ;  /* 0x00006b0004057a24 */ /* 0x000fe200078e0205 */
[----:B------:R-:W-:Y:S01]  /*12b0*/  LEA R4, P3, R10, c[0x0][0x190], 0x1 ;  /* 0x000064000a047a11 */ /* 0x000fe200078608ff */
[----:B------:R1:W-:Y:S01]  /*12c0*/  LDGSTS.E.BYPASS.LTC128B.128 [R250+0x8080], [R6.64+0x40], !P1 ;  /* 0x0808004006fa7fae */ /* 0x0003e2000c901d4c */
[C---:B------:R-:W-:Y:S01]  /*12d0*/  ISETP.LT.OR P6, PT, R12.reuse, 0x1, P2 ;  /* 0x000000010c00780c */ /* 0x040fe200017c1670 */
[----:B------:R-:W-:Y:S01]  /*12e0*/  IMAD.IADD R0, R11, 0x1, R5 ;  /* 0x000000010b007824 */ /* 0x000fe200078e0205 */
[----:B------:R-:W-:Y:S01]  /*12f0*/  ISETP.LT.OR P2, PT, R12, 0x41, P2 ;  /* 0x000000410c00780c */ /* 0x000fe20001741670 */
[----:B------:R-:W-:Y:S01]  /*1300*/  IMAD.MOV.U32 R11, RZ, RZ, 0x1 ;  /* 0x00000001ff0b7424 */ /* 0x000fe200078e00ff */
[----:B------:R-:W-:Y:S01]  /*1310*/  CS2R R96, SRZ ;  /* 0x0000000000607805 */ /* 0x000fe2000001ff00 */
[----:B------:R-:W-:Y:S01]  /*1320*/  IMAD.MOV.U32 R218, RZ, RZ, 0x20 ;  /* 0x00000020ffda7424 */ /* 0x000fe200078e00ff */
[----:B------:R-:W-:Y:S01]  /*1330*/  LEA.HI.X R5, R10, c[0x0][0x194], R0, 0x1, P3 ;  /* 0x000065000a057a11 */ /* 0x000fe200018f0c00 */
[----:B------:R-:W-:Y:S01]  /*1340*/  IMAD.MOV.U32 R0, RZ, RZ, c[0x0][0x1a8] ;  /* 0x00006a00ff007624 */ /* 0x000fe200078e00ff */
[----:B------:R-:W-:Y:S01]  /*1350*/  ISETP.LE.AND P3, PT, R11, c[0x0][0x2a8], PT ;  /* 0x0000aa000b007a0c */ /* 0x000fe20003f63270 */
[----:B------:R-:W-:Y:S01]  /*1360*/  IMAD.MOV.U32 R221, RZ, RZ, 0x10 ;  /* 0x00000010ffdd7424 */ /* 0x000fe200078e00ff */
[----:B------:R-:W-:Y:S01]  /*1370*/  CS2R R94, SRZ ;  /* 0x00000000005e7805 */ /* 0x000fe2000001ff00 */
[----:B------:R-:W-:Y:S01]  /*1380*/  CS2R R92, SRZ ;  /* 0x00000000005c7805 */ /* 0x000fe2000001ff00 */
[C---:B------:R-:W-:Y:S01]  /*1390*/  LEA R10, P1, R0.reuse, R4, 0x7 ;  /* 0x00000004000a7211 */ /* 0x040fe200078238ff */
[----:B------:R1:W-:Y:S01]  /*13a0*/  LDGSTS.E.BYPASS.LTC128B.128 [R250+0xa080], [R6.64+0x80], !P6 ;  /* 0x0a08008006fa7fae */ /* 0x0003e2000f101d4c */
[----:B------:R-:W-:Y:S01]  /*13b0*/  CS2R R90, SRZ ;  /* 0x00000000005a7805 */ /* 0x000fe2000001ff00 */
[----:B------:R-:W-:Y:S01]  /*13c0*/  CS2R R88, SRZ ;  /* 0x0000000000587805 */ /* 0x000fe2000001ff00 */
[----:B------:R-:W-:Y:S01]  /*13d0*/  LEA.HI.X R11, R0, R5, R13, 0x7, P1 ;  /* 0x00000005000b7211 */ /* 0x000fe200008f3c0d */
[----:B------:R2:W-:Y:S01]  /*13e0*/  LDGSTS.E.BYPASS.LTC128B.128 [R250+0x7080], [R8.64], !P5 ;  /* 0x0708000008fa7fae */ /* 0x0005e2000e901d4c */
[----:B------:R-:W-:Y:S01]  /*13f0*/  ISETP.GE.AND P5, PT, R2, c[0x0][0x19c], PT ;  /* 0x0000670002007a0c */ /* 0x000fe20003fa6270 */
[----:B------:R-:W-:Y:S01]  /*1400*/  IMAD R13, R30, c[0x0][0x270], RZ ;  /* 0x00009c001e0d7a24 */ /* 0x000fe200078e02ff */
[----:B------:R-:W-:Y:S01]  /*1410*/  SHF.R.S32.HI R0, RZ, 0x1f, R16 ;  /* 0x0000001fff007819 */ /* 0x000fe20000011410 */
[----:B------:R2:W-:Y:S01]  /*1420*/  LDGSTS.E.BYPASS.LTC128B.128 [R250+0x9080], [R8.64+0x40], !P4 ;  /* 0x0908004008fa7fae */ /* 0x0005e2000e101d4c */
[----:B------:R-:W-:Y:S01]  /*1430*/  ISETP.LT.OR P4, PT, R12, 0x1, P5 ;  /* 0x000000010c00780c */ /* 0x000fe20002f81670 */
[----:B------:R-:W-:Y:S01]  /*1440*/  IMAD R13, R35, c[0x0][0x274], R13 ;  /* 0x00009d00230d7a24 */ /* 0x000fe200078e020d */
[----:B------:R-:W-:Y:S01]  /*1450*/  ISETP.GE.AND P1, PT, R28, c[0x0][0x19c], PT ;  /* 0x000067001c007a0c */ /* 0x000fe20003f26270 */
[----:B------:R2:W-:Y:S01]  /*1460*/  LDGSTS.E.BYPASS.LTC128B.128 [R250+0xb080], [R8.64+0x80], !P2 ;  /* 0x0b08008008fa7fae */ /* 0x0005e2000d101d4c */
[C---:B------:R-:W-:Y:S01]  /*1470*/  ISETP.LT.OR P5, PT, R12.reuse, 0x41, P5 ;  /* 0x000000410c00780c */ /* 0x040fe20002fa1670 */
[----:B------:R-:W-:Y:S01]  /*1480*/  CS2R R82, SRZ ;  /* 0x0000000000527805 */ /* 0x000fe2000001ff00 */
[C---:B------:R-:W-:Y:S01]  /*1490*/  ISETP.LT.OR P6, PT, R12.reuse, 0x1, P1 ;  /* 0x000000010c00780c */ /* 0x040fe20000fc1670 */
[----:B------:R-:W0:Y:S01]  /*14a0*/  LDGDEPBAR ;  /* 0x00000000000079af */ /* 0x000e220000000000 */
[----:B------:R-:W-:Y:S01]  /*14b0*/  ISETP.LT.OR P1, PT, R12, 0x41, P1 ;  /* 0x000000410c00780c */ /* 0x000fe20000f21670 */
[----:B------:R-:W-:Y:S01]  /*14c0*/  CS2R R80, SRZ ;  /* 0x0000000000507805 */ /* 0x000fe2000001ff00 */
[----:B------:R-:W-:Y:S01]  /*14d0*/  CS2R R78, SRZ ;  /* 0x00000000004e7805 */ /* 0x000fe2000001ff00 */
[----:B------:R-:W-:Y:S01]  /*14e0*/  CS2R R76, SRZ ;  /* 0x00000000004c7805 */ /* 0x000fe2000001ff00 */
[----:B------:R-:W-:Y:S01]  /*14f0*/  CS2R R74, SRZ ;  /* 0x00000000004a7805 */ /* 0x000fe2000001ff00 */
[----:B------:R3:W-:Y:S01]  /*1500*/  LDGSTS.E.BYPASS.LTC128B.128 [R250+0x80], [R4.64], !P4 ;  /* 0x0008000004fa7fae */ /* 0x0007e2000e101d4c */
[----:B------:R-:W-:Y:S01]  /*1510*/  CS2R R72, SRZ ;  /* 0x0000000000487805 */ /* 0x000fe2000001ff00 */
[----:B------:R-:W-:Y:S01]  /*1520*/  CS2R R70, SRZ ;  /* 0x0000000000467805 */ /* 0x000fe2000001ff00 */
[----:B------:R-:W-:Y:S01]  /*1530*/  CS2R R68, SRZ ;  /* 0x0000000000447805 */ /* 0x000fe2000001ff00 */
[----:B------:R-:W-:Y:S01]  /*1540*/  CS2R R66, SRZ ;  /* 0x0000000000427805 */ /* 0x000fe2000001ff00 */
[----:B-1----:R-:W-:Y:S01]  /*1550*/  IADD3 R6, P2, R17, R16, RZ ;  /* 0x0000001011067210 */ /* 0x002fe20007f5e0ff */
[----:B------:R3:W-:Y:S01]  /*1560*/  LDGSTS.E.BYPASS.LTC128B.128 [R250+0x2080], [R4.64+0x40], !P6 ;  /* 0x0208004004fa7fae */ /* 0x0007e2000f101d4c */
[----:B------:R-:W-:Y:S01]  /*1570*/  ISETP.LT.AND P6, PT, R245, UR16, PT ;  /* 0x00000010f5007c0c */ /* 0x000fe2000bfc1270 */
[----:B------:R-:W-:Y:S01]  /*1580*/  CS2R R64, SRZ ;  /* 0x0000000000407805 */ /* 0x000fe2000001ff00 */
[----:B------:R-:W-:Y:S01]  /*1590*/  LEA.HI.X.SX32 R7, R17, R0, 0x1, P2 ;  /* 0x0000000011077211 */ /* 0x000fe200010f0eff */
[----:B------:R-:W-:Y:S01]  /*15a0*/  CS2R R62, SRZ ;  /* 0x00000000003e7805 */ /* 0x000fe2000001ff00 */
[----:B------:R-:W-:Y:S01]  /*15b0*/  ISETP.GE.AND P2, PT, R36, c[0x0][0x19c], PT ;  /* 0x0000670024007a0c */ /* 0x000fe20003f46270 */
[----:B------:R-:W-:Y:S01]  /*15c0*/  CS2R R60, SRZ ;  /* 0x00000000003c7805 */ /* 0x000fe2000001ff00 */
[----:B------:R-:W-:Y:S01]  /*15d0*/  CS2R R58, SRZ ;  /* 0x00000000003a7805 */ /* 0x000fe2000001ff00 */
[----:B------:R-:W-:Y:S01]  /*15e0*/  CS2R R56, SRZ ;  /* 0x0000000000387805 */ /* 0x000fe2000001ff00 */
[C---:B------:R-:W-:Y:S01]  /*15f0*/  ISETP.LT.OR P4, PT, R12.reuse, 0x1, P2 ;  /* 0x000000010c00780c */ /* 0x040fe20001781670 */
[----:B------:R-:W-:Y:S01]  /*1600*/  CS2R R54, SRZ ;  /* 0x0000000000367805 */ /* 0x000fe2000001ff00 */
[----:B--2---:R-:W-:Y:S01]  /*1610*/  SHF.R.S32.HI R8, RZ, 0x4, R31 ;  /* 0x00000004ff087819 */ /* 0x004fe2000001141f */
[----:B------:R-:W-:Y:S01]  /*1620*/  CS2R R52, SRZ ;  /* 0x0000000000347805 */ /* 0x000fe2000001ff00 */
[----:B------:R-:W-:Y:S01]  /*1630*/  ISETP.LT.OR P2, PT, R12, 0x41, P2 ;  /* 0x000000410c00780c */ /* 0x000fe20001741670 */
[----:B------:R-:W-:Y:S01]  /*1640*/  CS2R R50, SRZ ;  /* 0x0000000000327805 */ /* 0x000fe2000001ff00 */
[----:B------:R-:W-:Y:S01]  /*1650*/  LEA.HI R9, R31, R8, RZ, 0x1 ;  /* 0x000000081f097211 */ /* 0x000fe200078f08ff */
[----:B------:R-:W-:Y:S01]  /*1660*/  CS2R R48, SRZ ;  /* 0x0000000000307805 */ /* 0x000fe2000001ff00 */
[----:B------:R-:W-:Y:S01]  /*1670*/  CS2R R46, SRZ ;  /* 0x00000000002e7805 */ /* 0x000fe2000001ff00 */
[----:B------:R-:W-:Y:S01]  /*1680*/  CS2R R44, SRZ ;  /* 0x00000000002c7805 */ /* 0x000fe2000001ff00 */
[----:B------:R-:W-:Y:S01]  /*1690*/  LOP3.LUT R0, R9, 0xfffffffe, RZ, 0xc0, !PT ;  /* 0xfffffffe09007812 */ /* 0x000fe200078ec0ff */
[----:B------:R-:W-:Y:S01]  /*16a0*/  IMAD R9, R30, c[0x0][0x288], RZ ;  /* 0x0000a2001e097a24 */ /* 0x000fe200078e02ff */
[----:B------:R-:W-:Y:S01]  /*16b0*/  CS2R R42, SRZ ;  /* 0x00000000002a7805 */ /* 0x000fe2000001ff00 */
[----:B------:R3:W-:Y:S01]  /*16c0*/  LDGSTS.E.BYPASS.LTC128B.128 [R250+0x4080], [R4.64+0x80], !P4 ;  /* 0x0408008004fa7fae */ /* 0x0007e2000e101d4c */
[----:B------:R-:W-:Y:S01]  /*16d0*/  ISETP.GE.AND P4, PT, R2, c[0x0][0x16c], PT ;  /* 0x00005b0002007a0c */ /* 0x000fe20003f86270 */
[----:B------:R-:W-:Y:S01]  /*16e0*/  IMAD.IADD R26, R8, 0x1, -R0 ;  /* 0x00000001081a7824 */ /* 0x000fe200078e0a00 */
[----:B------:R-:W-:Y:S01]  /*16f0*/  CS2R R40, SRZ ;  /* 0x0000000000287805 */ /* 0x000fe2000001ff00 */
[C---:B------:R-:W-:Y:S01]  /*1700*/  IMAD R0, R35.reuse, c[0x0][0x28c], R9 ;  /* 0x0000a30023007a24 */ /* 0x040fe200078e0209 */
[----:B------:R1:W-:Y:S01]  /*1710*/  LDGSTS.E.BYPASS.LTC128B.128 [R250+0x1080], [R10.64], !P5 ;  /* 0x010800000afa7fae */ /* 0x0003e2000e901d4c */
[C-C-:B------:R-:W-:Y:S01]  /*1720*/  IMAD.WIDE.U32 R8, R35.reuse, c[0x0][0x270], R6.reuse ;  /* 0x00009c0023087a25 */ /* 0x140fe200078e0006 */
[C---:B------:R-:W-:Y:S01]  /*1730*/  ISETP.GE.AND P5, PT, R2.reuse, c[0x0][0x1fc], PT ;  /* 0x00007f0002007a0c */ /* 0x040fe20003fa6270 */
[----:B------:R-:W-:Y:S01]  /*1740*/  UISETP.GT.AND UP3, UPT, UR5, -0x1, UPT ;  /* 0xffffffff0500788c */ /* 0x000fe2000bf64270 */
[----:B------:R1:W-:Y:S01]  /*1750*/  LDGSTS.E.BYPASS.LTC128B.128 [R250+0x3080], [R10.64+0x40], !P1 ;  /* 0x030800400afa7fae */ /* 0x0003e2000c901d4c */
[----:B------:R-:W-:Y:S01]  /*1760*/  IMAD.WIDE.U32 R6, R35, c[0x0][0x288], R6 ;  /* 0x0000a20023067a25 */ /* 0x000fe200078e0006 */
[----:B------:R-:W-:-:S02]  /*1770*/  ISETP.GE.OR P1, PT, R2, c[0x0][0x1fc], !P6 ;  /* 0x00007f0002007a0c */ /* 0x000fc40007726670 */
[----:B------:R1:W-:Y:S01]  /*1780*/  LDGSTS.E.BYPASS.LTC128B.128 [R250+0x5080], [R10.64+0x80], !P2 ;  /* 0x050800800afa7fae */ /* 0x0003e2000d101d4c */
[----:B------:R-:W-:Y:S01]  /*1790*/  IMAD.MOV.U32 R16, RZ, RZ, R8 ;  /* 0x000000ffff107224 */ /* 0x000fe200078e0008 */
[----:B------:R-:W-:Y:S01]  /*17a0*/  LOP3.LUT R8, R34, 0xfffffff8, RZ, 0xc0, !PT ;  /* 0xfffffff822087812 */ /* 0x000fe200078ec0ff */
[----:B------:R-:W-:Y:S01]  /*17b0*/  IMAD.IADD R23, R7, 0x1, R0 ;  /* 0x0000000107177824 */ /* 0x000fe200078e0200 */
[----:B------:R-:W0:Y:S01]  /*17c0*/  LDGDEPBAR ;  /* 0x00000000000079af */ /* 0x000e220000000000 */
[----:B------:R-:W-:Y:S01]  /*17d0*/  IMAD R0, R19, c[0x0][0x208], RZ ;  /* 0x0000820013007a24 */ /* 0x000fe200078e02ff */
[----:B------:R-:W-:Y:S01]  /*17e0*/  SEL R252, RZ, 0x1, P4 ;  /* 0x00000001fffc7807 */ /* 0x000fe20002000000 */
[----:B------:R-:W-:Y:S01]  /*17f0*/  IMAD.IADD R17, R9, 0x1, R13 ;  /* 0x0000000109117824 */ /* 0x000fe200078e020d */
[----:B------:R-:W-:Y:S01]  /*1800*/  ISETP.GE.AND P4, PT, R28, c[0x0][0x16c], PT ;  /* 0x00005b001c007a0c */ /* 0x000fe20003f86270 */
[----:B------:R-:W-:Y:S02]  /*1810*/  IMAD R9, R30, c[0x0][0x238], RZ ;  /* 0x00008e001e097a24 */ /* 0x000fe400078e02ff */
[----:B------:R-:W-:-:S02]  /*1820*/  IMAD R15, R18, c[0x0][0x20c], R0 ;  /* 0x00008300120f7a24 */ /* 0x000fc400078e0200 */
[----:B------:R-:W-:Y:S02]  /*1830*/  IMAD.MOV.U32 R22, RZ, RZ, R6 ;  /* 0x000000ffff167224 */ /* 0x000fe400078e0006 */
[----:B---3--:R-:W-:Y:S02]  /*1840*/  IMAD R4, R19, c[0x0][0x178], RZ ;  /* 0x00005e0013047a24 */ /* 0x008fe400078e02ff */
[----:B------:R-:W-:Y:S02]  /*1850*/  IMAD.IADD R19, R85, 0x1, -R8 ;  /* 0x0000000155137824 */ /* 0x000fe400078e0a08 */
[----:B------:R-:W-:Y:S01]  /*1860*/  IMAD R8, R35, c[0x0][0x23c], R9 ;  /* 0x00008f0023087a24 */ /* 0x000fe200078e0209 */
[----:B------:R-:W-:Y:S01]  /*1870*/  SHF.R.S32.HI R9, RZ, 0x1f, R25 ;  /* 0x0000001fff097819 */ /* 0x000fe20000011419 */
[C---:B------:R-:W-:Y:S01]  /*1880*/  IMAD R14, R18.reuse, c[0x0][0x17c], R4 ;  /* 0x00005f00120e7a24 */ /* 0x040fe200078e0204 */
[----:B------:R-:W-:Y:S01]  /*1890*/  LEA.HI R13, R19, R19, RZ, 0x1 ;  /* 0x00000013130d7211 */ /* 0x000fe200078f08ff */
[----:B------:R-:W-:Y:S01]  /*18a0*/  IMAD.WIDE.U32 R4, R18, c[0x0][0x178], R2 ;  /* 0x00005e0012047a25 */ /* 0x000fe200078e0002 */
[----:B------:R-:W-:-:S02]  /*18b0*/  LEA.HI R12, R9, R245, RZ, 0x3 ;  /* 0x000000f5090c7211 */ /* 0x000fc400078f18ff */
[----:B------:R-:W-:Y:S01]  /*18c0*/  LOP3.LUT R0, R13, 0x7fffffe, RZ, 0xc0, !PT ;  /* 0x07fffffe0d007812 */ /* 0x000fe200078ec0ff */
[----:B------:R-:W-:Y:S01]  /*18d0*/  IMAD.WIDE.U32 R6, R18, c[0x0][0x208], R2 ;  /* 0x0000820012067a25 */ /* 0x000fe200078e0002 */
[----:B------:R-:W-:Y:S01]  /*18e0*/  LEA.HI R18, R32, R85, RZ, 0x6 ;  /* 0x0000005520127211 */ /* 0x000fe200078f30ff */
[----:B------:R-:W-:-:S04]  /*18f0*/  DEPBAR.LE SB0, 0x1 ;  /* 0x000080400000791a */ /* 0x000fc80000000000 */
[----:B------:R-:W-:Y:S01]  /*1900*/  IMAD.IADD R9, R19, 0x1, -R0 ;  /* 0x0000000113097824 */ /* 0x000fe200078e0a00 */
[----:B------:R-:W-:Y:S01]  /*1910*/  LOP3.LUT R0, R12, 0xfffffff8, RZ, 0xc0, !PT ;  /* 0xfffffff80c007812 */ /* 0x000fe200078ec0ff */
[----:B------:R-:W-:Y:S01]  /*1920*/  IMAD.WIDE.U32 R2, R35, c[0x0][0x238], R20 ;  /* 0x00008e0023027a25 */ /* 0x000fe200078e0014 */
[----:B------:R-:W-:Y:S02]  /*1930*/  SHF.R.S32.HI R18, RZ, 0x6, R18 ;  /* 0x00000006ff127819 */ /* 0x000fe40000011412 */
[----:B-1----:R-:W-:Y:S01]  /*1940*/  SEL R11, R24, RZ, !P0 ;  /* 0x000000ff180b7207 */ /* 0x002fe20004000000 */
[----:B------:R-:W-:Y:S02]  /*1950*/  IMAD.IADD R0, R245, 0x1, -R0 ;  /* 0x00000001f5007824 */ /* 0x000fe400078e0a00 */
[----:B------:R-:W-:Y:S02]  /*1960*/  IMAD.IADD R21, R3, 0x1, R8 ;  /* 0x0000000103157824 */ /* 0x000fe400078e0208 */
[----:B------:R-:W-:Y:S01]  /*1970*/  IMAD R8, R26, 0x4, R18 ;  /* 0x000000041a087824 */ /* 0x000fe200078e0212 */
[----:B------:R-:W-:Y:S01]  /*1980*/  BAR.SYNC.DEFER_BLOCKING 0x0 ;  /* 0x0000000000007b1d */ /* 0x000fe20000010000 */
[----:B------:R-:W-:Y:S01]  /*1990*/  LOP3.LUT P2, RZ, R0, 0x4, RZ, 0xc0, !PT ;  /* 0x0000000400ff7812 */ /* 0x000fe2000784c0ff */
[----:B------:R-:W-:-:S02]  /*19a0*/  IMAD.IADD R5, R5, 0x1, R14 ;  /* 0x0000000105057824 */ /* 0x000fc400078e020e */
[----:B------:R-:W-:Y:S02]  /*19b0*/  IMAD.SHL.U32 R0, R0, 0x40, RZ ;  /* 0x0000004000007824 */ /* 0x000fe400078e00ff */
[----:B------:R-:W-:Y:S01]  /*19c0*/  IMAD R14, R8, 0x8, R9 ;  /* 0x00000008080e7824 */ /* 0x000fe200078e0209 */
[----:B------:R-:W-:Y:S01]  /*19d0*/  LEA.HI R8, R33, R29, RZ, 0x1 ;  /* 0x0000001d21087211 */ /* 0x000fe200078f08ff */
[----:B------:R-:W-:Y:S01]  /*19e0*/  IMAD.IADD R3, R7, 0x1, R15 ;  /* 0x0000000107037824 */ /* 0x000fe200078e020f */
[----:B------:R-:W-:Y:S01]  /*19f0*/  LOP3.LUT R0, R0, 0x1c0, RZ, 0xc0, !PT ;  /* 0x000001c000007812 */ /* 0x000fe200078ec0ff */
[----:B------:R-:W-:Y:S01]  /*1a00*/  IMAD.MOV.U32 R20, RZ, RZ, R2 ;  /* 0x000000ffff147224 */ /* 0x000fe200078e0002 */
[----:B------:R-:W-:Y:S01]  /*1a10*/  LOP3.LUT R8, R8, 0xfffffffe, RZ, 0xc0, !PT ;  /* 0xfffffffe08087812 */ /* 0x000fe200078ec0ff */
[----:B------:R-:W-:Y:S01]  /*1a20*/  IMAD.MOV.U32 R2, RZ, RZ, R6 ;  /* 0x000000ffff027224 */ /* 0x000fe200078e0006 */
[----:B------:R-:W-:Y:S01]  /*1a30*/  SHF.R.S32.HI R6, RZ, 0x1, R13 ;  /* 0x00000001ff067819 */ /* 0x000fe2000001140d */
[----:B------:R-:W-:Y:S01]  /*1a40*/  IMAD.SHL.U32 R7, R18, 0x8, RZ ;  /* 0x0000000812077824 */ /* 0x000fe200078e00ff */
[----:B------:R-:W-:Y:S01]  /*1a50*/  SEL R15, R87, RZ, !P0 ;  /* 0x000000ff570f7207 */ /* 0x000fe20004000000 */
[----:B------:R-:W-:Y:S01]  /*1a60*/  IMAD.IADD R24, R29, 0x1, -R8 ;  /* 0x000000011d187824 */ /* 0x000fe200078e0a08 */
[C---:B------:R-:W-:Y:S01]  /*1a70*/  LOP3.LUT P0, RZ, R6.reuse, 0x2, RZ, 0xc0, !PT ;  /* 0x0000000206ff7812 */ /* 0x040fe2000780c0ff */
[----:B------:R-:W-:Y:S01]  /*1a80*/  IMAD.SHL.U32 R6, R6, 0x40, RZ ;  /* 0x0000004006067824 */ /* 0x000fe200078e00ff */
[----:B------:R-:W-:Y:S01]  /*1a90*/  LOP3.LUT R208, R7, 0x18, RZ, 0xc0, !PT ;  /* 0x0000001807d07812 */ /* 0x000fe200078ec0ff */
[----:B------:R-:W-:Y:S01]  /*1aa0*/  IMAD.SHL.U32 R25, R24, 0x400, RZ ;  /* 0x0000040018197824 */ /* 0x000fe200078e00ff */
[----:B------:R-:W-:Y:S01]  /*1ab0*/  SHF.R.U32.HI R7, RZ, 0x3, R0 ;  /* 0x00000003ff077819 */ /* 0x000fe20000011600 */
[C---:B------:R-:W-:Y:S01]  /*1ac0*/  IMAD R10, R30.reuse, c[0x0][0x180], RZ ;  /* 0x000060001e0a7a24 */ /* 0x040fe200078e02ff */
[----:B------:R-:W-:Y:S01]  /*1ad0*/  CS2R R86, SRZ ;  /* 0x0000000000567805 */ /* 0x000fe2000001ff00 */
[----:B------:R-:W-:Y:S01]  /*1ae0*/  IMAD R30, R30, c[0x0][0x210], RZ ;  /* 0x000084001e1e7a24 */ /* 0x000fe200078e02ff */
[----:B------:R-:W-:Y:S01]  /*1af0*/  LOP3.LUT R9, R7, R0, R208, 0x1e, !PT ;  /* 0x0000000007097212 */ /* 0x000fe200078e1ed0 */
[C---:B------:R-:W-:Y:S01]  /*1b00*/  IMAD R7, R35.reuse, c[0x0][0x184], R10 ;  /* 0x0000610023077a24 */ /* 0x040fe200078e020a */
[----:B------:R-:W-:Y:S01]  /*1b10*/  LOP3.LUT R0, R6, 0xc0, RZ, 0xc0, !PT ;  /* 0x000000c006007812 */ /* 0x000fe200078ec0ff */
[----:B------:R-:W-:-:S03]  /*1b20*/  IMAD.WIDE.U32 R2, R35, c[0x0][0x210], R2 ;  /* 0x0000840023027a25 */ /* 0x000fc600078e0002 */
[----:B------:R-:W-:Y:S01]  /*1b30*/  LOP3.LUT R8, R0, 0x8, R34, 0xf8, !PT ;  /* 0x0000000800087812 */ /* 0x000fe200078ef822 */
[----:B------:R-:W-:Y:S01]  /*1b40*/  IMAD.WIDE.U32 R4, R35, c[0x0][0x180], R4 ;  /* 0x0000600023047a25 */ /* 0x000fe200078e0004 */
[----:B------:R-:W-:-:S03]  /*1b50*/  SHF.R.U32.HI R6, RZ, 0x3, R0 ;  /* 0x00000003ff067819 */ /* 0x000fc60000011600 */
[----:B------:R-:W-:Y:S01]  /*1b60*/  IMAD R0, R27, 0x2, R25 ;  /* 0x000000021b007824 */ /* 0x000fe200078e0219 */
[----:B------:R-:W-:Y:S01]  /*1b70*/  LOP3.LUT R10, R8, R6, RZ, 0x3c, !PT ;  /* 0x00000006080a7212 */ /* 0x000fe200078e3cff */
[----:B------:R-:W-:Y:S02]  /*1b80*/  IMAD.IADD R5, R5, 0x1, R7 ;  /* 0x0000000105057824 */ /* 0x000fe400078e0207 */
[----:B------:R-:W-:Y:S01]  /*1b90*/  IMAD.IADD R6, R0, 0x1, R9 ;  /* 0x0000000100067824 */ /* 0x000fe200078e0209 */
[----:B------:R-:W-:Y:S01]  /*1ba0*/  SEL R9, RZ, 0x2, P4 ;  /* 0x00000002ff097807 */ /* 0x000fe20002000000 */
[----:B------:R-:W-:Y:S01]  /*1bb0*/  IMAD R0, R35, c[0x0][0x214], R30 ;  /* 0x0000850023007a24 */ /* 0x000fe200078e021e */
[----:B------:R-:W-:Y:S01]  /*1bc0*/  SEL R30, RZ, 0xffffffff, P4 ;  /* 0xffffffffff1e7807 */ /* 0x000fe20002000000 */
[----:B------:R-:W-:Y:S02]  /*1bd0*/  IMAD.SHL.U32 R224, R6, 0x2, RZ ;  /* 0x0000000206e07824 */ /* 0x000fe400078e00ff */
[----:B------:R-:W-:-:S02]  /*1be0*/  IMAD.IADD R3, R3, 0x1, R0 ;  /* 0x0000000103037824 */ /* 0x000fc400078e0200 */
[----:B------:R-:W-:Y:S01]  /*1bf0*/  IMAD R8, R11, c[0x0][0x188], RZ ;  /* 0x000062000b087a24 */ /* 0x000fe200078e02ff */
[C---:B------:R-:W-:Y:S01]  /*1c00*/  IADD3 R0, R224.reuse, 0xf480, RZ ;  /* 0x0000f480e0007810 */ /* 0x040fe20007ffe0ff */
[----:B------:R-:W-:Y:S01]  /*1c10*/  IMAD.U32 R6, RZ, RZ, UR20 ;  /* 0x00000014ff067e24 */ /* 0x000fe2000f8e00ff */
[----:B------:R-:W-:Y:S01]  /*1c20*/  IADD3 R225, R224, 0xf4c0, RZ ;  /* 0x0000f4c0e0e17810 */ /* 0x000fe20007ffe0ff */
[----:B------:R-:W-:Y:S01]  /*1c30*/  IMAD R8, R15, c[0x0][0x18c], R8 ;  /* 0x000063000f087a24 */ /* 0x000fe200078e0208 */
[----:B------:R-:W-:Y:S01]  /*1c40*/  @P2 IADD3 R225, R0, -0x40, RZ ;  /* 0xffffffc000e12810 */ /* 0x000fe20007ffe0ff */
[----:B------:R-:W-:Y:S01]  /*1c50*/  IMAD R0, R11, c[0x0][0x218], RZ ;  /* 0x000086000b007a24 */ /* 0x000fe200078e02ff */
[----:B------:R-:W-:Y:S01]  /*1c60*/  ISETP.GE.AND P2, PT, R36, c[0x0][0x16c], PT ;  /* 0x00005b0024007a0c */ /* 0x000fe20003f46270 */
[----:B------:R-:W-:-:S04]  /*1c70*/  IMAD.WIDE.U32 R38, R15, c[0x0][0x188], R4 ;  /* 0x000062000f267a25 */ /* 0x000fc800078e0004 */
[----:B------:R-:W-:Y:S01]  /*1c80*/  IMAD.U32 R7, RZ, RZ, UR21 ;  /* 0x00000015ff077e24 */ /* 0x000fe2000f8e00ff */
[----:B------:R1:W-:Y:S01]  /*1c90*/  STL.64 [R1+0x28], R38 ;  /* 0x0000282601007387 */ /* 0x0003e20000100a00 */
[----:B------:R-:W-:Y:S01]  /*1ca0*/  IMAD R7, R15, c[0x0][0x21c], R0 ;  /* 0x000087000f077a24 */ /* 0x000fe200078e0200 */
[----:B------:R-:W-:Y:S01]  /*1cb0*/  SEL R0, RZ, 0x4, P2 ;  /* 0x00000004ff007807 */ /* 0x000fe20001000000 */
[----:B------:R-:W-:Y:S01]  /*1cc0*/  IMAD.U32 R5, RZ, RZ, UR18 ;  /* 0x00000012ff057e24 */ /* 0x000fe2000f8e00ff */
[----:B------:R-:W-:Y:S01]  /*1cd0*/  LEA R4, P2, R6, R38, 0x6 ;  /* 0x0000002606047211 */ /* 0x000fe200078430ff */
[----:B------:R-:W-:Y:S01]  /*1ce0*/  IMAD.IADD R37, R39, 0x1, R8 ;  /* 0x0000000127257824 */ /* 0x000fe200078e0208 */
[----:B------:R-:W-:Y:S01]  /*1cf0*/  IADD3 R12, R0, R9, R252 ;  /* 0x00000009000c7210 */ /* 0x000fe20007ffe0fc */
[----:B------:R-:W-:Y:S01]  /*1d00*/  UMOV UR18, 0x6 ;  /* 0x0000000600127882 */ /* 0x000fe20000000000 */
[C---:B------:R-:W-:Y:S01]  /*1d10*/  IMAD.WIDE.U32 R16, R15.reuse, c[0x0][0x278], R16 ;  /* 0x00009e000f107a25 */ /* 0x040fe200078e0010 */
[----:B------:R-:W-:Y:S01]  /*1d20*/  USHF.L.U64.HI UR7, UR6, UR18, UR7 ;  /* 0x0000001206077299 */ /* 0x000fe20008010207 */
[----:B------:R-:W-:Y:S01]  /*1d30*/  LEA.HI.X R0, R6, R37, R5, 0x6, P2 ;  /* 0x0000002506007211 */ /* 0x000fe200010f3405 */
[----:B------:R-:W-:Y:S01]  /*1d40*/  STL [R1+0x44], R37 ;  /* 0x0000442501007387 */ /* 0x000fe20000100800 */
[----:B------:R-:W-:Y:S01]  /*1d50*/  LEA R6, P2, R4, c[0x0][0x160], 0x1 ;  /* 0x0000580004067a11 */ /* 0x000fe200078408ff */
[----:B------:R-:W-:Y:S01]  /*1d60*/  UIMAD UR7, UR7, UR11, URZ ;  /* 0x0000000b070772a4 */ /* 0x000fe2000f8e023f */
[----:B------:R-:W-:Y:S01]  /*1d70*/  LOP3.LUT P4, RZ, R12, 0x1, RZ, 0xc0, !PT ;  /* 0x000000010cff7812 */ /* 0x000fe2000788c0ff */
[----:B------:R-:W-:Y:S01]  /*1d80*/  USHF.R.S32.HI UR6, URZ, 0x1f, UR4 ;  /* 0x0000001f3f067899 */ /* 0x000fe20008011404 */
[----:B------:R-:W-:Y:S01]  /*1d90*/  IMAD.WIDE.U32 R22, R15, c[0x0][0x290], R22 ;  /* 0x0000a4000f167a25 */ /* 0x000fe200078e0016 */
[----:B------:R-:W-:Y:S01]  /*1da0*/  UIMAD UR7, UR15, UR19, UR7 ;  /* 0x000000130f0772a4 */ /* 0x000fe2000f8e0207 */
[----:B------:R-:W-:-:S02]  /*1db0*/  ISETP.GE.OR P4, PT, R245, UR16, !P4 ;  /* 0x00000010f5007c0c */ /* 0x000fc4000e786670 */
[----:B------:R-:W-:Y:S01]  /*1dc0*/  IMAD.WIDE.U32 R20, R15, c[0x0][0x240], R20 ;  /* 0x000090000f147a25 */ /* 0x000fe200078e0014 */
[----:B------:R-:W-:-:S03]  /*1dd0*/  UMOV UR15, 0x1 ;  /* 0x00000001000f7882 */ /* 0x000fc60000000000 */
[----:B-1----:R-:W-:-:S04]  /*1de0*/  IMAD.WIDE.U32 R38, R15, c[0x0][0x218], R2 ;  /* 0x000086000f267a25 */ /* 0x002fc800078e0002 */
[----:B------:R-:W-:Y:S01]  /*1df0*/  IMAD.IADD R9, R39, 0x1, R7 ;  /* 0x0000000127097824 */ /* 0x000fe200078e0207 */
[----:B------:R-:W-:Y:S01]  /*1e00*/  LEA.HI.X R7, R4, c[0x0][0x164], R0, 0x1, P2 ;  /* 0x0000590004077a11 */ /* 0x000fe200010f0c00 */
[----:B------:R-:W-:Y:S01]  /*1e10*/  IMAD R0, R11, c[0x0][0x278], RZ ;  /* 0x00009e000b007a24 */ /* 0x000fe200078e02ff */
[----:B------:R1:W-:Y:S01]  /*1e20*/  STL.64 [R1+0x20], R38 ;  /* 0x0000202601007387 */ /* 0x0003e20000100a00 */
[----:B------:R-:W-:Y:S01]  /*1e30*/  IMAD.U32 R2, R14, 0x20, R10 ;  /* 0x000000200e027824 */ /* 0x000fe200078e000a */
[----:B------:R-:W-:Y:S01]  /*1e40*/  ISETP.GT.AND P2, PT, R85, 0xf, PT ;  /* 0x0000000f5500780c */ /* 0x000fe20003f44270 */
[----:B------:R-:W-:Y:S01]  /*1e50*/  IMAD R4, R15, c[0x0][0x27c], R0 ;  /* 0x00009f000f047a24 */ /* 0x000fe200078e0200 */
[----:B------:R-:W-:Y:S01]  /*1e60*/  SEL R0, R218, 0xffffffe0, !P0 ;  /* 0xffffffe0da007807 */ /* 0x000fe20004000000 */
[----:B------:R-:W-:Y:S01]  /*1e70*/  IMAD.SHL.U32 R210, R2, 0x2, RZ ;  /* 0x0000000202d27824 */ /* 0x000fe200078e00ff */
[----:B------:R-:W-:Y:S01]  /*1e80*/  LOP3.LUT P0, RZ, R12, 0x2, RZ, 0xc0, !PT ;  /* 0x000000020cff7812 */ /* 0x000fe2000780c0ff */
[----:B------:R-:W-:-:S02]  /*1e90*/  IMAD.MOV.U32 R8, RZ, RZ, R38 ;  /* 0x000000ffff087224 */ /* 0x000fc400078e0026 */
[----:B------:R-:W-:Y:S01]  /*1ea0*/  IMAD.IADD R211, R210, 0x1, R0 ;  /* 0x00000001d2d37824 */ /* 0x000fe200078e0200 */
[----:B------:R-:W2:Y:S01]  /*1eb0*/  LDSM.16.M88.4 R160, [R210+0x6080] ;  /* 0x00608000d2a0783b */ /* 0x000ea20000000200 */
[----:B------:R-:W-:Y:S01]  /*1ec0*/  IMAD.U32 R3, RZ, RZ, UR19 ;  /* 0x00000013ff037e24 */ /* 0x000fe2000f8e00ff */
[----:B------:R-:W-:Y:S01]  /*1ed0*/  ISETP.GE.OR P0, PT, R245, UR16, !P0 ;  /* 0x00000010f5007c0c */ /* 0x000fe2000c706670 */
[----:B------:R-:W-:Y:S01]  /*1ee0*/  IMAD.IADD R5, R17, 0x1, R4 ;  /* 0x0000000111057824 */ /* 0x000fe200078e0204 */
[----:B------:R-:W3:Y:S01]  /*1ef0*/  LDSM.16.M88.4 R164, [R210+0x7080] ;  /* 0x00708000d2a4783b */ /* 0x000ee20000000200 */
[C---:B------:R-:W-:Y:S02]  /*1f00*/  IMAD R4, R11.reuse, c[0x0][0x290], RZ ;  /* 0x0000a4000b047a24 */ /* 0x040fe400078e02ff */
[----:B------:R-:W-:Y:S01]  /*1f10*/  IMAD R11, R11, c[0x0][0x240], RZ ;  /* 0x000090000b0b7a24 */ /* 0x000fe200078e02ff */
[----:B------:R-:W4:Y:S01]  /*1f20*/  LDSM.16.M88.4 R168, [R211+0x6080] ;  /* 0x00608000d3a8783b */ /* 0x000f220000000200 */
[----:B------:R-:W-:-:S02]  /*1f30*/  IMAD R27, R15, c[0x0][0x294], R4 ;  /* 0x0000a5000f1b7a24 */ /* 0x000fc400078e0204 */
[----:B------:R-:W-:Y:S01]  /*1f40*/  IMAD.SHL.U32 R14, R29, 0x10, RZ ;  /* 0x000000101d0e7824 */ /* 0x000fe200078e00ff */
[----:B------:R-:W2:Y:S04]  /*1f50*/  LDSM.16.M88.4 R172, [R211+0x7080] ;  /* 0x00708000d3ac783b */ /* 0x000ea80000000200 */
[----:B------:R-:W2:Y:S01]  /*1f60*/  LDSM.16.M88.4 R176, [R210+0x8080] ;  /* 0x00808000d2b0783b */ /* 0x000ea20000000200 */
[----:B-1----:R-:W-:-:S03]  /*1f70*/  CS2R R38, SRZ ;  /* 0x0000000000267805 */ /* 0x002fc6000001ff00 */
        /* <DEDUP_REMOVED lines=8> */
[----:B------:R2:W-:Y:S04]  /*2000*/  STL.64 [R1+0x8], R8 ;  /* 0x0000080801007387 */ /* 0x0005e80000100a00 */
[----:B------:R1:W-:Y:S04]  /*2010*/  STL.64 [R1+0x18], R16 ;  /* 0x0000181001007387 */ /* 0x0003e80000100a00 */
[----:B------:R3:W-:Y:S04]  /*2020*/  STL [R1+0x38], R5 ;  /* 0x0000380501007387 */ /* 0x0007e80000100800 */
[----:B------:R-:W-:Y:S04]  /*2030*/  STL.64 [R1+0x10], R22 ;  /* 0x0000101601007387 */ /* 0x000fe80000100a00 */
[----:B------:R-:W-:Y:S04]  /*2040*/  STL.64 [R1+0x30], R20 ;  /* 0x0000301401007387 */ /* 0x000fe80000100a00 */
[----:B------:R-:W-:Y:S01]  /*2050*/  @!PT LDS RZ, [RZ] ;  /* 0x00000000fffff984 */ /* 0x000fe20000000800 */
[----:B------:R-:W-:Y:S01]  /*2060*/  @!PT LDS RZ, [RZ] ;  /* 0x00000000fffff984 */ /* 0x000fe20000000800 */
[----:B------:R-:W-:Y:S01]  /*2070*/  @!PT LDS RZ, [RZ] ;  /* 0x00000000fffff984 */ /* 0x000fe20000000800 */
[----:B------:R4:W-:Y:S04]  /*2080*/  LDGSTS.E.BYPASS.LTC128B.128 [R250+0x6080], [R6.64], !P4 ;  /* 0x0608000006fa7fae */ /* 0x0009e8000e101d4c */
[----:B------:R4:W-:Y:S01]  /*2090*/  LDGSTS.E.BYPASS.LTC128B.128 [R250+0x7080], [R6.64+0x40], !P0 ;  /* 0x0708004006fa7fae */ /* 0x0009e2000c101d4c */
[----:B------:R-:W-:Y:S01]  /*20a0*/  @!P2 IADD3 R10, P0, R16, UR4, RZ ;  /* 0x00000004100aac10 */ /* 0x000fe2000ff1e0ff */
[----:B--2---:R-:W-:Y:S01]  /*20b0*/  IMAD.WIDE.U32 R8, R3, UR11, R8 ;  /* 0x0000000b03087c25 */ /* 0x004fe2000f8e0008 */
[----:B------:R-:W-:-:S02]  /*20c0*/  SHF.R.S32.HI R3, RZ, 0x1f, R18 ;  /* 0x0000001fff037819 */ /* 0x000fc40000011412 */
[----:B-1----:R-:W-:Y:S02]  /*20d0*/  @!P2 IADD3.X R17, R5, UR6, RZ, P0, !PT ;  /* 0x000000060511ac10 */ /* 0x002fe400087fe4ff */
[----:B------:R-:W-:Y:S02]  /*20e0*/  LEA.HI R3, R3, R18, RZ, 0x2 ;  /* 0x0000001203037211 */ /* 0x000fe400078f10ff */
[----:B------:R-:W-:Y:S01]  /*20f0*/  IADD3 R0, R9, UR7, RZ ;  /* 0x0000000709007c10 */ /* 0x000fe2000fffe0ff */
[----:B------:R-:W-:Y:S01]  /*2100*/  IMAD.SHL.U32 R9, R19, 0x40, RZ ;  /* 0x0000004013097824 */ /* 0x000fe200078e00ff */
[----:B------:R-:W-:Y:S01]  /*2110*/  LOP3.LUT R3, R3, 0x1ffffffc, RZ, 0xc0, !PT ;  /* 0x1ffffffc03037812 */ /* 0x000fe200078ec0ff */
[----:B------:R-:W-:Y:S01]  /*2120*/  UIADD3 UR7, UR17, 0x1, -UR10 ;  /* 0x0000000111077890 */ /* 0x000fe2000fffe80a */
[----:B------:R-:W-:Y:S01]  /*2130*/  LEA R2, P4, R8, c[0x0][0x1f0], 0x1 ;  /* 0x00007c0008027a11 */ /* 0x000fe200078808ff */
[----:B------:R-:W-:Y:S01]  /*2140*/  UIADD3 UR17, UR17, -UR9, URZ ;  /* 0x8000000911117290 */ /* 0x000fe2000fffe03f */
[----:B---3--:R-:W-:Y:S01]  /*2150*/  LOP3.LUT R5, R33, 0xffffffe0, RZ, 0xc0, !PT ;  /* 0xffffffe021057812 */ /* 0x008fe200078ec0ff */
[----:B------:R-:W-:Y:S01]  /*2160*/  IMAD.IADD R18, R18, 0x1, -R3 ;  /* 0x0000000112127824 */ /* 0x000fe200078e0a03 */
[----:B------:R-:W-:Y:S01]  /*2170*/  LEA.HI.X R3, R8, c[0x0][0x1f4], R0, 0x1, P4 ;  /* 0x00007d0008037a11 */ /* 0x000fe200020f0c00 */
[----:B------:R-:W-:Y:S01]  /*2180*/  IMAD.U32 R246, RZ, RZ, UR7 ;  /* 0x00000007fff67e24 */ /* 0x000fe2000f8e00ff */
[----:B------:R-:W-:Y:S01]  /*2190*/  LOP3.LUT R0, R31, 0xfffffff0, RZ, 0xc0, !PT ;  /* 0xfffffff01f007812 */ /* 0x000fe200078ec0ff */
[----:B------:R-:W-:Y:S01]  /*21a0*/  IMAD.IADD R4, R85, 0x1, -R5 ;  /* 0x0000000155047824 */ /* 0x000fe200078e0a05 */
[----:B------:R-:W-:-:S02]  /*21b0*/  ISETP.GE.AND P4, PT, R28, c[0x0][0x1fc], PT ;  /* 0x00007f001c007a0c */ /* 0x000fc40003f86270 */
[----:B------:R-:W-:Y:S01]  /*21c0*/  ISETP.GE.OR P0, PT, R28, c[0x0][0x1fc], !P6 ;  /* 0x00007f001c007a0c */ /* 0x000fe20007706670 */
[----:B------:R-:W-:Y:S01]  /*21d0*/  IMAD.IADD R0, R85, 0x1, -R0 ;  /* 0x0000000155007824 */ /* 0x000fe200078e0a00 */
[----:B------:R-:W-:Y:S01]  /*21e0*/  LOP3.LUT R9, R9, 0x1c0, RZ, 0xc0, !PT ;  /* 0x000001c009097812 */ /* 0x000fe200078ec0ff */
[----:B------:R-:W-:Y:S01]  /*21f0*/  IMAD R28, R15, c[0x0][0x244], R11 ;  /* 0x000091000f1c7a24 */ /* 0x000fe200078e020b */
[----:B------:R-:W-:Y:S02]  /*2200*/  SHF.R.S32.HI R11, RZ, 0x1f, R4 ;  /* 0x0000001fff0b7819 */ /* 0x000fe40000011404 */
[----:B------:R-:W-:Y:S02]  /*2210*/  LEA.HI R5, R0, R0, RZ, 0x1 ;  /* 0x0000000000057211 */ /* 0x000fe400078f08ff */
[----:B------:R-:W-:Y:S02]  /*2220*/  SHF.R.S32.HI R8, RZ, 0x1f, R0 ;  /* 0x0000001fff087819 */ /* 0x000fe40000011400 */
[----:B------:R-:W-:-:S02]  /*2230*/  LOP3.LUT R13, R5, 0x7fffffe, RZ, 0xc0, !PT ;  /* 0x07fffffe050d7812 */ /* 0x000fc400078ec0ff */
[----:B------:R-:W-:Y:S02]  /*2240*/  LEA.HI R8, R8, R0, RZ, 0x3 ;  /* 0x0000000008087211 */ /* 0x000fe400078f18ff */
[----:B------:R-:W-:Y:S01]  /*2250*/  LEA.HI R11, R11, R4, RZ, 0x2 ;  /* 0x000000040b0b7211 */ /* 0x000fe200078f10ff */
[----:B------:R-:W-:Y:S01]  /*2260*/  IMAD.IADD R16, R0, 0x1, -R13 ;  /* 0x0000000100107824 */ /* 0x000fe200078e0a0d */
[----:B------:R-:W-:Y:S02]  /*2270*/  LOP3.LUT R15, R9, 0x30, R14, 0xf8, !PT ;  /* 0x00000030090f7812 */ /* 0x000fe400078ef80e */
[----:B------:R-:W-:Y:S02]  /*2280*/  LOP3.LUT R14, R8, 0xfffffff8, RZ, 0xc0, !PT ;  /* 0xfffffff8080e7812 */ /* 0x000fe400078ec0ff */
[----:B------:R-:W-:Y:S02]  /*2290*/  SHF.R.S32.HI R8, RZ, 0x3, R8 ;  /* 0x00000003ff087819 */ /* 0x000fe40000011408 */
[----:B------:R-:W-:Y:S01]  /*22a0*/  LOP3.LUT R13, R11, 0x7ffffffc, RZ, 0xc0, !PT ;  /* 0x7ffffffc0b0d7812 */ /* 0x000fe200078ec0ff */
[----:B------:R-:W-:Y:S01]  /*22b0*/  IMAD.IADD R0, R0, 0x1, -R14 ;  /* 0x0000000100007824 */ /* 0x000fe200078e0a0e */
[----:B------:R-:W-:Y:S01]  /*22c0*/  SEL R19, RZ, 0x1, P5 ;  /* 0x00000001ff137807 */ /* 0x000fe20002800000 */
[----:B------:R-:W-:Y:S01]  /*22d0*/  IMAD R16, R8, 0x8, R16 ;  /* 0x0000000808107824 */ /* 0x000fe200078e0210 */
[----:B------:R-:W-:Y:S01]  /*22e0*/  LOP3.LUT P5, RZ, R12, 0x4, RZ, 0xc0, !PT ;  /* 0x000000040cff7812 */ /* 0x000fe200078ac0ff */
[----:B------:R-:W-:Y:S01]  /*22f0*/  IMAD R214, R8, 0x200, R25 ;  /* 0x0000020008d67824 */ /* 0x000fe200078e0219 */
[----:B------:R-:W-:Y:S01]  /*2300*/  SHF.R.S32.HI R8, RZ, 0x1f, R5 ;  /* 0x0000001fff087819 */ /* 0x000fe20000011405 */
[----:B------:R-:W-:Y:S01]  /*2310*/  IMAD.IADD R13, R4, 0x1, -R13 ;  /* 0x00000001040d7824 */ /* 0x000fe200078e0a0d */
[----:B------:R-:W-:Y:S01]  /*2320*/  SHF.R.S32.HI R4, RZ, 0x1, R5 ;  /* 0x00000001ff047819 */ /* 0x000fe20000011405 */
[----:B------:R-:W-:Y:S01]  /*2330*/  IMAD.SHL.U32 R14, R30, 0x2, RZ ;  /* 0x000000021e0e7824 */ /* 0x000fe200078e00ff */
[----:B------:R-:W-:Y:S01]  /*2340*/  LEA.HI R5, R32, R85, RZ, 0x7 ;  /* 0x0000005520057211 */ /* 0x000fe200078f38ff */
[----:B------:R-:W-:Y:S01]  /*2350*/  IMAD R18, R18, 0x4, R13 ;  /* 0x0000000412127824 */ /* 0x000fe200078e020d */
[----:B------:R-:W-:-:S02]  /*2360*/  LOP3.LUT R15, R15, 0x8, R34, 0xf8, !PT ;  /* 0x000000080f0f7812 */ /* 0x000fc400078ef822 */
[----:B------:R-:W-:Y:S01]  /*2370*/  SHF.R.U32.HI R12, RZ, 0x4, R5 ;  /* 0x00000004ff0c7819 */ /* 0x000fe20000011605 */
[----:B------:R-:W-:Y:S01]  /*2380*/  IMAD.SHL.U32 R5, R26, 0x10, RZ ;  /* 0x000000101a057824 */ /* 0x000fe200078e00ff */
[----:B------:R-:W-:Y:S01]  /*2390*/  SHF.R.U32.HI R9, RZ, 0x3, R9 ;  /* 0x00000003ff097819 */ /* 0x000fe20000011609 */
[----:B------:R-:W-:Y:S01]  /*23a0*/  IMAD.SHL.U32 R248, R18, 0x2, RZ ;  /* 0x0000000212f87824 */ /* 0x000fe200078e00ff */
[----:B------:R-:W-:Y:S02]  /*23b0*/  LEA.HI R8, R8, R4, RZ, 0x2 ;  /* 0x0000000408087211 */ /* 0x000fe400078f10ff */
[----:B------:R-:W-:Y:S02]  /*23c0*/  ISETP.GE.OR P5, PT, R245, UR16, !P5 ;  /* 0x00000010f5007c0c */ /* 0x000fe4000efa6670 */
[----:B------:R-:W-:Y:S02]  /*23d0*/  LOP3.LUT R9, R15, R9, RZ, 0x3c, !PT ;  /* 0x000000090f097212 */ /* 0x000fe400078e3cff */
[----:B------:R-:W-:-:S02]  /*23e0*/  LOP3.LUT R5, R5, 0x10, RZ, 0xc0, !PT ;  /* 0x0000001005057812 */ /* 0x000fc400078ec0ff */
[----:B------:R-:W-:Y:S01]  /*23f0*/  SEL R15, RZ, 0xffffffff, P4 ;  /* 0xffffffffff0f7807 */ /* 0x000fe20002000000 */
[----:B------:R-:W-:Y:S01]  /*2400*/  IMAD R209, R26, 0x200, R9 ;  /* 0x000002001ad17824 */ /* 0x000fe200078e0209 */
[----:B------:R-:W-:Y:S02]  /*2410*/  LOP3.LUT R8, R8, 0xfffffffc, RZ, 0xc0, !PT ;  /* 0xfffffffc08087812 */ /* 0x000fe400078ec0ff */
[----:B------:R-:W-:Y:S01]  /*2420*/  LOP3.LUT R12, R5, 0x8, R12, 0xf8, !PT ;  /* 0x00000008050c7812 */ /* 0x000fe200078ef80c */
[----:B------:R-:W-:Y:S01]  /*2430*/  IMAD.SHL.U32 R5, R15, 0x2, RZ ;  /* 0x000000020f057824 */ /* 0x000fe200078e00ff */
[----:B------:R-:W-:Y:S01]  /*2440*/  ISETP.GE.OR P6, PT, R36, c[0x0][0x1fc], !P6 ;  /* 0x00007f0024007a0c */ /* 0x000fe200077c6670 */
[----:B------:R-:W-:Y:S01]  /*2450*/  IMAD.IADD R8, R4, 0x1, -R8 ;  /* 0x0000000104087824 */ /* 0x000fe200078e0a08 */
[C---:B------:R-:W-:Y:S01]  /*2460*/  @!P2 LEA R4, P4, R10.reuse, c[0x0][0x258], 0x2 ;  /* 0x000096000a04aa11 */ /* 0x040fe200078810ff */
[----:B------:R4:W-:Y:S01]  /*2470*/  LDGSTS.E.BYPASS.LTC128B.128 [R250+0x8080], [R6.64+0x80], !P5 ;  /* 0x0808008006fa7fae */ /* 0x0009e2000e901d4c */
[----:B------:R-:W-:Y:S01]  /*2480*/  LOP3.LUT R13, R5, 0x2, R19, 0xe2, !PT ;  /* 0x00000002050d7812 */ /* 0x000fe200078ee213 */
[----:B------:R-:W-:Y:S01]  /*2490*/  IMAD.SHL.U32 R209, R209, 0x2, RZ ;  /* 0x00000002d1d17824 */ /* 0x000fe200078e00ff */
[----:B------:R-:W-:-:S02]  /*24a0*/  @!P2 LEA.HI.X R5, R10, c[0x0][0x25c], R17, 0x2, P4 ;  /* 0x000097000a05aa11 */ /* 0x000fc400020f1411 */
[----:B------:R-:W-:Y:S02]  /*24b0*/  ISETP.GE.AND P4, PT, R36, c[0x0][0x1fc], PT ;  /* 0x00007f0024007a0c */ /* 0x000fe40003f86270 */
[C---:B------:R-:W-:Y:S01]  /*24c0*/  LOP3.LUT P5, RZ, R0.reuse, 0x4, RZ, 0xc0, !PT ;  /* 0x0000000400ff7812 */ /* 0x040fe200078ac0ff */
[----:B------:R-:W-:Y:S01]  /*24d0*/  CS2R R36, SRZ ;  /* 0x0000000000247805 */ /* 0x000fe2000001ff00 */
[----:B------:R-:W-:Y:S02]  /*24e0*/  SEL R251, RZ, 0x4, P4 ;  /* 0x00000004fffb7807 */ /* 0x000fe40002000000 */
[----:B------:R-:W-:Y:S02]  /*24f0*/  LOP3.LUT P4, RZ, R0, 0x2, RZ, 0xc0, !PT ;  /* 0x0000000200ff7812 */ /* 0x000fe4000788c0ff */
[----:B------:R-:W-:Y:S02]  /*2500*/  SEL R218, R218, 0xffffffe0, !P5 ;  /* 0xffffffe0dada7807 */ /* 0x000fe40006800000 */
[----:B------:R-:W-:-:S02]  /*2510*/  SEL R219, R221, 0xfffffff0, !P4 ;  /* 0xfffffff0dddb7807 */ /* 0x000fc40006000000 */
[----:B------:R-:W-:Y:S02]  /*2520*/  SHF.R.S32.HI R244, RZ, 0x2, R11 ;  /* 0x00000002fff47819 */ /* 0x000fe4000001140b */
[----:B------:R-:W-:Y:S02]  /*2530*/  IADD3 R246, R246, -UR9, -R248 ;  /* 0x80000009f6f67c10 */ /* 0x000fe4000fffe8f8 */
[----:B------:R-:W-:Y:S01]  /*2540*/  LOP3.LUT R252, R14, 0x2, R252, 0xe2, !PT ;  /* 0x000000020efc7812 */ /* 0x000fe200078ee2fc */
[----:B------:R-:W-:Y:S01]  /*2550*/  IMAD R244, R24, 0x10, R244 ;  /* 0x0000001018f47824 */ /* 0x000fe200078e02f4 */
[----:B------:R-:W-:Y:S02]  /*2560*/  IADD3 R247, R246, c[0x0][0x2a4], RZ ;  /* 0x0000a900f6f77a10 */ /* 0x000fe40007ffe0ff */
[----:B------:R-:W-:Y:S01]  /*2570*/  LOP3.LUT R251, R13, R251, RZ, 0xfc, !PT ;  /* 0x000000fb0dfb7212 */ /* 0x000fe200078efcff */
[----:B----4-:R-:W-:Y:S01]  /*2580*/  @!P2 IMAD.SHL.U32 R7, R85, 0x10, RZ ;  /* 0x000000105507a824 */ /* 0x010fe200078e00ff */
[----:B------:R-:W-:Y:S01]  /*2590*/  IADD3 R249, -R248, UR14, RZ ;  /* 0x0000000ef8f97c10 */ /* 0x000fe2000fffe1ff */
[----:B------:R-:W-:-:S03]  /*25a0*/  IMAD.SHL.U32 R6, R26, 0x8, RZ ;  /* 0x000000081a067824 */ /* 0x000fc600078e00ff */
[----:B------:R1:W-:Y:S02]  /*25b0*/  @!P2 LDGSTS.E.BYPASS.LTC128B.128 [R7+0xf080], [R4.64] ;  /* 0x0f0800000407afae */ /* 0x0003e4000b901d4c */
[----:B------:R-:W-:Y:S02]  /*25c0*/  LOP3.LUT R6, R6, 0x8, RZ, 0xc0, !PT ;  /* 0x0000000806067812 */ /* 0x000fe400078ec0ff */
[----:B------:R-:W0:Y:S04]  /*25d0*/  LDGDEPBAR ;  /* 0x00000000000079af */ /* 0x000e280000000000 */
[----:B------:R2:W-:Y:S04]  /*25e0*/  LDGSTS.E.BYPASS.LTC128B.128 [R250+0xc080], [R2.64], !P1 ;  /* 0x0c08000002fa7fae */ /* 0x0005e8000c901d4c */
[----:B------:R2:W-:Y:S01]  /*25f0*/  LDGSTS.E.BYPASS.LTC128B.128 [R250+0xd080], [R2.64+0x40], !P0 ;  /* 0x0d08004002fa7fae */ /* 0x0005e2000c101d4c */
[----:B------:R-:W-:-:S03]  /*2600*/  LOP3.LUT P0, RZ, R8, 0x2, RZ, 0xc0, !PT ;  /* 0x0000000208ff7812 */ /* 0x000fc6000780c0ff */
[----:B------:R2:W-:Y:S01]  /*2610*/  LDGSTS.E.BYPASS.LTC128B.128 [R250+0xe080], [R2.64+0x80], !P6 ;  /* 0x0e08008002fa7fae */ /* 0x0005e2000f101d4c */
[----:B------:R-:W-:Y:S01]  /*2620*/  SEL R221, R221, 0xfffffff0, !P0 ;  /* 0xfffffff0dddd7807 */ /* 0x000fe20004000000 */
[----:B-1----:R-:W-:Y:S01]  /*2630*/  IMAD.SHL.U32 R5, R0, 0x40, RZ ;  /* 0x0000004000057824 */ /* 0x002fe200078e00ff */
[----:B------:R-:W-:Y:S01]  /*2640*/  IADD3 R0, P1, R22, UR4, RZ ;  /* 0x0000000416007c10 */ /* 0x000fe2000ff3e0ff */
[----:B------:R-:W-:Y:S01]  /*2650*/  IMAD.IADD R7, R23, 0x1, R27 ;  /* 0x0000000117077824 */ /* 0x000fe200078e021b */
[----:B------:R-:W-:Y:S01]  /*2660*/  UMOV UR4, URZ ;  /* 0x0000003f00047c82 */ /* 0x000fe20008000000 */
[----:B------:R-:W-:Y:S01]  /*2670*/  IMAD.SHL.U32 R4, R8, 0x40, RZ ;  /* 0x0000004008047824 */ /* 0x000fe200078e00ff */
[----:B------:R-:W-:Y:S02]  /*2680*/  LOP3.LUT R5, R5, 0x1c0, RZ, 0xc0, !PT ;  /* 0x000001c005057812 */ /* 0x000fe400078ec0ff */
[----:B------:R1:W-:Y:S02]  /*2690*/  STL [R1+0x4], R7 ;  /* 0x0000040701007387 */ /* 0x0003e40000100800 */
[----:B------:R-:W-:-:S02]  /*26a0*/  SHF.R.U32.HI R10, RZ, 0x3, R5 ;  /* 0x00000003ff0a7819 */ /* 0x000fc40000011605 */
[----:B------:R-:W-:Y:S02]  /*26b0*/  LOP3.LUT R4, R4, 0xc0, RZ, 0xc0, !PT ;  /* 0x000000c004047812 */ /* 0x000fe400078ec0ff */
[----:B------:R-:W-:Y:S02]  /*26c0*/  LOP3.LUT R10, R10, R5, R6, 0x1e, !PT ;  /* 0x000000050a0a7212 */ /* 0x000fe400078e1e06 */
[----:B------:R-:W-:-:S03]  /*26d0*/  SHF.R.U32.HI R5, RZ, 0x3, R4 ;  /* 0x00000003ff057819 */ /* 0x000fc60000011604 */
[----:B------:R-:W-:Y:S01]  /*26e0*/  IMAD.IADD R214, R214, 0x1, R10 ;  /* 0x00000001d6d67824 */ /* 0x000fe200078e020a */
[C---:B--2---:R-:W-:Y:S02]  /*26f0*/  LOP3.LUT R2, R5.reuse, R12, R4, 0x1e, !PT ;  /* 0x0000000c05027212 */ /* 0x044fe400078e1e04 */
[CC--:B------:R-:W-:Y:S02]  /*2700*/  LOP3.LUT R208, R5.reuse, R4.reuse, R208, 0x1e, !PT ;  /* 0x0000000405d07212 */ /* 0x0c0fe400078e1ed0 */
[----:B------:R-:W-:Y:S02]  /*2710*/  LOP3.LUT R3, R5, R4, R6, 0x1e, !PT ;  /* 0x0000000405037212 */ /* 0x000fe400078e1e06 */
[----:B------:R-:W-:-:S05]  /*2720*/  LEA R214, R214, 0x13480, 0x1 ;  /* 0x00013480d6d67811 */ /* 0x000fca00078e08ff */
[--C-:B------:R-:W-:Y:S01]  /*2730*/  IMAD R215, R218, 0x2, R214.reuse ;  /* 0x00000002dad77824 */ /* 0x100fe200078e02d6 */
[----:B-1----:R-:W-:Y:S01]  /*2740*/  IADD3.X R7, R7, UR6, RZ, P1, !PT ;  /* 0x0000000607077c10 */ /* 0x002fe20008ffe4ff */
[----:B------:R-:W-:Y:S01]  /*2750*/  ULDC UR6, c[0x0][0x2a0] ;  /* 0x0000a80000067ab9 */ /* 0x000fe20000000800 */
[C---:B------:R-:W-:Y:S01]  /*2760*/  LEA R8, P1, R0.reuse, c[0x0][0x280], 0x2 ;  /* 0x0000a00000087a11 */ /* 0x040fe200078210ff */
[----:B------:R-:W-:Y:S01]  /*2770*/  ULOP3.LUT UR6, URZ, UR6, URZ, 0x33, !UPT ;  /* 0x000000063f067292 */ /* 0x000fe2000f8e333f */
[----:B------:R-:W-:Y:S02]  /*2780*/  IMAD R216, R219, 0x2, R214 ;  /* 0x00000002dbd87824 */ /* 0x000fe400078e02d6 */
[----:B------:R-:W-:Y:S01]  /*2790*/  LEA.HI.X R9, R0, c[0x0][0x284], R7, 0x2, P1 ;  /* 0x0000a10000097a11 */ /* 0x000fe200008f1407 */
[----:B------:R-:W-:Y:S01]  /*27a0*/  IMAD.SHL.U32 R0, R16, 0x20, RZ ;  /* 0x0000002010007824 */ /* 0x000fe200078e00ff */
[----:B------:R-:W-:Y:S01]  /*27b0*/  ISETP.GE.AND P1, PT, R85, 0x10, PT ;  /* 0x000000105500780c */ /* 0x000fe20003f26270 */
[----:B------:R-:W-:Y:S01]  /*27c0*/  IMAD R219, R219, 0x2, R215 ;  /* 0x00000002dbdb7824 */ /* 0x000fe200078e02d7 */
[----:B------:R-:W-:Y:S01]  /*27d0*/  IADD3 R246, R246, UR6, RZ ;  /* 0x00000006f6f67c10 */ /* 0x000fe2000fffe0ff */
[----:B------:R-:W-:-:S02]  /*27e0*/  IMAD R4, R24, 0x200, R0 ;  /* 0x0000020018047824 */ /* 0x000fc400078e0200 */
[C---:B------:R-:W-:Y:S02]  /*27f0*/  IMAD.IADD R220, R0.reuse, 0x1, R2 ;  /* 0x0000000100dc7824 */ /* 0x040fe400078e0202 */
[----:B------:R-:W-:Y:S02]  /*2800*/  IMAD.IADD R208, R0, 0x1, R208 ;  /* 0x0000000100d07824 */ /* 0x000fe400078e02d0 */
[----:B------:R-:W-:Y:S02]  /*2810*/  IMAD.IADD R0, R21, 0x1, R28 ;  /* 0x0000000115007824 */ /* 0x000fe400078e021c */
[----:B------:R-:W-:Y:S01]  /*2820*/  IMAD.IADD R217, R4, 0x1, R3 ;  /* 0x0000000104d97824 */ /* 0x000fe200078e0203 */
[----:B------:R-:W-:Y:S01]  /*2830*/  LEA R208, R208, 0x80, 0x1 ;  /* 0x00000080d0d07811 */ /* 0x000fe200078e08ff */
[----:B------:R-:W-:Y:S01]  /*2840*/  @!P1 IMAD.SHL.U32 R3, R85, 0x10, RZ ;  /* 0x0000001055039824 */ /* 0x000fe200078e00ff */
[----:B------:R1:W-:Y:S01]  /*2850*/  STL [R1+0x3c], R0 ;  /* 0x00003c0001007387 */ /* 0x0003e20000100800 */
[C---:B------:R-:W-:Y:S01]  /*2860*/  IMAD.SHL.U32 R212, R217.reuse, 0x2, RZ ;  /* 0x00000002d9d47824 */ /* 0x040fe200078e00ff */
[----:B------:R-:W-:Y:S01]  /*2870*/  CS2R R84, SRZ ;  /* 0x0000000000547805 */ /* 0x000fe2000001ff00 */
[----:B------:R-:W-:Y:S01]  /*2880*/  IMAD R218, R218, 0x2, R216 ;  /* 0x00000002dada7824 */ /* 0x000fe200078e02d8 */
[----:B------:R2:W-:Y:S01]  /*2890*/  @!P1 LDGSTS.E.BYPASS.LTC128B.128 [R3+0xf280], [R8.64] ;  /* 0x0f28000008039fae */ /* 0x0005e2000b901d4c */
[----:B------:R-:W-:Y:S01]  /*28a0*/  IMAD.IADD R222, R217, 0x1, R221 ;  /* 0x00000001d9de7824 */ /* 0x000fe200078e02dd */
[----:B------:R-:W-:-:S02]  /*28b0*/  IADD3 R213, R212, 0xc080, RZ ;  /* 0x0000c080d4d57810 */ /* 0x000fc40007ffe0ff */
[----:B------:R-:W0:Y:S03]  /*28c0*/  LDGDEPBAR ;  /* 0x00000000000079af */ /* 0x000e260000000000 */
[----:B------:R-:W-:Y:S01]  /*28d0*/  IMAD R213, R221, 0x2, R213 ;  /* 0x00000002ddd57824 */ /* 0x000fe200078e02d5 */
[----:B------:R-:W0:Y:S01]  /*28e0*/  LDGDEPBAR ;  /* 0x00000000000079af */ /* 0x000e220000000000 */
[----:B-1----:R-:W-:-:S05]  /*28f0*/  IADD3 R0, R250, 0x6080, RZ ;  /* 0x00006080fa007810 */ /* 0x002fca0007ffe0ff */
[----:B------:R2:W-:Y:S02]  /*2900*/  STL [R1+0x40], R0 ;  /* 0x0000400001007387 */ /* 0x0005e40000100800 */
.L_x_307:
[----:B------:R-:W-:Y:S04]  /*2910*/  DEPBAR.LE SB0, 0x1 ;  /* 0x000080400000791a */ /* 0x000fe80000000000 */
[----:B------:R-:W-:Y:S01]  /*2920*/  BAR.SYNC.DEFER_BLOCKING 0x0 ;  /* 0x0000000000007b1d */ /* 0x000fe20000010000 */
[----:B--2---:R-:W-:Y:S01]  /*2930*/  MOV R0, UR4 ;  /* 0x0000000400007c02 */ /* 0x004fe20008000f00 */
[----:B------:R-:W-:Y:S01]  /*2940*/  IMAD.U32 R223, RZ, RZ, UR4 ;  /* 0x00000004ffdf7e24 */ /* 0x000fe2000f8e00ff */
[----:B------:R-:W-:Y:S01]  /*2950*/  MOV R2, UR4 ;  /* 0x0000000400027c02 */ /* 0x000fe20008000f00 */
[----:B------:R-:W-:Y:S02]  /*2960*/  IMAD.U32 R3, RZ, RZ, UR4 ;  /* 0x00000004ff037e24 */ /* 0x000fe4000f8e00ff */
[----:B------:R-:W-:Y:S01]  /*2970*/  IMAD R0, R0, 0x1800, R217 ;  /* 0x0000180000007824 */ /* 0x000fe200078e02d9 */
[----:B------:R-:W-:Y:S01]  /*2980*/  LEA R223, R223, R244, 0x6 ;  /* 0x000000f4dfdf7211 */ /* 0x000fe200078e30ff */
[----:B------:R-:W-:Y:S02]  /*2990*/  IMAD R2, R2, 0x1800, R221 ;  /* 0x0000180002027824 */ /* 0x000fe400078e02dd */
[----:B------:R-:W-:Y:S02]  /*29a0*/  IMAD.SHL.U32 R0, R0, 0x2, RZ ;  /* 0x0000000200007824 */ /* 0x000fe400078e00ff */
[----:B------:R-:W-:Y:S02]  /*29b0*/  IMAD.IADD R2, R217, 0x1, R2 ;  /* 0x00000001d9027824 */ /* 0x000fe400078e0202 */
[----:B------:R-:W-:Y:S03]  /*29c0*/  IMAD R3, R3, 0x1800, R222 ;  /* 0x0000180003037824 */ /* 0x000fe600078e02de */
[----:B------:R-:W-:Y:S02]  /*29d0*/  SHF.L.U32 R2, R2, 0x1, RZ ;  /* 0x0000000102027819 */ /* 0x000fe400000006ff */
[----:B------:R-:W-:Y:S01]  /*29e0*/  SHF.L.U32 R3, R3, 0x1, RZ ;  /* 0x0000000103037819 */ /* 0x000fe200000006ff */
[----:B------:R-:W-:Y:S06]  /*29f0*/  LDSM.16.M88.4 R16, [R210+0x80] ;  /* 0x00008000d210783b */ /* 0x000fec0000000200 */
        /* <DEDUP_REMOVED lines=10> */
[----:B------:R-:W-:Y:S05]  /*2aa0*/  LDSM.16.M88.4 R156, [R211+0x5080] ;  /* 0x00508000d39c783b */ /* 0x000fea0000000200 */
        /* <DEDUP_REMOVED lines=17> */
[----:B------:R-:W-:Y:S06]  /*2bc0*/  LDSM.16.M88.4 R148, [R211+0x2080] ;  /* 0x00208000d394783b */ /* 0x000fec0000000200 */
[----:B------:R-:W4:Y:S01]  /*2bd0*/  LDSM.16.M88.4 R136, [R3+0x7080] ;  /* 0x007080000388783b */ /* 0x000f220000000200 */
[-C--:B-1----:R-:W-:Y:S08]  /*2be0*/  HMMA.16816.F32.BF16 R4, R132, R152.reuse, R4 ;  /* 0x000000988404723c */ /* 0x082ff00000041804 */
[C---:B--2---:R-:W-:Y:S08]  /*2bf0*/  HMMA.16816.F32.BF16 R8, R140.reuse, R152, R8 ;  /* 0x000000988c08723c */ /* 0x044ff00000041808 */
[-C--:B------:R-:W-:Y:S08]  /*2c00*/  HMMA.16816.F32.BF16 R12, R140, R154.reuse, R12 ;  /* 0x0000009a8c0c723c */ /* 0x080ff0000004180c */
[C---:B------:R-:W-:Y:S01]  /*2c10*/  HMMA.16816.F32.BF16 R16, R132.reuse, R154, R16 ;  /* 0x0000009a8410723c */ /* 0x040fe20000041810 */
[----:B------:R-:W1:Y:S07]  /*2c20*/  LDSM.16.M88.4 R152, [R2+0x7880] ;  /* 0x007880000298783b */ /* 0x000e6e0000000200 */
[-C--:B---3--:R-:W-:Y:S08]  /*2c30*/  HMMA.16816.F32.BF16 R20, R132, R144.reuse, R20 ;  /* 0x000000908414723c */ /* 0x088ff00000041814 */
[C---:B------:R-:W-:Y:S08]  /*2c40*/  HMMA.16816.F32.BF16 R24, R140.reuse, R144, R24 ;  /* 0x000000908c18723c */ /* 0x040ff00000041818 */
[-C--:B------:R-:W-:Y:S01]  /*2c50*/  HMMA.16816.F32.BF16 R28, R140, R146.reuse, R28 ;  /* 0x000000928c1c723c */ /* 0x080fe2000004181c */
[----:B------:R-:W2:Y:S07]  /*2c60*/  LDSM.16.M88.4 R140, [R211+0x3080] ;  /* 0x00308000d38c783b */ /* 0x000eae0000000200 */
[----:B------:R-:W-:Y:S01]  /*2c70*/  HMMA.16816.F32.BF16 R32, R132, R146, R32 ;  /* 0x000000928420723c */ /* 0x000fe20000041820 */
[----:B------:R-:W-:Y:S06]  /*2c80*/  LDSM.16.M88.4 R144, [R210+0x4080] ;  /* 0x00408000d290783b */ /* 0x000fec0000000200 */
[----:B------:R-:W3:Y:S01]  /*2c90*/  LDSM.16.M88.4 R132, [R0+0x8080] ;  /* 0x008080000084783b */ /* 0x000ee20000000200 */
[-C--:B----4-:R-:W-:Y:S08]  /*2ca0*/  HMMA.16816.F32.BF16 R4, R136, R148.reuse, R4 ;  /* 0x000000948804723c */ /* 0x090ff00000041804 */
[C---:B-1----:R-:W-:Y:S08]  /*2cb0*/  HMMA.16816.F32.BF16 R8, R152.reuse, R148, R8 ;  /* 0x000000949808723c */ /* 0x042ff00000041808 */
[-C--:B------:R-:W-:Y:S08]  /*2cc0*/  HMMA.16816.F32.BF16 R12, R152, R150.reuse, R12 ;  /* 0x00000096980c723c */ /* 0x080ff0000004180c */
[C---:B------:R-:W-:Y:S01]  /*2cd0*/  HMMA.16816.F32.BF16 R16, R136.reuse, R150, R16 ;  /* 0x000000968810723c */ /* 0x040fe20000041810 */
[----:B------:R1:W4:Y:S07]  /*2ce0*/  LDSM.16.M88.4 R148, [R0+0x8880] ;  /* 0x008880000094783b */ /* 0x00032e0000000200 */
[-C--:B--2---:R-:W-:Y:S08]  /*2cf0*/  HMMA.16816.F32.BF16 R20, R136, R140.reuse, R20 ;  /* 0x0000008c8814723c */ /* 0x084ff00000041814 */
[C---:B------:R-:W-:Y:S08]  /*2d00*/  HMMA.16816.F32.BF16 R24, R152.reuse, R140, R24 ;  /* 0x0000008c9818723c */ /* 0x040ff00000041818 */
[-C--:B------:R-:W-:Y:S01]  /*2d10*/  HMMA.16816.F32.BF16 R28, R152, R142.reuse, R28 ;  /* 0x0000008e981c723c */ /* 0x080fe2000004181c */
[----:B------:R-:W2:Y:S03]  /*2d20*/  LDSM.16.M88.4 R152, [R210+0x5080] ;  /* 0x00508000d298783b */ /* 0x000ea60000000200 */
[----:B-1----:R-:W-:Y:S04]  /*2d30*/  MOV R0, UR11 ;  /* 0x0000000b00007c02 */ /* 0x002fe80008000f00 */
[----:B------:R-:W-:Y:S01]  /*2d40*/  HMMA.16816.F32.BF16 R32, R136, R142, R32 ;  /* 0x0000008e8820723c */ /* 0x000fe20000041820 */
[----:B------:R-:W-:Y:S03]  /*2d50*/  LDSM.16.M88.4 R140, [R211+0x4080] ;  /* 0x00408000d38c783b */ /* 0x000fe60000000200 */
[----:B------:R-:W-:Y:S03]  /*2d60*/  IMAD R0, R0, 0x40, R244 ;  /* 0x0000004000007824 */ /* 0x000fe600078e02f4 */
[----:B------:R-:W1:Y:S01]  /*2d70*/  LDSM.16.M88.4 R136, [R3+0x8080] ;  /* 0x008080000388783b */ /* 0x000e620000000200 */
[-C--:B---3--:R-:W-:Y:S08]  /*2d80*/  HMMA.16816.F32.BF16 R4, R132, R144.reuse, R4 ;  /* 0x000000908404723c */ /* 0x088ff00000041804 */
[C---:B----4-:R-:W-:Y:S08]  /*2d90*/  HMMA.16816.F32.BF16 R8, R148.reuse, R144, R8 ;  /* 0x000000909408723c */ /* 0x050ff00000041808 */
[-C--:B------:R-:W-:Y:S08]  /*2da0*/  HMMA.16816.F32.BF16 R12, R148, R146.reuse, R12 ;  /* 0x00000092940c723c */ /* 0x080ff0000004180c */
[C---:B------:R-:W-:Y:S01]  /*2db0*/  HMMA.16816.F32.BF16 R16, R132.reuse, R146, R16 ;  /* 0x000000928410723c */ /* 0x040fe20000041810 */
[----:B------:R-:W3:Y:S07]  /*2dc0*/  LDSM.16.M88.4 R144, [R2+0x8880] ;  /* 0x008880000290783b */ /* 0x000eee0000000200 */
[-C--:B--2---:R-:W-:Y:S08]  /*2dd0*/  HMMA.16816.F32.BF16 R20, R132, R152.reuse, R20 ;  /* 0x000000988414723c */ /* 0x084ff00000041814 */
[C---:B------:R-:W-:Y:S01]  /*2de0*/  HMMA.16816.F32.BF16 R24, R148.reuse, R152, R24 ;  /* 0x000000989418723c */ /* 0x040fe20000041818 */
[----:B------:R2:W4:Y:S06]  /*2df0*/  LDS R153, [R223.X4+0xf080] ;  /* 0x00f08000df997984 */ /* 0x00052c0000004800 */
[-C--:B------:R-:W-:Y:S01]  /*2e00*/  IADD3 R152, R246, R0.reuse, RZ ;  /* 0x00000000f6987210 */ /* 0x080fe20007ffe0ff */
[-C--:B------:R-:W-:Y:S07]  /*2e10*/  HMMA.16816.F32.BF16 R28, R148, R154.reuse, R28 ;  /* 0x0000009a941c723c */ /* 0x080fee000004181c */
[----:B------:R-:W-:Y:S01]  /*2e20*/  IADD3 R149, R247, R0, RZ ;  /* 0x00000000f7957210 */ /* 0x000fe20007ffe0ff */
[----:B------:R-:W-:Y:S01]  /*2e30*/  HMMA.16816.F32.BF16 R32, R132, R154, R32 ;  /* 0x0000009a8420723c */ /* 0x000fe20000041820 */
[----:B------:R2:W2:Y:S03]  /*2e40*/  LDS R154, [R223.X4+0xf0a0] ;  /* 0x00f0a000df9a7984 */ /* 0x0004a60000004800 */
[----:B------:R-:W-:Y:S03]  /*2e50*/  IMNMX R149, R249, R149, PT ;  /* 0x00000095f9957217 */ /* 0x000fe60003800200 */
[----:B------:R2:W2:Y:S01]  /*2e60*/  LDS R155, [R223.X4+0xf100] ;  /* 0x00f10000df9b7984 */ /* 0x0004a20000004800 */
[-C--:B-1----:R-:W-:Y:S05]  /*2e70*/  HMMA.16816.F32.BF16 R4, R136, R140.reuse, R4 ;  /* 0x0000008c8804723c */ /* 0x082fea0000041804 */
[----:B------:R-:W1:Y:S03]  /*2e80*/  LDS R223, [R223.X4+0xf120] ;  /* 0x00f12000dfdf7984 */ /* 0x000e660000004800 */
[C---:B---3--:R-:W-:Y:S08]  /*2e90*/  HMMA.16816.F32.BF16 R8, R144.reuse, R140, R8 ;  /* 0x0000008c9008723c */ /* 0x048ff00000041808 */
[-C--:B------:R-:W-:Y:S08]  /*2ea0*/  HMMA.16816.F32.BF16 R12, R144, R142.reuse, R12 ;  /* 0x0000008e900c723c */ /* 0x080ff0000004180c */
[C---:B------:R-:W-:Y:S08]  /*2eb0*/  HMMA.16816.F32.BF16 R16, R136.reuse, R142, R16 ;  /* 0x0000008e8810723c */ /* 0x040ff00000041810 */
[-C--:B------:R-:W-:Y:S08]  /*2ec0*/  HMMA.16816.F32.BF16 R20, R136, R156.reuse, R20 ;  /* 0x0000009c8814723c */ /* 0x080ff00000041814 */
[C---:B------:R-:W-:Y:S08]  /*2ed0*/  HMMA.16816.F32.BF16 R24, R144.reuse, R156, R24 ;  /* 0x0000009c9018723c */ /* 0x040ff00000041818 */
[-C--:B------:R-:W-:Y:S08]  /*2ee0*/  HMMA.16816.F32.BF16 R28, R144, R158.reuse, R28 ;  /* 0x0000009e901c723c */ /* 0x080ff0000004181c */
[----:B------:R-:W-:Y:S01]  /*2ef0*/  HMMA.16816.F32.BF16 R32, R136, R158, R32 ;  /* 0x0000009e8820723c */ /* 0x000fe20000041820 */
[----:B------:R-:W-:-:S07]  /*2f00*/  @!P3 BRA `(.L_x_289) ;  /* 0x000001a00000b947 */ /* 0x000fce0003800000 */
[----:B-12-4-:R-:W-:Y:S01]  /*2f10*/  IADD3 R2, R0, UR17, RZ ;  /* 0x0000001100027c10 */ /* 0x016fe2000fffe0ff */
[----:B------:R-:W-:Y:S03]  /*2f20*/  BSSY B0, `(.L_x_290) ;  /* 0x0000011000007945 */ /* 0x000fe60003800000 */
        /* <DEDUP_REMOVED lines=11> */
.L_x_291:
[----:B------:R-:W-:Y:S04]  /*2fe0*/  MOV R3, 0x1 ;  /* 0x0000000100037802 */ /* 0x000fe80000000f00 */
[----:B------:R-:W-:Y:S11]  /*2ff0*/  ISETP.NE.AND P0, PT, R3, c[0x0][0x2a8], PT ;  /* 0x0000aa0003007a0c */ /* 0x000ff60003f05270 */
[----:B------:R-:W-:Y:S02]  /*3000*/  @!UPT UIADD3 URZ, URZ, URZ, URZ ;  /* 0x0000003f3f3ff290 */ /* 0x000fe4000fffe03f */
[----:B------:R-:W-:Y:S05]  /*3010*/  @P0 IMAD.HI.U32 R3, R2, c[0x0][0x2ac], RZ ;  /* 0x0000ab0002030a27 */ /* 0x000fea00078e00ff */
[----:B------:R-:W-:Y:S02]  /*3020*/  @P0 SHF.R.U32.HI R2, RZ, c[0x0][0x2b0], R3 ;  /* 0x0000ac00ff020a19 */ /* 0x000fe40000011603 */
.L_x_292:
[----:B------:R-:W-:Y:S05]  /*3030*/  BSYNC B0 ;  /* 0x0000000000007941 */ /* 0x000fea0003800000 */
.L_x_290:
[----:B------:R-:W-:Y:S04]  /*3040*/  IMAD.MOV.U32 R152, RZ, RZ, c[0x0][0x2a8] ;  /* 0x0000aa00ff987624 */ /* 0x000fe800078e00ff */
[----:B------:R-:W-:Y:S02]  /*3050*/  IMAD R152, R2, R152, -UR10 ;  /* 0x8000000a02987e24 */ /* 0x000fe4000f8e0298 */
[----:B------:R-:W-:Y:S03]  /*3060*/  IMAD.IADD R2, R246, 0x1, R0 ;  /* 0x00000001f6027824 */ /* 0x000fe600078e0200 */
[----:B------:R-:W-:Y:S04]  /*3070*/  IADD3 R152, -R248, R152, RZ ;  /* 0x00000098f8987210 */ /* 0x000fe80007ffe1ff */
[----:B------:R-:W-:Y:S02]  /*3080*/  IADD3 R3, R152, c[0x0][0x2a8], RZ ;  /* 0x0000aa0098037a10 */ /* 0x000fe40007ffe0ff */
[----:B------:R-:W-:Y:S02]  /*3090*/  IMNMX R152, R2, R152, !PT ;  /* 0x0000009802987217 */ /* 0x000fe40007800200 */
[----:B------:R-:W-:Y:S02]  /*30a0*/  IMNMX R149, R149, R3, PT ;  /* 0x0000000395957217 */ /* 0x000fe40003800200 */
.L_x_289:
[----:B-12-4-:R-:W-:Y:S05]  /*30b0*/  IADD3 R2, R0, 0x8, RZ ;  /* 0x0000000800027810 */ /* 0x016fea0007ffe0ff */
[--C-:B------:R-:W-:Y:S02]  /*30c0*/  IMAD.IADD R148, R247, 0x1, R2.reuse ;  /* 0x00000001f7947824 */ /* 0x100fe400078e0202 */
[----:B------:R-:W-:Y:S03]  /*30d0*/  IMAD.IADD R3, R246, 0x1, R2 ;  /* 0x00000001f6037824 */ /* 0x000fe600078e0202 */
[----:B------:R-:W-:Y:S01]  /*30e0*/  IMNMX R148, R249, R148, PT ;  /* 0x00000094f9947217 */ /* 0x000fe20003800200 */
[----:B------:R-:W-:-:S05]  /*30f0*/  @!P3 BRA `(.L_x_293) ;  /* 0x000001900000b947 */ /* 0x000fca0003800000 */
[----:B------:R-:W-:Y:S01]  /*3100*/  IADD3 R2, R2, UR17, RZ ;  /* 0x0000001102027c10 */ /* 0x000fe2000fffe0ff */
        /* <DEDUP_REMOVED lines=12> */
.L_x_295:
[----:B------:R-:W-:Y:S04]  /*31d0*/  MOV R132, 0x1 ;  /* 0x0000000100847802 */ /* 0x000fe80000000f00 */
[----:B------:R-:W-:Y:S11]  /*31e0*/  ISETP.NE.AND P0, PT, R132, c[0x0][0x2a8], PT ;  /* 0x0000aa0084007a0c */ /* 0x000ff60003f05270 */
[----:B------:R-:W-:Y:S02]  /*31f0*/  @!UPT UIADD3 URZ, URZ, URZ, URZ ;  /* 0x0000003f3f3ff290 */ /* 0x000fe4000fffe03f */
[----:B------:R-:W-:Y:S05]  /*3200*/  @P0 IMAD.HI.U32 R132, R2, c[0x0][0x2ac], RZ ;  /* 0x0000ab0002840a27 */ /* 0x000fea00078e00ff */
[----:B------:R-:W-:Y:S02]  /*3210*/  @P0 SHF.R.U32.HI R2, RZ, c[0x0][0x2b0], R132 ;  /* 0x0000ac00ff020a19 */ /* 0x000fe40000011684 */
.L_x_296:
[----:B------:R-:W-:Y:S05]  /*3220*/  BSYNC B0 ;  /* 0x0000000000007941 */ /* 0x000fea0003800000 */
.L_x_294:
[----:B------:R-:W-:Y:S04]  /*3230*/  IMAD.MOV.U32 R132, RZ, RZ, c[0x0][0x2a8] ;  /* 0x0000aa00ff847624 */ /* 0x000fe800078e00ff */
[----:B------:R-:W-:Y:S04]  /*3240*/  IMAD R2, R2, R132, -UR10 ;  /* 0x8000000a02027e24 */ /* 0x000fe8000f8e0284 */
[----:B------:R-:W-:Y:S05]  /*3250*/  IMAD.IADD R2, R2, 0x1, -R248 ;  /* 0x0000000102027824 */ /* 0x000fea00078e0af8 */
[----:B------:R-:W-:Y:S02]  /*3260*/  IADD3 R132, R2, c[0x0][0x2a8], RZ ;  /* 0x0000aa0002847a10 */ /* 0x000fe40007ffe0ff */
[----:B------:R-:W-:Y:S02]  /*3270*/  IMNMX R3, R3, R2, !PT ;  /* 0x0000000203037217 */ /* 0x000fe40007800200 */
[----:B------:R-:W-:Y:S02]  /*3280*/  IMNMX R148, R148, R132, PT ;  /* 0x0000008494947217 */ /* 0x000fe40003800200 */
.L_x_293:
[----:B------:R-:W-:Y:S05]  /*3290*/  IADD3 R132, R0, 0x20, RZ ;  /* 0x0000002000847810 */ /* 0x000fea0007ffe0ff */
        /* <DEDUP_REMOVED lines=17> */
.L_x_299:
[----:B------:R-:W-:Y:S04]  /*33b0*/  MOV R133, 0x1 ;  /* 0x0000000100857802 */ /* 0x000fe80000000f00 */
[----:B------:R-:W-:Y:S11]  /*33c0*/  ISETP.NE.AND P0, PT, R133, c[0x0][0x2a8], PT ;  /* 0x0000aa0085007a0c */ /* 0x000ff60003f05270 */
[----:B------:R-:W-:Y:S02]  /*33d0*/  @!UPT UIADD3 URZ, URZ, URZ, URZ ;  /* 0x0000003f3f3ff290 */ /* 0x000fe4000fffe03f */
[----:B------:R-:W-:Y:S05]  /*33e0*/  @P0 IMAD.HI.U32 R133, R132, c[0x0][0x2ac], RZ ;  /* 0x0000ab0084850a27 */ /* 0x000fea00078e00ff */
[----:B------:R-:W-:Y:S02]  /*33f0*/  @P0 SHF.R.U32.HI R132, RZ, c[0x0][0x2b0], R133 ;  /* 0x0000ac00ff840a19 */ /* 0x000fe40000011685 */
.L_x_300:
[----:B------:R-:W-:Y:S05]  /*3400*/  BSYNC B0 ;  /* 0x0000000000007941 */ /* 0x000fea0003800000 */
.L_x_298:
[----:B------:R-:W-:Y:S04]  /*3410*/  IMAD.MOV.U32 R133, RZ, RZ, c[0x0][0x2a8] ;  /* 0x0000aa00ff857624 */ /* 0x000fe800078e00ff */
[----:B------:R-:W-:Y:S04]  /*3420*/  IMAD R132, R132, R133, -UR10 ;  /* 0x8000000a84847e24 */ /* 0x000fe8000f8e0285 */
[----:B------:R-:W-:Y:S05]  /*3430*/  IMAD.IADD R132, R132, 0x1, -R248 ;  /* 0x0000000184847824 */ /* 0x000fea00078e0af8 */
[----:B------:R-:W-:Y:S02]  /*3440*/  IADD3 R133, R132, c[0x0][0x2a8], RZ ;  /* 0x0000aa0084857a10 */ /* 0x000fe40007ffe0ff */
[----:B------:R-:W-:Y:S02]  /*3450*/  IMNMX R2, R2, R132, !PT ;  /* 0x0000008402027217 */ /* 0x000fe40007800200 */
[----:B------:R-:W-:Y:S02]  /*3460*/  IMNMX R151, R151, R133, PT ;  /* 0x0000008597977217 */ /* 0x000fe40003800200 */
.L_x_297:
        /* <DEDUP_REMOVED lines=18> */
.L_x_303:
[----:B------:R-:W-:Y:S04]  /*3590*/  MOV R133, 0x1 ;  /* 0x0000000100857802 */ /* 0x000fe80000000f00 */
[----:B------:R-:W-:Y:S11]  /*35a0*/  ISETP.NE.AND P0, PT, R133, c[0x0][0x2a8], PT ;  /* 0x0000aa0085007a0c */ /* 0x000ff60003f05270 */
[----:B------:R-:W-:Y:S02]  /*35b0*/  @!UPT UIADD3 URZ, URZ, URZ, URZ ;  /* 0x0000003f3f3ff290 */ /* 0x000fe4000fffe03f */
[----:B------:R-:W-:Y:S05]  /*35c0*/  @P0 IMAD.HI.U32 R133, R132, c[0x0][0x2ac], RZ ;  /* 0x0000ab0084850a27 */ /* 0x000fea00078e00ff */
[----:B------:R-:W-:Y:S02]  /*35d0*/  @P0 SHF.R.U32.HI R132, RZ, c[0x0][0x2b0], R133 ;  /* 0x0000ac00ff840a19 */ /* 0x000fe40000011685 */
.L_x_304:
[----:B------:R-:W-:Y:S05]  /*35e0*/  BSYNC B0 ;  /* 0x0000000000007941 */ /* 0x000fea0003800000 */
.L_x_302:
[----:B------:R-:W-:Y:S04]  /*35f0*/  IMAD.MOV.U32 R133, RZ, RZ, c[0x0][0x2a8] ;  /* 0x0000aa00ff857624 */ /* 0x000fe800078e00ff */
[----:B------:R-:W-:Y:S04]  /*3600*/  IMAD R132, R132, R133, -UR10 ;  /* 0x8000000a84847e24 */ /* 0x000fe8000f8e0285 */
[----:B------:R-:W-:Y:S05]  /*3610*/  IMAD.IADD R132, R132, 0x1, -R248 ;  /* 0x0000000184847824 */ /* 0x000fea00078e0af8 */
[----:B------:R-:W-:Y:S02]  /*3620*/  IADD3 R133, R132, c[0x0][0x2a8], RZ ;  /* 0x0000aa0084857a10 */ /* 0x000fe40007ffe0ff */
[----:B------:R-:W-:Y:S02]  /*3630*/  IMNMX R0, R0, R132, !PT ;  /* 0x0000008400007217 */ /* 0x000fe40007800200 */
[----:B------:R-:W-:Y:S02]  /*3640*/  IMNMX R150, R150, R133, PT ;  /* 0x0000008596967217 */ /* 0x000fe40003800200 */
.L_x_301:
        /* <DEDUP_REMOVED lines=11> */
[----:B------:R-:W-:Y:S01]  /*3700*/  ULDC.64 UR6, c[0x0][0x178] ;  /* 0x00005e0000067ab9 */ /* 0x000fe20000000a00 */
[----:B------:R-:W-:Y:S01]  /*3710*/  LOP3.LUT P4, RZ, R252, 0x1, RZ, 0xc0, !PT ;  /* 0x00000001fcff7812 */ /* 0x000fe2000788c0ff */
[----:B------:R-:W-:Y:S01]  /*3720*/  UIMAD.WIDE.U32 UR18, UR14, UR6, URZ ;  /* 0x000000060e1272a5 */ /* 0x000fe2000f8e003f */
[----:B----4-:R-:W4:Y:S01]  /*3730*/  LDL R230, [R1+0x44] ;  /* 0x0000440001e67983 */ /* 0x010f220000100800 */
[----:B------:R-:W-:Y:S03]  /*3740*/  USHF.R.S32.HI UR16, URZ, 0x1f, UR14 ;  /* 0x0000001f3f107899 */ /* 0x000fe6000801140e */
[----:B---3--:R-:W3:Y:S01]  /*3750*/  LDL R227, [R1] ;  /* 0x0000000001e37983 */ /* 0x008ee20000100800 */
[----:B------:R-:W-:Y:S01]  /*3760*/  IMAD.U32 R156, RZ, RZ, UR18 ;  /* 0x00000012ff9c7e24 */ /* 0x000fe2000f8e00ff */
[----:B------:R-:W-:Y:S01]  /*3770*/  UIMAD UR16, UR16, UR6, URZ ;  /* 0x00000006101072a4 */ /* 0x000fe2000f8e023f */
[----:B------:R-:W-:Y:S01]  /*3780*/  IMAD.U32 R157, RZ, RZ, UR18 ;  /* 0x00000012ff9d7e24 */ /* 0x000fe2000f8e00ff */
[----:B--2---:R-:W2:Y:S01]  /*3790*/  LDL R159, [R1+0x40] ;  /* 0x00004000019f7983 */ /* 0x004ea20000100800 */
[----:B------:R-:W-:Y:S02]  /*37a0*/  UIMAD UR6, UR14, -0x40, UR9 ;  /* 0xffffffc00e0678a4 */ /* 0x000fe4000f8e0209 */
[----:B------:R-:W-:Y:S01]  /*37b0*/  UIMAD UR16, UR14, UR7, UR16 ;  /* 0x000000070e1072a4 */ /* 0x000fe2000f8e0210 */
[----:B------:R-:W2:Y:S03]  /*37c0*/  LDL.64 R228, [R1+0x18] ;  /* 0x0000180001e47983 */ /* 0x000ea60000100a00 */
[C---:B------:R-:W-:Y:S01]  /*37d0*/  ISETP.GE.OR P4, PT, R245.reuse, UR6, !P4 ;  /* 0x00000006f5007c0c */ /* 0x040fe2000e786670 */
[----:B------:R-:W2:Y:S01]  /*37e0*/  LDL R226, [R1+0x38] ;  /* 0x0000380001e27983 */ /* 0x000ea20000100800 */
[----:B------:R-:W-:Y:S01]  /*37f0*/  ISETP.LT.AND P5, PT, R245, UR6, PT ;  /* 0x00000006f5007c0c */ /* 0x000fe2000bfa1270 */
[----:B------:R-:W-:Y:S06]  /*3800*/  UIADD3 UR16, UR19, UR16, URZ ;  /* 0x0000001013107290 */ /* 0x000fec000fffe03f */
[----:B------:R-:W-:Y:S01]  /*3810*/  IMAD.U32 R158, RZ, RZ, UR16 ;  /* 0x00000010ff9e7e24 */ /* 0x000fe2000f8e00ff */
[----:B-----5:R-:W-:Y:S04]  /*3820*/  LEA R157, P0, R157, R232, 0x6 ;  /* 0x000000e89d9d7211 */ /* 0x020fe800078030ff */
[----:B----4-:R-:W-:Y:S02]  /*3830*/  LEA.HI.X R158, R156, R230, R158, 0x6, P0 ;  /* 0x000000e69c9e7211 */ /* 0x010fe400000f349e */
[----:B------:R-:W-:Y:S02]  /*3840*/  LEA R156, P0, R157, c[0x0][0x160], 0x1 ;  /* 0x000058009d9c7a11 */ /* 0x000fe400078008ff */
[----:B---3--:R-:W-:Y:S02]  /*3850*/  ISETP.GE.OR P5, PT, R227, c[0x0][0x16c], !P5 ;  /* 0x00005b00e3007a0c */ /* 0x008fe40006fa6670 */
[----:B------:R-:W-:Y:S01]  /*3860*/  LEA.HI.X R157, R157, c[0x0][0x164], R158, 0x1, P0 ;  /* 0x000059009d9d7a11 */ /* 0x000fe200000f0c9e */
[----:B------:R-:W-:Y:S01]  /*3870*/  IMAD.U32 R158, RZ, RZ, UR15 ;  /* 0x0000000fff9e7e24 */ /* 0x000fe2000f8e00ff */
[----:B------:R-:W-:Y:S03]  /*3880*/  LOP3.LUT P0, RZ, R252, 0x2, RZ, 0xc0, !PT ;  /* 0x00000002fcff7812 */ /* 0x000fe6000780c0ff */
[----:B--2---:R-:W-:Y:S01]  /*3890*/  IMAD R158, R158, 0x3000, R159 ;  /* 0x000030009e9e7824 */ /* 0x004fe200078e029f */
[----:B------:R-:W-:Y:S01]  /*38a0*/  ISETP.GE.OR P0, PT, R245, UR6, !P0 ;  /* 0x00000006f5007c0c */ /* 0x000fe2000c706670 */
[----:B------:R-:W2:Y:S04]  /*38b0*/  S2R R159, SR_TID.X ;  /* 0x00000000009f7919 */ /* 0x000ea80000002100 */
[----:B------:R-:W-:Y:S01]  /*38c0*/  @!PT LDS RZ, [RZ] ;  /* 0x00000000fffff984 */ /* 0x000fe20000000800 */
[----:B------:R-:W-:Y:S01]  /*38d0*/  @!PT LDS RZ, [RZ] ;  /* 0x00000000fffff984 */ /* 0x000fe20000000800 */
[----:B------:R-:W-:Y:S01]  /*38e0*/  @!PT LDS RZ, [RZ] ;  /* 0x00000000fffff984 */ /* 0x000fe20000000800 */
[----:B------:R3:W-:Y:S08]  /*38f0*/  LDGSTS.E.BYPASS.LTC128B.128 [R158], [R156.64], !P4 ;  /* 0x000000009c9e7fae */ /* 0x0007f0000e101d4c */
[----:B------:R3:W-:Y:S04]  /*3900*/  LDGSTS.E.BYPASS.LTC128B.128 [R158+0x1000], [R156.64+0x40], !P0 ;  /* 0x010000409c9e7fae */ /* 0x0007e8000c101d4c */
[----:B------:R3:W-:Y:S01]  /*3910*/  LDGSTS.E.BYPASS.LTC128B.128 [R158+0x2000], [R156.64+0x80], !P5 ;  /* 0x020000809c9e7fae */ /* 0x0007e2000e901d4c */
[----:B--2---:R-:W-:Y:S02]  /*3920*/  IMAD.SHL.U32 R159, R159, 0x4, RZ ;  /* 0x000000049f9f7824 */ /* 0x004fe400078e00ff */
[----:B---3--:R-:W-:Y:S05]  /*3930*/  IMAD.U32 R156, RZ, RZ, UR11 ;  /* 0x0000000bff9c7e24 */ /* 0x008fea000f8e00ff */
[----:B------:R-:W-:Y:S04]  /*3940*/  @!P2 LEA R156, R156, 0x40, 0x6 ;  /* 0x000000409c9ca811 */ /* 0x000fe800078e30ff */
[C---:B------:R-:W-:Y:S04]  /*3950*/  @!P2 IADD3 R157, P0, R156.reuse, R228, RZ ;  /* 0x000000e49c9da210 */ /* 0x040fe80007f1e0ff */
[----:B------:R-:W-:Y:S02]  /*3960*/  @!P2 LEA.HI.X.SX32 R158, R156, R226, 0x1, P0 ;  /* 0x000000e29c9ea211 */ /* 0x000fe400000f0eff */
[C---:B------:R-:W-:Y:S04]  /*3970*/  @!P2 LEA R156, P0, R157.reuse, c[0x0][0x258], 0x2 ;  /* 0x000096009d9caa11 */ /* 0x040fe800078010ff */
[----:B------:R-:W-:Y:S01]  /*3980*/  @!P2 LEA.HI.X R157, R157, c[0x0][0x25c], R158, 0x2, P0 ;  /* 0x000097009d9daa11 */ /* 0x000fe200000f149e */
[----:B------:R-:W-:Y:S04]  /*3990*/  IMAD.U32 R158, RZ, RZ, UR15 ;  /* 0x0000000fff9e7e24 */ /* 0x000fe8000f8e00ff */
[----:B------:R-:W-:Y:S04]  /*39a0*/  @!P2 IMAD R158, R158, 0x40, R159 ;  /* 0x000000409e9ea824 */ /* 0x000fe800078e029f */
[----:B------:R-:W-:Y:S05]  /*39b0*/  @!P2 IMAD.SHL.U32 R158, R158, 0x4, RZ ;  /* 0x000000049e9ea824 */ /* 0x000fea00078e00ff */
[----:B------:R2:W-:Y:S02]  /*39c0*/  @!P2 LDGSTS.E.BYPASS.LTC128B.128 [R158+0xf080], [R156.64] ;  /* 0x0f0800009c9eafae */ /* 0x0005e4000b901d4c */
.L_x_305:
[----:B------:R-:W-:Y:S01]  /*39d0*/  PLOP3.LUT P0, PT, PT, PT, UP3, 0x80, 0x0 ;  /* 0x000000000000781c */ /* 0x000fe20003f0f038 */
[----:B------:R-:W0:Y:S03]  /*39e0*/  LDGDEPBAR ;  /* 0x00000000000079af */ /* 0x000e260000000000 */
[C---:B------:R-:W-:Y:S02]  /*39f0*/  ISETP.GT.AND P6, PT, R152.reuse, RZ, P0 ;  /* 0x000000ff9800720c */ /* 0x040fe400007c4270 */
[----:B------:R-:W-:Y:S02]  /*3a00*/  ISETP.GT.AND P4, PT, R152, 0x1, P0 ;  /* 0x000000019800780c */ /* 0x000fe40000784270 */
[----:B------:R-:W-:Y:S02]  /*3a10*/  ISETP.LT.OR P6, PT, R149, 0x1, P6 ;  /* 0x000000019500780c */ /* 0x000fe400037c1670 */
[C---:B------:R-:W-:Y:S02]  /*3a20*/  ISETP.GT.AND P5, PT, R3.reuse, RZ, P0 ;  /* 0x000000ff0300720c */ /* 0x040fe400007a4270 */
[----:B------:R-:W-:Y:S02]  /*3a30*/  FSEL R229, R4, -INF , !P6 ;  /* 0xff80000004e57808 */ /* 0x000fe40007000000 */
[----:B------:R-:W-:Y:S02]  /*3a40*/  ISETP.GT.AND P6, PT, R3, 0x1, P0 ;  /* 0x000000010300780c */ /* 0x000fe400007c4270 */
[----:B------:R-:W-:Y:S01]  /*3a50*/  ISETP.LT.OR P4, PT, R149, 0x2, P4 ;  /* 0x000000029500780c */ /* 0x000fe20002781670 */
[--C-:B------:R-:W-:Y:S01]  /*3a60*/  FFMA.FTZ R229, R229, c[0x0][0x29c], -R153.reuse ;  /* 0x0000a700e5e57a23 */ /* 0x100fe20000010899 */
[----:B------:R-:W-:Y:S02]  /*3a70*/  ISETP.LT.OR P5, PT, R148, 0x1, P5 ;  /* 0x000000019400780c */ /* 0x000fe40002fa1670 */
[----:B------:R-:W-:Y:S02]  /*3a80*/  FSEL R228, R5, -INF , !P4 ;  /* 0xff80000005e47808 */ /* 0x000fe40006000000 */
[----:B------:R-:W-:Y:S02]  /*3a90*/  ISETP.GT.AND P4, PT, R152, 0x20, P0 ;  /* 0x000000209800780c */ /* 0x000fe40000784270 */
[----:B------:R-:W-:Y:S02]  /*3aa0*/  ISETP.LT.OR P6, PT, R148, 0x2, P6 ;  /* 0x000000029400780c */ /* 0x000fe400037c1670 */
[----:B------:R-:W-:Y:S02]  /*3ab0*/  FSEL R231, R6, -INF , !P5 ;  /* 0xff80000006e77808 */ /* 0x000fe40006800000 */
[----:B------:R-:W-:Y:S02]  /*3ac0*/  FSEL R230, R7, -INF , !P6 ;  /* 0xff80000007e67808 */ /* 0x000fe40007000000 */
[-C--:B--2---:R-:W-:Y:S03]  /*3ad0*/  HMMA.16816.F32.BF16 R4, R132, R160.reuse, RZ ;  /* 0x000000a08404723c */ /* 0x084fe600000418ff */
[----:B------:R-:W-:Y:S01]  /*3ae0*/  ISETP.GT.AND P6, PT, R3, 0x20, P0 ;  /* 0x000000200300780c */ /* 0x000fe200007c4270 */
[--C-:B------:R-:W-:Y:S01]  /*3af0*/  FFMA.FTZ R230, R230, c[0x0][0x29c], -R154.reuse ;  /* 0x0000a700e6e67a23 */ /* 0x100fe2000001089a */
[----:B------:R-:W-:Y:S01]  /*3b00*/  ISETP.GT.AND P5, PT, R152, 0x21, P0 ;  /* 0x000000219800780c */ /* 0x000fe200007a4270 */
[--C-:B------:R-:W-:Y:S01]  /*3b10*/  FFMA.FTZ R231, R231, c[0x0][0x29c], -R154.reuse ;  /* 0x0000a700e7e77a23 */ /* 0x100fe2000001089a */
[C---:B------:R-:W-:Y:S02]  /*3b20*/  ISETP.LT.OR P4, PT, R149.reuse, 0x21, P4 ;  /* 0x000000219500780c */ /* 0x040fe40002781670 */
[----:B------:R-:W-:Y:S02]  /*3b30*/  ISETP.LT.OR P5, PT, R149, 0x22, P5 ;  /* 0x000000229500780c */ /* 0x000fe40002fa1670 */
[----:B------:R-:W-:Y:S02]  /*3b40*/  ISETP.LT.OR P6, PT, R148, 0x21, P6 ;  /* 0x000000219400780c */ /* 0x000fe400037c1670 */
[----:B------:R-:W-:Y:S02]  /*3b50*/  FSEL R159, R16, -INF , !P4 ;  /* 0xff800000109f7808 */ /* 0x000fe40006000000 */
[----:B------:R-:W-:Y:S02]  /*3b60*/  ISETP.GT.AND P4, PT, R3, 0x21, P0 ;  /* 0x000000210300780c */ /* 0x000fe40000784270 */
[----:B------:R-:W-:Y:S01]  /*3b70*/  FSEL R158, R17, -INF , !P5 ;  /* 0xff800000119e7808 */ /* 0x000fe20006800000 */
[--C-:B------:R-:W-:Y:S01]  /*3b80*/  FFMA.FTZ R159, R159, c[0x0][0x29c], -R153.reuse ;  /* 0x0000a7009f9f7a23 */ /* 0x100fe20000010899 */
[----:B------:R-:W-:Y:S02]  /*3b90*/  ISETP.GT.AND P5, PT, R152, 0x40, P0 ;  /* 0x000000409800780c */ /* 0x000fe400007a4270 */
[----:B------:R-:W-:Y:S01]  /*3ba0*/  ISETP.LT.OR P4, PT, R148, 0x22, P4 ;  /* 0x000000229400780c */ /* 0x000fe20002781670 */
[----:B------:R-:W-:Y:S01]  /*3bb0*/  FFMA.FTZ R158, R158, c[0x0][0x29c], -R153 ;  /* 0x0000a7009e9e7a23 */ /* 0x000fe20000010899 */
[----:B------:R-:W-:Y:S02]  /*3bc0*/  FSEL R227, R18, -INF , !P6 ;  /* 0xff80000012e37808 */ /* 0x000fe40007000000 */
[----:B------:R-:W-:Y:S02]  /*3bd0*/  ISETP.GT.AND P6, PT, R152, 0x41, P0 ;  /* 0x000000419800780c */ /* 0x000fe400007c4270 */
[----:B------:R-:W-:Y:S01]  /*3be0*/  ISETP.LT.OR P5, PT, R149, 0x41, P5 ;  /* 0x000000419500780c */ /* 0x000fe20002fa1670 */
[--C-:B------:R-:W-:Y:S01]  /*3bf0*/  FFMA.FTZ R227, R227, c[0x0][0x29c], -R154.reuse ;  /* 0x0000a700e3e37a23 */ /* 0x100fe2000001089a */
[----:B------:R-:W-:Y:S02]  /*3c00*/  FSEL R226, R19, -INF , !P4 ;  /* 0xff80000013e27808 */ /* 0x000fe40006000000 */
[----:B------:R-:W-:Y:S02]  /*3c10*/  ISETP.GT.AND P4, PT, R3, 0x40, P0 ;  /* 0x000000400300780c */ /* 0x000fe40000784270 */
[----:B------:R-:W-:Y:S01]  /*3c20*/  ISETP.LT.OR P6, PT, R149, 0x42, P6 ;  /* 0x000000429500780c */ /* 0x000fe200037c1670 */
[--C-:B------:R-:W-:Y:S01]  /*3c30*/  FFMA.FTZ R226, R226, c[0x0][0x29c], -R154.reuse ;  /* 0x0000a700e2e27a23 */ /* 0x100fe2000001089a */
[----:B------:R-:W-:Y:S02]  /*3c40*/  FSEL R156, R20, -INF , !P5 ;  /* 0xff800000149c7808 */ /* 0x000fe40006800000 */
[----:B------:R-:W-:Y:S02]  /*3c50*/  ISETP.GT.AND P5, PT, R3, 0x41, P0 ;  /* 0x000000410300780c */ /* 0x000fe400007a4270 */
[----:B------:R-:W-:Y:S02]  /*3c60*/  FSEL R18, R21, -INF , !P6 ;  /* 0xff80000015127808 */ /* 0x000fe40007000000 */
[----:B------:R-:W-:Y:S02]  /*3c70*/  ISETP.LT.OR P4, PT, R148, 0x41, P4 ;  /* 0x000000419400780c */ /* 0x000fe40002781670 */
[----:B------:R-:W-:Y:S02]  /*3c80*/  ISETP.GT.AND P6, PT, R152, 0x60, P0 ;  /* 0x000000609800780c */ /* 0x000fe400007c4270 */
[----:B------:R-:W-:Y:S02]  /*3c90*/  ISETP.LT.OR P5, PT, R148, 0x42, P5 ;  /* 0x000000429400780c */ /* 0x000fe40002fa1670 */
[----:B------:R-:W-:Y:S02]  /*3ca0*/  FSEL R157, R22, -INF , !P4 ;  /* 0xff800000169d7808 */ /* 0x000fe40006000000 */
[----:B------:R-:W-:Y:S02]  /*3cb0*/  ISETP.GT.AND P4, PT, R152, 0x61, P0 ;  /* 0x000000619800780c */ /* 0x000fe40000784270 */
[----:B------:R-:W-:Y:S01]  /*3cc0*/  ISETP.LT.OR P6, PT, R149, 0x61, P6 ;  /* 0x000000619500780c */ /* 0x000fe200037c1670 */
[--C-:B------:R-:W-:Y:S01]  /*3cd0*/  FFMA.FTZ R157, R157, c[0x0][0x29c], -R154.reuse ;  /* 0x0000a7009d9d7a23 */ /* 0x100fe2000001089a */
[----:B------:R-:W-:Y:S02]  /*3ce0*/  FSEL R19, R23, -INF , !P5 ;  /* 0xff80000017137808 */ /* 0x000fe40006800000 */
[C---:B------:R-:W-:Y:S02]  /*3cf0*/  ISETP.GT.AND P5, PT, R3.reuse, 0x60, P0 ;  /* 0x000000600300780c */ /* 0x040fe400007a4270 */
[----:B------:R-:W-:Y:S02]  /*3d00*/  FSEL R17, R32, -INF , !P6 ;  /* 0xff80000020117808 */ /* 0x000fe40007000000 */
[----:B------:R-:W-:Y:S02]  /*3d10*/  ISETP.GT.AND P6, PT, R3, 0x61, P0 ;  /* 0x000000610300780c */ /* 0x000fe400007c4270 */
[----:B------:R-:W-:Y:S01]  /*3d20*/  ISETP.LT.OR P4, PT, R149, 0x62, P4 ;  /* 0x000000629500780c */ /* 0x000fe20002781670 */
[--C-:B------:R-:W-:Y:S01]  /*3d30*/  FFMA.FTZ R149, R19, c[0x0][0x29c], -R154.reuse ;  /* 0x0000a70013957a23 */ /* 0x100fe2000001089a */
[----:B------:R-:W-:Y:S02]  /*3d40*/  ISETP.LT.OR P5, PT, R148, 0x61, P5 ;  /* 0x000000619400780c */ /* 0x000fe40002fa1670 */
[----:B------:R-:W-:Y:S02]  /*3d50*/  FSEL R33, R33, -INF , !P4 ;  /* 0xff80000021217808 */ /* 0x000fe40006000000 */
[----:B------:R-:W-:Y:S02]  /*3d60*/  ISETP.GT.AND P4, PT, R2, RZ, P0 ;  /* 0x000000ff0200720c */ /* 0x000fe40000784270 */
[----:B------:R-:W-:Y:S02]  /*3d70*/  ISETP.LT.OR P6, PT, R148, 0x62, P6 ;  /* 0x000000629400780c */ /* 0x000fe400037c1670 */
[----:B------:R-:W-:Y:S02]  /*3d80*/  FSEL R16, R34, -INF , !P5 ;  /* 0xff80000022107808 */ /* 0x000fe40006800000 */
[----:B------:R-:W-:Y:S02]  /*3d90*/  FSEL R35, R35, -INF , !P6 ;  /* 0xff80000023237808 */ /* 0x000fe40007000000 */
[----:B------:R-:W-:Y:S02]  /*3da0*/  ISETP.GT.AND P6, PT, R0, RZ, P0 ;  /* 0x000000ff0000720c */ /* 0x000fe400007c4270 */
[----:B------:R-:W-:Y:S02]  /*3db0*/  ISETP.GT.AND P5, PT, R2, 0x1, P0 ;  /* 0x000000010200780c */ /* 0x000fe400007a4270 */
[C---:B------:R-:W-:Y:S02]  /*3dc0*/  ISETP.LT.OR P4, PT, R151.reuse, 0x1, P4 ;  /* 0x000000019700780c */ /* 0x040fe40002781670 */
[----:B------:R-:W-:Y:S02]  /*3dd0*/  ISETP.LT.OR P5, PT, R151, 0x2, P5 ;  /* 0x000000029700780c */ /* 0x000fe40002fa1670 */
[----:B------:R-:W-:Y:S02]  /*3de0*/  FSEL R23, R8, -INF , !P4 ;  /* 0xff80000008177808 */ /* 0x000fe40006000000 */
[----:B------:R-:W-:Y:S02]  /*3df0*/  ISETP.GT.AND P4, PT, R0, 0x1, P0 ;  /* 0x000000010000780c */ /* 0x000fe40000784270 */
[----:B------:R-:W-:Y:S02]  /*3e00*/  ISETP.LT.OR P6, PT, R150, 0x1, P6 ;  /* 0x000000019600780c */ /* 0x000fe400037c1670 */
[----:B------:R-:W-:Y:S02]  /*3e10*/  FSEL R22, R9, -INF , !P5 ;  /* 0xff80000009167808 */ /* 0x000fe40006800000 */
[----:B------:R-:W-:Y:S02]  /*3e20*/  FSEL R21, R10, -INF , !P6 ;  /* 0xff8000000a157808 */ /* 0x000fe40007000000 */
[----:B------:R-:W-:Y:S01]  /*3e30*/  ISETP.GT.AND P5, PT, R2, 0x20, P0 ;  /* 0x000000200200780c */ /* 0x000fe200007a4270 */
[----:B------:R-:W-:Y:S01]  /*3e40*/  FFMA.FTZ R152, R22, c[0x0][0x29c], -R155 ;  /* 0x0000a70016987a23 */ /* 0x000fe2000001089b */
[----:B------:R-:W-:Y:S01]  /*3e50*/  ISETP.LT.OR P4, PT, R150, 0x2, P4 ;  /* 0x000000029600780c */ /* 0x000fe20002781670 */
[--C-:B------:R-:W-:Y:S01]  /*3e60*/  FFMA.FTZ R232, R21, c[0x0][0x29c], -R223.reuse ;  /* 0x0000a70015e87a23 */ /* 0x100fe200000108df */
[----:B------:R-:W-:Y:S02]  /*3e70*/  ISETP.GT.AND P6, PT, R2, 0x21, P0 ;  /* 0x000000210200780c */ /* 0x000fe400007c4270 */
[----:B------:R-:W-:Y:S01]  /*3e80*/  FSEL R148, R11, -INF , !P4 ;  /* 0xff8000000b947808 */ /* 0x000fe20006000000 */
[----:B------:R-:W-:Y:S01]  /*3e90*/  MUFU.EX2 R152, R152 ;  /* 0x0000009800987308 */ /* 0x000fe20000000800 */
[C---:B---3--:R-:W-:Y:S02]  /*3ea0*/  HMMA.16816.F32.BF16 R8, R136.reuse, R160, RZ ;  /* 0x000000a08808723c */ /* 0x048fe400000418ff */
[C---:B------:R-:W-:Y:S01]  /*3eb0*/  ISETP.LT.OR P4, PT, R151.reuse, 0x22, P6 ;  /* 0x000000229700780c */ /* 0x040fe20003781670 */
[----:B------:R-:W-:Y:S01]  /*3ec0*/  FFMA.FTZ R238, R148, c[0x0][0x29c], -R223 ;  /* 0x0000a70094ee7a23 */ /* 0x000fe200000108df */
[----:B------:R-:W-:Y:S02]  /*3ed0*/  ISETP.LT.OR P5, PT, R151, 0x21, P5 ;  /* 0x000000219700780c */ /* 0x000fe40002fa1670 */
[----:B------:R-:W-:Y:S02]  /*3ee0*/  FSEL R3, R13, -INF , !P4 ;  /* 0xff8000000d037808 */ /* 0x000fe40006000000 */
[----:B------:R-:W-:Y:S02]  /*3ef0*/  ISETP.GT.AND P6, PT, R0, 0x20, P0 ;  /* 0x000000200000780c */ /* 0x000fe400007c4270 */
[----:B------:R-:W-:Y:S02]  /*3f00*/  ISETP.GT.AND P4, PT, R2, 0x40, P0 ;  /* 0x000000400200780c */ /* 0x000fe40000784270 */
[----:B------:R-:W-:Y:S01]  /*3f10*/  FSEL R20, R12, -INF , !P5 ;  /* 0xff8000000c147808 */ /* 0x000fe20006800000 */
[--C-:B------:R-:W-:Y:S01]  /*3f20*/  FFMA.FTZ R237, R3, c[0x0][0x29c], -R155.reuse ;  /* 0x0000a70003ed7a23 */ /* 0x100fe2000001089b */
[----:B------:R-:W-:Y:S01]  /*3f30*/  ISETP.GT.AND P5, PT, R0, 0x21, P0 ;  /* 0x000000210000780c */ /* 0x000fe200007a4270 */
[----:B------:R-:W-:Y:S01]  /*3f40*/  LDS R3, [R244.X4+0xf280] ;  /* 0x00f28000f4037984 */ /* 0x000fe20000004800 */
[----:B------:R-:W-:Y:S01]  /*3f50*/  ISETP.LT.OR P6, PT, R150, 0x21, P6 ;  /* 0x000000219600780c */ /* 0x000fe200037c1670 */
[----:B------:R-:W-:Y:S01]  /*3f60*/  FFMA.FTZ R233, R20, c[0x0][0x29c], -R155 ;  /* 0x0000a70014e97a23 */ /* 0x000fe2000001089b */
[----:B------:R-:W-:Y:S02]  /*3f70*/  ISETP.LT.OR P5, PT, R150, 0x22, P5 ;  /* 0x000000229600780c */ /* 0x000fe40002fa1670 */
[----:B------:R-:W-:Y:S02]  /*3f80*/  ISETP.LT.OR P4, PT, R151, 0x41, P4 ;  /* 0x000000419700780c */ /* 0x000fe40002781670 */
[----:B------:R-:W-:Y:S02]  /*3f90*/  FSEL R34, R14, -INF , !P6 ;  /* 0xff8000000e227808 */ /* 0x000fe40007000000 */
[----:B------:R-:W-:Y:S02]  /*3fa0*/  FSEL R32, R15, -INF , !P5 ;  /* 0xff8000000f207808 */ /* 0x000fe40006800000 */
[-C--:B------:R-:W-:Y:S01]  /*3fb0*/  HMMA.16816.F32.BF16 R12, R136, R162.reuse, RZ ;  /* 0x000000a2880c723c */ /* 0x080fe200000418ff */
[----:B------:R-:W-:Y:S01]  /*3fc0*/  ISETP.GT.AND P5, PT, R0, 0x40, P0 ;  /* 0x000000400000780c */ /* 0x000fe200007a4270 */
[--C-:B------:R-:W-:Y:S01]  /*3fd0*/  FFMA.FTZ R239, R34, c[0x0][0x29c], -R223.reuse ;  /* 0x0000a70022ef7a23 */ /* 0x100fe200000108df */
[----:B------:R-:W-:Y:S01]  /*3fe0*/  FSEL R24, R24, -INF , !P4 ;  /* 0xff80000018187808 */ /* 0x000fe20006000000 */
[----:B------:R-:W-:Y:S01]  /*3ff0*/  FFMA.FTZ R240, R32, c[0x0][0x29c], -R223 ;  /* 0x0000a70020f07a23 */ /* 0x000fe200000108df */
[----:B------:R-:W-:Y:S02]  /*4000*/  ISETP.GT.AND P4, PT, R0, 0x41, P0 ;  /* 0x000000410000780c */ /* 0x000fe40000784270 */
[----:B------:R-:W-:Y:S01]  /*4010*/  ISETP.GT.AND P6, PT, R2, 0x41, P0 ;  /* 0x000000410200780c */ /* 0x000fe200007c4270 */
[--C-:B------:R-:W-:Y:S01]  /*4020*/  FFMA.FTZ R236, R24, c[0x0][0x29c], -R155.reuse ;  /* 0x0000a70018ec7a23 */ /* 0x100fe2000001089b */
[C---:B------:R-:W-:Y:S02]  /*4030*/  ISETP.LT.OR P5, PT, R150.reuse, 0x41, P5 ;  /* 0x000000419600780c */ /* 0x040fe40002fa1670 */
[----:B------:R-:W-:Y:S02]  /*4040*/  ISETP.LT.OR P6, PT, R151, 0x42, P6 ;  /* 0x000000429700780c */ /* 0x000fe400037c1670 */
[----:B------:R-:W-:Y:S02]  /*4050*/  ISETP.LT.OR P4, PT, R150, 0x42, P4 ;  /* 0x000000429600780c */ /* 0x000fe40002781670 */
[----:B------:R-:W-:Y:S02]  /*4060*/  FSEL R25, R25, -INF , !P6 ;  /* 0xff80000019197808 */ /* 0x000fe40007000000 */
[----:B------:R-:W-:Y:S02]  /*4070*/  FSEL R26, R26, -INF , !P5 ;  /* 0xff8000001a1a7808 */ /* 0x000fe40006800000 */
[----:B------:R-:W-:Y:S01]  /*4080*/  FSEL R27, R27, -INF , !P4 ;  /* 0xff8000001b1b7808 */ /* 0x000fe20006000000 */
[----:B------:R-:W-:Y:S01]  /*4090*/  FFMA.FTZ R235, R25, c[0x0][0x29c], -R155 ;  /* 0x0000a70019eb7a23 */ /* 0x000fe2000001089b */
[----:B------:R-:W-:Y:S01]  /*40a0*/  ISETP.GT.AND P4, PT, R0, 0x60, P0 ;  /* 0x000000600000780c */ /* 0x000fe20000784270 */
[--C-:B------:R-:W-:Y:S01]  /*40b0*/  FFMA.FTZ R241, R26, c[0x0][0x29c], -R223.reuse ;  /* 0x0000a7001af17a23 */ /* 0x100fe200000108df */
[C---:B------:R-:W-:Y:S01]  /*40c0*/  ISETP.GT.AND P6, PT, R2.reuse, 0x60, P0 ;  /* 0x000000600200780c */ /* 0x040fe200007c4270 */
[----:B------:R-:W-:Y:S01]  /*40d0*/  FFMA.FTZ R242, R27, c[0x0][0x29c], -R223 ;  /* 0x0000a7001bf27a23 */ /* 0x000fe200000108df */
[----:B------:R-:W-:Y:S01]  /*40e0*/  ISETP.GT.AND P5, PT, R2, 0x61, P0 ;  /* 0x000000610200780c */ /* 0x000fe200007a4270 */
[--C-:B------:R-:W-:Y:S01]  /*40f0*/  FFMA.FTZ R2, R228, c[0x0][0x29c], -R153.reuse ;  /* 0x0000a700e4027a23 */ /* 0x100fe20000010899 */
[----:B------:R-:W-:Y:S01]  /*4100*/  ISETP.GT.AND P0, PT, R0, 0x61, P0 ;  /* 0x000000610000780c */ /* 0x000fe20000704270 */
[--C-:B------:R-:W-:Y:S01]  /*4110*/  FFMA.FTZ R0, R16, c[0x0][0x29c], -R154.reuse ;  /* 0x0000a70010007a23 */ /* 0x100fe2000001089a */
[----:B------:R-:W-:Y:S01]  /*4120*/  ISETP.LT.OR P4, PT, R150, 0x61, P4 ;  /* 0x000000619600780c */ /* 0x000fe20002781670 */
[--C-:B------:R-:W-:Y:S01]  /*4130*/  FFMA.FTZ R228, R156, c[0x0][0x29c], -R153.reuse ;  /* 0x0000a7009ce47a23 */ /* 0x100fe20000010899 */
[----:B------:R-:W-:Y:S01]  /*4140*/  ISETP.LT.OR P0, PT, R150, 0x62, P0 ;  /* 0x000000629600780c */ /* 0x000fe20000701670 */
[--C-:B------:R-:W-:Y:S01]  /*4150*/  FFMA.FTZ R156, R18, c[0x0][0x29c], -R153.reuse ;  /* 0x0000a700129c7a23 */ /* 0x100fe20000010899 */
[----:B------:R-:W-:Y:S01]  /*4160*/  ISETP.LT.OR P6, PT, R151, 0x61, P6 ;  /* 0x000000619700780c */ /* 0x000fe200037c1670 */
[----:B------:R-:W-:Y:S01]  /*4170*/  FFMA.FTZ R150, R17, c[0x0][0x29c], -R153 ;  /* 0x0000a70011967a23 */ /* 0x000fe20000010899 */
[----:B------:R2:W-:Y:S01]  /*4180*/  MUFU.EX2 R148, R0 ;  /* 0x0000000000947308 */ /* 0x0005e20000000800 */
[C---:B------:R-:W-:Y:S02]  /*4190*/  HMMA.16816.F32.BF16 R16, R132.reuse, R162, RZ ;  /* 0x000000a28410723c */ /* 0x040fe400000418ff */
[----:B------:R-:W-:Y:S01]  /*41a0*/  ISETP.LT.OR P5, PT, R151, 0x62, P5 ;  /* 0x000000629700780c */ /* 0x000fe20002fa1670 */
[----:B------:R-:W-:Y:S01]  /*41b0*/  FFMA.FTZ R151, R23, c[0x0][0x29c], -R155 ;  /* 0x0000a70017977a23 */ /* 0x000fe2000001089b */
[----:B------:R-:W-:Y:S01]  /*41c0*/  FSEL R28, R28, -INF , !P6 ;  /* 0xff8000001c1c7808 */ /* 0x000fe20007000000 */
[----:B------:R-:W-:Y:S01]  /*41d0*/  FFMA.FTZ R153, R33, c[0x0][0x29c], -R153 ;  /* 0x0000a70021997a23 */ /* 0x000fe20000010899 */
[----:B------:R-:W-:Y:S01]  /*41e0*/  FSEL R29, R29, -INF , !P5 ;  /* 0xff8000001d1d7808 */ /* 0x000fe20006800000 */
[----:B------:R-:W-:Y:S01]  /*41f0*/  FFMA.FTZ R154, R35, c[0x0][0x29c], -R154 ;  /* 0x0000a700239a7a23 */ /* 0x000fe2000001089a */
[-C--:B------:R-:W-:Y:S01]  /*4200*/  HMMA.16816.F32.BF16 R20, R132, R164.reuse, RZ ;  /* 0x000000a48414723c */ /* 0x080fe200000418ff */
[----:B------:R-:W-:Y:S03]  /*4210*/  MUFU.EX2 R2, R2 ;  /* 0x0000000200027308 */ /* 0x000fe60000000800 */
[----:B------:R-:W-:Y:S01]  /*4220*/  FSEL R30, R30, -INF , !P4 ;  /* 0xff8000001e1e7808 */ /* 0x000fe20006000000 */
[--C-:B------:R-:W-:Y:S01]  /*4230*/  FFMA.FTZ R234, R28, c[0x0][0x29c], -R155.reuse ;  /* 0x0000a7001cea7a23 */ /* 0x100fe2000001089b */
[----:B------:R-:W-:Y:S01]  /*4240*/  FSEL R31, R31, -INF , !P0 ;  /* 0xff8000001f1f7808 */ /* 0x000fe20004000000 */
[----:B------:R-:W-:Y:S01]  /*4250*/  FFMA.FTZ R155, R29, c[0x0][0x29c], -R155 ;  /* 0x0000a7001d9b7a23 */ /* 0x000fe2000001089b */
[C---:B------:R-:W-:Y:S03]  /*4260*/  HMMA.16816.F32.BF16 R24, R136.reuse, R164, RZ ;  /* 0x000000a48818723c */ /* 0x040fe600000418ff */
[----:B------:R-:W-:Y:S01]  /*4270*/  MUFU.EX2 R151, R151 ;  /* 0x0000009700977308 */ /* 0x000fe20000000800 */
[--C-:B------:R-:W-:Y:S02]  /*4280*/  FFMA.FTZ R243, R30, c[0x0][0x29c], -R223.reuse ;  /* 0x0000a7001ef37a23 */ /* 0x100fe400000108df */
[----:B------:R-:W-:Y:S01]  /*4290*/  FFMA.FTZ R223, R31, c[0x0][0x29c], -R223 ;  /* 0x0000a7001fdf7a23 */ /* 0x000fe200000108df */
[----:B--2---:R-:W-:Y:S01]  /*42a0*/  LDS R0, [R244.X4+0xf2a0] ;  /* 0x00f2a000f4007984 */ /* 0x004fe20000004800 */
[-C--:B------:R-:W-:Y:S03]  /*42b0*/  HMMA.16816.F32.BF16 R28, R136, R166.reuse, RZ ;  /* 0x000000a6881c723c */ /* 0x080fe600000418ff */
[----:B------:R-:W-:Y:S02]  /*42c0*/  LDSM.16.M88.4 R136, [R212+0xd880] ;  /* 0x00d88000d488783b */ /* 0x000fe40000000200 */
[----:B------:R-:W-:Y:S03]  /*42d0*/  MUFU.EX2 R153, R153 ;  /* 0x0000009900997308 */ /* 0x000fe60000000800 */
[----:B------:R-:W-:Y:S03]  /*42e0*/  HMMA.16816.F32.BF16 R32, R132, R166, RZ ;  /* 0x000000a68420723c */ /* 0x000fe600000418ff */
[----:B------:R-:W2:Y:S04]  /*42f0*/  LDSM.16.M88.4 R132, [R212+0xd080] ;  /* 0x00d08000d484783b */ /* 0x000ea80000000200 */
[----:B------:R-:W-:Y:S01]  /*4300*/  MUFU.EX2 R154, R154 ;  /* 0x0000009a009a7308 */ /* 0x000fe20000000800 */
[-C--:B----4-:R-:W-:Y:S08]  /*4310*/  HMMA.16816.F32.BF16 R4, R140, R168.reuse, R4 ;  /* 0x000000a88c04723c */ /* 0x090ff00000041804 */
[C---:B-1----:R-:W-:Y:S01]  /*4320*/  HMMA.16816.F32.BF16 R8, R144.reuse, R168, R8 ;  /* 0x000000a89008723c */ /* 0x042fe20000041808 */
[----:B------:R-:W-:Y:S07]  /*4330*/  MUFU.EX2 R155, R155 ;  /* 0x0000009b009b7308 */ /* 0x000fee0000000800 */
[-C--:B------:R-:W-:Y:S03]  /*4340*/  HMMA.16816.F32.BF16 R12, R144, R170.reuse, R12 ;  /* 0x000000aa900c723c */ /* 0x080fe6000004180c */
[----:B------:R-:W-:Y:S05]  /*4350*/  MUFU.EX2 R223, R223 ;  /* 0x000000df00df7308 */ /* 0x000fea0000000800 */
        /* <DEDUP_REMOVED lines=115> */
[----:B------:R-:W4:Y:S01]  /*4a90*/  MUFU.EX2 R150, R237 ;  /* 0x000000ed00967308 */ /* 0x000f220000000800 */
        /* <DEDUP_REMOVED lines=10> */
[--C-:B------:R-:W-:Y:S02]  /*4b40*/  FADD.FTZ R11, R11, -R0.reuse ;  /* 0x800000000b0b7221 */ /* 0x100fe40000010000 */
        /* <DEDUP_REMOVED lines=8> */
[----:B----4-:R-:W-:Y:S01]  /*4bd0*/  F2FP.BF16.PACK_AB R7, R150, R149 ;  /* 0x000000959607723e */ /* 0x010fe200000010ff */
[----:B------:R-:W-:Y:S02]  /*4be0*/  FMUL.FTZ R34, R148, R34 ;  /* 0x0000002294227220 */ /* 0x000fe40000410000 */
[--C-:B------:R-:W-:Y:S02]  /*4bf0*/  FADD.FTZ R15, R15, -R0.reuse ;  /* 0x800000000f0f7221 */ /* 0x100fe40000010000 */
[----:B------:R-:W-:Y:S01]  /*4c00*/  STS [R225+0x1000], R7 ;  /* 0x00100007e1007388 */ /* 0x000fe20000000800 */
[----:B------:R-:W-:Y:S01]  /*4c10*/  F2FP.BF16.PACK_AB R21, R21, R34 ;  /* 0x000000221515723e */ /* 0x000fe200000010ff */
[----:B------:R-:W2:Y:S01]  /*4c20*/  MUFU.EX2 R156, R236 ;  /* 0x000000ec009c7308 */ /* 0x000ea20000000800 */
[----:B------:R-:W-:Y:S01]  /*4c30*/  FMUL.FTZ R34, R151, R8 ;  /* 0x0000000897227220 */ /* 0x000fe20000410000 */
        /* <DEDUP_REMOVED lines=8> */
[----:B------:R-:W3:Y:S01]  /*4cc0*/  MUFU.EX2 R35, R243 ;  /* 0x000000f300237308 */ /* 0x000ee20000000800 */
[----:B------:R-:W-:Y:S01]  /*4cd0*/  F2FP.BF16.PACK_AB R9, R9, R33 ;  /* 0x000000210909723e */ /* 0x000fe200000010ff */
[--C-:B------:R-:W-:Y:S01]  /*4ce0*/  FADD.FTZ R27, R27, -R0.reuse ;  /* 0x800000001b1b7221 */ /* 0x100fe20000010000 */
[----:B-1----:R-:W-:Y:S01]  /*4cf0*/  F2FP.BF16.PACK_AB R2, R138, R139 ;  /* 0x0000008b8a02723e */ /* 0x002fe200000010ff */
[----:B------:R-:W-:Y:S01]  /*4d00*/  STS [R225+0x2400], R16 ;  /* 0x00240010e1007388 */ /* 0x000fe20000000800 */
[--C-:B------:R-:W-:Y:S02]  /*4d10*/  FADD.FTZ R26, R26, -R0.reuse ;  /* 0x800000001a1a7221 */ /* 0x100fe40000010000 */
[----:B------:R-:W-:Y:S01]  /*4d20*/  FMUL.FTZ R8, R157, R25 ;  /* 0x000000199d087220 */ /* 0x000fe20000410000 */
[----:B------:R1:W-:Y:S01]  /*4d30*/  STS [R224+0x12880], R2 ;  /* 0x01288002e0007388 */ /* 0x0003e20000000800 */
[----:B------:R-:W-:Y:S01]  /*4d40*/  FMUL.FTZ R26, R139, R26 ;  /* 0x0000001a8b1a7220 */ /* 0x000fe20000410000 */
[----:B------:R-:W4:Y:S01]  /*4d50*/  MUFU.EX2 R158, R234 ;  /* 0x000000ea009e7308 */ /* 0x000f220000000800 */
[----:B------:R-:W-:Y:S01]  /*4d60*/  FMUL.FTZ R3, R138, R27 ;  /* 0x0000001b8a037220 */ /* 0x000fe20000410000 */
[----:B--2---:R-:W-:Y:S01]  /*4d70*/  F2FP.BF16.PACK_AB R4, R157, R156 ;  /* 0x0000009c9d04723e */ /* 0x004fe200000010ff */
[----:B------:R-:W-:Y:S02]  /*4d80*/  FMUL.FTZ R24, R156, R24 ;  /* 0x000000189c187220 */ /* 0x000fe40000410000 */
[--C-:B------:R-:W-:Y:S01]  /*4d90*/  FADD.FTZ R30, R30, -R0.reuse ;  /* 0x800000001e1e7221 */ /* 0x100fe20000010000 */
[----:B------:R-:W-:Y:S01]  /*4da0*/  F2FP.BF16.PACK_AB R3, R3, R26 ;  /* 0x0000001a0303723e */ /* 0x000fe200000010ff */
[----:B------:R2:W-:Y:S01]  /*4db0*/  STS [R224+0x12480], R4 ;  /* 0x01248004e0007388 */ /* 0x0005e20000000800 */
[----:B------:R-:W-:Y:S01]  /*4dc0*/  FADD.FTZ R31, R31, -R0 ;  /* 0x800000001f1f7221 */ /* 0x000fe20000010000 */
[----:B------:R-:W-:Y:S01]  /*4dd0*/  F2FP.BF16.PACK_AB R8, R8, R24 ;  /* 0x000000180808723e */ /* 0x000fe200000010ff */
[----:B------:R-:W-:Y:S02]  /*4de0*/  FMUL.FTZ R13, R155, R29 ;  /* 0x0000001d9b0d7220 */ /* 0x000fe40000410000 */
[----:B------:R-:W-:Y:S02]  /*4df0*/  FMUL.FTZ R31, R223, R31 ;  /* 0x0000001fdf1f7220 */ /* 0x000fe40000410000 */
[----:B---3--:R-:W-:Y:S02]  /*4e00*/  FMUL.FTZ R30, R35, R30 ;  /* 0x0000001e231e7220 */ /* 0x008fe40000410000 */
[----:B------:R-:W-:Y:S01]  /*4e10*/  IMAD.SHL.U32 R0, R220, 0x2, RZ ;  /* 0x00000002dc007824 */ /* 0x000fe200078e00ff */
[----:B-1----:R-:W-:Y:S01]  /*4e20*/  F2FP.BF16.PACK_AB R2, R223, R35 ;  /* 0x00000023df02723e */ /* 0x002fe200000010ff */
[----:B----4-:R-:W-:Y:S01]  /*4e30*/  FMUL.FTZ R28, R158, R28 ;  /* 0x0000001c9e1c7220 */ /* 0x010fe20000410000 */
[----:B------:R-:W-:Y:S03]  /*4e40*/  F2FP.BF16.PACK_AB R5, R155, R158 ;  /* 0x0000009e9b05723e */ /* 0x000fe600000010ff */
[----:B------:R1:W-:Y:S01]  /*4e50*/  STS [R225+0x3400], R2 ;  /* 0x00340002e1007388 */ /* 0x0003e20000000800 */
[----:B------:R-:W-:Y:S03]  /*4e60*/  F2FP.BF16.PACK_AB R13, R13, R28 ;  /* 0x0000001c0d0d723e */ /* 0x000fe600000010ff */
[----:B------:R-:W-:Y:S01]  /*4e70*/  STS [R225+0x3000], R5 ;  /* 0x00300005e1007388 */ /* 0x000fe20000000800 */
[----:B--2---:R-:W-:Y:S03]  /*4e80*/  FMUL.FTZ R4, R140, R15 ;  /* 0x0000000f8c047220 */ /* 0x004fe60000410000 */
[----:B------:R-:W-:Y:S02]  /*4e90*/  BAR.SYNC.DEFER_BLOCKING 0x0 ;  /* 0x0000000000007b1d */ /* 0x000fe40000010000 */
[----:B------:R-:W-:Y:S02]  /*4ea0*/  F2FP.BF16.PACK_AB R4, R4, R14 ;  /* 0x0000000e0404723e */ /* 0x000fe400000010ff */
[----:B-1----:R-:W-:Y:S04]  /*4eb0*/  F2FP.BF16.PACK_AB R2, R11, R10 ;  /* 0x0000000a0b02723e */ /* 0x002fe800000010ff */
        /* <DEDUP_REMOVED lines=98> */
[----:B------:R-:W-:Y:S01]  /*54e0*/  ULDC.64 UR6, c[0x0][0x208] ;  /* 0x0000820000067ab9 */ /* 0x000fe20000000a00 */
[C---:B------:R-:W-:Y:S01]  /*54f0*/  LOP3.LUT P6, RZ, R251.reuse, 0x1, RZ, 0xc0, !PT ;  /* 0x00000001fbff7812 */ /* 0x040fe200078cc0ff */
[----:B------:R-:W-:Y:S01]  /*5500*/  UIMAD.WIDE.U32 UR18, UR14, UR6, URZ ;  /* 0x000000060e1272a5 */ /* 0x000fe2000f8e003f */
[----:B------:R-:W3:Y:S01]  /*5510*/  LDL R229, [R1+0x4] ;  /* 0x0000040001e57983 */ /* 0x000ee20000100800 */
[C---:B------:R-:W-:Y:S01]  /*5520*/  LOP3.LUT P5, RZ, R251.reuse, 0x2, RZ, 0xc0, !PT ;  /* 0x00000002fbff7812 */ /* 0x040fe200078ac0ff */
[----:B------:R-:W-:Y:S01]  /*5530*/  USHF.R.S32.HI UR16, URZ, 0x1f, UR14 ;  /* 0x0000001f3f107899 */ /* 0x000fe2000801140e */
[----:B------:R-:W-:Y:S01]  /*5540*/  LOP3.LUT P4, RZ, R251, 0x4, RZ, 0xc0, !PT ;  /* 0x00000004fbff7812 */ /* 0x000fe2000788c0ff */
[----:B------:R-:W4:Y:S01]  /*5550*/  LDL.64 R236, [R1+0x20] ;  /* 0x0000200001ec7983 */ /* 0x000f220000100a00 */
[----:B------:R-:W-:Y:S01]  /*5560*/  IMAD.U32 R4, RZ, RZ, UR18 ;  /* 0x00000012ff047e24 */ /* 0x000fe2000f8e00ff */
[----:B------:R-:W-:Y:S01]  /*5570*/  UIMAD UR16, UR16, UR6, URZ ;  /* 0x00000006101072a4 */ /* 0x000fe2000f8e023f */
[----:B------:R-:W-:Y:S01]  /*5580*/  IMAD.U32 R0, RZ, RZ, UR18 ;  /* 0x00000012ff007e24 */ /* 0x000fe2000f8e00ff */
[----:B------:R-:W5:Y:S01]  /*5590*/  LDL.64 R230, [R1+0x8] ;  /* 0x0000080001e67983 */ /* 0x000f620000100a00 */
[----:B------:R-:W-:Y:S02]  /*55a0*/  USHF.L.U32 UR6, UR14, 0x6, URZ ;  /* 0x000000060e067899 */ /* 0x000fe4000800063f */
[----:B------:R-:W-:Y:S02]  /*55b0*/  UIMAD UR16, UR14, UR7, UR16 ;  /* 0x000000070e1072a4 */ /* 0x000fe4000f8e0210 */
[----:B------:R-:W-:Y:S02]  /*55c0*/  UIADD3 UR7, -UR6, UR9, URZ ;  /* 0x0000000906077290 */ /* 0x000fe4000fffe13f */
[----:B------:R-:W-:Y:S01]  /*55d0*/  IMAD.U32 R7, RZ, RZ, UR6 ;  /* 0x00000006ff077e24 */ /* 0x000fe2000f8e00ff */
[----:B------:R-:W-:Y:S03]  /*55e0*/  UIADD3 UR16, UR19, UR16, URZ ;  /* 0x0000001013107290 */ /* 0x000fe6000fffe03f */
[C---:B------:R-:W-:Y:S02]  /*55f0*/  ISETP.GE.OR P6, PT, R245.reuse, UR7, !P6 ;  /* 0x00000007f5007c0c */ /* 0x040fe4000f7c6670 */
[C---:B------:R-:W-:Y:S01]  /*5600*/  ISETP.GE.OR P5, PT, R245.reuse, UR7, !P5 ;  /* 0x00000007f5007c0c */ /* 0x040fe2000efa6670 */
[----:B------:R-:W-:Y:S01]  /*5610*/  IMAD.U32 R8, RZ, RZ, UR16 ;  /* 0x00000010ff087e24 */ /* 0x000fe2000f8e00ff */
[----:B------:R-:W-:Y:S02]  /*5620*/  ISETP.GE.OR P4, PT, R245, UR7, !P4 ;  /* 0x00000007f5007c0c */ /* 0x000fe4000e786670 */
[----:B--2---:R-:W-:Y:S04]  /*5630*/  IADD3 R5, P0, R226, UR6, RZ ;  /* 0x00000006e2057c10 */ /* 0x004fe8000ff1e0ff */
[----:B---3--:R-:W-:Y:S02]  /*5640*/  LEA.HI.X.SX32 R7, R7, R229, 0x1, P0 ;  /* 0x000000e507077211 */ /* 0x008fe400000f0eff */
[----:B------:R-:W1:Y:S01]  /*5650*/  S2R R229, SR_TID.X ;  /* 0x0000000000e57919 */ /* 0x000e620000002100 */
[C---:B------:R-:W-:Y:S02]  /*5660*/  LEA R6, P0, R5.reuse, c[0x0][0x280], 0x2 ;  /* 0x0000a00005067a11 */ /* 0x040fe400078010ff */
[----:B----4-:R-:W-:Y:S02]  /*5670*/  LEA R0, P1, R0, R236, 0x6 ;  /* 0x000000ec00007211 */ /* 0x010fe400078230ff */
[----:B------:R-:W-:Y:S02]  /*5680*/  LEA.HI.X R7, R5, c[0x0][0x284], R7, 0x2, P0 ;  /* 0x0000a10005077a11 */ /* 0x000fe400000f1407 */
[----:B-----5:R-:W-:Y:S02]  /*5690*/  LEA.HI.X R8, R4, R231, R8, 0x6, P1 ;  /* 0x000000e704087211 */ /* 0x020fe400008f3408 */
[C---:B------:R-:W-:Y:S04]  /*56a0*/  LEA R4, P1, R0.reuse, c[0x0][0x1f0], 0x1 ;  /* 0x00007c0000047a11 */ /* 0x040fe800078208ff */
[----:B------:R-:W-:Y:S05]  /*56b0*/  LEA.HI.X R5, R0, c[0x0][0x1f4], R8, 0x1, P1 ;  /* 0x00007d0000057a11 */ /* 0x000fea00008f0c08 */
[----:B------:R-:W-:Y:S01]  /*56c0*/  @!PT LDS RZ, [RZ] ;  /* 0x00000000fffff984 */ /* 0x000fe20000000800 */
[----:B------:R-:W-:Y:S01]  /*56d0*/  @!PT LDS RZ, [RZ] ;  /* 0x00000000fffff984 */ /* 0x000fe20000000800 */
[----:B------:R-:W-:Y:S01]  /*56e0*/  @!PT LDS RZ, [RZ] ;  /* 0x00000000fffff984 */ /* 0x000fe20000000800 */
[----:B------:R2:W-:Y:S04]  /*56f0*/  LDGSTS.E.BYPASS.LTC128B.128 [R250+0xc080], [R4.64], !P6 ;  /* 0x0c08000004fa7fae */ /* 0x0005e8000f101d4c */
[----:B------:R2:W-:Y:S01]  /*5700*/  LDGSTS.E.BYPASS.LTC128B.128 [R250+0xd080], [R4.64+0x40], !P5 ;  /* 0x0d08004004fa7fae */ /* 0x0005e2000e901d4c */
[----:B-1----:R-:W-:Y:S03]  /*5710*/  @!P2 IMAD.SHL.U32 R0, R229, 0x10, RZ ;  /* 0x00000010e500a824 */ /* 0x002fe600078e00ff */
[----:B------:R2:W-:Y:S04]  /*5720*/  LDGSTS.E.BYPASS.LTC128B.128 [R250+0xe080], [R4.64+0x80], !P4 ;  /* 0x0e08008004fa7fae */ /* 0x0005e8000e101d4c */
[----:B------:R2:W-:Y:S02]  /*5730*/  @!P2 LDGSTS.E.BYPASS.LTC128B.128 [R0+0xf280], [R6.64] ;  /* 0x0f2800000600afae */ /* 0x0005e4000b901d4c */
.L_x_306:
        /* <DEDUP_REMOVED lines=13> */
[----:B------:R-:W-:Y:S01]  /*5810*/  LDSM.16.MT88.2 R136, [R208+0x2800] ;  /* 0x00280000d088783b */ /* 0x000fe20000004100 */
[----:B------:R-:W-:Y:S03]  /*5820*/  USEL UR15, UR6, URZ, !UP1 ;  /* 0x0000003f060f7287 */ /* 0x000fe6000c800000 */
[----:B------:R-:W-:Y:S03]  /*5830*/  LDSM.16.MT88.2 R138, [R208+0x4800] ;  /* 0x00480000d08a783b */ /* 0x000fe60000004100 */
[C---:B------:R-:W-:Y:S01]  /*5840*/  HMMA.16816.F32.BF16 R16, R20.reuse, R28, RZ ;  /* 0x0000001c1410723c */ /* 0x040fe200000418ff */
[----:B------:R-:W-:Y:S04]  /*5850*/  LDSM.16.MT88.2 R142, [R208+0x2c00] ;  /* 0x002c0000d08e783b */ /* 0x000fe80000004100 */
[----:B------:R-:W-:Y:S03]  /*5860*/  LDSM.16.MT88.2 R152, [R208+0x3800] ;  /* 0x00380000d098783b */ /* 0x000fe60000004100 */
[-C--:B------:R-:W-:Y:S01]  /*5870*/  HMMA.16816.F32.BF16 R20, R20, R30.reuse, RZ ;  /* 0x0000001e1414723c */ /* 0x080fe200000418ff */
[----:B------:R-:W0:Y:S07]  /*5880*/  LDGDEPBAR ;  /* 0x00000000000079af */ /* 0x000e2e0000000000 */
[----:B------:R-:W-:Y:S01]  /*5890*/  HMMA.16816.F32.BF16 R24, R24, R30, RZ ;  /* 0x0000001e1818723c */ /* 0x000fe200000418ff */
[----:B------:R-:W4:Y:S07]  /*58a0*/  LDSM.16.M88.4 R28, [R215+0x1000] ;  /* 0x00100000d71c783b */ /* 0x000f2e0000000200 */
[-C--:B------:R-:W-:Y:S08]  /*58b0*/  HMMA.16816.F32.BF16 R4, R32, R140.reuse, R4 ;  /* 0x0000008c2004723c */ /* 0x080ff00000041804 */
[C---:B------:R-:W-:Y:S01]  /*58c0*/  HMMA.16816.F32.BF16 R8, R144.reuse, R140, R8 ;  /* 0x0000008c9008723c */ /* 0x040fe20000041808 */
[----:B------:R-:W-:Y:S07]  /*58d0*/  LDSM.16.MT88.2 R140, [R208+0xc00] ;  /* 0x000c0000d08c783b */ /* 0x000fee0000004100 */
[-C--:B------:R-:W-:Y:S08]  /*58e0*/  HMMA.16816.F32.BF16 R12, R144, R148.reuse, R12 ;  /* 0x00000094900c723c */ /* 0x080ff0000004180c */
[C---:B------:R-:W-:Y:S08]  /*58f0*/  HMMA.16816.F32.BF16 R16, R32.reuse, R148, R16 ;  /* 0x000000942010723c */ /* 0x040ff00000041810 */
[-C--:B------:R-:W-:Y:S01]  /*5900*/  HMMA.16816.F32.BF16 R20, R32, R150.reuse, R20 ;  /* 0x000000962014723c */ /* 0x080fe20000041814 */
[----:B------:R-:W5:Y:S07]  /*5910*/  LDSM.16.M88.4 R32, [R219] ;  /* 0x00000000db20783b */ /* 0x000f6e0000000200 */
[----:B------:R-:W-:Y:S01]  /*5920*/  HMMA.16816.F32.BF16 R24, R144, R150, R24 ;  /* 0x000000969018723c */ /* 0x000fe20000041818 */
[----:B------:R-:W5:Y:S04]  /*5930*/  LDSM.16.M88.4 R144, [R219+0x1000] ;  /* 0x00100000db90783b */ /* 0x000f680000000200 */
[----:B------:R-:W-:Y:S03]  /*5940*/  LDSM.16.M88.4 R148, [R214+0x3000] ;  /* 0x00300000d694783b */ /* 0x000fe60000000200 */
[-C--:B-1----:R-:W-:Y:S08]  /*5950*/  HMMA.16816.F32.BF16 R4, R132, R2.reuse, R4 ;  /* 0x000000028404723c */ /* 0x082ff00000041804 */
[C---:B----4-:R-:W-:Y:S01]  /*5960*/  HMMA.16816.F32.BF16 R8, R28.reuse, R2, R8 ;  /* 0x000000021c08723c */ /* 0x050fe20000041808 */
[----:B------:R-:W1:Y:S07]  /*5970*/  LDSM.16.MT88.2 R2, [R208+0x4c00] ;  /* 0x004c0000d002783b */ /* 0x000e6e0000004100 */
[-C--:B------:R-:W-:Y:S08]  /*5980*/  HMMA.16816.F32.BF16 R12, R28, R136.reuse, R12 ;  /* 0x000000881c0c723c */ /* 0x080ff0000004180c */
[C---:B------:R-:W-:Y:S01]  /*5990*/  HMMA.16816.F32.BF16 R16, R132.reuse, R136, R16 ;  /* 0x000000888410723c */ /* 0x040fe20000041810 */
[----:B------:R-:W-:Y:S07]  /*59a0*/  LDSM.16.MT88.2 R136, [R208+0x1000] ;  /* 0x00100000d088783b */ /* 0x000fee0000004100 */
[-C--:B------:R-:W-:Y:S01]  /*59b0*/  HMMA.16816.F32.BF16 R20, R132, R138.reuse, R20 ;  /* 0x0000008a8414723c */ /* 0x080fe20000041814 */
[----:B------:R-:W4:Y:S07]  /*59c0*/  LDSM.16.M88.4 R132, [R214+0x2000] ;  /* 0x00200000d684783b */ /* 0x000f2e0000000200 */
[----:B------:R-:W-:Y:S01]  /*59d0*/  HMMA.16816.F32.BF16 R24, R28, R138, R24 ;  /* 0x0000008a1c18723c */ /* 0x000fe20000041818 */
[----:B------:R-:W4:Y:S04]  /*59e0*/  LDSM.16.MT88.2 R28, [R208+0x3000] ;  /* 0x00300000d01c783b */ /* 0x000f280000004100 */
[----:B------:R-:W4:Y:S03]  /*59f0*/  LDSM.16.MT88.2 R30, [R208+0x5000] ;  /* 0x00500000d01e783b */ /* 0x000f260000004100 */
[-C--:B-----5:R-:W-:Y:S01]  /*5a00*/  HMMA.16816.F32.BF16 R4, R32, R140.reuse, R4 ;  /* 0x0000008c2004723c */ /* 0x0a0fe20000041804 */
[----:B------:R-:W-:Y:S07]  /*5a10*/  LDSM.16.MT88.2 R138, [R208+0x3400] ;  /* 0x00340000d08a783b */ /* 0x000fee0000004100 */
[C---:B------:R-:W-:Y:S08]  /*5a20*/  HMMA.16816.F32.BF16 R8, R144.reuse, R140, R8 ;  /* 0x0000008c9008723c */ /* 0x040ff00000041808 */
[-C--:B------:R-:W-:Y:S08]  /*5a30*/  HMMA.16816.F32.BF16 R12, R144, R142.reuse, R12 ;  /* 0x0000008e900c723c */ /* 0x080ff0000004180c */
[C---:B------:R-:W-:Y:S01]  /*5a40*/  HMMA.16816.F32.BF16 R16, R32.reuse, R142, R16 ;  /* 0x0000008e2010723c */ /* 0x040fe20000041810 */
[----:B------:R-:W-:Y:S07]  /*5a50*/  LDSM.16.M88.4 R140, [R216+0x3000] ;  /* 0x00300000d88c783b */ /* 0x000fee0000000200 */
[-C--:B-1----:R-:W-:Y:S01]  /*5a60*/  HMMA.16816.F32.BF16 R20, R32, R2.reuse, R20 ;  /* 0x000000022014723c */ /* 0x082fe20000041814 */
[----:B------:R-:W-:Y:S07]  /*5a70*/  LDSM.16.M88.4 R32, [R216+0x2000] ;  /* 0x00200000d820783b */ /* 0x000fee0000000200 */
[----:B------:R-:W-:Y:S01]  /*5a80*/  HMMA.16816.F32.BF16 R24, R144, R2, R24 ;  /* 0x000000029018723c */ /* 0x000fe20000041818 */
[----:B------:R-:W1:Y:S04]  /*5a90*/  LDSM.16.MT88.2 R2, [R208+0x1400] ;  /* 0x00140000d002783b */ /* 0x000e680000004100 */
[----:B------:R-:W-:Y:S03]  /*5aa0*/  LDSM.16.M88.4 R144, [R215+0x3000] ;  /* 0x00300000d790783b */ /* 0x000fe60000000200 */
[-C--:B----4-:R-:W-:Y:S08]  /*5ab0*/  HMMA.16816.F32.BF16 R4, R132, R136.reuse, R4 ;  /* 0x000000888404723c */ /* 0x090ff00000041804 */
[C---:B------:R-:W-:Y:S01]  /*5ac0*/  HMMA.16816.F32.BF16 R8, R148.reuse, R136, R8 ;  /* 0x000000889408723c */ /* 0x040fe20000041808 */
[----:B------:R-:W4:Y:S07]  /*5ad0*/  LDSM.16.MT88.2 R136, [R208+0x5400] ;  /* 0x00540000d088783b */ /* 0x000f2e0000004100 */
[-C--:B------:R-:W-:Y:S08]  /*5ae0*/  HMMA.16816.F32.BF16 R12, R148, R28.reuse, R12 ;  /* 0x0000001c940c723c */ /* 0x080ff0000004180c */
[C---:B------:R-:W-:Y:S01]  /*5af0*/  HMMA.16816.F32.BF16 R16, R132.reuse, R28, R16 ;  /* 0x0000001c8410723c */ /* 0x040fe20000041810 */
[----:B------:R-:W-:Y:S07]  /*5b00*/  LDSM.16.MT88.2 R28, [R208+0x1800] ;  /* 0x00180000d01c783b */ /* 0x000fee0000004100 */
[-C--:B------:R-:W-:Y:S01]  /*5b10*/  HMMA.16816.F32.BF16 R20, R132, R30.reuse, R20 ;  /* 0x0000001e8414723c */ /* 0x080fe20000041814 */
[----:B------:R-:W5:Y:S07]  /*5b20*/  LDSM.16.M88.4 R132, [R215+0x2000] ;  /* 0x00200000d784783b */ /* 0x000f6e0000000200 */
[----:B------:R-:W-:Y:S01]  /*5b30*/  HMMA.16816.F32.BF16 R24, R148, R30, R24 ;  /* 0x0000001e9418723c */ /* 0x000fe20000041818 */
[----:B------:R-:W-:Y:S04]  /*5b40*/  LDSM.16.MT88.2 R30, [R208+0x1c00] ;  /* 0x001c0000d01e783b */ /* 0x000fe80000004100 */
[----:B------:R-:W-:Y:S03]  /*5b50*/  LDSM.16.M88.4 R148, [R218+0x3000] ;  /* 0x00300000da94783b */ /* 0x000fe60000000200 */
[-C--:B-1----:R-:W-:Y:S08]  /*5b60*/  HMMA.16816.F32.BF16 R4, R32, R2.reuse, R4 ;  /* 0x000000022004723c */ /* 0x082ff00000041804 */
[C---:B------:R-:W-:Y:S01]  /*5b70*/  HMMA.16816.F32.BF16 R8, R140.reuse, R2, R8 ;  /* 0x000000028c08723c */ /* 0x040fe20000041808 */
[----:B------:R-:W1:Y:S07]  /*5b80*/  LDSM.16.MT88.2 R2, [R208+0x5800] ;  /* 0x00580000d002783b */ /* 0x000e6e0000004100 */
[-C--:B------:R-:W-:Y:S08]  /*5b90*/  HMMA.16816.F32.BF16 R12, R140, R138.reuse, R12 ;  /* 0x0000008a8c0c723c */ /* 0x080ff0000004180c */
[C---:B------:R-:W-:Y:S01]  /*5ba0*/  HMMA.16816.F32.BF16 R16, R32.reuse, R138, R16 ;  /* 0x0000008a2010723c */ /* 0x040fe20000041810 */
[----:B------:R-:W-:Y:S07]  /*5bb0*/  LDSM.16.MT88.2 R138, [R208+0x3c00] ;  /* 0x003c0000d08a783b */ /* 0x000fee0000004100 */
[-C--:B----4-:R-:W-:Y:S01]  /*5bc0*/  HMMA.16816.F32.BF16 R20, R32, R136.reuse, R20 ;  /* 0x000000882014723c */ /* 0x090fe20000041814 */
[----:B------:R-:W4:Y:S07]  /*5bd0*/  LDSM.16.M88.4 R32, [R218+0x2000] ;  /* 0x00200000da20783b */ /* 0x000f2e0000000200 */
[----:B------:R-:W-:Y:S08]  /*5be0*/  HMMA.16816.F32.BF16 R24, R140, R136, R24 ;  /* 0x000000888c18723c */ /* 0x000ff00000041818 */
[-C--:B-----5:R-:W-:Y:S08]  /*5bf0*/  HMMA.16816.F32.BF16 R4, R132, R28.reuse, R4 ;  /* 0x0000001c8404723c */ /* 0x0a0ff00000041804 */
[C---:B------:R-:W-:Y:S01]  /*5c00*/  HMMA.16816.F32.BF16 R8, R144.reuse, R28, R8 ;  /* 0x0000001c9008723c */ /* 0x040fe20000041808 */
[----:B------:R-:W5:Y:S03]  /*5c10*/  LDSM.16.MT88.2 R28, [R208+0x5c00] ;  /* 0x005c0000d01c783b */ /* 0x000f660000004100 */
[----:B--2---:R-:W-:Y:S04]  /*5c20*/  IADD3 R0, P0, R156, UR11, RZ ;  /* 0x0000000b9c007c10 */ /* 0x004fe8000ff1e0ff */
[-C--:B------:R-:W-:Y:S08]  /*5c30*/  HMMA.16816.F32.BF16 R12, R144, R152.reuse, R12 ;  /* 0x00000098900c723c */ /* 0x080ff0000004180c */
[C---:B------:R-:W-:Y:S08]  /*5c40*/  HMMA.16816.F32.BF16 R16, R132.reuse, R152, R16 ;  /* 0x000000988410723c */ /* 0x040ff00000041810 */
[-C--:B-1----:R-:W-:Y:S08]  /*5c50*/  HMMA.16816.F32.BF16 R20, R132, R2.reuse, R20 ;  /* 0x000000028414723c */ /* 0x082ff00000041814 */
[----:B------:R-:W-:Y:S07]  /*5c60*/  HMMA.16816.F32.BF16 R24, R144, R2, R24 ;  /* 0x000000029018723c */ /* 0x000fee0000041818 */
[----:B------:R-:W-:Y:S01]  /*5c70*/  IMAD.U32 R3, RZ, RZ, UR11 ;  /* 0x0000000bff037e24 */ /* 0x000fe2000f8e00ff */
[-C--:B----4-:R-:W-:Y:S01]  /*5c80*/  HMMA.16816.F32.BF16 R4, R32, R30.reuse, R4 ;  /* 0x0000001e2004723c */ /* 0x090fe20000041804 */
[----:B------:R-:W-:Y:S04]  /*5c90*/  UMOV UR11, UR14 ;  /* 0x0000000e000b7c82 */ /* 0x000fe80008000000 */
[----:B---3--:R-:W-:Y:S02]  /*5ca0*/  LEA.HI.X.SX32 R3, R3, R154, 0x1, P0 ;  /* 0x0000009a03037211 */ /* 0x008fe400000f0eff */
[C---:B------:R-:W-:Y:S01]  /*5cb0*/  LEA R2, P0, R0.reuse, c[0x0][0x220], 0x2 ;  /* 0x0000880000027a11 */ /* 0x040fe200078010ff */
[C---:B------:R-:W-:Y:S04]  /*5cc0*/  HMMA.16816.F32.BF16 R8, R148.reuse, R30, R8 ;  /* 0x0000001e9408723c */ /* 0x040fe80000041808 */
[----:B------:R-:W-:Y:S01]  /*5cd0*/  LEA.HI.X R3, R0, c[0x0][0x224], R3, 0x2, P0 ;  /* 0x0000890000037a11 */ /* 0x000fe200000f1403 */
[----:B------:R-:W-:Y:S01]  /*5ce0*/  IMAD.U32 R0, RZ, RZ, UR4 ;  /* 0x00000004ff007e24 */ /* 0x000fe2000f8e00ff */
[----:B------:R-:W-:Y:S01]  /*5cf0*/  PLOP3.LUT P0, PT, PT, PT, UP0, 0x80, 0x0 ;  /* 0x000000000000781c */ /* 0x000fe20003f0f008 */
[----:B------:R-:W-:Y:S01]  /*5d00*/  USEL UR4, UR7, URZ, !UP2 ;  /* 0x0000003f07047287 */ /* 0x000fe2000d000000 */
[-C--:B------:R-:W-:Y:S04]  /*5d10*/  HMMA.16816.F32.BF16 R12, R148, R138.reuse, R12 ;  /* 0x0000008a940c723c */ /* 0x080fe8000004180c */
[----:B------:R-:W-:Y:S03]  /*5d20*/  IMAD R0, R0, 0x1800, R220 ;  /* 0x0000180000007824 */ /* 0x000fe600078e02dc */
[----:B------:R-:W-:Y:S01]  /*5d30*/  RED.E.ADD.F32.FTZ.RN.STRONG.GPU [R2.64], R4 ;  /* 0x000000040200798e */ /* 0x000fe2000c10e78c */
[C---:B------:R-:W-:Y:S03]  /*5d40*/  HMMA.16816.F32.BF16 R16, R32.reuse, R138, R16 ;  /* 0x0000008a2010723c */ /* 0x040fe60000041810 */
[----:B------:R-:W-:Y:S01]  /*5d50*/  RED.E.ADD.F32.FTZ.RN.STRONG.GPU [R2.64+0x400], R5 ;  /* 0x000400050200798e */ /* 0x000fe2000c10e78c */
[----:B------:R-:W-:Y:S03]  /*5d60*/  IMAD.SHL.U32 R0, R0, 0x2, RZ ;  /* 0x0000000200007824 */ /* 0x000fe600078e00ff */
[----:B------:R-:W-:Y:S01]  /*5d70*/  RED.E.ADD.F32.FTZ.RN.STRONG.GPU [R2.64+0x800], R6 ;  /* 0x000800060200798e */ /* 0x000fe2000c10e78c */
[-C--:B-----5:R-:W-:Y:S03]  /*5d80*/  HMMA.16816.F32.BF16 R20, R32, R28.reuse, R20 ;  /* 0x0000001c2014723c */ /* 0x0a0fe60000041814 */
        /* <DEDUP_REMOVED lines=20> */
[----:B------:R-:W-:Y:S04]  /*5ed0*/  LDSM.16.MT88.4 R132, [R0+0x7480] ;  /* 0x007480000084783b */ /* 0x000fe80000004200 */
[----:B------:R-:W-:Y:S01]  /*5ee0*/  LDSM.16.MT88.4 R136, [R209+0x16c80] ;  /* 0x016c8000d188783b */ /* 0x000fe20000004200 */
[-C--:B-1----:R-:W-:Y:S03]  /*5ef0*/  HMMA.16816.F32.BF16 R84, R4, R8.reuse, R84 ;  /* 0x000000080454723c */ /* 0x082fe60000041854 */
[----:B------:R-:W-:Y:S04]  /*5f00*/  RED.E.ADD.F32.FTZ.RN.STRONG.GPU [R2.64+0x4000], R20 ;  /* 0x004000140200798e */ /* 0x000fe8000c10e78c */
[----:B------:R-:W-:Y:S04]  /*5f10*/  RED.E.ADD.F32.FTZ.RN.STRONG.GPU [R2.64+0x4400], R21 ;  /* 0x004400150200798e */ /* 0x000fe8000c10e78c */
[----:B------:R-:W-:Y:S04]  /*5f20*/  RED.E.ADD.F32.FTZ.RN.STRONG.GPU [R2.64+0x4800], R22 ;  /* 0x004800160200798e */ /* 0x000fe8000c10e78c */
[----:B------:R-:W-:Y:S01]  /*5f30*/  RED.E.ADD.F32.FTZ.RN.STRONG.GPU [R2.64+0x4c00], R23 ;  /* 0x004c00170200798e */ /* 0x000fe2000c10e78c */
[C---:B--2---:R-:W-:Y:S03]  /*5f40*/  HMMA.16816.F32.BF16 R88, R12.reuse, R8, R88 ;  /* 0x000000080c58723c */ /* 0x044fe60000041858 */
[----:B------:R-:W1:Y:S04]  /*5f50*/  LDSM.16.MT88.4 R20, [R0+0x8080] ;  /* 0x008080000014783b */ /* 0x000e680000004200 */
[----:B------:R-:W-:Y:S01]  /*5f60*/  RED.E.ADD.F32.FTZ.RN.STRONG.GPU [R2.64+0x5000], R24 ;  /* 0x005000180200798e */ /* 0x000fe2000c10e78c */
[-C--:B------:R-:W-:Y:S03]  /*5f70*/  HMMA.16816.F32.BF16 R92, R12, R10.reuse, R92 ;  /* 0x0000000a0c5c723c */ /* 0x080fe6000004185c */
[----:B------:R-:W-:Y:S04]  /*5f80*/  RED.E.ADD.F32.FTZ.RN.STRONG.GPU [R2.64+0x5400], R25 ;  /* 0x005400190200798e */ /* 0x000fe8000c10e78c */
[----:B------:R-:W-:Y:S01]  /*5f90*/  RED.E.ADD.F32.FTZ.RN.STRONG.GPU [R2.64+0x5800], R26 ;  /* 0x0058001a0200798e */ /* 0x000fe2000c10e78c */
[C---:B------:R-:W-:Y:S03]  /*5fa0*/  HMMA.16816.F32.BF16 R96, R4.reuse, R10, R96 ;  /* 0x0000000a0460723c */ /* 0x040fe60000041860 */
[----:B------:R-:W-:Y:S04]  /*5fb0*/  LDSM.16.MT88.4 R8, [R0+0x8480] ;  /* 0x008480000008783b */ /* 0x000fe80000004200 */
[----:B------:R-:W-:Y:S01]  /*5fc0*/  RED.E.ADD.F32.FTZ.RN.STRONG.GPU [R2.64+0x5c00], R27 ;  /* 0x005c001b0200798e */ /* 0x000fe2000c10e78c */
[-C--:B---3--:R-:W-:Y:S03]  /*5fd0*/  HMMA.16816.F32.BF16 R100, R4, R16.reuse, R100 ;  /* 0x000000100464723c */ /* 0x088fe60000041864 */
[----:B------:R-:W2:Y:S05]  /*5fe0*/  LDSM.16.MT88.4 R24, [R0+0x6480] ;  /* 0x006480000018783b */ /* 0x000eaa0000004200 */
        /* <DEDUP_REMOVED lines=21> */
[-C--:B------:R-:W-:Y:S08]  /*6140*/  HMMA.16816.F32.BF16 R116, R28, R8.reuse, R116 ;  /* 0x000000081c74723c */ /* 0x080ff00000041874 */
        /* <DEDUP_REMOVED lines=80> */
.L_x_288:
[----:B------:R-:W-:Y:S05]  /*6650*/  @P2 BRA `(.L_x_308) ;  /* 0x0000119000002947 */ /* 0x000fea0003800000 */
[----:B------:R-:W2:Y:S01]  /*6660*/  LDL R85, [R1+0x48] ;  /* 0x0000480001557983 */ /* 0x000ea20000100800 */
[----:B------:R-:W-:Y:S02]  /*6670*/  F2FP.BF16.PACK_AB R36, R37, R36 ;  /* 0x000000242524723e */ /* 0x000fe400000010ff */
[----:B------:R-:W-:Y:S01]  /*6680*/  F2FP.BF16.PACK_AB R38, R39, R38 ;  /* 0x000000262726723e */ /* 0x000fe200000010ff */
[----:B------:R-:W1:Y:S01]  /*6690*/  S2R R31, SR_TID.X ;  /* 0x00000000001f7919 */ /* 0x000e620000002100 */
        /* <DEDUP_REMOVED lines=12> */
[----:B-1----:R-:W-:-:S02]  /*6760*/  SHF.R.S32.HI R30, RZ, 0x1f, R31 ;  /* 0x0000001fff1e7819 */ /* 0x002fc4000001141f */
[----:B------:R-:W-:Y:S02]  /*6770*/  F2FP.BF16.PACK_AB R60, R61, R60 ;  /* 0x0000003c3d3c723e */ /* 0x000fe400000010ff */
[CC--:B------:R-:W-:Y:S02]  /*6780*/  LEA.HI R3, R30.reuse, R31.reuse, RZ, 0x2 ;  /* 0x0000001f1e037211 */ /* 0x0c0fe400078f10ff */
[----:B------:R-:W-:Y:S02]  /*6790*/  LEA.HI R2, R30, R31, RZ, 0x5 ;  /* 0x0000001f1e027211 */ /* 0x000fe400078f28ff */
[--C-:B------:R-:W-:Y:S02]  /*67a0*/  SHF.R.S32.HI R28, RZ, 0x2, R3.reuse ;  /* 0x00000002ff1c7819 */ /* 0x100fe40000011403 */
[----:B------:R-:W-:Y:S02]  /*67b0*/  SHF.R.S32.HI R0, RZ, 0x1f, R3 ;  /* 0x0000001fff007819 */ /* 0x000fe40000011403 */
[----:B------:R-:W-:-:S02]  /*67c0*/  SHF.R.S32.HI R27, RZ, 0x5, R2 ;  /* 0x00000005ff1b7819 */ /* 0x000fc40000011402 */
[----:B------:R-:W-:Y:S02]  /*67d0*/  LEA.HI R0, R0, R28, RZ, 0x3 ;  /* 0x0000001c00007211 */ /* 0x000fe400078f18ff */
[----:B------:R-:W-:Y:S02]  /*67e0*/  LOP3.LUT R3, R3, 0xfffffffc, RZ, 0xc0, !PT ;  /* 0xfffffffc03037812 */ /* 0x000fe400078ec0ff */
[----:B------:R-:W-:Y:S02]  /*67f0*/  LOP3.LUT R0, R0, 0xfffffff8, RZ, 0xc0, !PT ;  /* 0xfffffff800007812 */ /* 0x000fe400078ec0ff */
[----:B------:R-:W-:Y:S01]  /*6800*/  LEA.HI R7, R30, R31, RZ, 0x7 ;  /* 0x0000001f1e077211 */ /* 0x000fe200078f38ff */
[----:B------:R-:W-:Y:S01]  /*6810*/  IMAD.IADD R29, R31, 0x1, -R3 ;  /* 0x000000011f1d7824 */ /* 0x000fe200078e0a03 */
[----:B------:R-:W-:Y:S01]  /*6820*/  F2FP.BF16.PACK_AB R62, R63, R62 ;  /* 0x0000003e3f3e723e */ /* 0x000fe200000010ff */
[----:B------:R-:W-:Y:S01]  /*6830*/  IMAD.IADD R4, R28, 0x1, -R0 ;  /* 0x000000011c047824 */ /* 0x000fe200078e0a00 */
[----:B------:R-:W-:-:S02]  /*6840*/  SHF.R.S32.HI R0, RZ, 0x1f, R2 ;  /* 0x0000001fff007819 */ /* 0x000fc40000011402 */
[----:B------:R-:W-:Y:S02]  /*6850*/  SHF.R.U32.HI R7, RZ, 0x4, R7 ;  /* 0x00000004ff077819 */ /* 0x000fe40000011607 */
[----:B------:R-:W-:Y:S02]  /*6860*/  LEA.HI R2, R4, R4, RZ, 0x1 ;  /* 0x0000000404027211 */ /* 0x000fe400078f08ff */
[----:B------:R-:W-:Y:S02]  /*6870*/  LEA.HI R0, R0, R27, RZ, 0x2 ;  /* 0x0000001b00007211 */ /* 0x000fe400078f10ff */
[----:B------:R-:W-:Y:S02]  /*6880*/  SHF.R.S32.HI R6, RZ, 0x1, R2 ;  /* 0x00000001ff067819 */ /* 0x000fe40000011402 */
[----:B------:R-:W-:Y:S02]  /*6890*/  LOP3.LUT R0, R0, 0x7ffffc, RZ, 0xc0, !PT ;  /* 0x007ffffc00007812 */ /* 0x000fe400078ec0ff */
[----:B------:R-:W-:Y:S01]  /*68a0*/  LOP3.LUT R3, R2, 0x3fffffe, RZ, 0xc0, !PT ;  /* 0x03fffffe02037812 */ /* 0x000fe200078ec0ff */
[C---:B------:R-:W-:Y:S01]  /*68b0*/  IMAD.SHL.U32 R5, R6.reuse, 0x40, RZ ;  /* 0x0000004006057824 */ /* 0x040fe200078e00ff */
[----:B------:R-:W-:Y:S01]  /*68c0*/  LOP3.LUT P0, RZ, R6, 0x2, RZ, 0xc0, !PT ;  /* 0x0000000206ff7812 */ /* 0x000fe2000780c0ff */
[----:B------:R-:W-:Y:S01]  /*68d0*/  IMAD.IADD R0, R27, 0x1, -R0 ;  /* 0x000000011b007824 */ /* 0x000fe200078e0a00 */
[----:B------:R-:W-:Y:S01]  /*68e0*/  F2FP.BF16.PACK_AB R68, R69, R68 ;  /* 0x000000444544723e */ /* 0x000fe200000010ff */
[----:B------:R-:W-:Y:S01]  /*68f0*/  IMAD.IADD R3, R4, 0x1, -R3 ;  /* 0x0000000104037824 */ /* 0x000fe200078e0a03 */
[----:B------:R-:W-:Y:S01]  /*6900*/  LOP3.LUT R2, R5, 0xc0, RZ, 0xc0, !PT ;  /* 0x000000c005027812 */ /* 0x000fe200078ec0ff */
[----:B------:R-:W-:Y:S01]  /*6910*/  IMAD R0, R0, 0x100, R29 ;  /* 0x0000010000007824 */ /* 0x000fe200078e021d */
[----:B------:R-:W-:-:S02]  /*6920*/  F2FP.BF16.PACK_AB R70, R71, R70 ;  /* 0x000000464746723e */ /* 0x000fc400000010ff */
[----:B------:R-:W-:Y:S01]  /*6930*/  LOP3.LUT R4, R2, 0x8, R7, 0xf8, !PT ;  /* 0x0000000802047812 */ /* 0x000fe200078ef807 */
[----:B------:R-:W-:Y:S01]  /*6940*/  IMAD R0, R3, 0x10, R0 ;  /* 0x0000001003007824 */ /* 0x000fe200078e0200 */
        /* <DEDUP_REMOVED lines=9> */
[----:B------:R-:W-:Y:S01]  /*69e0*/  BAR.SYNC.DEFER_BLOCKING 0x1, 0x100 ;  /* 0x0044000000007b1d */ /* 0x000fe20000010000 */
[----:B------:R-:W-:Y:S02]  /*69f0*/  F2FP.BF16.PACK_AB R78, R79, R78 ;  /* 0x0000004e4f4e723e */ /* 0x000fe400000010ff */
[----:B------:R-:W-:Y:S02]  /*6a00*/  F2FP.BF16.PACK_AB R26, R26, R84 ;  /* 0x000000541a1a723e */ /* 0x000fe400000010ff */
[C---:B------:R-:W-:Y:S02]  /*6a10*/  IADD3 R2, R0.reuse, 0x20, RZ ;  /* 0x0000002000027810 */ /* 0x040fe40007ffe0ff */
[----:B------:R-:W-:Y:S02]  /*6a20*/  @P0 IADD3 R2, R0, -0x20, RZ ;  /* 0xffffffe000020810 */ /* 0x000fe40007ffe0ff */
[----:B------:R-:W-:-:S02]  /*6a30*/  F2FP.BF16.PACK_AB R25, R25, R86 ;  /* 0x000000561919723e */ /* 0x000fc400000010ff */
[----:B------:R-:W-:Y:S02]  /*6a40*/  F2FP.BF16.PACK_AB R22, R22, R96 ;  /* 0x000000601616723e */ /* 0x000fe400000010ff */
[----:B------:R-:W-:Y:S02]  /*6a50*/  F2FP.BF16.PACK_AB R21, R21, R98 ;  /* 0x000000621515723e */ /* 0x000fe400000010ff */
[----:B------:R-:W-:Y:S02]  /*6a60*/  F2FP.BF16.PACK_AB R24, R24, R88 ;  /* 0x000000581818723e */ /* 0x000fe400000010ff */
[----:B------:R-:W-:Y:S02]  /*6a70*/  F2FP.BF16.PACK_AB R23, R23, R90 ;  /* 0x0000005a1717723e */ /* 0x000fe400000010ff */
[----:B------:R-:W-:Y:S02]  /*6a80*/  F2FP.BF16.PACK_AB R20, R20, R92 ;  /* 0x0000005c1414723e */ /* 0x000fe400000010ff */
[----:B------:R-:W-:-:S02]  /*6a90*/  F2FP.BF16.PACK_AB R19, R19, R94 ;  /* 0x0000005e1313723e */ /* 0x000fc400000010ff */
[----:B------:R-:W-:Y:S01]  /*6aa0*/  F2FP.BF16.PACK_AB R18, R18, R100 ;  /* 0x000000641212723e */ /* 0x000fe200000010ff */
[----:B------:R-:W-:Y:S01]  /*6ab0*/  STS [R0+0x6080], R36 ;  /* 0x0060802400007388 */ /* 0x000fe20000000800 */
[----:B------:R-:W-:Y:S02]  /*6ac0*/  F2FP.BF16.PACK_AB R17, R17, R102 ;  /* 0x000000661111723e */ /* 0x000fe400000010ff */
[----:B------:R-:W-:Y:S01]  /*6ad0*/  F2FP.BF16.PACK_AB R14, R14, R112 ;  /* 0x000000700e0e723e */ /* 0x000fe200000010ff */
[----:B------:R-:W-:Y:S01]  /*6ae0*/  STS [R0+0x6280], R38 ;  /* 0x0062802600007388 */ /* 0x000fe20000000800 */
[----:B------:R-:W-:Y:S02]  /*6af0*/  F2FP.BF16.PACK_AB R13, R13, R114 ;  /* 0x000000720d0d723e */ /* 0x000fe400000010ff */
[----:B------:R-:W-:Y:S01]  /*6b00*/  F2FP.BF16.PACK_AB R16, R105, R104 ;  /* 0x000000686910723e */ /* 0x000fe200000010ff */
[----:B------:R-:W-:Y:S01]  /*6b10*/  STS [R2+0x6080], R48 ;  /* 0x0060803002007388 */ /* 0x000fe20000000800 */
[----:B------:R-:W-:-:S02]  /*6b20*/  F2FP.BF16.PACK_AB R15, R15, R106 ;  /* 0x0000006a0f0f723e */ /* 0x000fc400000010ff */
[----:B------:R-:W-:Y:S01]  /*6b30*/  F2FP.BF16.PACK_AB R9, R9, R108 ;  /* 0x0000006c0909723e */ /* 0x000fe200000010ff */
[----:B------:R-:W-:Y:S01]  /*6b40*/  STS [R2+0x6280], R50 ;  /* 0x0062803202007388 */ /* 0x000fe20000000800 */
[----:B-----5:R-:W-:Y:S02]  /*6b50*/  F2FP.BF16.PACK_AB R8, R111, R110 ;  /* 0x0000006e6f08723e */ /* 0x020fe400000010ff */
        /* <DEDUP_REMOVED lines=8> */
[----:B------:R-:W-:Y:S02]  /*6be0*/  F2FP.BF16.PACK_AB R12, R123, R122 ;  /* 0x0000007a7b0c723e */ /* 0x000fe400000010ff */
[----:B------:R-:W-:Y:S01]  /*6bf0*/  F2FP.BF16.PACK_AB R11, R11, R124 ;  /* 0x0000007c0b0b723e */ /* 0x000fe200000010ff */
[----:B------:R-:W-:Y:S01]  /*6c00*/  STS [R2+0x7280], R46 ;  /* 0x0072802e02007388 */ /* 0x000fe20000000800 */
[----:B------:R-:W-:Y:S02]  /*6c10*/  F2FP.BF16.PACK_AB R10, R10, R126 ;  /* 0x0000007e0a0a723e */ /* 0x000fe400000010ff */
[----:B------:R-:W-:Y:S01]  /*6c20*/  ISETP.NE.U32.AND P0, PT, RZ, c[0x0][0x360], PT ;  /* 0x0000d800ff007a0c */ /* 0x000fe20003f05070 */
[----:B------:R-:W-:Y:S01]  /*6c30*/  STS [R0+0x8080], R52 ;  /* 0x0080803400007388 */ /* 0x000fe20000000800 */
[----:B------:R-:W-:-:S02]  /*6c40*/  ISETP.NE.U32.AND P1, PT, RZ, c[0x0][0x358], PT ;  /* 0x0000d600ff007a0c */ /* 0x000fc40003f25070 */
[----:B------:R-:W-:Y:S01]  /*6c50*/  ISETP.NE.AND.EX P0, PT, RZ, c[0x0][0x364], PT, P0 ;  /* 0x0000d900ff007a0c */ /* 0x000fe20003f05300 */
[----:B------:R-:W-:Y:S01]  /*6c60*/  STS [R0+0x8280], R54 ;  /* 0x0082803600007388 */ /* 0x000fe20000000800 */
[----:B------:R-:W-:-:S03]  /*6c70*/  ISETP.NE.AND.EX P1, PT, RZ, c[0x0][0x35c], PT, P1 ;  /* 0x0000d700ff007a0c */ /* 0x000fc60003f25310 */
        /* <DEDUP_REMOVED lines=36> */
[----:B-1----:R-:W-:-:S03]  /*6ec0*/  IMAD.MOV.U32 R8, RZ, RZ, 0x4 ;  /* 0x00000004ff087424 */ /* 0x002fc600078e00ff */
[----:B------:R-:W-:Y:S04]  /*6ed0*/  STS [R2+0x5080], R11 ;  /* 0x0050800b02007388 */ /* 0x000fe80000000800 */
[----:B------:R1:W-:Y:S01]  /*6ee0*/  STS [R2+0x5280], R10 ;  /* 0x0052800a02007388 */ /* 0x0003e20000000800 */
[----:B--2---:R-:W-:-:S03]  /*6ef0*/  IMAD.WIDE R6, R85, R8, c[0x0][0x358] ;  /* 0x0000d60055067625 */ /* 0x004fc600078e0208 */
[----:B------:R-:W-:Y:S01]  /*6f00*/  BAR.SYNC.DEFER_BLOCKING 0x1, 0x100 ;  /* 0x0044000000007b1d */ /* 0x000fe20000010000 */
[----:B-1----:R-:W-:Y:S02]  /*6f10*/  IMAD.MOV.U32 R10, RZ, RZ, c[0x0][0x2f0] ;  /* 0x0000bc00ff0a7624 */ /* 0x002fe400078e00ff */
        /* <DEDUP_REMOVED lines=8> */
[----:B------:R-:W2:Y:S04]  /*6fa0*/  LDG.E R2, [R6.64] ;  /* 0x0000000c06027981 */ /* 0x000ea8000c1e1900 */
[----:B------:R-:W2:Y:S02]  /*6fb0*/  LDG.E R0, [R6.64+0x4] ;  /* 0x0000040c06007981 */ /* 0x000ea4000c1e1900 */
[----:B--2--5:R-:W-:-:S02]  /*6fc0*/  IADD3 R10, -R2, R0, RZ ;  /* 0x00000000020a7210 */ /* 0x024fc40007ffe1ff */
.L_x_309:
[----:B-1----:R-:W-:Y:S01]  /*6fd0*/  LEA.HI R0, R30, R31, RZ, 0x3 ;  /* 0x0000001f1e007211 */ /* 0x002fe200078f18ff */
[----:B------:R-:W-:Y:S01]  /*6fe0*/  IMAD.SHL.U32 R2, R29, 0x8, RZ ;  /* 0x000000081d027824 */ /* 0x000fe200078e00ff */
[----:B------:R-:W-:Y:S01]  /*6ff0*/  LEA.HI R3, R28, R28, RZ, 0x1 ;  /* 0x0000001c1c037211 */ /* 0x000fe200078f08ff */
[----:B------:R-:W1:Y:S01]  /*7000*/  S2R R31, SR_CTAID.Y ;  /* 0x00000000001f7919 */ /* 0x000e620000002600 */
[----:B-----5:R-:W-:Y:S01]  /*7010*/  IADD3 R10, R10, -UR10, RZ ;  /* 0x8000000a0a0a7c10 */ /* 0x020fe2000fffe0ff */
[----:B------:R-:W-:Y:S01]  /*7020*/  IMAD.SHL.U32 R0, R0, 0x8, RZ ;  /* 0x0000000800007824 */ /* 0x000fe200078e00ff */
[----:B------:R-:W-:Y:S01]  /*7030*/  LOP3.LUT R3, R3, 0x3fffffe, RZ, 0xc0, !PT ;  /* 0x03fffffe03037812 */ /* 0x000fe200078ec0ff */
[----:B------:R-:W-:Y:S01]  /*7040*/  BSSY B0, `(.L_x_310) ;  /* 0x0000038000007945 */ /* 0x000fe20003800000 */
[----:B------:R-:W-:-:S02]  /*7050*/  IMNMX R15, R10, 0x80, PT ;  /* 0x000000800a0f7817 */ /* 0x000fc40003800200 */
[----:B------:R-:W-:Y:S01]  /*7060*/  LOP3.LUT R0, R0, 0xc0, RZ, 0xc0, !PT ;  /* 0x000000c000007812 */ /* 0x000fe200078ec0ff */
[----:B------:R-:W-:Y:S01]  /*7070*/  IMAD.IADD R3, R28, 0x1, -R3 ;  /* 0x000000011c037824 */ /* 0x000fe200078e0a03 */
[----:B------:R-:W-:Y:S02]  /*7080*/  SHF.R.S32.HI R8, RZ, 0x1f, R85 ;  /* 0x0000001fff087819 */ /* 0x000fe40000011455 */
[----:B------:R-:W-:Y:S01]  /*7090*/  LOP3.LUT R6, R0, 0x18, R2, 0xf8, !PT ;  /* 0x0000001800067812 */ /* 0x000fe200078ef802 */
[----:B------:R-:W-:Y:S01]  /*70a0*/  IMAD R3, R27, 0x8, R3 ;  /* 0x000000081b037824 */ /* 0x000fe200078e0203 */
[----:B------:R-:W-:Y:S02]  /*70b0*/  SHF.R.U32.HI R0, RZ, 0x3, R0 ;  /* 0x00000003ff007819 */ /* 0x000fe40000011600 */
[----:B------:R-:W-:Y:S02]  /*70c0*/  ISETP.GE.AND P4, PT, R28, R15, PT ;  /* 0x0000000f1c00720c */ /* 0x000fe40003f86270 */
[----:B------:R-:W-:-:S02]  /*70d0*/  LOP3.LUT R0, R6, R0, RZ, 0x3c, !PT ;  /* 0x0000000006007212 */ /* 0x000fc400078e3cff */
[----:B------:R-:W-:Y:S02]  /*70e0*/  SEL R30, R8, RZ, !P1 ;  /* 0x000000ff081e7207 */ /* 0x000fe40004800000 */
[----:B------:R-:W-:Y:S01]  /*70f0*/  IADD3 R4, P0, R28, R4, RZ ;  /* 0x000000041c047210 */ /* 0x000fe20007f1e0ff */
[----:B------:R-:W-:Y:S01]  /*7100*/  IMAD.U32 R0, R3, 0x20, R0 ;  /* 0x0000002003007824 */ /* 0x000fe200078e0000 */
[--C-:B------:R-:W-:Y:S01]  /*7110*/  SHF.R.S32.HI R3, RZ, 0x1f, R2.reuse ;  /* 0x0000001fff037819 */ /* 0x100fe20000011402 */
[----:B------:R-:W-:Y:S01]  /*7120*/  IMAD R8, R30, c[0x0][0x340], RZ ;  /* 0x0000d0001e087a24 */ /* 0x000fe200078e02ff */
[----:B-1----:R-:W-:Y:S01]  /*7130*/  SHF.R.S32.HI R68, RZ, 0x1f, R31 ;  /* 0x0000001fff447819 */ /* 0x002fe2000001141f */
[----:B------:R-:W-:Y:S01]  /*7140*/  IMAD.SHL.U32 R0, R0, 0x2, RZ ;  /* 0x0000000200007824 */ /* 0x000fe200078e00ff */
[----:B------:R-:W-:Y:S01]  /*7150*/  SEL R14, R85, RZ, !P1 ;  /* 0x000000ff550e7207 */ /* 0x000fe20004800000 */
[----:B------:R-:W-:Y:S01]  /*7160*/  IMAD.WIDE.U32 R6, R31, c[0x0][0x338], R2 ;  /* 0x0000ce001f067a25 */ /* 0x000fe200078e0002 */
[----:B------:R-:W-:-:S02]  /*7170*/  LEA.HI.X.SX32 R5, R28, R5, 0x1, P0 ;  /* 0x000000051c057211 */ /* 0x000fc400000f0eff */
[----:B------:R1:W2:Y:S01]  /*7180*/  LDS.128 R40, [R0+0x7080] ;  /* 0x0070800000287984 */ /* 0x0002a20000000c00 */
[----:B------:R-:W-:Y:S01]  /*7190*/  IMAD R9, R68, c[0x0][0x338], RZ ;  /* 0x0000ce0044097a24 */ /* 0x000fe200078e02ff */
[----:B------:R-:W-:Y:S01]  /*71a0*/  IADD3 R29, R2, 0x20, RZ ;  /* 0x00000020021d7810 */ /* 0x000fe20007ffe0ff */
[----:B------:R-:W-:Y:S01]  /*71b0*/  IMAD R8, R14, c[0x0][0x344], R8 ;  /* 0x0000d1000e087a24 */ /* 0x000fe200078e0208 */
[----:B------:R1:W3:Y:S01]  /*71c0*/  LDS.128 R36, [R0+0x9080] ;  /* 0x0090800000247984 */ /* 0x0002e20000000c00 */
[----:B------:R-:W-:-:S03]  /*71d0*/  IMAD R9, R31, c[0x0][0x33c], R9 ;  /* 0x0000cf001f097a24 */ /* 0x000fc600078e0209 */
[----:B------:R1:W4:Y:S01]  /*71e0*/  LDS.128 R32, [R0+0xb080] ;  /* 0x00b0800000207984 */ /* 0x0003220000000c00 */
[----:B------:R-:W-:Y:S02]  /*71f0*/  IMAD.IADD R7, R7, 0x1, R9 ;  /* 0x0000000107077824 */ /* 0x000fe400078e0209 */
[----:B------:R-:W-:Y:S01]  /*7200*/  IMAD.U32 R9, RZ, RZ, UR5 ;  /* 0x00000005ff097e24 */ /* 0x000fe2000f8e00ff */
[----:B------:R1:W1:Y:S01]  /*7210*/  LDS.128 R52, [R0+0x80] ;  /* 0x0000800000347984 */ /* 0x0002620000000c00 */
[----:B------:R-:W-:-:S03]  /*7220*/  IMAD.WIDE.U32 R12, R14, c[0x0][0x340], R6 ;  /* 0x0000d0000e0c7a25 */ /* 0x000fc600078e0006 */
[----:B------:R1:W1:Y:S01]  /*7230*/  LDS.128 R48, [R0+0x2080] ;  /* 0x0020800000307984 */ /* 0x0002620000000c00 */
[----:B------:R-:W-:-:S03]  /*7240*/  IMAD.WIDE R4, R9, 0x80, R4 ;  /* 0x0000008009047825 */ /* 0x000fc600078e0204 */
        /* <DEDUP_REMOVED lines=23> */
.L_x_311:
[----:B------:R-:W-:Y:S05]  /*73c0*/  BSYNC B0 ;  /* 0x0000000000007941 */ /* 0x000fea0003800000 */
.L_x_310:
[----:B------:R-:W-:Y:S01]  /*73d0*/  IADD3 R28, R28, 0x40, RZ ;  /* 0x000000401c1c7810 */ /* 0x000fe20007ffe0ff */
[----:B------:R-:W-:Y:S03]  /*73e0*/  BSSY B0, `(.L_x_312) ;  /* 0x0000014000007945 */ /* 0x000fe60003800000 */
[----:B------:R-:W-:-:S13]  /*73f0*/  ISETP.GE.AND P3, PT, R28, R15, PT ;  /* 0x0000000f1c00720c */ /* 0x000fda0003f66270 */
[----:B------:R-:W-:Y:S05]  /*7400*/  @P3 BRA `(.L_x_313) ;  /* 0x0000011000003947 */ /* 0x000fea0003800000 */
[----:B-1----:R-:W-:Y:S01]  /*7410*/  IADD3 R0, P0, R4, 0x40, RZ ;  /* 0x0000004004007810 */ /* 0x002fe20007f1e0ff */
        /* <DEDUP_REMOVED lines=16> */
.L_x_313:
[----:B------:R-:W-:Y:S05]  /*7520*/  BSYNC B0 ;  /* 0x0000000000007941 */ /* 0x000fea0003800000 */
.L_x_312:
[----:B-1----:R-:W-:Y:S01]  /*7530*/  IMAD R0, R68, c[0x0][0x308], RZ ;  /* 0x0000c20044007a24 */ /* 0x002fe200078e02ff */
        /* <DEDUP_REMOVED lines=23> */
.L_x_315:
[----:B------:R-:W-:Y:S05]  /*76b0*/  BSYNC B0 ;  /* 0x0000000000007941 */ /* 0x000fea0003800000 */
.L_x_314:
        /* <DEDUP_REMOVED lines=19> */
.L_x_308:
[----:B------:R-:W2:Y:S01]  /*77f0*/  LDL R10, [R1+0x48] ;  /* 0x00004800010a7983 */ /* 0x000ea20000100800 */
[----:B------:R-:W-:Y:S01]  /*7800*/  ISETP.NE.U32.AND P1, PT, RZ, c[0x0][0x358], PT ;  /* 0x0000d600ff007a0c */ /* 0x000fe20003f25070 */
[----:B------:R-:W-:Y:S01]  /*7810*/  IMAD.MOV.U32 R2, RZ, RZ, 0x4 ;  /* 0x00000004ff027424 */ /* 0x000fe200078e00ff */
[----:B------:R-:W-:-:S02]  /*7820*/  ISETP.NE.U32.AND P0, PT, RZ, c[0x0][0x360], PT ;  /* 0x0000d800ff007a0c */ /* 0x000fc40003f05070 */
[----:B------:R-:W-:Y:S02]  /*7830*/  ISETP.NE.AND.EX P1, PT, RZ, c[0x0][0x35c], PT, P1 ;  /* 0x0000d700ff007a0c */ /* 0x000fe40003f25310 */
[----:B------:R-:W-:Y:S01]  /*7840*/  ISETP.NE.AND.EX P0, PT, RZ, c[0x0][0x364], PT, P0 ;  /* 0x0000d900ff007a0c */ /* 0x000fe20003f05300 */
[----:B--2---:R-:W-:-:S10]  /*7850*/  IMAD.WIDE R4, R10, R2, c[0x0][0x358] ;  /* 0x0000d6000a047625 */ /* 0x004fd400078e0202 */
[----:B------:R-:W2:Y:S01]  /*7860*/  @P1 LDG.E R0, [R4.64] ;  /* 0x0000000c04001981 */ /* 0x000ea2000c1e1900 */
[----:B-----5:R-:W-:Y:S02]  /*7870*/  IMAD.MOV.U32 R8, RZ, RZ, c[0x0][0x2f0] ;  /* 0x0000bc00ff087624 */ /* 0x020fe400078e00ff */
[----:B------:R-:W-:-:S05]  /*7880*/  @P0 IMAD.WIDE R2, R10, R2, c[0x0][0x360] ;  /* 0x0000d8000a020625 */ /* 0x000fca00078e0202 */
[----:B------:R1:W5:Y:S02]  /*7890*/  @P0 LDG.E R8, [R2.64] ;  /* 0x0000000c02080981 */ /* 0x000364000c1e1900 */
[----:B-1----:R-:W-:Y:S02]  /*78a0*/  CS2R R2, SRZ ;  /* 0x0000000000027805 */ /* 0x002fe4000001ff00 */
[--C-:B--2---:R-:W-:Y:S01]  /*78b0*/  @P1 SHF.R.S32.HI R3, RZ, 0x1f, R0.reuse ;  /* 0x0000001fff031819 */ /* 0x104fe20000011400 */
[----:B------:R-:W-:Y:S01]  /*78c0*/  @P1 IMAD.MOV.U32 R2, RZ, RZ, R0 ;  /* 0x000000ffff021224 */ /* 0x000fe200078e0000 */
[----:B------:R-:W-:Y:S05]  /*78d0*/  @P0 BRA `(.L_x_316) ;  /* 0x0000004000000947 */ /* 0x000fea0003800000 */
[----:B------:R-:W-:Y:S05]  /*78e0*/  @!P1 BRA `(.L_x_316) ;  /* 0x0000003000009947 */ /* 0x000fea0003800000 */
[----:B------:R1:W2:Y:S04]  /*78f0*/  LDG.E R0, [R4.64] ;  /* 0x0000000c04007981 */ /* 0x0002a8000c1e1900 */
[----:B-1----:R-:W2:Y:S02]  /*7900*/  LDG.E R4, [R4.64+0x4] ;  /* 0x0000040c04047981 */ /* 0x002ea4000c1e1900 */
[----:B--2--5:R-:W-:-:S03]  /*7910*/  IADD3 R8, -R0, R4, RZ ;  /* 0x0000000400087210 */ /* 0x024fc60007ffe1ff */
.L_x_316:
[----:B------:R-:W1:Y:S01]  /*7920*/  S2R R5, SR_TID.X ;  /* 0x0000000000057919 */ /* 0x000e620000002100 */
[----:B-----5:R-:W-:Y:S01]  /*7930*/  IADD3 R15, R8, -UR10, RZ ;  /* 0x8000000a080f7c10 */ /* 0x020fe2000fffe0ff */
[----:B------:R-:W-:Y:S01]  /*7940*/  BSSY B0, `(.L_x_317) ;  /* 0x000002a000007945 */ /* 0x000fe20003800000 */
[----:B------:R-:W-:Y:S01]  /*7950*/  SHF.R.S32.HI R9, RZ, 0x1f, R10 ;  /* 0x0000001fff097819 */ /* 0x000fe2000001140a */
[----:B------:R-:W2:Y:S01]  /*7960*/  S2R R19, SR_CTAID.Y ;  /* 0x0000000000137919 */ /* 0x000ea20000002600 */
[----:B------:R-:W-:-:S02]  /*7970*/  SEL R14, R10, RZ, !P1 ;  /* 0x000000ff0a0e7207 */ /* 0x000fc40004800000 */
[----:B------:R-:W-:Y:S02]  /*7980*/  SEL R18, R9, RZ, !P1 ;  /* 0x000000ff09127207 */ /* 0x000fe40004800000 */
[----:B-1----:R-:W-:-:S04]  /*7990*/  SHF.R.S32.HI R4, RZ, 0x1f, R5 ;  /* 0x0000001fff047819 */ /* 0x002fc80000011405 */
[----:B------:R-:W-:Y:S02]  /*79a0*/  LEA.HI R4, R4, R5, RZ, 0x2 ;  /* 0x0000000504047211 */ /* 0x000fe400078f10ff */
[----:B--2---:R-:W-:Y:S02]  /*79b0*/  SHF.R.S32.HI R20, RZ, 0x1f, R19 ;  /* 0x0000001fff147819 */ /* 0x004fe40000011413 */
[----:B------:R-:W-:-:S03]  /*79c0*/  LOP3.LUT R0, R4, 0x1ffffffc, RZ, 0xc0, !PT ;  /* 0x1ffffffc04007812 */ /* 0x000fc600078ec0ff */
[----:B------:R-:W-:Y:S02]  /*79d0*/  IMAD R7, R20, c[0x0][0x308], RZ ;  /* 0x0000c20014077a24 */ /* 0x000fe400078e02ff */
[----:B------:R-:W-:Y:S02]  /*79e0*/  IMAD.IADD R0, R5, 0x1, -R0 ;  /* 0x0000000105007824 */ /* 0x000fe400078e0a00 */
[----:B------:R-:W-:Y:S02]  /*79f0*/  IMAD R7, R19, c[0x0][0x30c], R7 ;  /* 0x0000c30013077a24 */ /* 0x000fe400078e0207 */
[----:B------:R-:W-:Y:S01]  /*7a00*/  IMAD.SHL.U32 R12, R0, 0x8, RZ ;  /* 0x00000008000c7824 */ /* 0x000fe200078e00ff */
[----:B------:R-:W-:-:S04]  /*7a10*/  SHF.R.S32.HI R0, RZ, 0x2, R4 ;  /* 0x00000002ff007819 */ /* 0x000fc80000011404 */
[--C-:B------:R-:W-:Y:S02]  /*7a20*/  SHF.R.S32.HI R13, RZ, 0x1f, R12.reuse ;  /* 0x0000001fff0d7819 */ /* 0x100fe4000001140c */
[C---:B------:R-:W-:Y:S02]  /*7a30*/  ISETP.GE.AND P4, PT, R0.reuse, R15, PT ;  /* 0x0000000f0000720c */ /* 0x040fe40003f86270 */
[----:B------:R-:W-:Y:S01]  /*7a40*/  IADD3 R6, P0, R0, R2, RZ ;  /* 0x0000000200067210 */ /* 0x000fe20007f1e0ff */
[----:B------:R-:W-:Y:S01]  /*7a50*/  IMAD.WIDE.U32 R4, R19, c[0x0][0x308], R12 ;  /* 0x0000c20013047a25 */ /* 0x000fe200078e000c */
[C---:B------:R-:W-:Y:S02]  /*7a60*/  IADD3 R16, R12.reuse, 0x20, RZ ;  /* 0x000000200c107810 */ /* 0x040fe40007ffe0ff */
[----:B------:R-:W-:Y:S01]  /*7a70*/  IADD3 R17, R12, 0x40, RZ ;  /* 0x000000400c117810 */ /* 0x000fe20007ffe0ff */
[----:B------:R-:W-:Y:S01]  /*7a80*/  IMAD.IADD R5, R7, 0x1, R5 ;  /* 0x0000000107057824 */ /* 0x000fe200078e0205 */
[----:B------:R-:W-:Y:S01]  /*7a90*/  LEA.HI.X.SX32 R7, R0, R3, 0x1, P0 ;  /* 0x0000000300077211 */ /* 0x000fe200000f0eff */
[----:B------:R-:W-:-:S02]  /*7aa0*/  IMAD R2, R18, c[0x0][0x310], RZ ;  /* 0x0000c40012027a24 */ /* 0x000fc400078e02ff */
[----:B------:R-:W-:Y:S02]  /*7ab0*/  IMAD.U32 R3, RZ, RZ, UR5 ;  /* 0x00000005ff037e24 */ /* 0x000fe4000f8e00ff */
[C---:B------:R-:W-:Y:S02]  /*7ac0*/  IMAD R2, R14.reuse, c[0x0][0x314], R2 ;  /* 0x0000c5000e027a24 */ /* 0x040fe400078e0202 */
[----:B------:R-:W-:-:S04]  /*7ad0*/  IMAD.WIDE.U32 R10, R14, c[0x0][0x310], R4 ;  /* 0x0000c4000e0a7a25 */ /* 0x000fc800078e0004 */
[----:B------:R-:W-:-:S04]  /*7ae0*/  IMAD.WIDE R6, R3, 0x80, R6 ;  /* 0x0000008003067825 */ /* 0x000fc800078e0206 */
        /* <DEDUP_REMOVED lines=15> */
.L_x_318:
[----:B------:R-:W-:Y:S05]  /*7be0*/  BSYNC B0 ;  /* 0x0000000000007941 */ /* 0x000fea0003800000 */
.L_x_317:
[----:B------:R-:W-:Y:S01]  /*7bf0*/  IADD3 R0, R0, 0x40, RZ ;  /* 0x0000004000007810 */ /* 0x000fe20007ffe0ff */
[----:B------:R-:W-:Y:S03]  /*7c00*/  BSSY B0, `(.L_x_319) ;  /* 0x0000012000007945 */ /* 0x000fe60003800000 */
[----:B------:R-:W-:-:S13]  /*7c10*/  ISETP.GE.AND P3, PT, R0, R15, PT ;  /* 0x0000000f0000720c */ /* 0x000fda0003f66270 */
        /* <DEDUP_REMOVED lines=16> */
.L_x_320:
[----:B------:R-:W-:Y:S05]  /*7d20*/  BSYNC B0 ;  /* 0x0000000000007941 */ /* 0x000fea0003800000 */
.L_x_319:
        /* <DEDUP_REMOVED lines=23> */
.L_x_322:
[----:B------:R-:W-:Y:S05]  /*7ea0*/  BSYNC B0 ;  /* 0x0000000000007941 */ /* 0x000fea0003800000 */
.L_x_321:
        /* <DEDUP_REMOVED lines=18> */
.L_x_323:
        /* <DEDUP_REMOVED lines=11> */
.L_x_1396:


//--------------------- .text._ZN7cutlass13device_kernelIN5flash19enable_sm80_to_sm89INS1_16FlashAttnBwdSm80INS1_25CollectiveMainloopBwdSm80ILi2ELi1EN4cute5tupleIJNS5_1CILi64EEENS7_ILi128EEENS7_ILi96EEEEEENS_10bfloat16_tEfNS_4arch4Sm80ELb0ELb1ELb0ELb1ELb1ELb0ELb0ELb0ELi2ELi2ELi4ELi2ELb1EEENS1_21CollectiveEpilogueBwdISB_SC_SE_Li256ELb1ELb0ELi2EEENS1_19SingleTileSchedulerILb1ELb0ELb0ELi128EEEEEEEEEvNT_6ParamsE --------------------------
	.section	.text._ZN7cutlass13device_kernelIN5flash19enable_sm80_to_sm89INS1_16FlashAttnBwdSm80INS1_25CollectiveMainloopBwdSm80ILi2ELi1EN4cute5tupleIJNS5_1CILi64EEENS7_ILi128EEENS7_ILi96EEEEEENS_10bfloat16_tEfNS_4arch4Sm80ELb0ELb1ELb0ELb1ELb1ELb0ELb0ELb0ELi2ELi2ELi4ELi2ELb1EEENS1_21CollectiveEpilogueBwdISB_SC_SE_Li256ELb1ELb0ELi2EEENS1_19SingleTileSchedulerILb1ELb0ELb0ELi128EEEEEEEEEvNT_6ParamsE,"ax",@progbits
	.sectioninfo	@"SHI_REGISTERS=255"
	.align	128
.text._ZN7cutlass13device_kernelIN5flash19enable_sm80_to_sm89INS1_16FlashAttnBwdSm80INS1_25CollectiveMainloopBwdSm80ILi2ELi1EN4cute5tupleIJNS5_1CILi64EEENS7_ILi128EEENS7_ILi96EEEEEENS_10bfloat16_tEfNS_4arch4Sm80ELb0ELb1ELb0ELb1ELb1ELb0ELb0ELb0ELi2ELi2ELi4ELi2ELb1EEENS1_21CollectiveEpilogueBwdISB_SC_SE_Li256ELb1ELb0ELi2EEENS1_19SingleTileSchedulerILb1ELb0ELb0ELi128EEEEEEEEEvNT_6ParamsE:
        .type           _ZN7cutlass13device_kernelIN5flash19enable_sm80_to_sm89INS1_16FlashAttnBwdSm80INS1_25CollectiveMainloopBwdSm80ILi2ELi1EN4cute5tupleIJNS5_1CILi64EEENS7_ILi128EEENS7_ILi96EEEEEENS_10bfloat16_tEfNS_4arch4Sm80ELb0ELb1ELb0ELb1ELb1ELb0ELb0ELb0ELi2ELi2ELi4ELi2ELb1EEENS1_21CollectiveEpilogueBwdISB_SC_SE_Li256ELb1ELb0ELi2EEENS1_19SingleTileSchedulerILb1ELb0ELb0ELi128EEEEEEEEEvNT_6ParamsE,@function
        .size           _ZN7cutlass13device_kernelIN5flash19enable_sm80_to_sm89INS1_16FlashAttnBwdSm80INS1_25CollectiveMainloopBwdSm80ILi2ELi1EN4cute5tupleIJNS5_1CILi64EEENS7_ILi128EEENS7_ILi96EEEEEENS_10bfloat16_tEfNS_4arch4Sm80ELb0ELb1ELb0ELb1ELb1ELb0ELb0ELb0ELi2ELi2ELi4ELi2ELb1EEENS1_21CollectiveEpilogueBwdISB_SC_SE_Li256ELb1ELb0ELi2EEENS1_19SingleTileSchedulerILb1ELb0ELb0ELi128EEEEEEEEEvNT_6ParamsE,(.L_x_1397 - _ZN7cutlass13device_kernelIN5flash19enable_sm80_to_sm89INS1_16FlashAttnBwdSm80INS1_25CollectiveMainloopBwdSm80ILi2ELi1EN4cute5tupleIJNS5_1CILi64EEENS7_ILi128EEENS7_ILi96EEEEEENS_10bfloat16_tEfNS_4arch4Sm80ELb0ELb1ELb0ELb1ELb1ELb0ELb0ELb0ELi2ELi2ELi4ELi2ELb1EEENS1_21CollectiveEpilogueBwdISB_SC_SE_Li256ELb1ELb0ELi2EEENS1_19SingleTileSchedulerILb1ELb0ELb0ELi128EEEEEEEEEvNT_6ParamsE)
        .other          _ZN7cutlass13device_kernelIN5flash19enable_sm80_to_sm89INS1_16FlashAttnBwdSm80INS1_25CollectiveMainloopBwdSm80ILi2ELi1EN4cute5tupleIJNS5_1CILi64EEENS7_ILi128EEENS7_ILi96EEEEEENS_10bfloat16_tEfNS_4arch4Sm80ELb0ELb1ELb0ELb1ELb1ELb0ELb0ELb0ELi2ELi2ELi4ELi2ELb1EEENS1_21CollectiveEpilogueBwdISB_SC_SE_Li256ELb1ELb0ELi2EEENS1_19SingleTileSchedulerILb1ELb0ELb0ELi128EEEEEEEEEvNT_6ParamsE,@"STO_CUDA_ENTRY STV_DEFAULT"
_ZN7cutlass13device_kernelIN5flash19enable_sm80_to_sm89INS1_16FlashAttnBwdSm80INS1_25CollectiveMainloopBwdSm80ILi2ELi1EN4cute5tupleIJNS5_1CILi64EEENS7_ILi128EEENS7_ILi96EEEEEENS_10bfloat16_tEfNS_4arch4Sm80ELb0ELb1ELb0ELb1ELb1ELb0ELb0ELb0ELi2ELi2ELi4ELi2ELb1EEENS1_21CollectiveEpilogueBwdISB_SC_SE_Li256ELb1ELb0ELi2EEENS1_19SingleTileSchedulerILb1ELb0ELb0ELi128EEEEEEEEEvNT_6ParamsE:
        /* <DEDUP_REMOVED lines=18> */
.L_x_325:
        /* <DEDUP_REMOVED lines=8> */
.L_x_327:
[----:B------:R-:W-:Y:S02]  /*01a0*/  MOV R0, c[0x0][0x3a4] ;  /* 0x0000e90000007a02 */ /* 0x000fe40000000f00 */
.L_x_326:
[----:B------:R-:W-:-:S06]  /*01b0*/  USHF.L.U32 UR10, UR5, 0x7, URZ ;  /* 0x00000007050a7899 */ /* 0x000fcc000800063f */
[----:B-----5:R-:W-:-:S04]  /*01c0*/  ISETP.LE.AND P0, PT, R0, UR10, PT ;  /* 0x0000000a00007c0c */ /* 0x020fc8000bf03270 */
[----:B------:R-:W-:-:S05]  /*01d0*/  SEL R0, R5, 0xffffffff, !P0 ;  /* 0xffffffff05007807 */ /* 0x000fca0004000000 */
[----:B------:R2:W-:Y:S01]  /*01e0*/  STL [R1+0x48], R0 ;  /* 0x0000480001007387 */ /* 0x0005e20000100800 */
[----:B------:R-:W-:Y:S05]  /*01f0*/  BRA `(.L_x_328) ;  /* 0x0000012000007947 */ /* 0x000fea0003800000 */
.L_x_324:
[----:B--2-4-:R-:W-:-:S04]  /*0200*/  ISETP.NE.U32.AND P0, PT, RZ, c[0x0][0x3c0], PT ;  /* 0x0000f000ff007a0c */ /* 0x014fc80003f05070 */
[----:B------:R-:W-:-:S13]  /*0210*/  ISETP.NE.AND.EX P0, PT, RZ, c[0x0][0x3c4], PT, P0 ;  /* 0x0000f100ff007a0c */ /* 0x000fda0003f05300 */
[----:B------:R-:W-:Y:S05]  /*0220*/  @!P0 BRA `(.L_x_329) ;  /* 0x0000002000008947 */ /* 0x000fea0003800000 */
[----:B------:R1:W5:Y:S01]  /*0230*/  LDG.E R0, [R2.64] ;  /* 0x0000000c02007981 */ /* 0x000362000c1e1900 */
[----:B------:R-:W-:Y:S05]  /*0240*/  BRA `(.L_x_330) ;  /* 0x0000009000007947 */ /* 0x000fea0003800000 */
.L_x_329:
        /* <DEDUP_REMOVED lines=8> */
.L_x_331:
[----:B------:R-:W-:Y:S02]  /*02d0*/  MOV R0, c[0x0][0x3a4] ;  /* 0x0000e90000007a02 */ /* 0x000fe40000000f00 */
.L_x_330:
[----:B------:R-:W-:-:S06]  /*02e0*/  USHF.L.U32 UR10, UR5, 0x7, URZ ;  /* 0x00000007050a7899 */ /* 0x000fcc000800063f */
[----:B-----5:R-:W-:-:S04]  /*02f0*/  ISETP.LE.AND P0, PT, R0, UR10, PT ;  /* 0x0000000a00007c0c */ /* 0x020fc8000bf03270 */
[----:B------:R-:W-:-:S05]  /*0300*/  SEL R0, R5, 0xffffffff, !P0 ;  /* 0xffffffff05007807 */ /* 0x000fca0004000000 */
[----:B------:R2:W-:Y:S04]  /*0310*/  STL [R1+0x48], R0 ;  /* 0x0000480001007387 */ /* 0x0005e80000100800 */
.L_x_328:
        /* <DEDUP_REMOVED lines=33> */
.L_x_332:
[----:B-1-3--:R-:W-:-:S04]  /*0530*/  ISETP.NE.U32.AND P1, PT, RZ, c[0x0][0x2e0], PT ;  /* 0x0000b800ff007a0c */ /* 0x00afc80003f25070 */
[----:B------:R-:W-:-:S13]  /*0540*/  ISETP.NE.AND.EX P1, PT, RZ, c[0x0][0x2e4], PT, P1 ;  /* 0x0000b900ff007a0c */ /* 0x000fda0003f25310 */
[----:B------:R-:W-:Y:S05]  /*0550*/  @!P1 BRA `(.L_x_333) ;  /* 0x0000004000009947 */ /* 0x000fea0003800000 */
[----:B------:R-:W-:-:S05]  /*0560*/  IMAD.WIDE R2, R87, R9, c[0x0][0x2e0] ;  /* 0x0000b80057027625 */ /* 0x000fca00078e0209 */
[----:B------:R-:W2:Y:S02]  /*0570*/  LDG.E R0, [R2.64] ;  /* 0x0000000c02007981 */ /* 0x000ea4000c1e1900 */
[----:B--2---:R1:W2:Y:S02]  /*0580*/  R2UR UR17, R0 ;  /* 0x00000000001173c2 */ /* 0x0042a400000e0000 */
[----:B-12---:R-:W-:Y:S05]  /*0590*/  BRA `(.L_x_334) ;  /* 0x0000006000007947 */ /* 0x006fea0003800000 */
.L_x_333:
[----:B------:R-:W-:Y:S05]  /*05a0*/  @!P3 BRA `(.L_x_334) ;  /* 0x000000500000b947 */ /* 0x000fea0003800000 */
[----:B------:R-:W2:Y:S04]  /*05b0*/  LDG.E R2, [R4.64] ;  /* 0x0000000c04027981 */ /* 0x000ea8000c1e1900 */
[----:B------:R-:W3:Y:S01]  /*05c0*/  LDG.E R0, [R4.64+0x4] ;  /* 0x0000040c04007981 */ /* 0x000ee2000c1e1900 */
[----:B--2---:R-:W1:Y:S08]  /*05d0*/  R2UR UR17, R2 ;  /* 0x00000000021173c2 */ /* 0x004e7000000e0000 */
[----:B---3--:R-:W1:Y:S02]  /*05e0*/  R2UR UR4, R0 ;  /* 0x00000000000473c2 */ /* 0x008e6400000e0000 */
[----:B-1----:R-:W-:-:S06]  /*05f0*/  UIADD3 UR17, -UR17, UR4, URZ ;  /* 0x0000000411117290 */ /* 0x002fcc000fffe13f */
.L_x_334:
        /* <DEDUP_REMOVED lines=15> */
.L_x_335:
        /* <DEDUP_REMOVED lines=546> */
.L_x_355:
        /* <DEDUP_REMOVED lines=109> */
.L_x_339:
[----:B------:R-:W-:Y:S04]  /*2fe0*/  MOV R3, 0x1 ;  /* 0x0000000100037802 */ /* 0x000fe80000000f00 */
[----:B------:R-:W-:Y:S11]  /*2ff0*/  ISETP.NE.AND P0, PT, R3, c[0x0][0x2a8], PT ;  /* 0x0000aa0003007a0c */ /* 0x000ff60003f05270 */
[----:B------:R-:W-:Y:S02]  /*3000*/  @!UPT UIADD3 URZ, URZ, URZ, URZ ;  /* 0x0000003f3f3ff290 */ /* 0x000fe4000fffe03f */
[----:B------:R-:W-:Y:S05]  /*3010*/  @P0 IMAD.HI.U32 R3, R2, c[0x0][0x2ac], RZ ;  /* 0x0000ab0002030a27 */ /* 0x000fea00078e00ff */
[----:B------:R-:W-:Y:S02]  /*3020*/  @P0 SHF.R.U32.HI R2, RZ, c[0x0][0x2b0], R3 ;  /* 0x0000ac00ff020a19 */ /* 0x000fe40000011603 */
.L_x_340:
[----:B------:R-:W-:Y:S05]  /*3030*/  BSYNC B0 ;  /* 0x0000000000007941 */ /* 0x000fea0003800000 */
.L_x_338:
[----:B------:R-:W-:Y:S04]  /*3040*/  IMAD.MOV.U32 R152, RZ, RZ, c[0x0][0x2a8] ;  /* 0x0000aa00ff987624 */ /* 0x000fe800078e00ff */
[----:B------:R-:W-:Y:S02]  /*3050*/  IMAD R152, R2, R152, -UR10 ;  /* 0x8000000a02987e24 */ /* 0x000fe4000f8e0298 */
[----:B------:R-:W-:Y:S03]  /*3060*/  IMAD.IADD R2, R246, 0x1, R0 ;  /* 0x00000001f6027824 */ /* 0x000fe600078e0200 */
[----:B------:R-:W-:Y:S04]  /*3070*/  IADD3 R152, -R248, R152, RZ ;  /* 0x00000098f8987210 */ /* 0x000fe80007ffe1ff */
[----:B------:R-:W-:Y:S02]  /*3080*/  IADD3 R3, R152, c[0x0][0x2a8], RZ ;  /* 0x0000aa0098037a10 */ /* 0x000fe40007ffe0ff */
[----:B------:R-:W-:Y:S02]  /*3090*/  IMNMX R152, R2, R152, !PT ;  /* 0x0000009802987217 */ /* 0x000fe40007800200 */
[----:B------:R-:W-:Y:S02]  /*30a0*/  IMNMX R149, R149, R3, PT ;  /* 0x0000000395957217 */ /* 0x000fe40003800200 */
.L_x_337:
        /* <DEDUP_REMOVED lines=18> */
.L_x_343:
[----:B------:R-:W-:Y:S04]  /*31d0*/  MOV R132, 0x1 ;  /* 0x0000000100847802 */ /* 0x000fe80000000f00 */
[----:B------:R-:W-:Y:S11]  /*31e0*/  ISETP.NE.AND P0, PT, R132, c[0x0][0x2a8], PT ;  /* 0x0000aa0084007a0c */ /* 0x000ff60003f05270 */
[----:B------:R-:W-:Y:S02]  /*31f0*/  @!UPT UIADD3 URZ, URZ, URZ, URZ ;  /* 0x0000003f3f3ff290 */ /* 0x000fe4000fffe03f */
[----:B------:R-:W-:Y:S05]  /*3200*/  @P0 IMAD.HI.U32 R132, R2, c[0x0][0x2ac], RZ ;  /* 0x0000ab0002840a27 */ /* 0x000fea00078e00ff */
[----:B------:R-:W-:Y:S02]  /*3210*/  @P0 SHF.R.U32.HI R2, RZ, c[0x0][0x2b0], R132 ;  /* 0x0000ac00ff020a19 */ /* 0x000fe40000011684 */
.L_x_344:
[----:B------:R-:W-:Y:S05]  /*3220*/  BSYNC B0 ;  /* 0x0000000000007941 */ /* 0x000fea0003800000 */
.L_x_342:
[----:B------:R-:W-:Y:S04]  /*3230*/  IMAD.MOV.U32 R132, RZ, RZ, c[0x0][0x2a8] ;  /* 0x0000aa00ff847624 */ /* 0x000fe800078e00ff */
[----:B------:R-:W-:Y:S04]  /*3240*/  IMAD R2, R2, R132, -UR10 ;  /* 0x8000000a02027e24 */ /* 0x000fe8000f8e0284 */
[----:B------:R-:W-:Y:S05]  /*3250*/  IMAD.IADD R2, R2, 0x1, -R248 ;  /* 0x0000000102027824 */ /* 0x000fea00078e0af8 */
[----:B------:R-:W-:Y:S02]  /*3260*/  IADD3 R132, R2, c[0x0][0x2a8], RZ ;  /* 0x0000aa0002847a10 */ /* 0x000fe40007ffe0ff */
[----:B------:R-:W-:Y:S02]  /*3270*/  IMNMX R3, R3, R2, !PT ;  /* 0x0000000203037217 */ /* 0x000fe40007800200 */
[----:B------:R-:W-:Y:S02]  /*3280*/  IMNMX R148, R148, R132, PT ;  /* 0x0000008494947217 */ /* 0x000fe40003800200 */
.L_x_341:
        /* <DEDUP_REMOVED lines=18> */
.L_x_347:
[----:B------:R-:W-:Y:S04]  /*33b0*/  MOV R133, 0x1 ;  /* 0x0000000100857802 */ /* 0x000fe80000000f00 */
[----:B------:R-:W-:Y:S11]  /*33c0*/  ISETP.NE.AND P0, PT, R133, c[0x0][0x2a8], PT ;  /* 0x0000aa0085007a0c */ /* 0x000ff60003f05270 */
[----:B------:R-:W-:Y:S02]  /*33d0*/  @!UPT UIADD3 URZ, URZ, URZ, URZ ;  /* 0x0000003f3f3ff290 */ /* 0x000fe4000fffe03f */
[----:B------:R-:W-:Y:S05]  /*33e0*/  @P0 IMAD.HI.U32 R133, R132, c[0x0][0x2ac], RZ ;  /* 0x0000ab0084850a27 */ /* 0x000fea00078e00ff */
[----:B------:R-:W-:Y:S02]  /*33f0*/  @P0 SHF.R.U32.HI R132, RZ, c[0x0][0x2b0], R133 ;  /* 0x0000ac00ff840a19 */ /* 0x000fe40000011685 */
.L_x_348:
[----:B------:R-:W-:Y:S05]  /*3400*/  BSYNC B0 ;  /* 0x0000000000007941 */ /* 0x000fea0003800000 */
.L_x_346:
[----:B------:R-:W-:Y:S04]  /*3410*/  IMAD.MOV.U32 R133, RZ, RZ, c[0x0][0x2a8] ;  /* 0x0000aa00ff857624 */ /* 0x000fe800078e00ff */
[----:B------:R-:W-:Y:S04]  /*3420*/  IMAD R132, R132, R133, -UR10 ;  /* 0x8000000a84847e24 */ /* 0x000fe8000f8e0285 */
[----:B------:R-:W-:Y:S05]  /*3430*/  IMAD.IADD R132, R132, 0x1, -R248 ;  /* 0x0000000184847824 */ /* 0x000fea00078e0af8 */
[----:B------:R-:W-:Y:S02]  /*3440*/  IADD3 R133, R132, c[0x0][0x2a8], RZ ;  /* 0x0000aa0084857a10 */ /* 0x000fe40007ffe0ff */
[----:B------:R-:W-:Y:S02]  /*3450*/  IMNMX R2, R2, R132, !PT ;  /* 0x0000008402027217 */ /* 0x000fe40007800200 */
[----:B------:R-:W-:Y:S02]  /*3460*/  IMNMX R151, R151, R133, PT ;  /* 0x0000008597977217 */ /* 0x000fe40003800200 */
.L_x_345:
        /* <DEDUP_REMOVED lines=18> */
.L_x_351:
[----:B------:R-:W-:Y:S04]  /*3590*/  MOV R133, 0x1 ;  /* 0x0000000100857802 */ /* 0x000fe80000000f00 */
[----:B------:R-:W-:Y:S11]  /*35a0*/  ISETP.NE.AND P0, PT, R133, c[0x0][0x2a8], PT ;  /* 0x0000aa0085007a0c */ /* 0x000ff60003f05270 */
[----:B------:R-:W-:Y:S02]  /*35b0*/  @!UPT UIADD3 URZ, URZ, URZ, URZ ;  /* 0x0000003f3f3ff290 */ /* 0x000fe4000fffe03f */
[----:B------:R-:W-:Y:S05]  /*35c0*/  @P0 IMAD.HI.U32 R133, R132, c[0x0][0x2ac], RZ ;  /* 0x0000ab0084850a27 */ /* 0x000fea00078e00ff */
[----:B------:R-:W-:Y:S02]  /*35d0*/  @P0 SHF.R.U32.HI R132, RZ, c[0x0][0x2b0], R133 ;  /* 0x0000ac00ff840a19 */ /* 0x000fe40000011685 */
.L_x_352:
[----:B------:R-:W-:Y:S05]  /*35e0*/  BSYNC B0 ;  /* 0x0000000000007941 */ /* 0x000fea0003800000 */
.L_x_350:
[----:B------:R-:W-:Y:S04]  /*35f0*/  IMAD.MOV.U32 R133, RZ, RZ, c[0x0][0x2a8] ;  /* 0x0000aa00ff857624 */ /* 0x000fe800078e00ff */
[----:B------:R-:W-:Y:S04]  /*3600*/  IMAD R132, R132, R133, -UR10 ;  /* 0x8000000a84847e24 */ /* 0x000fe8000f8e0285 */
[----:B------:R-:W-:Y:S05]  /*3610*/  IMAD.IADD R132, R132, 0x1, -R248 ;  /* 0x0000000184847824 */ /* 0x000fea00078e0af8 */
[----:B------:R-:W-:Y:S02]  /*3620*/  IADD3 R133, R132, c[0x0][0x2a8], RZ ;  /* 0x0000aa0084857a10 */ /* 0x000fe40007ffe0ff */
[----:B------:R-:W-:Y:S02]  /*3630*/  IMNMX R0, R0, R132, !PT ;  /* 0x0000008400007217 */ /* 0x000fe40007800200 */
[----:B------:R-:W-:Y:S02]  /*3640*/  IMNMX R150, R150, R133, PT ;  /* 0x0000008596967217 */ /* 0x000fe40003800200 */
.L_x_349:
        /* <DEDUP_REMOVED lines=56> */
.L_x_353:
        /* <DEDUP_REMOVED lines=471> */
.L_x_354:
        /* <DEDUP_REMOVED lines=241> */
.L_x_336:
        /* <DEDUP_REMOVED lines=152> */
.L_x_357:
        /* <DEDUP_REMOVED lines=63> */
.L_x_359:
[----:B------:R-:W-:Y:S05]  /*73c0*/  BSYNC B0 ;  /* 0x0000000000007941 */ /* 0x000fea0003800000 */
.L_x_358:
        /* <DEDUP_REMOVED lines=21> */
.L_x_361:
[----:B------:R-:W-:Y:S05]  /*7520*/  BSYNC B0 ;  /* 0x0000000000007941 */ /* 0x000fea0003800000 */
.L_x_360:
        /* <DEDUP_REMOVED lines=24> */
.L_x_363:
[----:B------:R-:W-:Y:S05]  /*76b0*/  BSYNC B0 ;  /* 0x0000000000007941 */ /* 0x000fea0003800000 */
.L_x_362:
        /* <DEDUP_REMOVED lines=19> */
.L_x_356:
        /* <DEDUP_REMOVED lines=19> */
.L_x_364:
        /* <DEDUP_REMOVED lines=44> */
.L_x_366:
[----:B------:R-:W-:Y:S05]  /*7be0*/  BSYNC B0 ;  /* 0x0000000000007941 */ /* 0x000fea0003800000 */
.L_x_365:
        /* <DEDUP_REMOVED lines=19> */
.L_x_368:
[----:B------:R-:W-:Y:S05]  /*7d20*/  BSYNC B0 ;  /* 0x0000000000007941 */ /* 0x000fea0003800000 */
.L_x_367:
        /* <DEDUP_REMOVED lines=23> */
.L_x_370:
[----:B------:R-:W-:Y:S05]  /*7ea0*/  BSYNC B0 ;  /* 0x0000000000007941 */ /* 0x000fea0003800000 */
.L_x_369:
        /* <DEDUP_REMOVED lines=18> */
.L_x_371:
        /* <DEDUP_REMOVED lines=11> */
.L_x_1397:


//--------------------- .text._ZN7cutlass13device_kernelIN5flash19enable_sm80_to_sm89INS1_16FlashAttnBwdSm80INS1_25CollectiveMainloopBwdSm80ILi2ELi1EN4cute5tupleIJNS5_1CILi64EEENS7_ILi128EEENS7_ILi96EEEEEENS_10bfloat16_tEfNS_4arch4Sm80ELb0ELb1ELb0ELb1ELb0ELb0ELb0ELb0ELi2ELi2ELi4ELi2ELb1EEENS1_24CollectiveEpilogueBwdGQAISB_fSE_Li256ELb1ELb0EEENS1_19SingleTileSchedulerILb1ELb0ELb0ELi128EEEEEEEEEvNT_6ParamsE --------------------------
	.section	.text._ZN7cutlass13device_kernelIN5flash19enable_sm80_to_sm89INS1_16FlashAttnBwdSm80INS1_25CollectiveMainloopBwdSm80ILi2ELi1EN4cute5tupleIJNS5_1CILi64EEENS7_ILi128EEENS7_ILi96EEEEEENS_10bfloat16_tEfNS_4arch4Sm80ELb0ELb1ELb0ELb1ELb0ELb0ELb0ELb0ELi2ELi2ELi4ELi2ELb1EEENS1_24CollectiveEpilogueBwdGQAISB_fSE_Li256ELb1ELb0EEENS1_19SingleTileSchedulerILb1ELb0ELb0ELi128EEEEEEEEEvNT_6ParamsE,"ax",@progbits
	.sectioninfo	@"SHI_REGISTERS=255"
	.align	128
.text._ZN7cutlass13device_kernelIN5flash19enable_sm80_to_sm89INS1_16FlashAttnBwdSm80INS1_25CollectiveMainloopBwdSm80ILi2ELi1EN4cute5tupleIJNS5_1CILi64EEENS7_ILi128EEENS7_ILi96EEEEEENS_10bfloat16_tEfNS_4arch4Sm80ELb0ELb1ELb0ELb1ELb0ELb0ELb0ELb0ELi2ELi2ELi4ELi2ELb1EEENS1_24CollectiveEpilogueBwdGQAISB_fSE_Li256ELb1ELb0EEENS1_19SingleTileSchedulerILb1ELb0ELb0ELi128EEEEEEEEEvNT_6ParamsE:
        .type           _ZN7cutlass13device_kernelIN5flash19enable_sm80_to_sm89INS1_16FlashAttnBwdSm80INS1_25CollectiveMainloopBwdSm80ILi2ELi1EN4cute5tupleIJNS5_1CILi64EEENS7_ILi128EEENS7_ILi96EEEEEENS_10bfloat16_tEfNS_4arch4Sm80ELb0ELb1ELb0ELb1ELb0ELb0ELb0ELb0ELi2ELi2ELi4ELi2ELb1EEENS1_24CollectiveEpilogueBwdGQAISB_fSE_Li256ELb1ELb0EEENS1_19SingleTileSchedulerILb1ELb0ELb0ELi128EEEEEEEEEvNT_6ParamsE,@function
        .size           _ZN7cutlass13device_kernelIN5flash19enable_sm80_to_sm89INS1_16FlashAttnBwdSm80INS1_25CollectiveMainloopBwdSm80ILi2ELi1EN4cute5tupleIJNS5_1CILi64EEENS7_ILi128EEENS7_ILi96EEEEEENS_10bfloat16_tEfNS_4arch4Sm80ELb0ELb1ELb0ELb1ELb0ELb0ELb0ELb0ELi2ELi2ELi4ELi2ELb1EEENS1_24CollectiveEpilogueBwdGQAISB_fSE_Li256ELb1ELb0EEENS1_19SingleTileSchedulerILb1ELb0ELb0ELi128EEEEEEEEEvNT_6ParamsE,(.L_x_1398 - _ZN7cutlass13device_kernelIN5flash19enable_sm80_to_sm89INS1_16FlashAttnBwdSm80INS1_25CollectiveMainloopBwdSm80ILi2ELi1EN4cute5tupleIJNS5_1CILi64EEENS7_ILi128EEENS7_ILi96EEEEEENS_10bfloat16_tEfNS_4arch4Sm80ELb0ELb1ELb0ELb1ELb0ELb0ELb0ELb0ELi2ELi2ELi4ELi2ELb1EEENS1_24CollectiveEpilogueBwdGQAISB_fSE_Li256ELb1ELb0EEENS1_19SingleTileSchedulerILb1ELb0ELb0ELi128EEEEEEEEEvNT_6ParamsE)
        .other          _ZN7cutlass13device_kernelIN5flash19enable_sm80_to_sm89INS1_16FlashAttnBwdSm80INS1_25CollectiveMainloopBwdSm80ILi2ELi1EN4cute5tupleIJNS5_1CILi64EEENS7_ILi128EEENS7_ILi96EEEEEENS_10bfloat16_tEfNS_4arch4Sm80ELb0ELb1ELb0ELb1ELb0ELb0ELb0ELb0ELi2ELi2ELi4ELi2ELb1EEENS1_24CollectiveEpilogueBwdGQAISB_fSE_Li256ELb1ELb0EEENS1_19SingleTileSchedulerILb1ELb0ELb0ELi128EEEEEEEEEvNT_6ParamsE,@"STO_CUDA_ENTRY STV_DEFAULT"
_ZN7cutlass13device_kernelIN5flash19enable_sm80_to_sm89INS1_16FlashAttnBwdSm80INS1_25CollectiveMainloopBwdSm80ILi2ELi1EN4cute5tupleIJNS5_1CILi64EEENS7_ILi128EEENS7_ILi96EEEEEENS_10bfloat16_tEfNS_4arch4Sm80ELb0ELb1ELb0ELb1ELb0ELb0ELb0ELb0ELi2ELi2ELi4ELi2ELb1EEENS1_24CollectiveEpilogueBwdGQAISB_fSE_Li256ELb1ELb0EEENS1_19SingleTileSchedulerILb1ELb0ELb0ELi128EEEEEEEEEvNT_6ParamsE:
        /* <DEDUP_REMOVED lines=18> */
.L_x_373:
        /* <DEDUP_REMOVED lines=8> */
.L_x_375:
[----:B------:R-:W-:Y:S02]  /*01a0*/  MOV R0, c[0x0][0x3ac] ;  /* 0x0000eb0000007a02 */ /* 0x000fe40000000f00 */
.L_x_374:
[----:B------:R-:W-:-:S06]  /*01b0*/  USHF.L.U32 UR10, UR5, 0x7, URZ ;  /* 0x00000007050a7899 */ /* 0x000fcc000800063f */
[----:B-----5:R-:W-:-:S04]  /*01c0*/  ISETP.LE.AND P0, PT, R0, UR10, PT ;  /* 0x0000000a00007c0c */ /* 0x020fc8000bf03270 */
[----:B------:R-:W-:-:S05]  /*01d0*/  SEL R0, R5, 0xffffffff, !P0 ;  /* 0xffffffff05007807 */ /* 0x000fca0004000000 */
[----:B------:R2:W-:Y:S01]  /*01e0*/  STL [R1+0x48], R0 ;  /* 0x0000480001007387 */ /* 0x0005e20000100800 */
[----:B------:R-:W-:Y:S05]  /*01f0*/  BRA `(.L_x_376) ;  /* 0x0000012000007947 */ /* 0x000fea0003800000 */
.L_x_372:
[----:B--2-4-:R-:W-:-:S04]  /*0200*/  ISETP.NE.U32.AND P0, PT, RZ, c[0x0][0x3c8], PT ;  /* 0x0000f200ff007a0c */ /* 0x014fc80003f05070 */
[----:B------:R-:W-:-:S13]  /*0210*/  ISETP.NE.AND.EX P0, PT, RZ, c[0x0][0x3cc], PT, P0 ;  /* 0x0000f300ff007a0c */ /* 0x000fda0003f05300 */
[----:B------:R-:W-:Y:S05]  /*0220*/  @!P0 BRA `(.L_x_377) ;  /* 0x0000002000008947 */ /* 0x000fea0003800000 */
[----:B------:R1:W5:Y:S01]  /*0230*/  LDG.E R0, [R2.64] ;  /* 0x0000000c02007981 */ /* 0x000362000c1e1900 */
[----:B------:R-:W-:Y:S05]  /*0240*/  BRA `(.L_x_378) ;  /* 0x0000009000007947 */ /* 0x000fea0003800000 */
.L_x_377:
        /* <DEDUP_REMOVED lines=8> */
.L_x_379:
[----:B------:R-:W-:Y:S02]  /*02d0*/  MOV R0, c[0x0][0x3ac] ;  /* 0x0000eb0000007a02 */ /* 0x000fe40000000f00 */
.L_x_378:
[----:B------:R-:W-:-:S06]  /*02e0*/  USHF.L.U32 UR10, UR5, 0x7, URZ ;  /* 0x00000007050a7899 */ /* 0x000fcc000800063f */
[----:B-----5:R-:W-:-:S04]  /*02f0*/  ISETP.LE.AND P0, PT, R0, UR10, PT ;  /* 0x0000000a00007c0c */ /* 0x020fc8000bf03270 */
[----:B------:R-:W-:-:S05]  /*0300*/  SEL R0, R5, 0xffffffff, !P0 ;  /* 0xffffffff05007807 */ /* 0x000fca0004000000 */
[----:B------:R2:W-:Y:S04]  /*0310*/  STL [R1+0x48], R0 ;  /* 0x0000480001007387 */ /* 0x0005e80000100800 */
.L_x_376:
        /* <DEDUP_REMOVED lines=10> */
[CC--:B-1----:R-:W-:Y:S02]  /*03c0*/  @P1 IMAD.WIDE R2, R133.reuse, R10.reuse, c[0x0][0x2d8] ;  /* 0x0000b60085021625 */ /* 0x0c2fe400078e020a */
[----:B--2---:R-:W2:Y:S04]  /*03d0*/  @P0 LDG.E R0, [R4.64] ;  /* 0x0000000c04000981 */ /* 0x004ea8000c1e1900 */
[----:B------:R1:W3:Y:S04]  /*03e0*/  @P1 LDG.E R8, [R2.64] ;  /* 0x0000000c02081981 */ /* 0x0002e8000c1e1900 */
[----:B------:R-:W4:Y:S01]  /*03f0*/  @P0 LDG.E R7, [R4.64] ;  /* 0x0000000c04070981 */ /* 0x000f22000c1e1900 */
[----:B-1----:R-:W-:-:S05]  /*0400*/  IMAD.WIDE R2, R133, R10, c[0x0][0x2d0] ;  /* 0x0000b40085027625 */ /* 0x002fca00078e020a */
[----:B------:R-:W5:Y:S01]  /*0410*/  @P3 LDG.E R6, [R2.64] ;  /* 0x0000000c02063981 */ /* 0x000f62000c1e1900 */
[----:B------:R-:W-:Y:S01]  /*0420*/  ULDC UR9, c[0x0][0x168] ;  /* 0x00005a0000097ab9 */ /* 0x000fe20000000800 */
[----:B------:R-:W-:Y:S01]  /*0430*/  CS2R R12, SRZ ;  /* 0x00000000000c7805 */ /* 0x000fe2000001ff00 */
[----:B------:R-:W-:Y:S01]  /*0440*/  ULDC UR17, c[0x0][0x198] ;  /* 0x0000660000117ab9 */ /* 0x000fe20000000800 */
[----:B------:R-:W-:Y:S02]  /*0450*/  IMAD.MOV.U32 R16, RZ, RZ, RZ ;  /* 0x000000ffff107224 */ /* 0x000fe400078e00ff */
[----:B--2---:R-:W-:Y:S01]  /*0460*/  @P0 IMAD R0, R133, 0x40, R0 ;  /* 0x0000004085000824 */ /* 0x004fe200078e0200 */
[----:B---3--:R1:W2:Y:S04]  /*0470*/  @P1 R2UR UR9, R8 ;  /* 0x00000000080913c2 */ /* 0x0082a800000e0000 */
[----:B-1----:R-:W-:-:S04]  /*0480*/  @P0 SHF.R.S32.HI R8, RZ, 0x1f, R0 ;  /* 0x0000001fff080819 */ /* 0x002fc80000011400 */
[----:B------:R-:W-:Y:S02]  /*0490*/  @P0 LEA.HI R0, R8, R0, RZ, 0x6 ;  /* 0x0000000008000211 */ /* 0x000fe400078f30ff */
[----:B------:R-:W-:Y:S01]  /*04a0*/  CS2R R8, SRZ ;  /* 0x0000000000087805 */ /* 0x000fe2000001ff00 */
[--C-:B-----5:R-:W-:Y:S01]  /*04b0*/  @P3 SHF.R.S32.HI R13, RZ, 0x1f, R6.reuse ;  /* 0x0000001fff0d3819 */ /* 0x120fe20000011406 */
[--C-:B----4-:R-:W-:Y:S01]  /*04c0*/  @P0 IMAD.MOV.U32 R8, RZ, RZ, R7.reuse ;  /* 0x000000ffff080224 */ /* 0x110fe200078e0007 */
[----:B------:R-:W-:Y:S01]  /*04d0*/  @P0 SHF.R.S32.HI R9, RZ, 0x1f, R7 ;  /* 0x0000001fff090819 */ /* 0x000fe20000011407 */
[----:B------:R-:W-:Y:S01]  /*04e0*/  @P3 IMAD.MOV.U32 R12, RZ, RZ, R6 ;  /* 0x000000ffff0c3224 */ /* 0x000fe200078e0006 */
[----:B------:R-:W-:Y:S01]  /*04f0*/  @P0 LOP3.LUT R16, R0, 0xffffffc0, RZ, 0xc0, !PT ;  /* 0xffffffc000100812 */ /* 0x000fe200078ec0ff */
[----:B------:R-:W-:Y:S05]  /*0500*/  @P1 BRA `(.L_x_380) ;  /* 0x0000006000001947 */ /* 0x000fea0003800000 */
[----:B--2---:R-:W-:Y:S05]  /*0510*/  @!P0 BRA `(.L_x_380) ;  /* 0x0000005000008947 */ /* 0x004fea0003800000 */
[----:B------:R1:W2:Y:S04]  /*0520*/  LDG.E R0, [R4.64] ;  /* 0x0000000c04007981 */ /* 0x0002a8000c1e1900 */
[----:B-1----:R-:W3:Y:S01]  /*0530*/  LDG.E R4, [R4.64+0x4] ;  /* 0x0000040c04047981 */ /* 0x002ee2000c1e1900 */
[----:B--2---:R-:W1:Y:S08]  /*0540*/  R2UR UR9, R0 ;  /* 0x00000000000973c2 */ /* 0x004e7000000e0000 */
[----:B---3--:R-:W1:Y:S02]  /*0550*/  R2UR UR4, R4 ;  /* 0x00000000040473c2 */ /* 0x008e6400000e0000 */
[----:B-1----:R-:W-:-:S06]  /*0560*/  UIADD3 UR9, -UR9, UR4, URZ ;  /* 0x0000000409097290 */ /* 0x002fcc000fffe13f */
.L_x_380:
[----:B--2---:R-:W-:-:S04]  /*0570*/  ISETP.NE.U32.AND P1, PT, RZ, c[0x0][0x2e0], PT ;  /* 0x0000b800ff007a0c */ /* 0x004fc80003f25070 */
[----:B------:R-:W-:-:S13]  /*0580*/  ISETP.NE.AND.EX P1, PT, RZ, c[0x0][0x2e4], PT, P1 ;  /* 0x0000b900ff007a0c */ /* 0x000fda0003f25310 */
[----:B------:R-:W-:Y:S05]  /*0590*/  @!P1 BRA `(.L_x_381) ;  /* 0x0000004000009947 */ /* 0x000fea0003800000 */
[----:B------:R-:W-:-:S05]  /*05a0*/  IMAD.WIDE R2, R133, R10, c[0x0][0x2e0] ;  /* 0x0000b80085027625 */ /* 0x000fca00078e020a */
[----:B------:R-:W2:Y:S02]  /*05b0*/  LDG.E R0, [R2.64] ;  /* 0x0000000c02007981 */ /* 0x000ea4000c1e1900 */
[----:B--2---:R1:W2:Y:S02]  /*05c0*/  R2UR UR17, R0 ;  /* 0x00000000001173c2 */ /* 0x0042a400000e0000 */
[----:B-12---:R-:W-:Y:S05]  /*05d0*/  BRA `(.L_x_382) ;  /* 0x0000006000007947 */ /* 0x006fea0003800000 */
.L_x_381:
[----:B------:R-:W-:Y:S05]  /*05e0*/  @!P3 BRA `(.L_x_382) ;  /* 0x000000500000b947 */ /* 0x000fea0003800000 */
[----:B------:R1:W2:Y:S04]  /*05f0*/  LDG.E R0, [R2.64] ;  /* 0x0000000c02007981 */ /* 0x0002a8000c1e1900 */
[----:B-1----:R-:W3:Y:S01]  /*0600*/  LDG.E R2, [R2.64+0x4] ;  /* 0x0000040c02027981 */ /* 0x002ee2000c1e1900 */
[----:B--2---:R-:W1:Y:S08]  /*0610*/  R2UR UR17, R0 ;  /* 0x00000000001173c2 */ /* 0x004e7000000e0000 */
[----:B---3--:R-:W1:Y:S02]  /*0620*/  R2UR UR4, R2 ;  /* 0x00000000020473c2 */ /* 0x008e6400000e0000 */
[----:B-1----:R-:W-:-:S06]  /*0630*/  UIADD3 UR17, -UR17, UR4, URZ ;  /* 0x0000000411117290 */ /* 0x002fcc000fffe13f */
.L_x_382:
        /* <DEDUP_REMOVED lines=15> */
.L_x_383:
[----:B------:R-:W-:Y:S01]  /*0730*/  UIADD3 UR4, UR10, UR9, -UR17 ;  /* 0x000000090a047290 */ /* 0x000fe2000fffe811 */
[----:B------:R-:W-:Y:S01]  /*0740*/  PLOP3.LUT P2, PT, PT, PT, PT, 0x80, 0x0 ;  /* 0x000000000000781c */ /* 0x000fe20003f4f070 */
[----:B------:R-:W-:Y:S01]  /*0750*/  ULDC UR6, c[0x0][0x2a4] ;  /* 0x0000a90000067ab9 */ /* 0x000fe20000000800 */
[----:B------:R-:W-:Y:S01]  /*0760*/  CS2R R126, SRZ ;  /* 0x00000000007e7805 */ /* 0x000fe2000001ff00 */
[----:B------:R-:W-:Y:S01]  /*0770*/  UIADD3 UR6, UR4, -UR6, URZ ;  /* 0x8000000604067290 */ /* 0x000fe2000fffe03f */
[----:B------:R-:W-:Y:S01]  /*0780*/  CS2R R124, SRZ ;  /* 0x00000000007c7805 */ /* 0x000fe2000001ff00 */
[----:B------:R-:W-:Y:S01]  /*0790*/  CS2R R130, SRZ ;  /* 0x0000000000827805 */ /* 0x000fe2000001ff00 */
[----:B------:R-:W-:Y:S01]  /*07a0*/  CS2R R128, SRZ ;  /* 0x0000000000807805 */ /* 0x000fe2000001ff00 */
        /* <DEDUP_REMOVED lines=54> */
[----:B------:R-:W-:Y:S01]  /*0b10*/  IMAD.MOV.U32 R6, RZ, RZ, R35 ;  /* 0x000000ffff067224 */ /* 0x000fe200078e0023 */
[----:B------:R-:W-:Y:S01]  /*0b20*/  SHF.R.S32.HI R4, RZ, 0x1f, R132 ;  /* 0x0000001fff047819 */ /* 0x000fe20000011484 */
[----:B------:R-:W-:Y:S01]  /*0b30*/  UIADD3 UR14, -UR10, UR17, URZ ;  /* 0x000000110a0e7290 */ /* 0x000fe2000fffe13f */
[----:B------:R-:W-:Y:S01]  /*0b40*/  ISETP.NE.AND P2, PT, R0, 0x1, PT ;  /* 0x000000010000780c */ /* 0x000fe20003f45270 */
[----:B------:R-:W-:Y:S01]  /*0b50*/  IMAD R0, R16, 0x60, RZ ;  /* 0x0000006010007824 */ /* 0x000fe200078e02ff */
[-C--:B------:R-:W-:Y:S01]  /*0b60*/  LEA.HI R25, R32, R132.reuse, RZ, 0x2 ;  /* 0x0000008420197211 */ /* 0x080fe200078f10ff */
[----:B------:R-:W-:Y:S01]  /*0b70*/  IMAD.SHL.U32 R17, R132, 0x4, RZ ;  /* 0x0000000484117824 */ /* 0x000fe200078e00ff */
[-C--:B------:R-:W-:Y:S01]  /*0b80*/  LEA.HI R34, R32, R132.reuse, RZ, 0x3 ;  /* 0x0000008420227211 */ /* 0x080fe200078f18ff */
[----:B------:R-:W-:Y:S01]  /*0b90*/  USHF.L.U32 UR4, UR11, 0x6, URZ ;  /* 0x000000060b047899 */ /* 0x000fe2000800063f */
[C---:B------:R-:W-:Y:S01]  /*0ba0*/  IADD3 R20, P1, R0.reuse, R132, RZ ;  /* 0x0000008400147210 */ /* 0x040fe20007f3e0ff */
[----:B------:R-:W-:Y:S01]  /*0bb0*/  USHF.R.S32.HI UR15, URZ, 0x1f, UR11 ;  /* 0x0000001f3f0f7899 */ /* 0x000fe2000801140b */
[----:B------:R-:W-:Y:S01]  /*0bc0*/  LOP3.LUT R2, R25, 0xfffffffc, RZ, 0xc0, !PT ;  /* 0xfffffffc19027812 */ /* 0x000fe200078ec0ff */
[----:B------:R-:W-:Y:S01]  /*0bd0*/  UIADD3 UR16, -UR4, UR9, URZ ;  /* 0x0000000904107290 */ /* 0x000fe2000fffe13f */
[----:B------:R-:W-:Y:S01]  /*0be0*/  SHF.R.S32.HI R245, RZ, 0x2, R25 ;  /* 0x00000002fff57819 */ /* 0x000fe20000011419 */
[----:B------:R-:W-:Y:S01]  /*0bf0*/  ULDC.64 UR6, c[0x0][0x178] ;  /* 0x00005e0000067ab9 */ /* 0x000fe20000000a00 */
[----:B------:R-:W-:Y:S01]  /*0c00*/  LEA.HI.X.SX32 R21, R0, R4, 0x1, P1 ;  /* 0x0000000400157211 */ /* 0x000fe200008f0eff */
[----:B------:R-:W-:Y:S01]  /*0c10*/  @P2 IMAD.HI.U32 R3, R35, c[0x0][0x24c], RZ ;  /* 0x0000930023032a27 */ /* 0x000fe200078e00ff */
[----:B------:R-:W-:Y:S01]  /*0c20*/  SHF.R.S32.HI R11, RZ, 0x1f, R245 ;  /* 0x0000001fff0b7819 */ /* 0x000fe200000114f5 */
[----:B------:R-:W-:Y:S01]  /*0c30*/  UIMAD UR18, UR15, UR6, URZ ;  /* 0x000000060f1272a4 */ /* 0x000fe2000f8e023f */
[----:B------:R-:W-:Y:S01]  /*0c40*/  IADD3 R18, P1, R245, R8, RZ ;  /* 0x00000008f5127210 */ /* 0x000fe20007f3e0ff */
[----:B------:R-:W-:Y:S01]  /*0c50*/  IMAD.IADD R27, R132, 0x1, -R2 ;  /* 0x00000001841b7824 */ /* 0x000fe200078e0a02 */
[----:B------:R-:W-:Y:S01]  /*0c60*/  @P2 SHF.R.U32.HI R6, RZ, c[0x0][0x250], R3 ;  /* 0x00009400ff062a19 */ /* 0x000fe20000011603 */
[----:B------:R-:W-:Y:S01]  /*0c70*/  IMAD.SHL.U32 R0, R34, 0x8, RZ ;  /* 0x0000000822007824 */ /* 0x000fe200078e00ff */
[----:B------:R-:W-:Y:S01]  /*0c80*/  SHF.R.S32.HI R24, RZ, 0x1f, R133 ;  /* 0x0000001fff187819 */ /* 0x000fe20000011485 */
[----:B------:R-:W-:Y:S01]  /*0c90*/  IMAD.SHL.U32 R2, R27, 0x8, RZ ;  /* 0x000000081b027824 */ /* 0x000fe200078e00ff */
[----:B------:R-:W-:Y:S01]  /*0ca0*/  SHF.R.S32.HI R10, RZ, 0x1f, R6 ;  /* 0x0000001fff0a7819 */ /* 0x000fe20000011406 */
[----:B------:R-:W-:Y:S01]  /*0cb0*/  IMAD.X R19, R11, 0x1, R9, P1 ;  /* 0x000000010b137824 */ /* 0x000fe200008e0609 */
[----:B------:R-:W-:Y:S01]  /*0cc0*/  IADD3 R4, P1, R245, R12, RZ ;  /* 0x0000000cf5047210 */ /* 0x000fe20007f3e0ff */
[----:B------:R-:W-:Y:S01]  /*0cd0*/  IMAD.U32 R12, RZ, RZ, UR5 ;  /* 0x00000005ff0c7e24 */ /* 0x000fe2000f8e00ff */
[----:B------:R-:W-:Y:S01]  /*0ce0*/  LOP3.LUT R0, R0, 0xc0, RZ, 0xc0, !PT ;  /* 0x000000c000007812 */ /* 0x000fe200078ec0ff */
[----:B------:R-:W-:Y:S01]  /*0cf0*/  IMAD R5, R10, c[0x0][0x1e0], RZ ;  /* 0x000078000a057a24 */ /* 0x000fe200078e02ff */
[----:B------:R-:W-:Y:S01]  /*0d00*/  SHF.R.S32.HI R3, RZ, 0x1f, R2 ;  /* 0x0000001fff037819 */ /* 0x000fe20000011402 */
[----:B------:R-:W-:Y:S01]  /*0d10*/  UIMAD.WIDE.U32 UR20, UR11, UR6, URZ ;  /* 0x000000060b1472a5 */ /* 0x000fe2000f8e003f */
[----:B------:R-:W-:Y:S01]  /*0d20*/  LEA.HI R14, R25, R245, RZ, 0x1 ;  /* 0x000000f5190e7211 */ /* 0x000fe200078f08ff */
[----:B------:R-:W-:Y:S01]  /*0d30*/  IMAD R7, R6, c[0x0][0x1e4], R5 ;  /* 0x0000790006077a24 */ /* 0x000fe200078e0205 */
[-C--:B------:R-:W-:Y:S01]  /*0d40*/  LEA.HI R33, R32, R132.reuse, RZ, 0x5 ;  /* 0x0000008420217211 */ /* 0x080fe200078f28ff */
[----:B------:R-:W-:Y:S01]  /*0d50*/  IMAD.X R5, R11, 0x1, R13, P1 ;  /* 0x000000010b057824 */ /* 0x000fe200008e060d */
[----:B------:R-:W-:Y:S01]  /*0d60*/  SHF.R.U32.HI R11, RZ, 0x3, R0 ;  /* 0x00000003ff0b7819 */ /* 0x000fe20000011600 */
[----:B------:R-:W-:Y:S01]  /*0d70*/  IMAD.WIDE.U32 R8, R6, c[0x0][0x1e0], R2 ;  /* 0x0000780006087a25 */ /* 0x000fe200078e0002 */
[----:B------:R-:W-:Y:S01]  /*0d80*/  LOP3.LUT R0, R0, 0x18, R2, 0xf8, !PT ;  /* 0x0000001800007812 */ /* 0x000fe200078ef802 */
[----:B------:R-:W-:Y:S01]  /*0d90*/  UIMAD UR18, UR11, UR7, UR18 ;  /* 0x000000070b1272a4 */ /* 0x000fe2000f8e0212 */
[----:B------:R-:W-:Y:S01]  /*0da0*/  SHF.R.S32.HI R29, RZ, 0x5, R33 ;  /* 0x00000005ff1d7819 */ /* 0x000fe20000011421 */
[----:B------:R-:W-:Y:S01]  /*0db0*/  IMAD.IADD R9, R9, 0x1, R7 ;  /* 0x0000000109097824 */ /* 0x000fe200078e0207 */
[----:B------:R-:W-:Y:S01]  /*0dc0*/  LOP3.LUT R15, R0, R11, RZ, 0x3c, !PT ;  /* 0x0000000b000f7212 */ /* 0x000fe200078e3cff */
[----:B------:R-:W-:Y:S01]  /*0dd0*/  IMAD R7, R10, c[0x0][0x1b0], RZ ;  /* 0x00006c000a077a24 */ /* 0x000fe200078e02ff */
[----:B------:R-:W-:Y:S01]  /*0de0*/  SEL R0, R24, RZ, !P3 ;  /* 0x000000ff18007207 */ /* 0x000fe20005800000 */
[----:B------:R-:W-:Y:S01]  /*0df0*/  IMAD.WIDE R4, R12, 0x80, R4 ;  /* 0x000000800c047825 */ /* 0x000fe200078e0204 */
[----:B------:R-:W-:Y:S01]  /*0e00*/  SEL R12, R133, RZ, !P3 ;  /* 0x000000ff850c7207 */ /* 0x000fe20005800000 */
[----:B------:R-:W-:Y:S01]  /*0e10*/  UIADD3 UR18, UR21, UR18, URZ ;  /* 0x0000001215127290 */ /* 0x000fe2000fffe03f */
[----:B------:R-:W-:Y:S01]  /*0e20*/  ISETP.GE.AND P5, PT, R2, c[0x0][0x1cc], PT ;  /* 0x0000730002007a0c */ /* 0x000fe20003fa6270 */
[----:B------:R-:W-:Y:S01]  /*0e30*/  IMAD R10, R6, c[0x0][0x1b4], R7 ;  /* 0x00006d00060a7a24 */ /* 0x000fe200078e0207 */
[----:B------:R-:W-:Y:S01]  /*0e40*/  IADD3 R28, R2, 0x20, RZ ;  /* 0x00000020021c7810 */ /* 0x000fe20007ffe0ff */
[----:B------:R-:W-:Y:S01]  /*0e50*/  IMAD R11, R0, c[0x0][0x1e8], RZ ;  /* 0x00007a00000b7a24 */ /* 0x000fe200078e02ff */
[----:B------:R-:W-:Y:S01]  /*0e60*/  IADD3 R36, R2, 0x40, RZ ;  /* 0x0000004002247810 */ /* 0x000fe20007ffe0ff */
[----:B------:R-:W-:Y:S01]  /*0e70*/  IMAD R13, R0, c[0x0][0x1b8], RZ ;  /* 0x00006e00000d7a24 */ /* 0x000fe200078e02ff */
[----:B------:R-:W-:Y:S01]  /*0e80*/  LOP3.LUT R0, R14, 0x7fffffe, RZ, 0xc0, !PT ;  /* 0x07fffffe0e007812 */ /* 0x000fe200078ec0ff */
[----:B------:R-:W-:Y:S01]  /*0e90*/  IMAD.WIDE.U32 R6, R6, c[0x0][0x1b0], R2 ;  /* 0x00006c0006067a25 */ /* 0x000fe200078e0002 */
[----:B------:R-:W-:Y:S01]  /*0ea0*/  ISETP.GE.AND P4, PT, R28, c[0x0][0x1cc], PT ;  /* 0x000073001c007a0c */ /* 0x000fe20003f86270 */
[----:B------:R-:W-:Y:S01]  /*0eb0*/  STL [R1], R36 ;  /* 0x0000002401007387 */ /* 0x000fe20000100800 */
[----:B------:R-:W-:Y:S01]  /*0ec0*/  LEA.HI R31, R32, R132, RZ, 0x4 ;  /* 0x00000084201f7211 */ /* 0x000fe200078f20ff */
[----:B------:R-:W-:Y:S01]  /*0ed0*/  IMAD.IADD R7, R7, 0x1, R10 ;  /* 0x0000000107077824 */ /* 0x000fe200078e020a */
[----:B------:R-:W-:Y:S01]  /*0ee0*/  SHF.R.S32.HI R30, RZ, 0x1f, R35 ;  /* 0x0000001fff1e7819 */ /* 0x000fe20000011423 */
[C---:B------:R-:W-:Y:S01]  /*0ef0*/  IMAD R14, R12.reuse, c[0x0][0x1ec], R11 ;  /* 0x00007b000c0e7a24 */ /* 0x040fe200078e020b */
[----:B------:R-:W-:Y:S01]  /*0f00*/  ULDC.64 UR6, c[0x0][0x208] ;  /* 0x0000820000067ab9 */ /* 0x000fe20000000a00 */
[C---:B------:R-:W-:Y:S01]  /*0f10*/  IMAD.IADD R0, R245.reuse, 0x1, -R0 ;  /* 0x00000001f5007824 */ /* 0x040fe200078e0a00 */
[----:B------:R-:W-:Y:S01]  /*0f20*/  USHF.L.U32 UR19, UR6, 0x6, URZ ;  /* 0x0000000606137899 */ /* 0x000fe2000800063f */
[C---:B------:R-:W-:Y:S01]  /*0f30*/  IMAD.WIDE.U32 R10, R12.reuse, c[0x0][0x1e8], R8 ;  /* 0x00007a000c0a7a25 */ /* 0x040fe200078e0008 */
[----:B------:R-:W-:Y:S01]  /*0f40*/  CS2R R130, SRZ ;  /* 0x0000000000827805 */ /* 0x000fe2000001ff00 */
        /* <DEDUP_REMOVED lines=121> */
[----:B------:R-:W-:Y:S01]  /*16e0*/  CS2R R42, SRZ ;  /* 0x00000000002a7805 */ /* 0x000fe2000001ff00 */
[----:B------:R1:W-:Y:S01]  /*16f0*/  LDGSTS.E.BYPASS.LTC128B.128 [R250+0x3080], [R10.64+0x40], !P1 ;  /* 0x030800400afa7fae */ /* 0x0003e2000c901d4c */
[----:B------:R-:W-:Y:S01]  /*1700*/  IMAD.WIDE.U32 R6, R35, c[0x0][0x288], R6 ;  /* 0x0000a20023067a25 */ /* 0x000fe200078e0006 */
[----:B------:R-:W-:Y:S01]  /*1710*/  ISETP.GE.OR P1, PT, R2, c[0x0][0x1fc], !P6 ;  /* 0x00007f0002007a0c */ /* 0x000fe20007726670 */
[----:B------:R-:W-:Y:S01]  /*1720*/  CS2R R40, SRZ ;  /* 0x0000000000287805 */ /* 0x000fe2000001ff00 */
        /* <DEDUP_REMOVED lines=9> */
[----:B------:R-:W-:Y:S01]  /*17c0*/  IMAD R9, R30, c[0x0][0x238], RZ ;  /* 0x00008e001e097a24 */ /* 0x000fe200078e02ff */
[----:B------:R-:W-:Y:S01]  /*17d0*/  UISETP.GT.AND UP3, UPT, UR5, -0x1, UPT ;  /* 0xffffffff0500788c */ /* 0x000fe2000bf64270 */
        /* <DEDUP_REMOVED lines=42> */
[----:B------:R-:W-:-:S02]  /*1a80*/  IMAD R10, R30, c[0x0][0x180], RZ ;  /* 0x000060001e0a7a24 */ /* 0x000fc400078e02ff */
        /* <DEDUP_REMOVED lines=93> */
[----:B-----5:R-:W-:Y:S01]  /*2060*/  IMAD.WIDE.U32 R8, R3, UR11, R8 ;  /* 0x0000000b03087c25 */ /* 0x020fe2000f8e0008 */
        /* <DEDUP_REMOVED lines=9> */
[----:B--2---:R-:W-:Y:S01]  /*2100*/  LOP3.LUT R5, R33, 0xffffffe0, RZ, 0xc0, !PT ;  /* 0xffffffe021057812 */ /* 0x004fe200078ec0ff */
        /* <DEDUP_REMOVED lines=66> */
[----:B---3--:R-:W-:Y:S01]  /*2530*/  @!P2 IMAD.SHL.U32 R7, R132, 0x10, RZ ;  /* 0x000000108407a824 */ /* 0x008fe200078e00ff */
        /* <DEDUP_REMOVED lines=31> */
[C---:B------:R-:W-:Y:S02]  /*2730*/  IMAD R216, R219.reuse, 0x2, R214 ;  /* 0x00000002dbd87824 */ /* 0x040fe400078e02d6 */
        /* <DEDUP_REMOVED lines=13> */
[----:B------:R-:W-:-:S02]  /*2810*/  IMAD.SHL.U32 R212, R217, 0x2, RZ ;  /* 0x00000002d9d47824 */ /* 0x000fc400078e00ff */
[----:B------:R-:W-:Y:S01]  /*2820*/  IMAD R218, R218, 0x2, R216 ;  /* 0x00000002dada7824 */ /* 0x000fe200078e02d8 */
[----:B------:R2:W-:Y:S01]  /*2830*/  @!P1 LDGSTS.E.BYPASS.LTC128B.128 [R3+0xf280], [R8.64] ;  /* 0x0f28000008039fae */ /* 0x0005e2000b901d4c */
[----:B------:R-:W-:Y:S01]  /*2840*/  IMAD.IADD R222, R217, 0x1, R221 ;  /* 0x00000001d9de7824 */ /* 0x000fe200078e02dd */
[----:B------:R-:W-:Y:S02]  /*2850*/  IADD3 R213, R212, 0xc080, RZ ;  /* 0x0000c080d4d57810 */ /* 0x000fe40007ffe0ff */
[----:B------:R-:W0:Y:S03]  /*2860*/  LDGDEPBAR ;  /* 0x00000000000079af */ /* 0x000e260000000000 */
[----:B------:R-:W-:Y:S01]  /*2870*/  IMAD R213, R221, 0x2, R213 ;  /* 0x00000002ddd57824 */ /* 0x000fe200078e02d5 */
[----:B------:R-:W0:Y:S01]  /*2880*/  LDGDEPBAR ;  /* 0x00000000000079af */ /* 0x000e220000000000 */
[----:B-1----:R-:W-:-:S05]  /*2890*/  IADD3 R0, R250, 0x6080, RZ ;  /* 0x00006080fa007810 */ /* 0x002fca0007ffe0ff */
[----:B----4-:R2:W-:Y:S02]  /*28a0*/  STL [R1+0x40], R0 ;  /* 0x0000400001007387 */ /* 0x0105e40000100800 */
.L_x_403:
        /* <DEDUP_REMOVED lines=109> */
.L_x_387:
[----:B------:R-:W-:Y:S04]  /*2f80*/  MOV R3, 0x1 ;  /* 0x0000000100037802 */ /* 0x000fe80000000f00 */
[----:B------:R-:W-:Y:S11]  /*2f90*/  ISETP.NE.AND P0, PT, R3, c[0x0][0x2a8], PT ;  /* 0x0000aa0003007a0c */ /* 0x000ff60003f05270 */
[----:B------:R-:W-:Y:S02]  /*2fa0*/  @!UPT UIADD3 URZ, URZ, URZ, URZ ;  /* 0x0000003f3f3ff290 */ /* 0x000fe4000fffe03f */
[----:B------:R-:W-:Y:S05]  /*2fb0*/  @P0 IMAD.HI.U32 R3, R2, c[0x0][0x2ac], RZ ;  /* 0x0000ab0002030a27 */ /* 0x000fea00078e00ff */
[----:B------:R-:W-:Y:S02]  /*2fc0*/  @P0 SHF.R.U32.HI R2, RZ, c[0x0][0x2b0], R3 ;  /* 0x0000ac00ff020a19 */ /* 0x000fe40000011603 */
.L_x_388:
[----:B------:R-:W-:Y:S05]  /*2fd0*/  BSYNC B0 ;  /* 0x0000000000007941 */ /* 0x000fea0003800000 */
.L_x_386:
[----:B------:R-:W-:Y:S04]  /*2fe0*/  IMAD.MOV.U32 R152, RZ, RZ, c[0x0][0x2a8] ;  /* 0x0000aa00ff987624 */ /* 0x000fe800078e00ff */
[----:B------:R-:W-:Y:S02]  /*2ff0*/  IMAD R152, R2, R152, -UR10 ;  /* 0x8000000a02987e24 */ /* 0x000fe4000f8e0298 */
[----:B------:R-:W-:Y:S03]  /*3000*/  IMAD.IADD R2, R246, 0x1, R0 ;  /* 0x00000001f6027824 */ /* 0x000fe600078e0200 */
[----:B------:R-:W-:Y:S04]  /*3010*/  IADD3 R152, -R248, R152, RZ ;  /* 0x00000098f8987210 */ /* 0x000fe80007ffe1ff */
[----:B------:R-:W-:Y:S02]  /*3020*/  IADD3 R3, R152, c[0x0][0x2a8], RZ ;  /* 0x0000aa0098037a10 */ /* 0x000fe40007ffe0ff */
[----:B------:R-:W-:Y:S02]  /*3030*/  IMNMX R152, R2, R152, !PT ;  /* 0x0000009802987217 */ /* 0x000fe40007800200 */
[----:B------:R-:W-:Y:S02]  /*3040*/  IMNMX R149, R149, R3, PT ;  /* 0x0000000395957217 */ /* 0x000fe40003800200 */
.L_x_385:
        /* <DEDUP_REMOVED lines=18> */
.L_x_391:
[----:B------:R-:W-:Y:S04]  /*3170*/  MOV R132, 0x1 ;  /* 0x0000000100847802 */ /* 0x000fe80000000f00 */
[----:B------:R-:W-:Y:S11]  /*3180*/  ISETP.NE.AND P0, PT, R132, c[0x0][0x2a8], PT ;  /* 0x0000aa0084007a0c */ /* 0x000ff60003f05270 */
[----:B------:R-:W-:Y:S02]  /*3190*/  @!UPT UIADD3 URZ, URZ, URZ, URZ ;  /* 0x0000003f3f3ff290 */ /* 0x000fe4000fffe03f */
[----:B------:R-:W-:Y:S05]  /*31a0*/  @P0 IMAD.HI.U32 R132, R2, c[0x0][0x2ac], RZ ;  /* 0x0000ab0002840a27 */ /* 0x000fea00078e00ff */
[----:B------:R-:W-:Y:S02]  /*31b0*/  @P0 SHF.R.U32.HI R2, RZ, c[0x0][0x2b0], R132 ;  /* 0x0000ac00ff020a19 */ /* 0x000fe40000011684 */
.L_x_392:
[----:B------:R-:W-:Y:S05]  /*31c0*/  BSYNC B0 ;  /* 0x0000000000007941 */ /* 0x000fea0003800000 */
.L_x_390:
[----:B------:R-:W-:Y:S04]  /*31d0*/  IMAD.MOV.U32 R132, RZ, RZ, c[0x0][0x2a8] ;  /* 0x0000aa00ff847624 */ /* 0x000fe800078e00ff */
[----:B------:R-:W-:Y:S04]  /*31e0*/  IMAD R2, R2, R132, -UR10 ;  /* 0x8000000a02027e24 */ /* 0x000fe8000f8e0284 */
[----:B------:R-:W-:Y:S05]  /*31f0*/  IMAD.IADD R2, R2, 0x1, -R248 ;  /* 0x0000000102027824 */ /* 0x000fea00078e0af8 */
[----:B------:R-:W-:Y:S02]  /*3200*/  IADD3 R132, R2, c[0x0][0x2a8], RZ ;  /* 0x0000aa0002847a10 */ /* 0x000fe40007ffe0ff */
[----:B------:R-:W-:Y:S02]  /*3210*/  IMNMX R3, R3, R2, !PT ;  /* 0x0000000203037217 */ /* 0x000fe40007800200 */
[----:B------:R-:W-:Y:S02]  /*3220*/  IMNMX R148, R148, R132, PT ;  /* 0x0000008494947217 */ /* 0x000fe40003800200 */
.L_x_389:
        /* <DEDUP_REMOVED lines=18> */
.L_x_395:
[----:B------:R-:W-:Y:S04]  /*3350*/  MOV R133, 0x1 ;  /* 0x0000000100857802 */ /* 0x000fe80000000f00 */
[----:B------:R-:W-:Y:S11]  /*3360*/  ISETP.NE.AND P0, PT, R133, c[0x0][0x2a8], PT ;  /* 0x0000aa0085007a0c */ /* 0x000ff60003f05270 */
[----:B------:R-:W-:Y:S02]  /*3370*/  @!UPT UIADD3 URZ, URZ, URZ, URZ ;  /* 0x0000003f3f3ff290 */ /* 0x000fe4000fffe03f */
[----:B------:R-:W-:Y:S05]  /*3380*/  @P0 IMAD.HI.U32 R133, R132, c[0x0][0x2ac], RZ ;  /* 0x0000ab0084850a27 */ /* 0x000fea00078e00ff */
[----:B------:R-:W-:Y:S02]  /*3390*/  @P0 SHF.R.U32.HI R132, RZ, c[0x0][0x2b0], R133 ;  /* 0x0000ac00ff840a19 */ /* 0x000fe40000011685 */
.L_x_396:
[----:B------:R-:W-:Y:S05]  /*33a0*/  BSYNC B0 ;  /* 0x0000000000007941 */ /* 0x000fea0003800000 */
.L_x_394:
[----:B------:R-:W-:Y:S04]  /*33b0*/  IMAD.MOV.U32 R133, RZ, RZ, c[0x0][0x2a8] ;  /* 0x0000aa00ff857624 */ /* 0x000fe800078e00ff */
[----:B------:R-:W-:Y:S04]  /*33c0*/  IMAD R132, R132, R133, -UR10 ;  /* 0x8000000a84847e24 */ /* 0x000fe8000f8e0285 */
[----:B------:R-:W-:Y:S05]  /*33d0*/  IMAD.IADD R132, R132, 0x1, -R248 ;  /* 0x0000000184847824 */ /* 0x000fea00078e0af8 */
[----:B------:R-:W-:Y:S02]  /*33e0*/  IADD3 R133, R132, c[0x0][0x2a8], RZ ;  /* 0x0000aa0084857a10 */ /* 0x000fe40007ffe0ff */
[----:B------:R-:W-:Y:S02]  /*33f0*/  IMNMX R2, R2, R132, !PT ;  /* 0x0000008402027217 */ /* 0x000fe40007800200 */
[----:B------:R-:W-:Y:S02]  /*3400*/  IMNMX R151, R151, R133, PT ;  /* 0x0000008597977217 */ /* 0x000fe40003800200 */
.L_x_393:
        /* <DEDUP_REMOVED lines=18> */
.L_x_399:
[----:B------:R-:W-:Y:S04]  /*3530*/  MOV R133, 0x1 ;  /* 0x0000000100857802 */ /* 0x000fe80000000f00 */
[----:B------:R-:W-:Y:S11]  /*3540*/  ISETP.NE.AND P0, PT, R133, c[0x0][0x2a8], PT ;  /* 0x0000aa0085007a0c */ /* 0x000ff60003f05270 */
[----:B------:R-:W-:Y:S02]  /*3550*/  @!UPT UIADD3 URZ, URZ, URZ, URZ ;  /* 0x0000003f3f3ff290 */ /* 0x000fe4000fffe03f */
[----:B------:R-:W-:Y:S05]  /*3560*/  @P0 IMAD.HI.U32 R133, R132, c[0x0][0x2ac], RZ ;  /* 0x0000ab0084850a27 */ /* 0x000fea00078e00ff */
[----:B------:R-:W-:Y:S02]  /*3570*/  @P0 SHF.R.U32.HI R132, RZ, c[0x0][0x2b0], R133 ;  /* 0x0000ac00ff840a19 */ /* 0x000fe40000011685 */
.L_x_400:
[----:B------:R-:W-:Y:S05]  /*3580*/  BSYNC B0 ;  /* 0x0000000000007941 */ /* 0x000fea0003800000 */
.L_x_398:
[----:B------:R-:W-:Y:S04]  /*3590*/  IMAD.MOV.U32 R133, RZ, RZ, c[0x0][0x2a8] ;  /* 0x0000aa00ff857624 */ /* 0x000fe800078e00ff */
[----:B------:R-:W-:Y:S04]  /*35a0*/  IMAD R132, R132, R133, -UR10 ;  /* 0x8000000a84847e24 */ /* 0x000fe8000f8e0285 */
[----:B------:R-:W-:Y:S05]  /*35b0*/  IMAD.IADD R132, R132, 0x1, -R248 ;  /* 0x0000000184847824 */ /* 0x000fea00078e0af8 */
[----:B------:R-:W-:Y:S02]  /*35c0*/  IADD3 R133, R132, c[0x0][0x2a8], RZ ;  /* 0x0000aa0084857a10 */ /* 0x000fe40007ffe0ff */
[----:B------:R-:W-:Y:S02]  /*35d0*/  IMNMX R0, R0, R132, !PT ;  /* 0x0000008400007217 */ /* 0x000fe40007800200 */
[----:B------:R-:W-:Y:S02]  /*35e0*/  IMNMX R150, R150, R133, PT ;  /* 0x0000008596967217 */ /* 0x000fe40003800200 */
.L_x_397:
        /* <DEDUP_REMOVED lines=56> */
.L_x_401:
        /* <DEDUP_REMOVED lines=471> */
.L_x_402:
        /* <DEDUP_REMOVED lines=241> */
.L_x_384:
[----:B------:R-:W-:Y:S05]  /*65f0*/  @P2 EXIT ;  /* 0x000000000000294d */ /* 0x000fea0003800000 */
[----:B------:R-:W2:Y:S01]  /*6600*/  LDL.LU R9, [R1+0x48] ;  /* 0x0000480001097983 */ /* 0x000ea20000300800 */
[----:B------:R-:W-:-:S04]  /*6610*/  ISETP.NE.U32.AND P2, PT, RZ, c[0x0][0x360], PT ;  /* 0x0000d800ff007a0c */ /* 0x000fc80003f45070 */
[----:B------:R-:W-:-:S13]  /*6620*/  ISETP.NE.AND.EX P2, PT, RZ, c[0x0][0x364], PT, P2 ;  /* 0x0000d900ff007a0c */ /* 0x000fda0003f45320 */
[----:B------:R-:W-:-:S04]  /*6630*/  @P2 IMAD.MOV.U32 R2, RZ, RZ, 0x4 ;  /* 0x00000004ff022424 */ /* 0x000fc800078e00ff */
[----:B--2---:R-:W-:-:S05]  /*6640*/  @P2 IMAD.WIDE R2, R9, R2, c[0x0][0x360] ;  /* 0x0000d80009022625 */ /* 0x004fca00078e0202 */
[----:B------:R1:W2:Y:S01]  /*6650*/  @P2 LDG.E R0, [R2.64] ;  /* 0x0000000c02002981 */ /* 0x0002a2000c1e1900 */
[----:B------:R-:W-:Y:S01]  /*6660*/  MOV R4, 0x1 ;  /* 0x0000000100047802 */ /* 0x000fe20000000f00 */
[----:B------:R-:W-:Y:S02]  /*6670*/  UIMAD UR6, UR5, 0x3000, URZ ;  /* 0x00003000050678a4 */ /* 0x000fe4000f8e023f */
[----:B------:R-:W3:Y:S04]  /*6680*/  S2R R5, SR_TID.X ;  /* 0x0000000000057919 */ /* 0x000ee80000002100 */
[----:B------:R-:W-:Y:S01]  /*6690*/  BAR.SYNC.DEFER_BLOCKING 0x1, 0x100 ;  /* 0x0044000000007b1d */ /* 0x000fe20000010000 */
[----:B------:R-:W-:Y:S01]  /*66a0*/  ISETP.NE.AND P0, PT, R4, c[0x0][0x338], PT ;  /* 0x0000ce0004007a0c */ /* 0x000fe20003f05270 */
[----:B------:R-:W-:-:S04]  /*66b0*/  USHF.R.S32.HI UR4, URZ, 0x1f, UR6 ;  /* 0x0000001f3f047899 */ /* 0x000fc80008011406 */
[----:B-1----:R-:W1:Y:S01]  /*66c0*/  S2R R3, SR_CTAID.Y ;  /* 0x0000000000037919 */ /* 0x002e620000002600 */
[----:B---3--:R-:W-:-:S07]  /*66d0*/  SHF.R.S32.HI R6, RZ, 0x1f, R5 ;  /* 0x0000001fff067819 */ /* 0x008fce0000011405 */
[----:B-1----:R-:W-:-:S04]  /*66e0*/  @P0 IMAD.HI.U32 R4, R3, c[0x0][0x33c], RZ ;  /* 0x0000cf0003040a27 */ /* 0x002fc800078e00ff */
[----:B--2---:R-:W-:-:S05]  /*66f0*/  @P2 IMAD R0, R9, 0x80, R0 ;  /* 0x0000008009002824 */ /* 0x004fca00078e0200 */
[----:B------:R-:W-:-:S04]  /*6700*/  @P2 SHF.R.S32.HI R2, RZ, 0x1f, R0 ;  /* 0x0000001fff022819 */ /* 0x000fc80000011400 */
[----:B------:R-:W-:Y:S01]  /*6710*/  @P2 LEA.HI R2, R2, R0, RZ, 0x7 ;  /* 0x0000000002022211 */ /* 0x000fe200078f38ff */
[----:B------:R-:W-:Y:S01]  /*6720*/  IMAD.MOV.U32 R0, RZ, RZ, R3 ;  /* 0x000000ffff007224 */ /* 0x000fe200078e0003 */
[----:B------:R-:W-:Y:S02]  /*6730*/  @P0 SHF.R.U32.HI R0, RZ, c[0x0][0x340], R4 ;  /* 0x0000d000ff000a19 */ /* 0x000fe40000011604 */
[----:B------:R-:W-:Y:S02]  /*6740*/  @P2 SHF.R.S32.HI R2, RZ, 0x7, R2 ;  /* 0x00000007ff022819 */ /* 0x000fe40000011402 */
[----:B------:R-:W-:-:S03]  /*6750*/  SHF.R.S32.HI R4, RZ, 0x1f, R0 ;  /* 0x0000001fff047819 */ /* 0x000fc60000011400 */
[----:B------:R-:W-:-:S05]  /*6760*/  @P2 IMAD R2, R2, 0x3000, RZ ;  /* 0x0000300002022824 */ /* 0x000fca00078e02ff */
[----:B------:R-:W-:Y:S02]  /*6770*/  @P2 SHF.R.S32.HI R3, RZ, 0x1f, R2 ;  /* 0x0000001fff032819 */ /* 0x000fe40000011402 */
[----:B------:R-:W-:-:S06]  /*6780*/  @!P2 CS2R R2, SRZ ;  /* 0x000000000002a805 */ /* 0x000fcc000001ff00 */
[----:B------:R-:W-:Y:S01]  /*6790*/  IADD3 R2, P1, P0, R2, UR6, R5 ;  /* 0x0000000602027c10 */ /* 0x000fe2000f83e005 */
[C---:B------:R-:W-:Y:S02]  /*67a0*/  IMAD R5, R4.reuse, c[0x0][0x328], RZ ;  /* 0x0000ca0004057a24 */ /* 0x040fe400078e02ff */
[----:B------:R-:W-:Y:S01]  /*67b0*/  IMAD R4, R4, c[0x0][0x300], RZ ;  /* 0x0000c00004047a24 */ /* 0x000fe200078e02ff */
[----:B------:R-:W-:Y:S01]  /*67c0*/  IADD3.X R3, R3, UR4, R6, P1, P0 ;  /* 0x0000000403037c10 */ /* 0x000fe20008fe0406 */
[C---:B------:R-:W-:Y:S01]  /*67d0*/  IMAD R7, R0.reuse, c[0x0][0x32c], R5 ;  /* 0x0000cb0000077a24 */ /* 0x040fe200078e0205 */
[----:B------:R-:W-:Y:S01]  /*67e0*/  SHF.R.S32.HI R6, RZ, 0x1f, R9 ;  /* 0x0000001fff067819 */ /* 0x000fe20000011409 */
[C---:B------:R-:W-:Y:S02]  /*67f0*/  IMAD R8, R0.reuse, c[0x0][0x304], R4 ;  /* 0x0000c10000087a24 */ /* 0x040fe400078e0204 */
[----:B------:R-:W-:-:S04]  /*6800*/  IMAD.WIDE.U32 R4, R0, c[0x0][0x328], R2 ;  /* 0x0000ca0000047a25 */ /* 0x000fc800078e0002 */
[----:B------:R-:W-:Y:S01]  /*6810*/  IMAD.WIDE.U32 R2, R0, c[0x0][0x300], R2 ;  /* 0x0000c00000027a25 */ /* 0x000fe200078e0002 */
[----:B------:R-:W-:Y:S02]  /*6820*/  SEL R0, R6, RZ, !P2 ;  /* 0x000000ff06007207 */ /* 0x000fe40005000000 */
[----:B------:R-:W-:Y:S01]  /*6830*/  SEL R6, R9, RZ, !P2 ;  /* 0x000000ff09067207 */ /* 0x000fe20005000000 */
[----:B------:R-:W-:Y:S01]  /*6840*/  IMAD.IADD R5, R5, 0x1, R7 ;  /* 0x0000000105057824 */ /* 0x000fe200078e0207 */
[----:B------:R-:W-:Y:S01]  /*6850*/  IADD3 R3, R3, R8, RZ ;  /* 0x0000000803037210 */ /* 0x000fe20007ffe0ff */
[C---:B------:R-:W-:Y:S02]  /*6860*/  IMAD R10, R0.reuse, c[0x0][0x330], RZ ;  /* 0x0000cc00000a7a24 */ /* 0x040fe400078e02ff */
[----:B------:R-:W-:Y:S02]  /*6870*/  IMAD R0, R0, c[0x0][0x308], RZ ;  /* 0x0000c20000007a24 */ /* 0x000fe400078e02ff */
[----:B------:R-:W-:-:S02]  /*6880*/  IMAD R10, R6, c[0x0][0x334], R10 ;  /* 0x0000cd00060a7a24 */ /* 0x000fc400078e020a */
[----:B------:R-:W-:-:S04]  /*6890*/  IMAD.WIDE.U32 R8, R6, c[0x0][0x330], R4 ;  /* 0x0000cc0006087a25 */ /* 0x000fc800078e0004 */
[----:B------:R-:W-:Y:S01]  /*68a0*/  IMAD R0, R6, c[0x0][0x30c], R0 ;  /* 0x0000c30006007a24 */ /* 0x000fe200078e0200 */
[----:B------:R-:W-:Y:S01]  /*68b0*/  LEA R4, P1, R8, c[0x0][0x310], 0x2 ;  /* 0x0000c40008047a11 */ /* 0x000fe200078210ff */
[----:B------:R-:W-:-:S04]  /*68c0*/  IMAD.WIDE.U32 R6, R6, c[0x0][0x308], R2 ;  /* 0x0000c20006067a25 */ /* 0x000fc800078e0002 */
[----:B------:R-:W-:Y:S01]  /*68d0*/  IMAD.IADD R3, R9, 0x1, R10 ;  /* 0x0000000109037824 */ /* 0x000fe200078e020a */
[----:B------:R-:W-:Y:S02]  /*68e0*/  IADD3 R0, R7, R0, RZ ;  /* 0x0000000007007210 */ /* 0x000fe40007ffe0ff */
[----:B------:R-:W-:Y:S02]  /*68f0*/  LEA R2, P0, R6, c[0x0][0x2e8], 0x2 ;  /* 0x0000ba0006027a11 */ /* 0x000fe400078010ff */
[----:B------:R-:W-:Y:S02]  /*6900*/  LEA.HI.X R5, R8, c[0x0][0x314], R3, 0x2, P1 ;  /* 0x0000c50008057a11 */ /* 0x000fe400008f1403 */
[----:B------:R-:W-:-:S03]  /*6910*/  LEA.HI.X R3, R6, c[0x0][0x2ec], R0, 0x2, P0 ;  /* 0x0000bb0006037a11 */ /* 0x000fc600000f1400 */
        /* <DEDUP_REMOVED lines=97> */
.L_x_404:
        /* <DEDUP_REMOVED lines=13> */
.L_x_1398:


//--------------------- .text._ZN7cutlass13device_kernelIN5flash19enable_sm80_to_sm89INS1_16FlashAttnBwdSm80INS1_25CollectiveMainloopBwdSm80ILi2ELi1EN4cute5tupleIJNS5_1CILi64EEENS7_ILi128EEENS7_ILi96EEEEEENS_10bfloat16_tEfNS_4arch4Sm80ELb0ELb1ELb0ELb1ELb1ELb0ELb0ELb0ELi2ELi2ELi4ELi2ELb1EEENS1_24CollectiveEpilogueBwdGQAISB_fSE_Li256ELb1ELb1EEENS1_19SingleTileSchedulerILb1ELb0ELb0ELi128EEEEEEEEEvNT_6ParamsE --------------------------
	.section	.text._ZN7cutlass13device_kernelIN5flash19enable_sm80_to_sm89INS1_16FlashAttnBwdSm80INS1_25CollectiveMainloopBwdSm80ILi2ELi1EN4cute5tupleIJNS5_1CILi64EEENS7_ILi128EEENS7_ILi96EEEEEENS_10bfloat16_tEfNS_4arch4Sm80ELb0ELb1ELb0ELb1ELb1ELb0ELb0ELb0ELi2ELi2ELi4ELi2ELb1EEENS1_24CollectiveEpilogueBwdGQAISB_fSE_Li256ELb1ELb1EEENS1_19SingleTileSchedulerILb1ELb0ELb0ELi128EEEEEEEEEvNT_6ParamsE,"ax",@progbits
	.sectioninfo	@"SHI_REGISTERS=255"
	.align	128
.text._ZN7cutlass13device_kernelIN5flash19enable_sm80_to_sm89INS1_16FlashAttnBwdSm80INS1_25CollectiveMainloopBwdSm80ILi2ELi1EN4cute5tupleIJNS5_1CILi64EEENS7_ILi128EEENS7_ILi96EEEEEENS_10bfloat16_tEfNS_4arch4Sm80ELb0ELb1ELb0ELb1ELb1ELb0ELb0ELb0ELi2ELi2ELi4ELi2ELb1EEENS1_24CollectiveEpilogueBwdGQAISB_fSE_Li256ELb1ELb1EEENS1_19SingleTileSchedulerILb1ELb0ELb0ELi128EEEEEEEEEvNT_6ParamsE:
        .type           _ZN7cutlass13device_kernelIN5flash19enable_sm80_to_sm89INS1_16FlashAttnBwdSm80INS1_25CollectiveMainloopBwdSm80ILi2ELi1EN4cute5tupleIJNS5_1CILi64EEENS7_ILi128EEENS7_ILi96EEEEEENS_10bfloat16_tEfNS_4arch4Sm80ELb0ELb1ELb0ELb1ELb1ELb0ELb0ELb0ELi2ELi2ELi4ELi2ELb1EEENS1_24CollectiveEpilogueBwdGQAISB_fSE_Li256ELb1ELb1EEENS1_19SingleTileSchedulerILb1ELb0ELb0ELi128EEEEEEEEEvNT_6ParamsE,@function
        .size           _ZN7cutlass13device_kernelIN5flash19enable_sm80_to_sm89INS1_16FlashAttnBwdSm80INS1_25CollectiveMainloopBwdSm80ILi2ELi1EN4cute5tupleIJNS5_1CILi64EEENS7_ILi128EEENS7_ILi96EEEEEENS_10bfloat16_tEfNS_4arch4Sm80ELb0ELb1ELb0ELb1ELb1ELb0ELb0ELb0ELi2ELi2ELi4ELi2ELb1EEENS1_24CollectiveEpilogueBwdGQAISB_fSE_Li256ELb1ELb1EEENS1_19SingleTileSchedulerILb1ELb0ELb0ELi128EEEEEEEEEvNT_6ParamsE,(.L_x_1399 - _ZN7cutlass13device_kernelIN5flash19enable_sm80_to_sm89INS1_16FlashAttnBwdSm80INS1_25CollectiveMainloopBwdSm80ILi2ELi1EN4cute5tupleIJNS5_1CILi64EEENS7_ILi128EEENS7_ILi96EEEEEENS_10bfloat16_tEfNS_4arch4Sm80ELb0ELb1ELb0ELb1ELb1ELb0ELb0ELb0ELi2ELi2ELi4ELi2ELb1EEENS1_24CollectiveEpilogueBwdGQAISB_fSE_Li256ELb1ELb1EEENS1_19SingleTileSchedulerILb1ELb0ELb0ELi128EEEEEEEEEvNT_6ParamsE)
        .other          _ZN7cutlass13device_kernelIN5flash19enable_sm80_to_sm89INS1_16FlashAttnBwdSm80INS1_25CollectiveMainloopBwdSm80ILi2ELi1EN4cute5tupleIJNS5_1CILi64EEENS7_ILi128EEENS7_ILi96EEEEEENS_10bfloat16_tEfNS_4arch4Sm80ELb0ELb1ELb0ELb1ELb1ELb0ELb0ELb0ELi2ELi2ELi4ELi2ELb1EEENS1_24CollectiveEpilogueBwdGQAISB_fSE_Li256ELb1ELb1EEENS1_19SingleTileSchedulerILb1ELb0ELb0ELi128EEEEEEEEEvNT_6ParamsE,@"STO_CUDA_ENTRY STV_DEFAULT"
_ZN7cutlass13device_kernelIN5flash19enable_sm80_to_sm89INS1_16FlashAttnBwdSm80INS1_25CollectiveMainloopBwdSm80ILi2ELi1EN4cute5tupleIJNS5_1CILi64EEENS7_ILi128EEENS7_ILi96EEEEEENS_10bfloat16_tEfNS_4arch4Sm80ELb0ELb1ELb0ELb1ELb1ELb0ELb0ELb0ELi2ELi2ELi4ELi2ELb1EEENS1_24CollectiveEpilogueBwdGQAISB_fSE_Li256ELb1ELb1EEENS1_19SingleTileSchedulerILb1ELb0ELb0ELi128EEEEEEEEEvNT_6ParamsE:
        /* <DEDUP_REMOVED lines=18> */
.L_x_406:
        /* <DEDUP_REMOVED lines=8> */
.L_x_408:
[----:B------:R-:W-:Y:S02]  /*01a0*/  MOV R0, c[0x0][0x3ac] ;  /* 0x0000eb0000007a02 */ /* 0x000fe40000000f00 */
.L_x_407:
[----:B------:R-:W-:-:S06]  /*01b0*/  USHF.L.U32 UR10, UR5, 0x7, URZ ;  /* 0x00000007050a7899 */ /* 0x000fcc000800063f */
[----:B-----5:R-:W-:-:S04]  /*01c0*/  ISETP.LE.AND P0, PT, R0, UR10, PT ;  /* 0x0000000a00007c0c */ /* 0x020fc8000bf03270 */
[----:B------:R-:W-:-:S05]  /*01d0*/  SEL R0, R5, 0xffffffff, !P0 ;  /* 0xffffffff05007807 */ /* 0x000fca0004000000 */
[----:B------:R2:W-:Y:S01]  /*01e0*/  STL [R1+0x48], R0 ;  /* 0x0000480001007387 */ /* 0x0005e20000100800 */
[----:B------:R-:W-:Y:S05]  /*01f0*/  BRA `(.L_x_409) ;  /* 0x0000012000007947 */ /* 0x000fea0003800000 */
.L_x_405:
[----:B--2-4-:R-:W-:-:S04]  /*0200*/  ISETP.NE.U32.AND P0, PT, RZ, c[0x0][0x3c8], PT ;  /* 0x0000f200ff007a0c */ /* 0x014fc80003f05070 */
[----:B------:R-:W-:-:S13]  /*0210*/  ISETP.NE.AND.EX P0, PT, RZ, c[0x0][0x3cc], PT, P0 ;  /* 0x0000f300ff007a0c */ /* 0x000fda0003f05300 */
[----:B------:R-:W-:Y:S05]  /*0220*/  @!P0 BRA `(.L_x_410) ;  /* 0x0000002000008947 */ /* 0x000fea0003800000 */
[----:B------:R1:W5:Y:S01]  /*0230*/  LDG.E R0, [R2.64] ;  /* 0x0000000c02007981 */ /* 0x000362000c1e1900 */
[----:B------:R-:W-:Y:S05]  /*0240*/  BRA `(.L_x_411) ;  /* 0x0000009000007947 */ /* 0x000fea0003800000 */
.L_x_410:
        /* <DEDUP_REMOVED lines=8> */
.L_x_412:
[----:B------:R-:W-:Y:S02]  /*02d0*/  MOV R0, c[0x0][0x3ac] ;  /* 0x0000eb0000007a02 */ /* 0x000fe40000000f00 */
.L_x_411:
[----:B------:R-:W-:-:S06]  /*02e0*/  USHF.L.U32 UR10, UR5, 0x7, URZ ;  /* 0x00000007050a7899 */ /* 0x000fcc000800063f */
[----:B-----5:R-:W-:-:S04]  /*02f0*/  ISETP.LE.AND P0, PT, R0, UR10, PT ;  /* 0x0000000a00007c0c */ /* 0x020fc8000bf03270 */
[----:B------:R-:W-:-:S05]  /*0300*/  SEL R0, R5, 0xffffffff, !P0 ;  /* 0xffffffff05007807 */ /* 0x000fca0004000000 */
[----:B------:R2:W-:Y:S04]  /*0310*/  STL [R1+0x48], R0 ;  /* 0x0000480001007387 */ /* 0x0005e80000100800 */
.L_x_409:
        /* <DEDUP_REMOVED lines=37> */
.L_x_413:
[----:B--2---:R-:W-:-:S04]  /*0570*/  ISETP.NE.U32.AND P1, PT, RZ, c[0x0][0x2e0], PT ;  /* 0x0000b800ff007a0c */ /* 0x004fc80003f25070 */
[----:B------:R-:W-:-:S13]  /*0580*/  ISETP.NE.AND.EX P1, PT, RZ, c[0x0][0x2e4], PT, P1 ;  /* 0x0000b900ff007a0c */ /* 0x000fda0003f25310 */
[----:B------:R-:W-:Y:S05]  /*0590*/  @!P1 BRA `(.L_x_414) ;  /* 0x0000004000009947 */ /* 0x000fea0003800000 */
[----:B------:R-:W-:-:S05]  /*05a0*/  IMAD.WIDE R2, R133, R10, c[0x0][0x2e0] ;  /* 0x0000b80085027625 */ /* 0x000fca00078e020a */
[----:B------:R-:W2:Y:S02]  /*05b0*/  LDG.E R0, [R2.64] ;  /* 0x0000000c02007981 */ /* 0x000ea4000c1e1900 */
[----:B--2---:R1:W2:Y:S02]  /*05c0*/  R2UR UR17, R0 ;  /* 0x00000000001173c2 */ /* 0x0042a400000e0000 */
[----:B-12---:R-:W-:Y:S05]  /*05d0*/  BRA `(.L_x_415) ;  /* 0x0000006000007947 */ /* 0x006fea0003800000 */
.L_x_414:
[----:B------:R-:W-:Y:S05]  /*05e0*/  @!P3 BRA `(.L_x_415) ;  /* 0x000000500000b947 */ /* 0x000fea0003800000 */
[----:B------:R1:W2:Y:S04]  /*05f0*/  LDG.E R0, [R2.64] ;  /* 0x0000000c02007981 */ /* 0x0002a8000c1e1900 */
[----:B-1----:R-:W3:Y:S01]  /*0600*/  LDG.E R2, [R2.64+0x4] ;  /* 0x0000040c02027981 */ /* 0x002ee2000c1e1900 */
[----:B--2---:R-:W1:Y:S08]  /*0610*/  R2UR UR17, R0 ;  /* 0x00000000001173c2 */ /* 0x004e7000000e0000 */
[----:B---3--:R-:W1:Y:S02]  /*0620*/  R2UR UR4, R2 ;  /* 0x00000000020473c2 */ /* 0x008e6400000e0000 */
[----:B-1----:R-:W-:-:S06]  /*0630*/  UIADD3 UR17, -UR17, UR4, URZ ;  /* 0x0000000411117290 */ /* 0x002fcc000fffe13f */
.L_x_415:
        /* <DEDUP_REMOVED lines=15> */
.L_x_416:
        /* <DEDUP_REMOVED lines=536> */
.L_x_436:
        /* <DEDUP_REMOVED lines=109> */
.L_x_420:
[----:B------:R-:W-:Y:S04]  /*2f80*/  MOV R3, 0x1 ;  /* 0x0000000100037802 */ /* 0x000fe80000000f00 */
[----:B------:R-:W-:Y:S11]  /*2f90*/  ISETP.NE.AND P0, PT, R3, c[0x0][0x2a8], PT ;  /* 0x0000aa0003007a0c */ /* 0x000ff60003f05270 */
[----:B------:R-:W-:Y:S02]  /*2fa0*/  @!UPT UIADD3 URZ, URZ, URZ, URZ ;  /* 0x0000003f3f3ff290 */ /* 0x000fe4000fffe03f */
[----:B------:R-:W-:Y:S05]  /*2fb0*/  @P0 IMAD.HI.U32 R3, R2, c[0x0][0x2ac], RZ ;  /* 0x0000ab0002030a27 */ /* 0x000fea00078e00ff */
[----:B------:R-:W-:Y:S02]  /*2fc0*/  @P0 SHF.R.U32.HI R2, RZ, c[0x0][0x2b0], R3 ;  /* 0x0000ac00ff020a19 */ /* 0x000fe40000011603 */
.L_x_421:
[----:B------:R-:W-:Y:S05]  /*2fd0*/  BSYNC B0 ;  /* 0x0000000000007941 */ /* 0x000fea0003800000 */
.L_x_419:
[----:B------:R-:W-:Y:S04]  /*2fe0*/  IMAD.MOV.U32 R152, RZ, RZ, c[0x0][0x2a8] ;  /* 0x0000aa00ff987624 */ /* 0x000fe800078e00ff */
[----:B------:R-:W-:Y:S02]  /*2ff0*/  IMAD R152, R2, R152, -UR10 ;  /* 0x8000000a02987e24 */ /* 0x000fe4000f8e0298 */
[----:B------:R-:W-:Y:S03]  /*3000*/  IMAD.IADD R2, R246, 0x1, R0 ;  /* 0x00000001f6027824 */ /* 0x000fe600078e0200 */
[----:B------:R-:W-:Y:S04]  /*3010*/  IADD3 R152, -R248, R152, RZ ;  /* 0x00000098f8987210 */ /* 0x000fe80007ffe1ff */
[----:B------:R-:W-:Y:S02]  /*3020*/  IADD3 R3, R152, c[0x0][0x2a8], RZ ;  /* 0x0000aa0098037a10 */ /* 0x000fe40007ffe0ff */
[----:B------:R-:W-:Y:S02]  /*3030*/  IMNMX R152, R2, R152, !PT ;  /* 0x0000009802987217 */ /* 0x000fe40007800200 */
[----:B------:R-:W-:Y:S02]  /*3040*/  IMNMX R149, R149, R3, PT ;  /* 0x0000000395957217 */ /* 0x000fe40003800200 */
.L_x_418:
        /* <DEDUP_REMOVED lines=18> */
.L_x_424:
[----:B------:R-:W-:Y:S04]  /*3170*/  MOV R132, 0x1 ;  /* 0x0000000100847802 */ /* 0x000fe80000000f00 */
[----:B------:R-:W-:Y:S11]  /*3180*/  ISETP.NE.AND P0, PT, R132, c[0x0][0x2a8], PT ;  /* 0x0000aa0084007a0c */ /* 0x000ff60003f05270 */
[----:B------:R-:W-:Y:S02]  /*3190*/  @!UPT UIADD3 URZ, URZ, URZ, URZ ;  /* 0x0000003f3f3ff290 */ /* 0x000fe4000fffe03f */
[----:B------:R-:W-:Y:S05]  /*31a0*/  @P0 IMAD.HI.U32 R132, R2, c[0x0][0x2ac], RZ ;  /* 0x0000ab0002840a27 */ /* 0x000fea00078e00ff */
[----:B------:R-:W-:Y:S02]  /*31b0*/  @P0 SHF.R.U32.HI R2, RZ, c[0x0][0x2b0], R132 ;  /* 0x0000ac00ff020a19 */ /* 0x000fe40000011684 */
.L_x_425:
[----:B------:R-:W-:Y:S05]  /*31c0*/  BSYNC B0 ;  /* 0x0000000000007941 */ /* 0x000fea0003800000 */
.L_x_423:
[----:B------:R-:W-:Y:S04]  /*31d0*/  IMAD.MOV.U32 R132, RZ, RZ, c[0x0][0x2a8] ;  /* 0x0000aa00ff847624 */ /* 0x000fe800078e00ff */
[----:B------:R-:W-:Y:S04]  /*31e0*/  IMAD R2, R2, R132, -UR10 ;  /* 0x8000000a02027e24 */ /* 0x000fe8000f8e0284 */
[----:B------:R-:W-:Y:S05]  /*31f0*/  IMAD.IADD R2, R2, 0x1, -R248 ;  /* 0x0000000102027824 */ /* 0x000fea00078e0af8 */
[----:B------:R-:W-:Y:S02]  /*3200*/  IADD3 R132, R2, c[0x0][0x2a8], RZ ;  /* 0x0000aa0002847a10 */ /* 0x000fe40007ffe0ff */
[----:B------:R-:W-:Y:S02]  /*3210*/  IMNMX R3, R3, R2, !PT ;  /* 0x0000000203037217 */ /* 0x000fe40007800200 */
[----:B------:R-:W-:Y:S02]  /*3220*/  IMNMX R148, R148, R132, PT ;  /* 0x0000008494947217 */ /* 0x000fe40003800200 */
.L_x_422:
        /* <DEDUP_REMOVED lines=18> */
.L_x_428:
[----:B------:R-:W-:Y:S04]  /*3350*/  MOV R133, 0x1 ;  /* 0x0000000100857802 */ /* 0x000fe80000000f00 */
[----:B------:R-:W-:Y:S11]  /*3360*/  ISETP.NE.AND P0, PT, R133, c[0x0][0x2a8], PT ;  /* 0x0000aa0085007a0c */ /* 0x000ff60003f05270 */
[----:B------:R-:W-:Y:S02]  /*3370*/  @!UPT UIADD3 URZ, URZ, URZ, URZ ;  /* 0x0000003f3f3ff290 */ /* 0x000fe4000fffe03f */
[----:B------:R-:W-:Y:S05]  /*3380*/  @P0 IMAD.HI.U32 R133, R132, c[0x0][0x2ac], RZ ;  /* 0x0000ab0084850a27 */ /* 0x000fea00078e00ff */
[----:B------:R-:W-:Y:S02]  /*3390*/  @P0 SHF.R.U32.HI R132, RZ, c[0x0][0x2b0], R133 ;  /* 0x0000ac00ff840a19 */ /* 0x000fe40000011685 */
.L_x_429:
[----:B------:R-:W-:Y:S05]  /*33a0*/  BSYNC B0 ;  /* 0x0000000000007941 */ /* 0x000fea0003800000 */
.L_x_427:
[----:B------:R-:W-:Y:S04]  /*33b0*/  IMAD.MOV.U32 R133, RZ, RZ, c[0x0][0x2a8] ;  /* 0x0000aa00ff857624 */ /* 0x000fe800078e00ff */
[----:B------:R-:W-:Y:S04]  /*33c0*/  IMAD R132, R132, R133, -UR10 ;  /* 0x8000000a84847e24 */ /* 0x000fe8000f8e0285 */
[----:B------:R-:W-:Y:S05]  /*33d0*/  IMAD.IADD R132, R132, 0x1, -R248 ;  /* 0x0000000184847824 */ /* 0x000fea00078e0af8 */
[----:B------:R-:W-:Y:S02]  /*33e0*/  IADD3 R133, R132, c[0x0][0x2a8], RZ ;  /* 0x0000aa0084857a10 */ /* 0x000fe40007ffe0ff */
[----:B------:R-:W-:Y:S02]  /*33f0*/  IMNMX R2, R2, R132, !PT ;  /* 0x0000008402027217 */ /* 0x000fe40007800200 */
[----:B------:R-:W-:Y:S02]  /*3400*/  IMNMX R151, R151, R133, PT ;  /* 0x0000008597977217 */ /* 0x000fe40003800200 */
.L_x_426:
        /* <DEDUP_REMOVED lines=18> */
.L_x_432:
[----:B------:R-:W-:Y:S04]  /*3530*/  MOV R133, 0x1 ;  /* 0x0000000100857802 */ /* 0x000fe80000000f00 */
[----:B------:R-:W-:Y:S11]  /*3540*/  ISETP.NE.AND P0, PT, R133, c[0x0][0x2a8], PT ;  /* 0x0000aa0085007a0c */ /* 0x000ff60003f05270 */
[----:B------:R-:W-:Y:S02]  /*3550*/  @!UPT UIADD3 URZ, URZ, URZ, URZ ;  /* 0x0000003f3f3ff290 */ /* 0x000fe4000fffe03f */
[----:B------:R-:W-:Y:S05]  /*3560*/  @P0 IMAD.HI.U32 R133, R132, c[0x0][0x2ac], RZ ;  /* 0x0000ab0084850a27 */ /* 0x000fea00078e00ff */
[----:B------:R-:W-:Y:S02]  /*3570*/  @P0 SHF.R.U32.HI R132, RZ, c[0x0][0x2b0], R133 ;  /* 0x0000ac00ff840a19 */ /* 0x000fe40000011685 */
.L_x_433:
[----:B------:R-:W-:Y:S05]  /*3580*/  BSYNC B0 ;  /* 0x0000000000007941 */ /* 0x000fea0003800000 */
.L_x_431:
[----:B------:R-:W-:Y:S04]  /*3590*/  IMAD.MOV.U32 R133, RZ, RZ, c[0x0][0x2a8] ;  /* 0x0000aa00ff857624 */ /* 0x000fe800078e00ff */
[----:B------:R-:W-:Y:S04]  /*35a0*/  IMAD R132, R132, R133, -UR10 ;  /* 0x8000000a84847e24 */ /* 0x000fe8000f8e0285 */
[----:B------:R-:W-:Y:S05]  /*35b0*/  IMAD.IADD R132, R132, 0x1, -R248 ;  /* 0x0000000184847824 */ /* 0x000fea00078e0af8 */
[----:B------:R-:W-:Y:S02]  /*35c0*/  IADD3 R133, R132, c[0x0][0x2a8], RZ ;  /* 0x0000aa0084857a10 */ /* 0x000fe40007ffe0ff */
[----:B------:R-:W-:Y:S02]  /*35d0*/  IMNMX R0, R0, R132, !PT ;  /* 0x0000008400007217 */ /* 0x000fe40007800200 */
[----:B------:R-:W-:Y:S02]  /*35e0*/  IMNMX R150, R150, R133, PT ;  /* 0x0000008596967217 */ /* 0x000fe40003800200 */
.L_x_430:
        /* <DEDUP_REMOVED lines=56> */
.L_x_434:
        /* <DEDUP_REMOVED lines=471> */
.L_x_435:
        /* <DEDUP_REMOVED lines=241> */
.L_x_417:
[----:B------:R-:W-:Y:S05]  /*65f0*/  @P2 EXIT ;  /* 0x000000000000294d */ /* 0x000fea0003800000 */
[----:B------:R-:W2:Y:S01]  /*6600*/  LDL.LU R8, [R1+0x48] ;  /* 0x0000480001087983 */ /* 0x000ea20000300800 */
[----:B------:R-:W-:-:S04]  /*6610*/  ISETP.NE.U32.AND P1, PT, RZ, c[0x0][0x360], PT ;  /* 0x0000d800ff007a0c */ /* 0x000fc80003f25070 */
[----:B------:R-:W-:-:S13]  /*6620*/  ISETP.NE.AND.EX P1, PT, RZ, c[0x0][0x364], PT, P1 ;  /* 0x0000d900ff007a0c */ /* 0x000fda0003f25310 */
[----:B------:R-:W-:Y:S01]  /*6630*/  @P1 IMAD.MOV.U32 R2, RZ, RZ, 0x4 ;  /* 0x00000004ff021424 */ /* 0x000fe200078e00ff */
[----:B------:R-:W1:Y:S03]  /*6640*/  S2R R5, SR_CTAID.Y ;  /* 0x0000000000057919 */ /* 0x000e660000002600 */
[----:B--2---:R-:W-:-:S06]  /*6650*/  @P1 IMAD.WIDE R2, R8, R2, c[0x0][0x360] ;  /* 0x0000d80008021625 */ /* 0x004fcc00078e0202 */
[----:B------:R2:W3:Y:S01]  /*6660*/  @P1 LDG.E R2, [R2.64] ;  /* 0x0000000c02021981 */ /* 0x0004e2000c1e1900 */
[----:B------:R-:W-:Y:S01]  /*6670*/  IMAD.MOV.U32 R0, RZ, RZ, 0x1 ;  /* 0x00000001ff007424 */ /* 0x000fe200078e00ff */
[----:B------:R-:W-:Y:S01]  /*6680*/  ULDC UR6, c[0x0][0x358] ;  /* 0x0000d60000067ab9 */ /* 0x000fe20000000800 */
[----:B-1----:R-:W-:Y:S01]  /*6690*/  IMAD.MOV.U32 R7, RZ, RZ, R5 ;  /* 0x000000ffff077224 */ /* 0x002fe200078e0005 */
[----:B------:R-:W1:Y:S01]  /*66a0*/  S2R R4, SR_TID.X ;  /* 0x0000000000047919 */ /* 0x000e620000002100 */
[----:B------:R-:W-:-:S03]  /*66b0*/  UIMAD UR6, UR5, UR6, URZ ;  /* 0x00000006050672a4 */ /* 0x000fc6000f8e023f */
[----:B------:R-:W-:Y:S01]  /*66c0*/  BAR.SYNC.DEFER_BLOCKING 0x1, 0x100 ;  /* 0x0044000000007b1d */ /* 0x000fe20000010000 */
[----:B------:R-:W-:Y:S01]  /*66d0*/  ISETP.NE.AND P0, PT, R0, c[0x0][0x338], PT ;  /* 0x0000ce0000007a0c */ /* 0x000fe20003f05270 */
[C---:B------:R-:W-:Y:S01]  /*66e0*/  IMAD R0, R8.reuse, c[0x0][0x2f4], RZ ;  /* 0x0000bd0008007a24 */ /* 0x040fe200078e02ff */
[----:B------:R-:W-:Y:S02]  /*66f0*/  SHF.R.S32.HI R16, RZ, 0x1f, R8 ;  /* 0x0000001fff107819 */ /* 0x000fe40000011408 */
[----:B------:R-:W-:Y:S01]  /*6700*/  SEL R12, R8, RZ, !P1 ;  /* 0x000000ff080c7207 */ /* 0x000fe20004800000 */
[----:B------:R-:W-:Y:S01]  /*6710*/  ULDC UR4, c[0x0][0x2f4] ;  /* 0x0000bd0000047ab9 */ /* 0x000fe20000000800 */
[----:B------:R-:W-:Y:S01]  /*6720*/  SHF.R.S32.HI R15, RZ, 0x1f, R0 ;  /* 0x0000001fff0f7819 */ /* 0x000fe20000011400 */
[----:B------:R-:W-:Y:S01]  /*6730*/  UIMAD UR6, UR6, UR4, URZ ;  /* 0x00000004060672a4 */ /* 0x000fe2000f8e023f */
[----:B------:R-:W-:Y:S01]  /*6740*/  BSSY B0, `(.L_x_437) ;  /* 0x000001c000007945 */ /* 0x000fe20003800000 */
[----:B------:R-:W-:-:S02]  /*6750*/  SEL R16, R16, RZ, !P1 ;  /* 0x000000ff10107207 */ /* 0x000fc40004800000 */
[----:B------:R-:W-:Y:S02]  /*6760*/  USHF.R.S32.HI UR4, URZ, 0x1f, UR6 ;  /* 0x0000001f3f047899 */ /* 0x000fe40008011406 */
[----:B--2---:R-:W-:-:S05]  /*6770*/  @P0 IMAD.HI.U32 R3, R5, c[0x0][0x33c], RZ ;  /* 0x0000cf0005030a27 */ /* 0x004fca00078e00ff */
[----:B------:R-:W-:-:S04]  /*6780*/  @P0 SHF.R.U32.HI R7, RZ, c[0x0][0x340], R3 ;  /* 0x0000d000ff070a19 */ /* 0x000fc80000011603 */
[--C-:B------:R-:W-:Y:S01]  /*6790*/  IADD3 R0, P2, P0, R0, UR6, R7.reuse ;  /* 0x0000000600007c10 */ /* 0x100fe2000f85e007 */
[--C-:B------:R-:W-:Y:S01]  /*67a0*/  IMAD.MOV R6, RZ, RZ, -R7.reuse ;  /* 0x000000ffff067224 */ /* 0x100fe200078e0a07 */
[----:B------:R-:W-:-:S03]  /*67b0*/  SHF.R.S32.HI R13, RZ, 0x1f, R7 ;  /* 0x0000001fff0d7819 */ /* 0x000fc60000011407 */
[----:B------:R-:W-:Y:S01]  /*67c0*/  IMAD.SHL.U32 R14, R0, 0x4, RZ ;  /* 0x00000004000e7824 */ /* 0x000fe200078e00ff */
[----:B------:R-:W-:Y:S01]  /*67d0*/  IADD3.X R15, R15, UR4, R13, P2, P0 ;  /* 0x000000040f0f7c10 */ /* 0x000fe200097e040d */
[----:B------:R-:W-:Y:S01]  /*67e0*/  IMAD R6, R6, c[0x0][0x338], R5 ;  /* 0x0000ce0006067a24 */ /* 0x000fe200078e0205 */
[----:B-1----:R-:W-:Y:S02]  /*67f0*/  ISETP.NE.AND P2, PT, R4, RZ, PT ;  /* 0x000000ff0400720c */ /* 0x002fe40003f45270 */
[----:B------:R-:W-:Y:S02]  /*6800*/  SHF.L.U64.HI R15, R0, 0x2, R15 ;  /* 0x00000002000f7819 */ /* 0x000fe4000001020f */
[----:B------:R-:W-:-:S04]  /*6810*/  IADD3 R4, P0, R14, c[0x0][0x350], RZ ;  /* 0x0000d4000e047a10 */ /* 0x000fc80007f1e0ff */
[----:B------:R-:W-:Y:S01]  /*6820*/  IADD3.X R5, R15, c[0x0][0x354], RZ, P0, !PT ;  /* 0x0000d5000f057a10 */ /* 0x000fe200007fe4ff */
[----:B---3--:R-:W-:-:S05]  /*6830*/  @P1 IMAD R2, R8, 0x80, R2 ;  /* 0x0000008008021824 */ /* 0x008fca00078e0202 */
[----:B------:R-:W-:-:S04]  /*6840*/  @P1 SHF.R.S32.HI R3, RZ, 0x1f, R2 ;  /* 0x0000001fff031819 */ /* 0x000fc80000011402 */
[----:B------:R-:W-:-:S04]  /*6850*/  @P1 LEA.HI R2, R3, R2, RZ, 0x7 ;  /* 0x0000000203021211 */ /* 0x000fc800078f38ff */
[----:B------:R-:W-:-:S05]  /*6860*/  @P1 SHF.R.S32.HI R2, RZ, 0x7, R2 ;  /* 0x00000007ff021819 */ /* 0x000fca0000011402 */
[----:B------:R-:W-:-:S05]  /*6870*/  @P1 IMAD R2, R2, 0x3000, RZ ;  /* 0x0000300002021824 */ /* 0x000fca00078e02ff */
[----:B------:R-:W-:Y:S02]  /*6880*/  @P1 SHF.R.S32.HI R3, RZ, 0x1f, R2 ;  /* 0x0000001fff031819 */ /* 0x000fe40000011402 */
[----:B------:R-:W-:Y:S01]  /*6890*/  @!P1 CS2R R2, SRZ ;  /* 0x0000000000029805 */ /* 0x000fe2000001ff00 */
[----:B------:R-:W-:Y:S05]  /*68a0*/  @P2 BRA `(.L_x_438) ;  /* 0x0000005000002947 */ /* 0x000fea0003800000 */
.L_x_439:
[----:B------:R-:W2:Y:S01]  /*68b0*/  LDG.E.STRONG.GPU R0, [R4.64] ;  /* 0x0000000c04007981 */ /* 0x000ea2000c1ef900 */
[----:B------:R-:W-:Y:S01]  /*68c0*/  YIELD ;  /* 0x0000000000007946 */ /* 0x000fe20003800000 */
[----:B--2---:R-:W-:Y:S01]  /*68d0*/  ISETP.NE.AND P0, PT, R0, R6, PT ;  /* 0x000000060000720c */ /* 0x004fe20003f05270 */
[----:B------:R-:W-:-:S12]  /*68e0*/  CCTL.IVALL ;  /* 0x00000000ff00798f */ /* 0x000fd80002000000 */
[----:B------:R-:W-:Y:S05]  /*68f0*/  @P0 BRA `(.L_x_439) ;  /* 0xffffffb000000947 */ /* 0x000fea000383ffff */
.L_x_438:
[----:B------:R-:W-:Y:S05]  /*6900*/  BSYNC B0 ;  /* 0x0000000000007941 */ /* 0x000fea0003800000 */
.L_x_437:
[----:B------:R-:W-:Y:S01]  /*6910*/  MOV R17, 0xffffffff ;  /* 0xffffffff00117802 */ /* 0x000fe20000000f00 */
[----:B------:R-:W-:Y:S05]  /*6920*/  BRA.CONV ~URZ, `(.L_x_440) ;  /* 0x000000237f007947 */ /* 0x000fea000b800000 */
[----:B------:R-:W-:Y:S02]  /*6930*/  MOV R8, 0x6950 ;  /* 0x0000695000087802 */ /* 0x000fe40000000f00 */
[----:B------:R-:W-:Y:S05]  /*6940*/  CALL.REL.NOINC `($__internal_3_$__cuda_sm70_warpsync) ;  /* 0x00000aa000007944 */ /* 0x000fea0003c00000 */
.L_x_440:
[----:B------:R-:W1:Y:S01]  /*6950*/  S2R R0, SR_TID.X ;  /* 0x0000000000007919 */ /* 0x000e620000002100 */
[----:B------:R-:W-:Y:S01]  /*6960*/  UIMAD UR6, UR5, 0x3000, URZ ;  /* 0x00003000050678a4 */ /* 0x000fe2000f8e023f */
[----:B------:R-:W-:-:S06]  /*6970*/  NOP ;  /* 0x0000000000007918 */ /* 0x000fcc0000000000 */
[----:B------:R-:W-:Y:S01]  /*6980*/  USHF.R.S32.HI UR4, URZ, 0x1f, UR6 ;  /* 0x0000001f3f047899 */ /* 0x000fe20008011406 */
[--C-:B-1----:R-:W-:Y:S02]  /*6990*/  SHF.R.S32.HI R8, RZ, 0x1f, R0.reuse ;  /* 0x0000001fff087819 */ /* 0x102fe40000011400 */
[----:B------:R-:W-:Y:S01]  /*69a0*/  IADD3 R10, P1, P0, R2, UR6, R0 ;  /* 0x00000006020a7c10 */ /* 0x000fe2000f83e000 */
[----:B------:R-:W-:-:S03]  /*69b0*/  IMAD R0, R13, c[0x0][0x328], RZ ;  /* 0x0000ca000d007a24 */ /* 0x000fc600078e02ff */
[----:B------:R-:W-:Y:S01]  /*69c0*/  IADD3.X R11, R3, UR4, R8, P1, P0 ;  /* 0x00000004030b7c10 */ /* 0x000fe20008fe0408 */
[C---:B------:R-:W-:Y:S02]  /*69d0*/  IMAD R0, R7.reuse, c[0x0][0x32c], R0 ;  /* 0x0000cb0007007a24 */ /* 0x040fe400078e0200 */
[----:B------:R-:W-:Y:S02]  /*69e0*/  IMAD R8, R16, c[0x0][0x330], RZ ;  /* 0x0000cc0010087a24 */ /* 0x000fe400078e02ff */
        /* <DEDUP_REMOVED lines=57> */
[----:B-1----:R-:W-:Y:S05]  /*6d80*/  CALL.REL.NOINC `($__internal_3_$__cuda_sm70_warpsync) ;  /* 0x0000066000007944 */ /* 0x002fea0003c00000 */
.L_x_441:
        /* <DEDUP_REMOVED lines=12> */
.L_x_443:
[----:B------:R-:W-:Y:S05]  /*6e50*/  BSYNC B0 ;  /* 0x0000000000007941 */ /* 0x000fea0003800000 */
.L_x_442:
[----:B--2---:R-:W-:Y:S01]  /*6e60*/  IADD3 R4, P0, R14, c[0x0][0x348], RZ ;  /* 0x0000d2000e047a10 */ /* 0x004fe20007f1e0ff */
[----:B------:R-:W-:Y:S03]  /*6e70*/  BSSY B0, `(.L_x_444) ;  /* 0x0000008000007945 */ /* 0x000fe60003800000 */
[----:B------:R-:W-:Y:S01]  /*6e80*/  IADD3.X R5, R15, c[0x0][0x34c], RZ, P0, !PT ;  /* 0x0000d3000f057a10 */ /* 0x000fe200007fe4ff */
[----:B------:R-:W-:Y:S05]  /*6e90*/  @P2 BRA `(.L_x_445) ;  /* 0x0000005000002947 */ /* 0x000fea0003800000 */
.L_x_446:
[----:B------:R-:W2:Y:S01]  /*6ea0*/  LDG.E.STRONG.GPU R0, [R4.64] ;  /* 0x0000000c04007981 */ /* 0x000ea2000c1ef900 */
[----:B------:R-:W-:Y:S01]  /*6eb0*/  YIELD ;  /* 0x0000000000007946 */ /* 0x000fe20003800000 */
[----:B--2---:R-:W-:Y:S01]  /*6ec0*/  ISETP.NE.AND P0, PT, R0, R6, PT ;  /* 0x000000060000720c */ /* 0x004fe20003f05270 */
[----:B------:R-:W-:-:S12]  /*6ed0*/  CCTL.IVALL ;  /* 0x00000000ff00798f */ /* 0x000fd80002000000 */
[----:B------:R-:W-:Y:S05]  /*6ee0*/  @P0 BRA `(.L_x_446) ;  /* 0xffffffb000000947 */ /* 0x000fea000383ffff */
.L_x_445:
[----:B------:R-:W-:Y:S05]  /*6ef0*/  BSYNC B0 ;  /* 0x0000000000007941 */ /* 0x000fea0003800000 */
.L_x_444:
[----:B------:R-:W-:Y:S05]  /*6f00*/  BRA.CONV ~URZ, `(.L_x_447) ;  /* 0x000000237f007947 */ /* 0x000fea000b800000 */
[----:B------:R-:W-:Y:S02]  /*6f10*/  MOV R8, 0x6f30 ;  /* 0x00006f3000087802 */ /* 0x000fe40000000f00 */
[----:B-1----:R-:W-:Y:S05]  /*6f20*/  CALL.REL.NOINC `($__internal_3_$__cuda_sm70_warpsync) ;  /* 0x000004c000007944 */ /* 0x002fea0003c00000 */
.L_x_447:
        /* <DEDUP_REMOVED lines=64> */
.L_x_448:
        /* <DEDUP_REMOVED lines=12> */
        .weak           $__internal_3_$__cuda_sm70_warpsync
        .type           $__internal_3_$__cuda_sm70_warpsync,@function
        .size           $__internal_3_$__cuda_sm70_warpsync,(.L_x_1399 - $__internal_3_$__cuda_sm70_warpsync)
$__internal_3_$__cuda_sm70_warpsync:
[----:B------:R-:W-:Y:S01]  /*73f0*/  MOV R9, 0x0 ;  /* 0x0000000000097802 */ /* 0x000fe20000000f00 */
[----:B------:R-:W-:Y:S04]  /*7400*/  WARPSYNC R17 ;  /* 0x0000001100007348 */ /* 0x000fe80003800000 */
[----:B------:R-:W-:Y:S05]  /*7410*/  RET.REL.NODEC R8 `(_ZN7cutlass13device_kernelIN5flash19enable_sm80_to_sm89INS1_16FlashAttnBwdSm80INS1_25CollectiveMainloopBwdSm80ILi2ELi1EN4cute5tupleIJNS5_1CILi64EEENS7_ILi128EEENS7_ILi96EEEEEENS_10bfloat16_tEfNS_4arch4Sm80ELb0ELb1ELb0ELb1ELb1ELb0ELb0ELb0ELi2ELi2ELi4ELi2ELb1EEENS1_24CollectiveEpilogueBwdGQAISB_fSE_Li256ELb1ELb1EEENS1_19SingleTileSchedulerILb1ELb0ELb0ELi128EEEEEEEEEvNT_6ParamsE) ;  /* 0xffff8be008007950 */ /* 0x000fea0003c3ffff */
.L_x_449:
        /* <DEDUP_REMOVED lines=14> */
.L_x_1399:


//--------------------- .text._ZN7cutlass13device_kernelIN5flash19enable_sm80_to_sm89INS1_16FlashAttnBwdSm80INS1_25CollectiveMainloopBwdSm80ILi2ELi1EN4cute5tupleIJNS5_1CILi64EEENS7_ILi128EEENS7_ILi96EEEEEENS_10bfloat16_tEfNS_4arch4Sm80ELb1ELb0ELb0ELb0ELb0ELb0ELb0ELb0ELi2ELi2ELi4ELi2ELb1EEENS1_21CollectiveEpilogueBwdISB_SC_SE_Li256ELb0ELb0ELi2EEENS1_25SingleTileBwdLPTSchedulerILb0ELi128ELb0EEEEEEEEEvNT_6ParamsE --------------------------
	.section	.text._ZN7cutlass13device_kernelIN5flash19enable_sm80_to_sm89INS1_16FlashAttnBwdSm80INS1_25CollectiveMainloopBwdSm80ILi2ELi1EN4cute5tupleIJNS5_1CILi64EEENS7_ILi128EEENS7_ILi96EEEEEENS_10bfloat16_tEfNS_4arch4Sm80ELb1ELb0ELb0ELb0ELb0ELb0ELb0ELb0ELi2ELi2ELi4ELi2ELb1EEENS1_21CollectiveEpilogueBwdISB_SC_SE_Li256ELb0ELb0ELi2EEENS1_25SingleTileBwdLPTSchedulerILb0ELi128ELb0EEEEEEEEEvNT_6ParamsE,"ax",@progbits
	.sectioninfo	@"SHI_REGISTERS=255"
	.align	128
.text._ZN7cutlass13device_kernelIN5flash19enable_sm80_to_sm89INS1_16FlashAttnBwdSm80INS1_25CollectiveMainloopBwdSm80ILi2ELi1EN4cute5tupleIJNS5_1CILi64EEENS7_ILi128EEENS7_ILi96EEEEEENS_10bfloat16_tEfNS_4arch4Sm80ELb1ELb0ELb0ELb0ELb0ELb0ELb0ELb0ELi2ELi2ELi4ELi2ELb1EEENS1_21CollectiveEpilogueBwdISB_SC_SE_Li256ELb0ELb0ELi2EEENS1_25SingleTileBwdLPTSchedulerILb0ELi128ELb0EEEEEEEEEvNT_6ParamsE:
        .type           _ZN7cutlass13device_kernelIN5flash19enable_sm80_to_sm89INS1_16FlashAttnBwdSm80INS1_25CollectiveMainloopBwdSm80ILi2ELi1EN4cute5tupleIJNS5_1CILi64EEENS7_ILi128EEENS7_ILi96EEEEEENS_10bfloat16_tEfNS_4arch4Sm80ELb1ELb0ELb0ELb0ELb0ELb0ELb0ELb0ELi2ELi2ELi4ELi2ELb1EEENS1_21CollectiveEpilogueBwdISB_SC_SE_Li256ELb0ELb0ELi2EEENS1_25SingleTileBwdLPTSchedulerILb0ELi128ELb0EEEEEEEEEvNT_6ParamsE,@function
        .size           _ZN7cutlass13device_kernelIN5flash19enable_sm80_to_sm89INS1_16FlashAttnBwdSm80INS1_25CollectiveMainloopBwdSm80ILi2ELi1EN4cute5tupleIJNS5_1CILi64EEENS7_ILi128EEENS7_ILi96EEEEEENS_10bfloat16_tEfNS_4arch4Sm80ELb1ELb0ELb0ELb0ELb0ELb0ELb0ELb0ELi2ELi2ELi4ELi2ELb1EEENS1_21CollectiveEpilogueBwdISB_SC_SE_Li256ELb0ELb0ELi2EEENS1_25SingleTileBwdLPTSchedulerILb0ELi128ELb0EEEEEEEEEvNT_6ParamsE,(.L_x_1401 - _ZN7cutlass13device_kernelIN5flash19enable_sm80_to_sm89INS1_16FlashAttnBwdSm80INS1_25CollectiveMainloopBwdSm80ILi2ELi1EN4cute5tupleIJNS5_1CILi64EEENS7_ILi128EEENS7_ILi96EEEEEENS_10bfloat16_tEfNS_4arch4Sm80ELb1ELb0ELb0ELb0ELb0ELb0ELb0ELb0ELi2ELi2ELi4ELi2ELb1EEENS1_21CollectiveEpilogueBwdISB_SC_SE_Li256ELb0ELb0ELi2EEENS1_25SingleTileBwdLPTSchedulerILb0ELi128ELb0EEEEEEEEEvNT_6ParamsE)
        .other          _ZN7cutlass13device_kernelIN5flash19enable_sm80_to_sm89INS1_16FlashAttnBwdSm80INS1_25CollectiveMainloopBwdSm80ILi2ELi1EN4cute5tupleIJNS5_1CILi64EEENS7_ILi128EEENS7_ILi96EEEEEENS_10bfloat16_tEfNS_4arch4Sm80ELb1ELb0ELb0ELb0ELb0ELb0ELb0ELb0ELi2ELi2ELi4ELi2ELb1EEENS1_21CollectiveEpilogueBwdISB_SC_SE_Li256ELb0ELb0ELi2EEENS1_25SingleTileBwdLPTSchedulerILb0ELi128ELb0EEEEEEEEEvNT_6ParamsE,@"STO_CUDA_ENTRY STV_DEFAULT"
_ZN7cutlass13device_kernelIN5flash19enable_sm80_to_sm89INS1_16FlashAttnBwdSm80INS1_25CollectiveMainloopBwdSm80ILi2ELi1EN4cute5tupleIJNS5_1CILi64EEENS7_ILi128EEENS7_ILi96EEEEEENS_10bfloat16_tEfNS_4arch4Sm80ELb1ELb0ELb0ELb0ELb0ELb0ELb0ELb0ELi2ELi2ELi4ELi2ELb1EEENS1_21CollectiveEpilogueBwdISB_SC_SE_Li256ELb0ELb0ELi2EEENS1_25SingleTileBwdLPTSchedulerILb0ELi128ELb0EEEEEEEEEvNT_6ParamsE:
[----:B------:R-:W-:-:S03]  /*0000*/  MOV R1, c[0x0][0x28] ;  /* 0x00000a0000017a02 */ /* 0x000fc60000000f00 */
[----:B------:R-:W1:Y:S01]  /*0010*/  S2R R2, SR_TID.X ;  /* 0x0000000000027919 */ /* 0x000e620000002100 */
[----:B------:R-:W-:Y:S01]  /*0020*/  IADD3 R1, R1, -0x28, RZ ;  /* 0xffffffd801017810 */ /* 0x000fe20007ffe0ff */
[----:B------:R-:W2:Y:S01]  /*0030*/  S2UR UR7, SR_CTAID.X ;  /* 0x00000000000779c3 */ /* 0x000ea20000002500 */
[----:B------:R-:W-:Y:S02]  /*0040*/  IMAD.MOV.U32 R35, RZ, RZ, R3 ;  /* 0x000000ffff237224 */ /* 0x000fe400078e0003 */
[--C-:B-1----:R-:W-:Y:S01]  /*0050*/  IMAD.MOV.U32 R34, RZ, RZ, R2.reuse ;  /* 0x000000ffff227224 */ /* 0x102fe200078e0002 */
[----:B------:R-:W-:Y:S01]  /*0060*/  STL [R1], R2 ;  /* 0x0000000201007387 */ /* 0x000fe20000100800 */
[----:B------:R-:W-:-:S05]  /*0070*/  IMAD.MOV.U32 R34, RZ, RZ, R2 ;  /* 0x000000ffff227224 */ /* 0x000fca00078e0002 */
[----:B------:R-:W-:-:S06]  /*0080*/  SHF.R.U32.HI R0, RZ, 0x5, R34 ;  /* 0x00000005ff007819 */ /* 0x000fcc0000011622 */
[----:B------:R-:W1:Y:S02]  /*0090*/  SHFL.IDX PT, R0, R0, RZ, 0x1f ;  /* 0x00001fff00007589 */ /* 0x000e6400000e0000 */
[----:B-1----:R-:W-:-:S13]  /*00a0*/  ISETP.NE.AND P0, PT, R0, RZ, PT ;  /* 0x000000ff0000720c */ /* 0x002fda0003f05270 */
[----:B--2---:R-:W-:Y:S05]  /*00b0*/  @!P0 BRA `(.L_x_450) ;  /* 0x0000026000008947 */ /* 0x004fea0003800000 */
[----:B------:R-:W-:Y:S02]  /*00c0*/  ULDC.64 UR4, c[0x0][0x3b8] ;  /* 0x0000ee0000047ab9 */ /* 0x000fe40000000a00 */
[----:B------:R-:W-:Y:S02]  /*00d0*/  UISETP.NE.AND UP0, UPT, UR4, 0x1, UPT ;  /* 0x000000010400788c */ /* 0x000fe4000bf05270 */
[----:B------:R-:W-:Y:S02]  /*00e0*/  UIMAD.WIDE.U32 UR8, UR7, UR5, URZ ;  /* 0x00000005070872a5 */ /* 0x000fe4000f8e003f */
[----:B------:R-:W-:Y:S02]  /*00f0*/  UMOV UR6, UR7 ;  /* 0x0000000700067c82 */ /* 0x000fe40008000000 */
[----:B------:R-:W-:-:S05]  /*0100*/  ULDC UR5, c[0x0][0x3c0] ;  /* 0x0000f00000057ab9 */ /* 0x000fca0000000800 */
[----:B------:R-:W-:-:S03]  /*0110*/  @UP0 USHF.R.U32.HI UR6, URZ, UR5, UR9 ;  /* 0x000000053f060299 */ /* 0x000fc60008011609 */
[----:B------:R-:W-:Y:S02]  /*0120*/  ULDC UR5, c[0x0][0x3d0] ;  /* 0x0000f40000057ab9 */ /* 0x000fe40000000800 */
[----:B------:R-:W-:Y:S02]  /*0130*/  UISETP.GE.AND UP0, UPT, UR6, UR5, UPT ;  /* 0x000000050600728c */ /* 0x000fe4000bf06270 */
[----:B------:R-:W-:-:S04]  /*0140*/  UIADD3 UR5, -UR6, URZ, URZ ;  /* 0x0000003f06057290 */ /* 0x000fc8000fffe13f */
[----:B------:R-:W-:Y:S01]  /*0150*/  PLOP3.LUT P0, PT, PT, PT, UP0, 0x80, 0x0 ;  /* 0x000000000000781c */ /* 0x000fe20003f0f008 */
[----:B------:R-:W-:-:S12]  /*0160*/  UIMAD UR7, UR5, UR4, UR7 ;  /* 0x00000004050772a4 */ /* 0x000fd8000f8e0207 */
[----:B------:R-:W-:Y:S05]  /*0170*/  @!P0 BRA `(.L_x_451) ;  /* 0x0000008000008947 */ /* 0x000fea0003800000 */
[----:B------:R-:W-:Y:S02]  /*0180*/  ULDC UR8, c[0x0][0x3c4] ;  /* 0x0000f10000087ab9 */ /* 0x000fe40000000800 */
[----:B------:R-:W-:Y:S02]  /*0190*/  UISETP.NE.AND UP0, UPT, UR8, 0x1, UPT ;  /* 0x000000010800788c */ /* 0x000fe4000bf05270 */
[----:B------:R-:W-:Y:S02]  /*01a0*/  ULDC.64 UR4, c[0x0][0x3c8] ;  /* 0x0000f20000047ab9 */ /* 0x000fe40000000a00 */
[----:B------:R-:W-:Y:S02]  /*01b0*/  UIMAD.WIDE.U32 UR10, UR7, UR4, URZ ;  /* 0x00000004070a72a5 */ /* 0x000fe4000f8e003f */
[----:B------:R-:W-:-:S05]  /*01c0*/  UMOV UR12, UR7 ;  /* 0x00000007000c7c82 */ /* 0x000fca0008000000 */
[----:B------:R-:W-:-:S04]  /*01d0*/  @UP0 USHF.R.U32.HI UR12, URZ, UR5, UR11 ;  /* 0x000000053f0c0299 */ /* 0x000fc8000801160b */
[----:B------:R-:W-:Y:S01]  /*01e0*/  UIMAD UR8, UR12, UR8, URZ ;  /* 0x000000080c0872a4 */ /* 0x000fe2000f8e023f */
[----:B------:R-:W-:Y:S05]  /*01f0*/  BRA `(.L_x_452) ;  /* 0x0000007000007947 */ /* 0x000fea0003800000 */
.L_x_451:
[----:B------:R-:W-:Y:S02]  /*0200*/  ULDC UR8, c[0x0][0x3ac] ;  /* 0x0000eb0000087ab9 */ /* 0x000fe40000000800 */
[----:B------:R-:W-:Y:S02]  /*0210*/  UISETP.NE.AND UP0, UPT, UR8, 0x1, UPT ;  /* 0x000000010800788c */ /* 0x000fe4000bf05270 */
[----:B------:R-:W-:Y:S02]  /*0220*/  ULDC.64 UR4, c[0x0][0x3b0] ;  /* 0x0000ec0000047ab9 */ /* 0x000fe40000000a00 */
[----:B------:R-:W-:Y:S02]  /*0230*/  UIMAD.WIDE.U32 UR10, UR7, UR4, URZ ;  /* 0x00000004070a72a5 */ /* 0x000fe4000f8e003f */
[----:B------:R-:W-:-:S05]  /*0240*/  UMOV UR12, UR7 ;  /* 0x00000007000c7c82 */ /* 0x000fca0008000000 */
[----:B------:R-:W-:-:S04]  /*0250*/  @UP0 USHF.R.U32.HI UR12, URZ, UR5, UR11 ;  /* 0x000000053f0c0299 */ /* 0x000fc8000801160b */
[----:B------:R-:W-:Y:S02]  /*0260*/  UIMAD UR8, UR12, UR8, URZ ;  /* 0x000000080c0872a4 */ /* 0x000fe4000f8e023f */
.L_x_452:
[----:B------:R-:W-:Y:S02]  /*0270*/  ULDC.64 UR10, c[0x0][0x3a0] ;  /* 0x0000e800000a7ab9 */ /* 0x000fe40000000a00 */
[----:B------:R-:W-:Y:S02]  /*0280*/  UIADD3 UR7, UR7, -UR8, URZ ;  /* 0x8000000807077290 */ /* 0x000fe4000fffe03f */
[----:B------:R-:W-:Y:S02]  /*0290*/  UISETP.NE.AND UP0, UPT, UR10, 0x1, UPT ;  /* 0x000000010a00788c */ /* 0x000fe4000bf05270 */
[----:B------:R-:W-:Y:S02]  /*02a0*/  ULDC.64 UR4, c[0x0][0x3a8] ;  /* 0x0000ea0000047ab9 */ /* 0x000fe40000000a00 */
[----:B------:R-:W-:-:S04]  /*02b0*/  UIMAD UR5, UR6, UR5, UR7 ;  /* 0x00000005060572a4 */ /* 0x000fc8000f8e0207 */
[----:B------:R-:W-:-:S03]  /*02c0*/  UIMAD.WIDE.U32 UR6, UR5, UR11, URZ ;  /* 0x0000000b050672a5 */ /* 0x000fc6000f8e003f */
[----:B------:R-:W-:Y:S02]  /*02d0*/  UMOV UR11, UR5 ;  /* 0x00000005000b7c82 */ /* 0x000fe40008000000 */
[----:B------:R-:W-:-:S04]  /*02e0*/  @UP0 USHF.R.U32.HI UR11, URZ, UR4, UR7 ;  /* 0x000000043f0b0299 */ /* 0x000fc80008011607 */
[----:B------:R-:W-:-:S04]  /*02f0*/  UIADD3 UR4, -UR11, URZ, URZ ;  /* 0x0000003f0b047290 */ /* 0x000fc8000fffe13f */
[----:B------:R-:W-:Y:S01]  /*0300*/  UIMAD UR10, UR4, UR10, UR5 ;  /* 0x0000000a040a72a4 */ /* 0x000fe2000f8e0205 */
[----:B------:R-:W-:Y:S05]  /*0310*/  BRA `(.L_x_453) ;  /* 0x0000025000007947 */ /* 0x000fea0003800000 */
.L_x_450:
        /* <DEDUP_REMOVED lines=20> */
.L_x_454:
[----:B------:R-:W-:Y:S02]  /*0460*/  ULDC UR8, c[0x0][0x3ac] ;  /* 0x0000eb0000087ab9 */ /* 0x000fe40000000800 */
[----:B------:R-:W-:Y:S02]  /*0470*/  UISETP.NE.AND UP0, UPT, UR8, 0x1, UPT ;  /* 0x000000010800788c */ /* 0x000fe4000bf05270 */
[----:B------:R-:W-:Y:S02]  /*0480*/  ULDC.64 UR4, c[0x0][0x3b0] ;  /* 0x0000ec0000047ab9 */ /* 0x000fe40000000a00 */
[----:B------:R-:W-:Y:S02]  /*0490*/  UIMAD.WIDE.U32 UR10, UR7, UR4, URZ ;  /* 0x00000004070a72a5 */ /* 0x000fe4000f8e003f */
[----:B------:R-:W-:-:S05]  /*04a0*/  UMOV UR12, UR7 ;  /* 0x00000007000c7c82 */ /* 0x000fca0008000000 */
[----:B------:R-:W-:-:S04]  /*04b0*/  @UP0 USHF.R.U32.HI UR12, URZ, UR5, UR11 ;  /* 0x000000053f0c0299 */ /* 0x000fc8000801160b */
[----:B------:R-:W-:Y:S02]  /*04c0*/  UIMAD UR8, UR12, UR8, URZ ;  /* 0x000000080c0872a4 */ /* 0x000fe4000f8e023f */
.L_x_455:
        /* <DEDUP_REMOVED lines=9> */
[----:B------:R-:W-:Y:S02]  /*0560*/  UIMAD UR10, UR4, UR10, UR5 ;  /* 0x0000000a040a72a4 */ /* 0x000fe4000f8e0205 */
.L_x_453:
[----:B------:R-:W-:-:S13]  /*0570*/  ISETP.LE.AND P0, PT, RZ, UR11, PT ;  /* 0x0000000bff007c0c */ /* 0x000fda000bf03270 */
[----:B------:R-:W-:Y:S05]  /*0580*/  @!P0 EXIT ;  /* 0x000000000000894d */ /* 0x000fea0003800000 */
        /* <DEDUP_REMOVED lines=10> */
[----:B------:R-:W-:Y:S01]  /*0630*/  ULDC UR4, c[0x0][0x2a4] ;  /* 0x0000a90000047ab9 */ /* 0x000fe20000000800 */
[----:B------:R-:W-:Y:S01]  /*0640*/  CS2R R146, SRZ ;  /* 0x0000000000927805 */ /* 0x000fe2000001ff00 */
[----:B------:R-:W-:Y:S01]  /*0650*/  UIADD3 UR5, UR5, -UR4, URZ ;  /* 0x8000000405057290 */ /* 0x000fe2000fffe03f */
[----:B------:R-:W-:Y:S01]  /*0660*/  CS2R R144, SRZ ;  /* 0x0000000000907805 */ /* 0x000fe2000001ff00 */
[----:B------:R-:W-:Y:S01]  /*0670*/  UIADD3 UR6, UR6, 0x3f, URZ ;  /* 0x0000003f06067890 */ /* 0x000fe2000fffe03f */
[----:B------:R-:W-:Y:S01]  /*0680*/  CS2R R142, SRZ ;  /* 0x00000000008e7805 */ /* 0x000fe2000001ff00 */
[----:B------:R-:W-:Y:S01]  /*0690*/  USHF.R.S32.HI UR4, URZ, 0x1f, UR5 ;  /* 0x0000001f3f047899 */ /* 0x000fe20008011405 */
[----:B------:R-:W-:Y:S01]  /*06a0*/  CS2R R140, SRZ ;  /* 0x00000000008c7805 */ /* 0x000fe2000001ff00 */
[----:B------:R-:W-:Y:S01]  /*06b0*/  ULDC.64 UR14, c[0x0][0x118] ;  /* 0x00004600000e7ab9 */ /* 0x000fe20000000a00 */
[----:B------:R-:W-:Y:S01]  /*06c0*/  CS2R R134, SRZ ;  /* 0x0000000000867805 */ /* 0x000fe2000001ff00 */
[----:B------:R-:W-:Y:S01]  /*06d0*/  ULEA.HI UR16, UR4, UR5, URZ, 0x6 ;  /* 0x0000000504107291 */ /* 0x000fe2000f8f303f */
[----:B------:R-:W-:Y:S01]  /*06e0*/  CS2R R132, SRZ ;  /* 0x0000000000847805 */ /* 0x000fe2000001ff00 */
[----:B------:R-:W-:Y:S01]  /*06f0*/  USHF.R.S32.HI UR4, URZ, 0x1f, UR6 ;  /* 0x0000001f3f047899 */ /* 0x000fe20008011406 */
[----:B------:R-:W-:Y:S01]  /*0700*/  CS2R R138, SRZ ;  /* 0x00000000008a7805 */ /* 0x000fe2000001ff00 */
[----:B------:R-:W-:Y:S01]  /*0710*/  USHF.R.S32.HI UR16, URZ, 0x6, UR16 ;  /* 0x000000063f107899 */ /* 0x000fe20008011410 */
[----:B------:R-:W-:Y:S01]  /*0720*/  CS2R R136, SRZ ;  /* 0x0000000000887805 */ /* 0x000fe2000001ff00 */
[----:B------:R-:W-:Y:S01]  /*0730*/  ULEA.HI UR4, UR4, UR6, URZ, 0x6 ;  /* 0x0000000604047291 */ /* 0x000fe2000f8f303f */
[----:B------:R-:W-:Y:S01]  /*0740*/  CS2R R130, SRZ ;  /* 0x0000000000827805 */ /* 0x000fe2000001ff00 */
[----:B------:R-:W-:Y:S01]  /*0750*/  UISETP.LT.AND UP0, UPT, URZ, UR16, UPT ;  /* 0x000000103f00728c */ /* 0x000fe2000bf01270 */
[----:B------:R-:W-:Y:S01]  /*0760*/  CS2R R128, SRZ ;  /* 0x0000000000807805 */ /* 0x000fe2000001ff00 */
[----:B------:R-:W-:Y:S01]  /*0770*/  USHF.R.S32.HI UR9, URZ, 0x6, UR4 ;  /* 0x000000063f097899 */ /* 0x000fe20008011404 */
        /* <DEDUP_REMOVED lines=38> */
[----:B------:R-:W-:Y:S01]  /*09e0*/  SHF.R.S32.HI R232, RZ, 0x1f, R34 ;  /* 0x0000001fffe87819 */ /* 0x000fe20000011422 */
[----:B------:R-:W-:Y:S01]  /*09f0*/  USHF.R.S32.HI UR13, URZ, 0x1f, UR10 ;  /* 0x0000001f3f0d7899 */ /* 0x000fe2000801140a */
[----:B------:R-:W-:Y:S01]  /*0a00*/  IMAD.SHL.U32 R2, R34, 0x4, RZ ;  /* 0x0000000422027824 */ /* 0x000fe200078e00ff */
[----:B------:R-:W-:Y:S01]  /*0a10*/  ULDC.64 UR6, c[0x0][0x248] ;  /* 0x0000920000067ab9 */ /* 0x000fe20000000a00 */
[-C--:B------:R-:W-:Y:S01]  /*0a20*/  LEA.HI R0, R232, R34.reuse, RZ, 0x2 ;  /* 0x00000022e8007211 */ /* 0x080fe200078f10ff */
[----:B------:R-:W-:Y:S01]  /*0a30*/  ULDC.64 UR4, c[0x0][0x270] ;  /* 0x00009c0000047ab9 */ /* 0x000fe20000000a00 */
[----:B------:R-:W-:Y:S01]  /*0a40*/  IMAD.U32 R16, RZ, RZ, UR10 ;  /* 0x0000000aff107e24 */ /* 0x000fe2000f8e00ff */
[----:B------:R-:W-:Y:S01]  /*0a50*/  UISETP.NE.AND UP0, UPT, UR6, 0x1, UPT ;  /* 0x000000010600788c */ /* 0x000fe2000bf05270 */
[----:B------:R-:W-:Y:S01]  /*0a60*/  LOP3.LUT R11, R0, 0xfffffffc, RZ, 0xc0, !PT ;  /* 0xfffffffc000b7812 */ /* 0x000fe200078ec0ff */
[----:B------:R-:W-:Y:S01]  /*0a70*/  UIMAD UR4, UR13, UR4, URZ ;  /* 0x000000040d0472a4 */ /* 0x000fe2000f8e023f */
[--C-:B------:R-:W-:Y:S01]  /*0a80*/  SHF.R.S32.HI R3, RZ, 0x1f, R2.reuse ;  /* 0x0000001fff037819 */ /* 0x100fe20000011402 */
[----:B------:R-:W-:Y:S01]  /*0a90*/  UIMAD.WIDE.U32 UR20, UR10, UR7, URZ ;  /* 0x000000070a1472a5 */ /* 0x000fe2000f8e003f */
[----:B------:R-:W-:Y:S01]  /*0aa0*/  IMAD.U32 R24, RZ, RZ, UR10 ;  /* 0x0000000aff187e24 */ /* 0x000fe2000f8e00ff */
[----:B------:R-:W-:Y:S01]  /*0ab0*/  UIMAD UR7, UR10, UR5, UR4 ;  /* 0x000000050a0772a4 */ /* 0x000fe2000f8e0204 */
[----:B------:R-:W-:Y:S01]  /*0ac0*/  IMAD.IADD R11, R34, 0x1, -R11 ;  /* 0x00000001220b7824 */ /* 0x000fe200078e0a0b */
[----:B------:R-:W-:Y:S01]  /*0ad0*/  UMOV UR19, UR10 ;  /* 0x0000000a00137c82 */ /* 0x000fe20008000000 */
[-C--:B------:R-:W-:Y:S01]  /*0ae0*/  LEA.HI R13, R232, R34.reuse, RZ, 0x4 ;  /* 0x00000022e80d7211 */ /* 0x080fe200078f20ff */
[----:B------:R-:W-:Y:S01]  /*0af0*/  ULDC UR4, c[0x0][0x250] ;  /* 0x0000940000047ab9 */ /* 0x000fe20000000800 */
[----:B------:R-:W-:Y:S01]  /*0b00*/  IMAD.SHL.U32 R20, R11, 0x8, RZ ;  /* 0x000000080b147824 */ /* 0x000fe200078e00ff */
[----:B------:R-:W-:Y:S01]  /*0b10*/  @UP0 USHF.R.U32.HI UR19, URZ, UR4, UR21 ;  /* 0x000000043f130299 */ /* 0x000fe20008011615 */
[----:B------:R-:W-:Y:S01]  /*0b20*/  IMAD.WIDE.U32 R16, R16, c[0x0][0x270], R2 ;  /* 0x00009c0010107a25 */ /* 0x000fe200078e0002 */
[----:B------:R-:W-:Y:S01]  /*0b30*/  LEA.HI R22, R232, R34, RZ, 0x3 ;  /* 0x00000022e8167211 */ /* 0x000fe200078f18ff */
[----:B------:R-:W-:Y:S01]  /*0b40*/  ULDC.64 UR4, c[0x0][0x1e0] ;  /* 0x0000780000047ab9 */ /* 0x000fe20000000a00 */
[----:B------:R-:W-:Y:S01]  /*0b50*/  SHF.R.S32.HI R21, RZ, 0x1f, R20 ;  /* 0x0000001fff157819 */ /* 0x000fe20000011414 */
[----:B------:R-:W-:Y:S01]  /*0b60*/  USHF.R.S32.HI UR18, URZ, 0x1f, UR19 ;  /* 0x0000001f3f127899 */ /* 0x000fe20008011413 */
[----:B------:R-:W-:Y:S01]  /*0b70*/  IMAD.WIDE.U32 R24, R24, c[0x0][0x288], R2 ;  /* 0x0000a20018187a25 */ /* 0x000fe200078e0002 */
[----:B------:R-:W-:Y:S01]  /*0b80*/  SHF.R.S32.HI R2, RZ, 0x4, R13 ;  /* 0x00000004ff027819 */ /* 0x000fe2000001140d */
[----:B------:R-:W-:Y:S01]  /*0b90*/  USHF.R.S32.HI UR17, URZ, 0x1f, UR11 ;  /* 0x0000001f3f117899 */ /* 0x000fe2000801140b */
[----:B------:R-:W-:Y:S01]  /*0ba0*/  SHF.R.S32.HI R36, RZ, 0x2, R0 ;  /* 0x00000002ff247819 */ /* 0x000fe20000011400 */
[----:B------:R-:W-:Y:S01]  /*0bb0*/  UIMAD UR4, UR18, UR4, URZ ;  /* 0x00000004120472a4 */ /* 0x000fe2000f8e023f */
[----:B------:R-:W-:Y:S01]  /*0bc0*/  LEA.HI R7, R13, R2, RZ, 0x1 ;  /* 0x000000020d077211 */ /* 0x000fe200078f08ff */
[----:B------:R-:W-:Y:S01]  /*0bd0*/  IMAD.U32 R27, RZ, RZ, UR19 ;  /* 0x00000013ff1b7e24 */ /* 0x000fe2000f8e00ff */
[----:B------:R-:W-:Y:S01]  /*0be0*/  SHF.R.S32.HI R37, RZ, 0x1f, R36 ;  /* 0x0000001fff257819 */ /* 0x000fe20000011424 */
[----:B------:R-:W-:Y:S01]  /*0bf0*/  UIMAD UR6, UR19, UR5, UR4 ;  /* 0x00000005130672a4 */ /* 0x000fe2000f8e0204 */
[----:B------:R-:W-:Y:S01]  /*0c00*/  LOP3.LUT R7, R7, 0xfffffffe, RZ, 0xc0, !PT ;  /* 0xfffffffe07077812 */ /* 0x000fe200078ec0ff */
[----:B------:R-:W-:Y:S01]  /*0c10*/  IMAD.WIDE.U32 R4, R27, c[0x0][0x1e0], R20 ;  /* 0x000078001b047a25 */ /* 0x000fe200078e0014 */
[----:B------:R-:W-:Y:S01]  /*0c20*/  ULDC.64 UR4, c[0x0][0x1e8] ;  /* 0x00007a0000047ab9 */ /* 0x000fe20000000a00 */
[----:B------:R-:W-:Y:S01]  /*0c30*/  LEA.HI R6, R0, R36, RZ, 0x1 ;  /* 0x0000002400067211 */ /* 0x000fe200078f08ff */
[----:B------:R-:W-:Y:S01]  /*0c40*/  UIMAD UR4, UR17, UR4, URZ ;  /* 0x00000004110472a4 */ /* 0x000fe2000f8e023f */
[----:B------:R-:W-:Y:S01]  /*0c50*/  IMAD.SHL.U32 R3, R22, 0x8, RZ ;  /* 0x0000000816037824 */ /* 0x000fe200078e00ff */
[----:B------:R-:W-:Y:S01]  /*0c60*/  IADD3 R5, R5, UR6, RZ ;  /* 0x0000000605057c10 */ /* 0x000fe2000fffe0ff */
[----:B------:R-:W-:Y:S01]  /*0c70*/  IMAD.IADD R7, R2, 0x1, -R7 ;  /* 0x0000000102077824 */ /* 0x000fe200078e0a07 */
[----:B------:R-:W-:Y:S01]  /*0c80*/  UIMAD UR20, UR11, UR5, UR4 ;  /* 0x000000050b1472a4 */ /* 0x000fe2000f8e0204 */
[----:B------:R-:W-:Y:S01]  /*0c90*/  IMAD.U32 R2, RZ, RZ, UR11 ;  /* 0x0000000bff027e24 */ /* 0x000fe2000f8e00ff */
[----:B------:R-:W-:Y:S01]  /*0ca0*/  LOP3.LUT R3, R3, 0xc0, RZ, 0xc0, !PT ;  /* 0x000000c003037812 */ /* 0x000fe200078ec0ff */
[----:B------:R-:W-:Y:S01]  /*0cb0*/  IMAD.U32 R14, RZ, RZ, UR12 ;  /* 0x0000000cff0e7e24 */ /* 0x000fe2000f8e00ff */
[----:B------:R-:W-:Y:S01]  /*0cc0*/  LEA.HI R18, R232, R34, RZ, 0x5 ;  /* 0x00000022e8127211 */ /* 0x000fe200078f28ff */
[----:B------:R-:W-:Y:S01]  /*0cd0*/  IMAD.WIDE.U32 R28, R2, c[0x0][0x1e8], R4 ;  /* 0x00007a00021c7a25 */ /* 0x000fe200078e0004 */
[----:B------:R-:W-:Y:S01]  /*0ce0*/  SHF.R.U32.HI R4, RZ, 0x3, R3 ;  /* 0x00000003ff047819 */ /* 0x000fe20000011603 */
[----:B------:R-:W-:Y:S01]  /*0cf0*/  ULDC.64 UR4, c[0x0][0x1b0] ;  /* 0x00006c0000047ab9 */ /* 0x000fe20000000a00 */
[----:B------:R-:W-:Y:S01]  /*0d00*/  LOP3.LUT R3, R3, 0x18, R20, 0xf8, !PT ;  /* 0x0000001803037812 */ /* 0x000fe200078ef814 */
[----:B------:R-:W-:Y:S01]  /*0d10*/  IMAD.WIDE R14, R14, 0x80, R36 ;  /* 0x000000800e0e7825 */ /* 0x000fe200078e0224 */
[----:B------:R-:W-:Y:S01]  /*0d20*/  LOP3.LUT R6, R6, 0x7fffffe, RZ, 0xc0, !PT ;  /* 0x07fffffe06067812 */ /* 0x000fe200078ec0ff */
[----:B------:R-:W-:Y:S01]  /*0d30*/  UIMAD UR4, UR18, UR4, URZ ;  /* 0x00000004120472a4 */ /* 0x000fe2000f8e023f */
[----:B------:R-:W-:Y:S01]  /*0d40*/  IADD3 R29, R29, UR20, RZ ;  /* 0x000000141d1d7c10 */ /* 0x000fe2000fffe0ff */
[----:B------:R-:W-:Y:S01]  /*0d50*/  IMAD.WIDE.U32 R26, R27, c[0x0][0x1b0], R20 ;  /* 0x00006c001b1a7a25 */ /* 0x000fe200078e0014 */
[----:B------:R-:W-:Y:S01]  /*0d60*/  LOP3.LUT R4, R3, R4, RZ, 0x3c, !PT ;  /* 0x0000000403047212 */ /* 0x000fe200078e3cff */
[----:B------:R-:W-:Y:S01]  /*0d70*/  ULDC UR18, c[0x0][0x198] ;  /* 0x0000660000127ab9 */ /* 0x000fe20000000800 */
[----:B------:R-:W-:Y:S01]  /*0d80*/  SHF.R.S32.HI R9, RZ, 0x5, R18 ;  /* 0x00000005ff097819 */ /* 0x000fe20000011412 */
[----:B------:R-:W-:Y:S01]  /*0d90*/  IMAD R3, R15, c[0x0][0x1d8], RZ ;  /* 0x000076000f037a24 */ /* 0x000fe200078e02ff */
[----:B------:R-:W-:Y:S01]  /*0da0*/  UIADD3 UR18, -UR8, UR18, URZ ;  /* 0x0000001208127290 */ /* 0x000fe2000fffe13f */
[----:B------:R-:W-:Y:S01]  /*0db0*/  IMAD.IADD R6, R36, 0x1, -R6 ;  /* 0x0000000124067824 */ /* 0x000fe200078e0a06 */
[----:B------:R-:W-:Y:S01]  /*0dc0*/  UIMAD UR4, UR19, UR5, UR4 ;  /* 0x00000005130472a4 */ /* 0x000fe2000f8e0204 */
[----:B------:R-:W-:Y:S01]  /*0dd0*/  IMAD R2, R14, c[0x0][0x1dc], R3 ;  /* 0x000077000e027a24 */ /* 0x000fe200078e0203 */
[----:B------:R-:W-:Y:S01]  /*0de0*/  IADD3 R239, R20, 0x40, RZ ;  /* 0x0000004014ef7810 */ /* 0x000fe20007ffe0ff */
[----:B------:R-:W-:Y:S01]  /*0df0*/  IMAD.WIDE.U32 R28, R14, c[0x0][0x1d8], R28 ;  /* 0x000076000e1c7a25 */ /* 0x000fe200078e001c */
[----:B------:R-:W-:Y:S01]  /*0e00*/  ISETP.GE.AND P6, PT, R20, c[0x0][0x1cc], PT ;  /* 0x0000730014007a0c */ /* 0x000fe20003fc6270 */
[----:B------:R-:W-:Y:S01]  /*0e10*/  UMOV UR19, 0x6 ;  /* 0x0000000600137882 */ /* 0x000fe20000000000 */
[----:B------:R-:W-:Y:S01]  /*0e20*/  IADD3 R27, R27, UR4, RZ ;  /* 0x000000041b1b7c10 */ /* 0x000fe2000fffe0ff */
[----:B------:R-:W-:Y:S01]  /*0e30*/  IMAD R237, R9, 0x8, R6 ;  /* 0x0000000809ed7824 */ /* 0x000fe200078e0206 */
[----:B------:R-:W-:Y:S01]  /*0e40*/  LEA R32, P0, R28, c[0x0][0x1c0], 0x1 ;  /* 0x000070001c207a11 */ /* 0x000fe200078008ff */
[----:B------:R-:W-:Y:S01]  /*0e50*/  IMAD.IADD R2, R29, 0x1, R2 ;  /* 0x000000011d027824 */ /* 0x000fe200078e0202 */
[----:B------:R-:W-:Y:S01]  /*0e60*/  IADD3 R6, R20, 0x20, RZ ;  /* 0x0000002014067810 */ /* 0x000fe20007ffe0ff */
[----:B------:R-:W-:Y:S01]  /*0e70*/  IMAD.U32 R237, R237, 0x20, R4 ;  /* 0x00000020eded7824 */ /* 0x000fe200078e0004 */
[----:B------:R-:W-:Y:S01]  /*0e80*/  IADD3 R4, -R36, UR18, RZ ;  /* 0x0000001224047c10 */ /* 0x000fe2000fffe1ff */
[----:B------:R-:W-:Y:S01]  /*0e90*/  IMAD.MOV.U32 R3, RZ, RZ, c[0x0][0x1d8] ;  /* 0x00007600ff037624 */ /* 0x000fe200078e00ff */
[----:B------:R-:W-:Y:S01]  /*0ea0*/  LEA.HI.X R33, R28, c[0x0][0x1c4], R2, 0x1, P0 ;  /* 0x000071001c217a11 */ /* 0x000fe200000f0c02 */
[----:B------:R-:W-:Y:S01]  /*0eb0*/  IMAD.MOV.U32 R2, RZ, RZ, c[0x0][0x1dc] ;  /* 0x00007700ff027624 */ /* 0x000fe200078e00ff */
[----:B------:R-:W-:Y:S01]  /*0ec0*/  ISETP.GE.AND P1, PT, R6, c[0x0][0x1cc], PT ;  /* 0x0000730006007a0c */ /* 0x000fe20003f26270 */
[----:B------:R-:W-:Y:S01]  /*0ed0*/  ULDC.64 UR4, c[0x0][0x1b8] ;  /* 0x00006e0000047ab9 */ /* 0x000fe20000000a00 */
[----:B------:R-:W-:Y:S01]  /*0ee0*/  ISETP.GE.AND P0, PT, R239, c[0x0][0x1cc], PT ;  /* 0x00007300ef007a0c */ /* 0x000fe20003f06270 */
[----:B------:R-:W-:Y:S01]  /*0ef0*/  UIMAD UR4, UR17, UR4, URZ ;  /* 0x00000004110472a4 */ /* 0x000fe2000f8e023f */
[C---:B------:R-:W-:Y:S01]  /*0f00*/  ISETP.LT.OR P2, PT, R4.reuse, 0x1, P6 ;  /* 0x000000010400780c */ /* 0x040fe20003741670 */
[----:B------:R-:W-:Y:S01]  /*0f10*/  IMAD.U32 R5, RZ, RZ, UR11 ;  /* 0x0000000bff057e24 */ /* 0x000fe2000f8e00ff */
[----:B------:R-:W-:Y:S01]  /*0f20*/  LEA R28, P3, R3, R32, 0x7 ;  /* 0x00000020031c7211 */ /* 0x000fe200078638ff */
[----:B------:R-:W-:Y:S01]  /*0f30*/  UIMAD UR4, UR11, UR5, UR4 ;  /* 0x000000050b0472a4 */ /* 0x000fe2000f8e0204 */
[C---:B------:R-:W-:Y:S01]  /*0f40*/  ISETP.LT.OR P5, PT, R4.reuse, 0x1, P1 ;  /* 0x000000010400780c */ /* 0x040fe20000fa1670 */
[----:B------:R-:W-:Y:S01]  /*0f50*/  IMAD.WIDE.U32 R26, R5, c[0x0][0x1b8], R26 ;  /* 0x00006e00051a7a25 */ /* 0x000fe200078e001a */
[C---:B------:R-:W-:Y:S01]  /*0f60*/  ISETP.LT.OR P4, PT, R4.reuse, 0x1, P0 ;  /* 0x000000010400780c */ /* 0x040fe20000781670 */
[----:B------:R1:W-:Y:S01]  /*0f70*/  STL.64 [R1+0x10], R36 ;  /* 0x0000102401007387 */ /* 0x0003e20000100a00 */
[----:B------:R-:W-:Y:S01]  /*0f80*/  LEA.HI.X R29, R3, R33, R2, 0x7, P3 ;  /* 0x00000021031d7211 */ /* 0x000fe200018f3c02 */
[----:B------:R-:W-:Y:S01]  /*0f90*/  IMAD.SHL.U32 R237, R237, 0x2, RZ ;  /* 0x00000002eded7824 */ /* 0x000fe200078e00ff */
[C---:B------:R-:W-:Y:S01]  /*0fa0*/  ISETP.LT.OR P3, PT, R4.reuse, 0x41, P6 ;  /* 0x000000410400780c */ /* 0x040fe20003761670 */
[----:B------:R-:W-:Y:S01]  /*0fb0*/  IMAD R2, R15, c[0x0][0x1a8], RZ ;  /* 0x00006a000f027a24 */ /* 0x000fe200078e02ff */
[C---:B------:R-:W-:Y:S01]  /*0fc0*/  ISETP.LT.OR P1, PT, R4.reuse, 0x41, P1 ;  /* 0x000000410400780c */ /* 0x040fe20000f21670 */
[----:B------:R-:W-:Y:S01]  /*0fd0*/  IMAD R30, R37, c[0x0][0x178], RZ ;  /* 0x00005e00251e7a24 */ /* 0x000fe200078e02ff */
[----:B------:R-:W-:Y:S01]  /*0fe0*/  ISETP.LT.OR P0, PT, R4, 0x41, P0 ;  /* 0x000000410400780c */ /* 0x000fe20000701670 */
[----:B------:R-:W-:Y:S01]  /*0ff0*/  @!PT LDS RZ, [RZ] ;  /* 0x00000000fffff984 */ /* 0x000fe20000000800 */
[----:B------:R-:W-:Y:S01]  /*1000*/  @!PT LDS RZ, [RZ] ;  /* 0x00000000fffff984 */ /* 0x000fe20000000800 */
[----:B------:R-:W-:Y:S01]  /*1010*/  @!PT LDS RZ, [RZ] ;  /* 0x00000000fffff984 */ /* 0x000fe20000000800 */
[----:B------:R2:W-:Y:S01]  /*1020*/  LDGSTS.E.BYPASS.LTC128B.128 [R237+0x6080], [R32.64], !P2 ;  /* 0x0608000020ed7fae */ /* 0x0005e2000d101d4e */
[----:B------:R-:W-:Y:S01]  /*1030*/  IADD3 R27, R27, UR4, RZ ;  /* 0x000000041b1b7c10 */ /* 0x000fe2000fffe0ff */
[----:B------:R-:W-:Y:S01]  /*1040*/  IMAD R2, R14, c[0x0][0x1ac], R2 ;  /* 0x00006b000e027a24 */ /* 0x000fe200078e0202 */
[----:B------:R-:W-:Y:S01]  /*1050*/  SHF.R.S32.HI R3, RZ, 0x1f, R0 ;  /* 0x0000001fff037819 */ /* 0x000fe20000011400 */
[----:B------:R2:W-:Y:S01]  /*1060*/  LDGSTS.E.BYPASS.LTC128B.128 [R237+0x8080], [R32.64+0x40], !P5 ;  /* 0x0808004020ed7fae */ /* 0x0005e2000e901d4e */
[----:B------:R-:W-:Y:S01]  /*1070*/  ISETP.GE.AND P2, PT, R20, c[0x0][0x19c], PT ;  /* 0x0000670014007a0c */ /* 0x000fe20003f46270 */
[----:B------:R-:W-:Y:S01]  /*1080*/  IMAD.WIDE.U32 R14, R14, c[0x0][0x1a8], R26 ;  /* 0x00006a000e0e7a25 */ /* 0x000fe200078e001a */
[----:B------:R-:W-:Y:S01]  /*1090*/  ISETP.GE.AND P6, PT, R6, c[0x0][0x19c], PT ;  /* 0x0000670006007a0c */ /* 0x000fe20003fc6270 */
[----:B------:R2:W-:Y:S01]  /*10a0*/  LDGSTS.E.BYPASS.LTC128B.128 [R237+0xa080], [R32.64+0x80], !P4 ;  /* 0x0a08008020ed7fae */ /* 0x0005e2000e101d4e */
[----:B------:R-:W-:Y:S01]  /*10b0*/  ISETP.GE.AND P4, PT, R239, c[0x0][0x19c], PT ;  /* 0x00006700ef007a0c */ /* 0x000fe20003f86270 */
[----:B------:R-:W-:Y:S01]  /*10c0*/  IMAD R30, R36, c[0x0][0x17c], R30 ;  /* 0x00005f00241e7a24 */ /* 0x000fe200078e021e */
[----:B------:R-:W-:Y:S01]  /*10d0*/  LEA.HI R3, R3, R36, RZ, 0x3 ;  /* 0x0000002403037211 */ /* 0x000fe200078f18ff */
[----:B------:R3:W-:Y:S01]  /*10e0*/  LDGSTS.E.BYPASS.LTC128B.128 [R237+0x7080], [R28.64], !P3 ;  /* 0x070800001ced7fae */ /* 0x0007e2000d901d4e */
[C---:B------:R-:W-:Y:S01]  /*10f0*/  ISETP.LT.OR P5, PT, R4.reuse, 0x1, P2 ;  /* 0x000000010400780c */ /* 0x040fe200017a1670 */
[----:B------:R-:W-:Y:S01]  /*1100*/  IMAD.IADD R2, R15, 0x1, R2 ;  /* 0x000000010f027824 */ /* 0x000fe200078e0202 */
[C---:B------:R-:W-:Y:S01]  /*1110*/  ISETP.LT.OR P3, PT, R4.reuse, 0x1, P6 ;  /* 0x000000010400780c */ /* 0x040fe20003761670 */
[----:B------:R3:W-:Y:S01]  /*1120*/  LDGSTS.E.BYPASS.LTC128B.128 [R237+0x9080], [R28.64+0x40], !P1 ;  /* 0x090800401ced7fae */ /* 0x0007e2000c901d4e */
[C---:B------:R-:W-:Y:S01]  /*1130*/  ISETP.LT.OR P1, PT, R4.reuse, 0x1, P4 ;  /* 0x000000010400780c */ /* 0x040fe20002721670 */
[----:B------:R-:W-:Y:S01]  /*1140*/  IMAD.MOV.U32 R15, RZ, RZ, c[0x0][0x1a8] ;  /* 0x00006a00ff0f7624 */ /* 0x000fe200078e00ff */
[C---:B------:R-:W-:Y:S01]  /*1150*/  ISETP.LT.OR P2, PT, R4.reuse, 0x41, P2 ;  /* 0x000000410400780c */ /* 0x040fe20001741670 */
[----:B------:R3:W-:Y:S01]  /*1160*/  LDGSTS.E.BYPASS.LTC128B.128 [R237+0xb080], [R28.64+0x80], !P0 ;  /* 0x0b0800801ced7fae */ /* 0x0007e2000c101d4e */
[C---:B------:R-:W-:Y:S01]  /*1170*/  ISETP.LT.OR P6, PT, R4.reuse, 0x41, P6 ;  /* 0x000000410400780c */ /* 0x040fe200037c1670 */
[----:B------:R-:W-:Y:S01]  /*1180*/  ULDC.64 UR4, c[0x0][0x208] ;  /* 0x0000820000047ab9 */ /* 0x000fe20000000a00 */
[----:B------:R-:W-:Y:S01]  /*1190*/  ISETP.LT.OR P4, PT, R4, 0x41, P4 ;  /* 0x000000410400780c */ /* 0x000fe20002781670 */
[----:B------:R-:W-:Y:S01]  /*11a0*/  IMAD.WIDE.U32 R4, R36, c[0x0][0x178], R20 ;  /* 0x00005e0024047a25 */ /* 0x000fe200078e0014 */
[C---:B------:R-:W-:Y:S01]  /*11b0*/  LEA R26, P0, R14.reuse, c[0x0][0x190], 0x1 ;  /* 0x000064000e1a7a11 */ /* 0x040fe200078008ff */
[----:B------:R-:W-:Y:S01]  /*11c0*/  USHF.L.U64.HI UR19, UR4, UR19, UR5 ;  /* 0x0000001304137299 */ /* 0x000fe20008010205 */
[----:B------:R-:W-:Y:S01]  /*11d0*/  LOP3.LUT R3, R3, 0xfffffff8, RZ, 0xc0, !PT ;  /* 0xfffffff803037812 */ /* 0x000fe200078ec0ff */
[----:B------:R-:W-:Y:S01]  /*11e0*/  IMAD.IADD R31, R5, 0x1, R30 ;  /* 0x00000001051f7824 */ /* 0x000fe200078e021e */
[----:B------:R-:W-:Y:S01]  /*11f0*/  LEA.HI.X R27, R14, c[0x0][0x194], R2, 0x1, P0 ;  /* 0x000065000e1b7a11 */ /* 0x000fe200000f0c02 */
[----:B------:R-:W-:Y:S01]  /*1200*/  IMAD.MOV.U32 R5, RZ, RZ, c[0x0][0x1ac] ;  /* 0x00006b00ff057624 */ /* 0x000fe200078e00ff */
[----:B------:R-:W-:Y:S01]  /*1210*/  LEA R14, P0, R15, R26, 0x7 ;  /* 0x0000001a0f0e7211 */ /* 0x000fe200078038ff */
[----:B------:R-:W-:Y:S01]  /*1220*/  IMAD.IADD R3, R36, 0x1, -R3 ;  /* 0x0000000124037824 */ /* 0x000fe200078e0a03 */
[----:B------:R-:W-:Y:S01]  /*1230*/  IADD3 R17, R17, UR7, RZ ;  /* 0x0000000711117c10 */ /* 0x000fe2000fffe0ff */
[----:B------:R-:W-:Y:S01]  /*1240*/  ULDC.64 UR6, c[0x0][0x288] ;  /* 0x0000a20000067ab9 */ /* 0x000fe20000000a00 */
[----:B------:R-:W-:Y:S01]  /*1250*/  LEA.HI R230, R232, R34, RZ, 0x6 ;  /* 0x00000022e8e67211 */ /* 0x000fe200078f30ff */
[----:B------:R-:W-:Y:S01]  /*1260*/  UIMAD UR6, UR13, UR6, URZ ;  /* 0x000000060d0672a4 */ /* 0x000fe2000f8e023f */
[----:B------:R-:W-:Y:S01]  /*1270*/  LEA.HI.X R15, R15, R27, R5, 0x7, P0 ;  /* 0x0000001b0f0f7211 */ /* 0x000fe200000f3c05 */
[----:B------:R-:W-:Y:S01]  /*1280*/  USHF.L.U32 UR20, UR4, 0x6, URZ ;  /* 0x0000000604147899 */ /* 0x000fe2000800063f */
[----:B------:R-:W-:Y:S01]  /*1290*/  SHF.R.S32.HI R230, RZ, 0x6, R230 ;  /* 0x00000006ffe67819 */ /* 0x000fe200000114e6 */
[----:B------:R-:W-:Y:S01]  /*12a0*/  UIMAD UR6, UR10, UR7, UR6 ;  /* 0x000000070a0672a4 */ /* 0x000fe2000f8e0206 */
[C---:B------:R-:W-:Y:S01]  /*12b0*/  LOP3.LUT P0, RZ, R3.reuse, 0x4, RZ, 0xc0, !PT ;  /* 0x0000000403ff7812 */ /* 0x040fe2000780c0ff */
[----:B------:R-:W-:Y:S01]  /*12c0*/  IMAD.SHL.U32 R3, R3, 0x40, RZ ;  /* 0x0000004003037824 */ /* 0x000fe200078e00ff */
[----:B------:R-:W-:Y:S01]  /*12d0*/  LEA.HI R2, R18, R9, RZ, 0x1 ;  /* 0x0000000912027211 */ /* 0x000fe200078f08ff */
[----:B------:R-:W-:Y:S01]  /*12e0*/  ULDC.64 UR4, c[0x0][0x188] ;  /* 0x0000620000047ab9 */ /* 0x000fe20000000a00 */
[----:B------:R-:W-:Y:S01]  /*12f0*/  IMAD.SHL.U32 R0, R230, 0x8, RZ ;  /* 0x00000008e6007824 */ /* 0x000fe200078e00ff */
[----:B------:R-:W-:Y:S01]  /*1300*/  UIMAD UR4, UR17, UR4, URZ ;  /* 0x00000004110472a4 */ /* 0x000fe2000f8e023f */
[----:B---3--:R-:W-:Y:S01]  /*1310*/  IMAD R28, R37, c[0x0][0x208], RZ ;  /* 0x00008200251c7a24 */ /* 0x008fe200078e02ff */
[----:B------:R-:W-:Y:S01]  /*1320*/  LOP3.LUT R3, R3, 0x1c0, RZ, 0xc0, !PT ;  /* 0x000001c003037812 */ /* 0x000fe200078ec0ff */
[----:B--2---:R-:W-:Y:S01]  /*1330*/  IMAD.WIDE.U32 R32, R36, c[0x0][0x208], R20 ;  /* 0x0000820024207a25 */ /* 0x004fe200078e0014 */
[----:B------:R-:W-:Y:S01]  /*1340*/  LOP3.LUT R2, R2, 0xfffffffe, RZ, 0xc0, !PT ;  /* 0xfffffffe02027812 */ /* 0x000fe200078ec0ff */
[----:B------:R-:W-:Y:S01]  /*1350*/  UIMAD UR21, UR11, UR5, UR4 ;  /* 0x000000050b1572a4 */ /* 0x000fe2000f8e0204 */
[----:B------:R-:W-:Y:S01]  /*1360*/  IADD3 R25, R25, UR6, RZ ;  /* 0x0000000619197c10 */ /* 0x000fe2000fffe0ff */
[----:B------:R-:W-:Y:S01]  /*1370*/  IMAD R28, R36, c[0x0][0x20c], R28 ;  /* 0x00008300241c7a24 */ /* 0x000fe200078e021c */
[----:B------:R-:W-:Y:S01]  /*1380*/  ULDC.64 UR6, c[0x0][0x180] ;  /* 0x0000600000067ab9 */ /* 0x000fe20000000a00 */
[----:B------:R-:W-:Y:S01]  /*1390*/  LOP3.LUT R0, R0, 0x18, RZ, 0xc0, !PT ;  /* 0x0000001800007812 */ /* 0x000fe200078ec0ff */
[----:B------:R-:W-:Y:S01]  /*13a0*/  IMAD.IADD R2, R9, 0x1, -R2 ;  /* 0x0000000109027824 */ /* 0x000fe200078e0a02 */
[----:B------:R-:W-:Y:S01]  /*13b0*/  SHF.R.U32.HI R5, RZ, 0x3, R3 ;  /* 0x00000003ff057819 */ /* 0x000fe20000011603 */
[----:B------:R-:W-:Y:S01]  /*13c0*/  IMAD.MOV.U32 R30, RZ, RZ, R4 ;  /* 0x000000ffff1e7224 */ /* 0x000fe200078e0004 */
[----:B------:R-:W-:Y:S01]  /*13d0*/  ULDC.64 UR4, c[0x0][0x210] ;  /* 0x0000840000047ab9 */ /* 0x000fe20000000a00 */
[----:B------:R-:W-:Y:S01]  /*13e0*/  IMAD.U32 R4, RZ, RZ, UR10 ;  /* 0x0000000aff047e24 */ /* 0x000fe2000f8e00ff */
[----:B------:R-:W-:Y:S01]  /*13f0*/  UIMAD UR6, UR13, UR6, URZ ;  /* 0x000000060d0672a4 */ /* 0x000fe2000f8e023f */
[----:B------:R-:W-:Y:S01]  /*1400*/  IMAD.IADD R29, R33, 0x1, R28 ;  /* 0x00000001211d7824 */ /* 0x000fe200078e021c */
[----:B------:R-:W-:Y:S01]  /*1410*/  LOP3.LUT R5, R5, R3, R0, 0x1e, !PT ;  /* 0x0000000305057212 */ /* 0x000fe200078e1e00 */
[----:B------:R-:W-:Y:S01]  /*1420*/  UIMAD UR13, UR13, UR4, URZ ;  /* 0x000000040d0d72a4 */ /* 0x000fe2000f8e023f */
[----:B------:R-:W-:Y:S01]  /*1430*/  IMAD.MOV.U32 R28, RZ, RZ, R32 ;  /* 0x000000ffff1c7224 */ /* 0x000fe200078e0020 */
[----:B------:R-:W-:Y:S01]  /*1440*/  UIMAD UR4, UR10, UR7, UR6 ;  /* 0x000000070a0472a4 */ /* 0x000fe2000f8e0206 */
[----:B------:R-:W-:Y:S01]  /*1450*/  IMAD.U32 R3, RZ, RZ, UR10 ;  /* 0x0000000aff037e24 */ /* 0x000fe2000f8e00ff */
[----:B------:R-:W-:Y:S01]  /*1460*/  UIMAD UR6, UR10, UR5, UR13 ;  /* 0x000000050a0672a4 */ /* 0x000fe2000f8e020d */
[----:B------:R-:W-:Y:S01]  /*1470*/  IMAD.SHL.U32 R226, R2, 0x400, RZ ;  /* 0x0000040002e27824 */ /* 0x000fe200078e00ff */
[----:B------:R-:W-:Y:S01]  /*1480*/  USHF.R.S32.HI UR7, URZ, 0x1f, UR16 ;  /* 0x0000001f3f077899 */ /* 0x000fe20008011410 */
[----:B------:R-:W-:Y:S01]  /*1490*/  IMAD.WIDE.U32 R30, R4, c[0x0][0x180], R30 ;  /* 0x00006000041e7a25 */ /* 0x000fe200078e001e */
[----:B------:R-:W-:Y:S01]  /*14a0*/  LOP3.LUT R12, R22, 0xfffffff8, RZ, 0xc0, !PT ;  /* 0xfffffff8160c7812 */ /* 0x000fe200078ec0ff */
[----:B------:R-:W0:Y:S01]  /*14b0*/  LDGDEPBAR ;  /* 0x00000000000079af */ /* 0x000e220000000000 */
[----:B------:R-:W-:Y:S01]  /*14c0*/  SHF.R.S32.HI R21, RZ, 0x1f, R230 ;  /* 0x0000001fff157819 */ /* 0x000fe200000114e6 */
[----:B------:R-:W-:Y:S01]  /*14d0*/  IMAD R4, R11, 0x2, R226 ;  /* 0x000000020b047824 */ /* 0x000fe200078e02e2 */
[----:B------:R-:W-:Y:S01]  /*14e0*/  IADD3 R11, R31, UR4, RZ ;  /* 0x000000041f0b7c10 */ /* 0x000fe2000fffe0ff */
[----:B------:R-:W-:Y:S01]  /*14f0*/  IMAD.WIDE.U32 R28, R3, c[0x0][0x210], R28 ;  /* 0x00008400031c7a25 */ /* 0x000fe200078e001c */
[----:B------:R-:W-:Y:S01]  /*1500*/  ULDC.64 UR4, c[0x0][0x178] ;  /* 0x00005e0000047ab9 */ /* 0x000fe20000000a00 */
[----:B------:R1:W-:Y:S01]  /*1510*/  LDGSTS.E.BYPASS.LTC128B.128 [R237+0x80], [R26.64], !P5 ;  /* 0x000800001aed7fae */ /* 0x0003e2000e901d4e */
[----:B------:R-:W-:Y:S01]  /*1520*/  UIMAD.WIDE.U32 UR22, UR16, UR4, URZ ;  /* 0x00000004101672a5 */ /* 0x000fe2000f8e003f */
[----:B------:R-:W-:Y:S01]  /*1530*/  IMAD.IADD R4, R4, 0x1, R5 ;  /* 0x0000000104047824 */ /* 0x000fe200078e0205 */
[----:B------:R-:W-:Y:S01]  /*1540*/  IADD3 R5, R29, UR6, RZ ;  /* 0x000000061d057c10 */ /* 0x000fe2000fffe0ff */
[----:B------:R-:W-:Y:S01]  /*1550*/  UIMAD UR6, UR7, UR4, URZ ;  /* 0x00000004070672a4 */ /* 0x000fe2000f8e023f */
[----:B------:R-:W-:Y:S01]  /*1560*/  IMAD.U32 R240, RZ, RZ, UR11 ;  /* 0x0000000bfff07e24 */ /* 0x000fe2000f8e00ff */
[----:B------:R1:W-:Y:S01]  /*1570*/  LDGSTS.E.BYPASS.LTC128B.128 [R237+0x2080], [R26.64+0x40], !P3 ;  /* 0x020800401aed7fae */ /* 0x0003e2000d901d4e */
[----:B------:R-:W-:Y:S01]  /*1580*/  IMAD.SHL.U32 R238, R4, 0x2, RZ ;  /* 0x0000000204ee7824 */ /* 0x000fe200078e00ff */
[----:B------:R-:W-:Y:S01]  /*1590*/  UIMAD UR6, UR16, UR5, UR6 ;  /* 0x00000005100672a4 */ /* 0x000fe2000f8e0206 */
[----:B------:R-:W-:Y:S01]  /*15a0*/  IMAD.MOV.U32 R4, RZ, RZ, R28 ;  /* 0x000000ffff047224 */ /* 0x000fe200078e001c */
[----:B------:R1:W-:Y:S01]  /*15b0*/  LDGSTS.E.BYPASS.LTC128B.128 [R237+0x4080], [R26.64+0x80], !P1 ;  /* 0x040800801aed7fae */ /* 0x0003e2000c901d4e */
[----:B------:R-:W-:Y:S01]  /*15c0*/  ULDC.64 UR4, c[0x0][0x218] ;  /* 0x0000860000047ab9 */ /* 0x000fe20000000a00 */
[----:B------:R-:W-:Y:S01]  /*15d0*/  IMAD.MOV.U32 R10, RZ, RZ, R30 ;  /* 0x000000ffff0a7224 */ /* 0x000fe200078e001e */
[----:B------:R-:W-:Y:S01]  /*15e0*/  UIMAD UR13, UR17, UR4, URZ ;  /* 0x00000004110d72a4 */ /* 0x000fe2000f8e023f */
[----:B------:R-:W-:Y:S01]  /*15f0*/  IMAD.U32 R242, RZ, RZ, UR11 ;  /* 0x0000000bfff27e24 */ /* 0x000fe2000f8e00ff */
[----:B------:R-:W-:Y:S01]  /*1600*/  UIADD3 UR4, UR23, UR6, URZ ;  /* 0x0000000617047290 */ /* 0x000fe2000fffe03f */
[----:B------:R-:W-:Y:S01]  /*1610*/  IMAD.WIDE.U32 R240, R240, c[0x0][0x218], R4 ;  /* 0x00008600f0f07a25 */ /* 0x000fe200078e0004 */
[----:B------:R-:W-:Y:S01]  /*1620*/  UIMAD UR13, UR11, UR5, UR13 ;  /* 0x000000050b0d72a4 */ /* 0x000fe2000f8e020d */
[----:B------:R-:W-:Y:S01]  /*1630*/  IADD3 R3, R238, 0xf480, RZ ;  /* 0x0000f480ee037810 */ /* 0x000fe20007ffe0ff */
[----:B------:R-:W-:Y:S01]  /*1640*/  USHF.L.U32 UR6, UR16, 0x6, URZ ;  /* 0x0000000610067899 */ /* 0x000fe2000800063f */
[----:B------:R-:W-:Y:S01]  /*1650*/  IMAD.WIDE.U32 R242, R242, c[0x0][0x188], R10 ;  /* 0x00006200f2f27a25 */ /* 0x000fe200078e000a */
[----:B------:R2:W-:Y:S01]  /*1660*/  LDGSTS.E.BYPASS.LTC128B.128 [R237+0x1080], [R14.64], !P2 ;  /* 0x010800000eed7fae */ /* 0x0005e2000d101d4e */
[----:B------:R-:W-:Y:S01]  /*1670*/  ULDC UR5, c[0x0][0x168] ;  /* 0x00005a0000057ab9 */ /* 0x000fe20000000800 */
[----:B------:R-:W-:Y:S01]  /*1680*/  IADD3 R236, R238, 0xf4c0, RZ ;  /* 0x0000f4c0eeec7810 */ /* 0x000fe20007ffe0ff */
[----:B------:R-:W-:Y:S01]  /*1690*/  IMAD.U32 R28, RZ, RZ, UR22 ;  /* 0x00000016ff1c7e24 */ /* 0x000fe2000f8e00ff */
[----:B------:R2:W-:Y:S01]  /*16a0*/  LDGSTS.E.BYPASS.LTC128B.128 [R237+0x3080], [R14.64+0x40], !P6 ;  /* 0x030800400eed7fae */ /* 0x0005e2000f101d4e */
[----:B------:R-:W-:Y:S01]  /*16b0*/  IMAD.IADD R12, R34, 0x1, -R12 ;  /* 0x00000001220c7824 */ /* 0x000fe200078e0a0c */
[----:B------:R-:W-:Y:S01]  /*16c0*/  IADD3 R39, R241, UR13, RZ ;  /* 0x0000000df1277c10 */ /* 0x000fe2000fffe0ff */
[----:B------:R-:W-:Y:S01]  /*16d0*/  IMAD.U32 R10, RZ, RZ, UR4 ;  /* 0x00000004ff0a7e24 */ /* 0x000fe2000f8e00ff */
[----:B------:R2:W-:Y:S01]  /*16e0*/  LDGSTS.E.BYPASS.LTC128B.128 [R237+0x5080], [R14.64+0x80], !P4 ;  /* 0x050800800eed7fae */ /* 0x0005e2000e101d4e */
[----:B------:R-:W-:Y:S01]  /*16f0*/  @P0 IADD3 R236, R3, -0x40, RZ ;  /* 0xffffffc003ec0810 */ /* 0x000fe20007ffe0ff */
[----:B------:R-:W-:Y:S01]  /*1700*/  UIADD3 UR13, -UR6, UR5, URZ ;  /* 0x00000005060d7290 */ /* 0x000fe2000fffe13f */
[----:B------:R-:W-:Y:S01]  /*1710*/  IADD3 R233, R243, UR21, RZ ;  /* 0x00000015f3e97c10 */ /* 0x000fe2000fffe0ff */
[----:B------:R-:W0:Y:S01]  /*1720*/  LDGDEPBAR ;  /* 0x00000000000079af */ /* 0x000e220000000000 */
[----:B------:R-:W-:Y:S01]  /*1730*/  LEA R8, P0, R28, R242, 0x6 ;  /* 0x000000f21c087211 */ /* 0x000fe200078030ff */
[----:B------:R-:W-:Y:S01]  /*1740*/  UIMAD UR19, UR19, UR16, URZ ;  /* 0x00000010131372a4 */ /* 0x000fe2000f8e023f */
[----:B------:R-:W-:Y:S01]  /*1750*/  LEA.HI R19, R12, R12, RZ, 0x1 ;  /* 0x0000000c0c137211 */ /* 0x000fe200078f08ff */
[----:B------:R-:W-:Y:S01]  /*1760*/  IMAD.U32 R4, RZ, RZ, UR20 ;  /* 0x00000014ff047e24 */ /* 0x000fe2000f8e00ff */
[----:B------:R-:W-:Y:S01]  /*1770*/  LEA.HI.X R3, R28, R233, R10, 0x6, P0 ;  /* 0x000000e91c037211 */ /* 0x000fe200000f340a */
[----:B------:R-:W-:Y:S01]  /*1780*/  IMAD.MOV.U32 R38, RZ, RZ, R240 ;  /* 0x000000ffff267224 */ /* 0x000fe200078e00f0 */
[----:B------:R-:W-:Y:S01]  /*1790*/  LEA.HI R21, R21, R230, RZ, 0x2 ;  /* 0x000000e615157211 */ /* 0x000fe200078f10ff */
[----:B------:R-:W-:Y:S01]  /*17a0*/  UIMAD UR19, UR7, UR20, UR19 ;  /* 0x00000014071372a4 */ /* 0x000fe2000f8e0213 */
[----:B------:R-:W-:Y:S01]  /*17b0*/  ISETP.LT.AND P1, PT, R36, UR13, PT ;  /* 0x0000000d24007c0c */ /* 0x000fe2000bf21270 */
[----:B------:R-:W-:Y:S01]  /*17c0*/  IMAD.WIDE.U32 R10, R4, UR16, R38 ;  /* 0x00000010040a7c25 */ /* 0x000fe2000f8e0026 */
[C---:B------:R-:W-:Y:S01]  /*17d0*/  ISETP.GE.AND P0, PT, R20.reuse, c[0x0][0x16c], PT ;  /* 0x00005b0014007a0c */ /* 0x040fe20003f06270 */
[----:B------:R-:W-:Y:S01]  /*17e0*/  ULDC.64 UR4, c[0x0][0x278] ;  /* 0x00009e0000047ab9 */ /* 0x000fe20000000a00 */
[----:B------:R-:W-:Y:S01]  /*17f0*/  LOP3.LUT R13, R13, 0xfffffff0, RZ, 0xc0, !PT ;  /* 0xfffffff00d0d7812 */ /* 0x000fe200078ec0ff */
[----:B------:R-:W-:Y:S01]  /*1800*/  IMAD.U32 R250, RZ, RZ, UR11 ;  /* 0x0000000bfffa7e24 */ /* 0x000fe2000f8e00ff */
[----:B------:R-:W-:Y:S01]  /*1810*/  LOP3.LUT R21, R21, 0x1ffffffc, RZ, 0xc0, !PT ;  /* 0x1ffffffc15157812 */ /* 0x000fe200078ec0ff */
[----:B------:R-:W-:Y:S01]  /*1820*/  IMAD.SHL.U32 R9, R9, 0x10, RZ ;  /* 0x0000001009097824 */ /* 0x000fe200078e00ff */
[----:B------:R-:W-:Y:S01]  /*1830*/  ISETP.GE.AND P5, PT, R20, c[0x0][0x1fc], PT ;  /* 0x00007f0014007a0c */ /* 0x000fe20003fa6270 */
[----:B------:R-:W-:Y:S01]  /*1840*/  IMAD.IADD R13, R34, 0x1, -R13 ;  /* 0x00000001220d7824 */ /* 0x000fe200078e0a0d */
[----:B------:R-:W-:Y:S01]  /*1850*/  ISETP.GE.OR P2, PT, R20, c[0x0][0x1fc], !P1 ;  /* 0x00007f0014007a0c */ /* 0x000fe20004f46670 */
[----:B------:R-:W-:Y:S01]  /*1860*/  IMAD.IADD R252, R230, 0x1, -R21 ;  /* 0x00000001e6fc7824 */ /* 0x000fe200078e0a15 */
[----:B------:R-:W-:Y:S01]  /*1870*/  SEL R245, RZ, 0x1, P0 ;  /* 0x00000001fff57807 */ /* 0x000fe20000000000 */
[----:B------:R-:W-:Y:S01]  /*1880*/  IMAD.WIDE.U32 R250, R250, c[0x0][0x278], R16 ;  /* 0x00009e00fafa7a25 */ /* 0x000fe200078e0010 */
[----:B--2---:R-:W-:Y:S01]  /*1890*/  LOP3.LUT R15, R19, 0x7fffffe, RZ, 0xc0, !PT ;  /* 0x07fffffe130f7812 */ /* 0x004fe200078ec0ff */
[----:B------:R-:W-:-:S04]  /*18a0*/  DEPBAR.LE SB0, 0x1 ;  /* 0x000080400000791a */ /* 0x000fc80000000000 */
[----:B------:R-:W-:Y:S01]  /*18b0*/  IMAD.IADD R15, R12, 0x1, -R15 ;  /* 0x000000010c0f7824 */ /* 0x000fe200078e0a0f */
[----:B------:R-:W-:Y:S01]  /*18c0*/  LEA R20, P0, R8, c[0x0][0x160], 0x1 ;  /* 0x0000580008147a11 */ /* 0x000fe200078008ff */
[----:B------:R-:W-:Y:S01]  /*18d0*/  IMAD.SHL.U32 R12, R12, 0x40, RZ ;  /* 0x000000400c0c7824 */ /* 0x000fe200078e00ff */
[----:B------:R-:W-:Y:S01]  /*18e0*/  IADD3 R5, R11, UR19, RZ ;  /* 0x000000130b057c10 */ /* 0x000fe2000fffe0ff */
[----:B------:R-:W-:Y:S01]  /*18f0*/  IMAD R230, R7, 0x4, R230 ;  /* 0x0000000407e67824 */ /* 0x000fe200078e02e6 */
[----:B------:R-:W-:Y:S01]  /*1900*/  LEA R4, P3, R10, c[0x0][0x1f0], 0x1 ;  /* 0x00007c000a047a11 */ /* 0x000fe200078608ff */
[----:B------:R-:W-:Y:S01]  /*1910*/  IMAD.MOV.U32 R220, RZ, RZ, 0x20 ;  /* 0x00000020ffdc7424 */ /* 0x000fe200078e00ff */
[----:B------:R-:W-:Y:S01]  /*1920*/  ISETP.GE.AND P6, PT, R239, c[0x0][0x16c], PT ;  /* 0x00005b00ef007a0c */ /* 0x000fe20003fc6270 */
[----:B------:R-:W-:Y:S01]  /*1930*/  IMAD R230, R230, 0x8, R15 ;  /* 0x00000008e6e67824 */ /* 0x000fe200078e020f */
[----:B------:R-:W-:Y:S01]  /*1940*/  SHF.R.S32.HI R19, RZ, 0x1, R19 ;  /* 0x00000001ff137819 */ /* 0x000fe20000011413 */
[----:B------:R-:W-:Y:S01]  /*1950*/  UIMAD UR4, UR17, UR4, URZ ;  /* 0x00000004110472a4 */ /* 0x000fe2000f8e023f */
[----:B------:R-:W-:Y:S01]  /*1960*/  LEA.HI.X R21, R8, c[0x0][0x164], R3, 0x1, P0 ;  /* 0x0000590008157a11 */ /* 0x000fe200000f0c03 */
[----:B------:R-:W-:Y:S01]  /*1970*/  USHF.R.S32.HI UR7, URZ, 0x1f, UR6 ;  /* 0x0000001f3f077899 */ /* 0x000fe20008011406 */
[----:B------:R-:W-:Y:S01]  /*1980*/  LEA.HI.X R5, R10, c[0x0][0x1f4], R5, 0x1, P3 ;  /* 0x00007d000a057a11 */ /* 0x000fe200018f0c05 */
[----:B------:R-:W-:Y:S01]  /*1990*/  UIMAD UR5, UR11, UR5, UR4 ;  /* 0x000000050b0572a4 */ /* 0x000fe2000f8e0204 */
[----:B------:R-:W-:Y:S01]  /*19a0*/  SEL R16, RZ, 0x4, P6 ;  /* 0x00000004ff107807 */ /* 0x000fe20003000000 */
[----:B------:R-:W-:Y:S01]  /*19b0*/  IMAD.U32 R248, RZ, RZ, UR11 ;  /* 0x0000000bfff87e24 */ /* 0x000fe2000f8e00ff */
[C---:B------:R-:W-:Y:S01]  /*19c0*/  LOP3.LUT P0, RZ, R19.reuse, 0x2, RZ, 0xc0, !PT ;  /* 0x0000000213ff7812 */ /* 0x040fe2000780c0ff */
[----:B------:R-:W-:Y:S01]  /*19d0*/  IMAD.SHL.U32 R19, R19, 0x40, RZ ;  /* 0x0000004013137824 */ /* 0x000fe200078e00ff */
[----:B------:R-:W-:Y:S01]  /*19e0*/  ISETP.GE.AND P3, PT, R6, c[0x0][0x16c], PT ;  /* 0x00005b0006007a0c */ /* 0x000fe20003f66270 */
[----:B------:R-:W-:Y:S01]  /*19f0*/  IMAD.WIDE.U32 R248, R248, c[0x0][0x290], R24 ;  /* 0x0000a400f8f87a25 */ /* 0x000fe200078e0018 */
[C---:B------:R-:W-:Y:S01]  /*1a00*/  ISETP.GE.AND P4, PT, R6.reuse, c[0x0][0x1fc], PT ;  /* 0x00007f0006007a0c */ /* 0x040fe20003f86270 */
[----:B------:R1:W-:Y:S01]  /*1a10*/  STL.64 [R1+0x8], R38 ;  /* 0x0000082601007387 */ /* 0x0003e20000100a00 */
[----:B------:R-:W-:Y:S01]  /*1a20*/  ISETP.GE.OR P6, PT, R6, c[0x0][0x1fc], !P1 ;  /* 0x00007f0006007a0c */ /* 0x000fe20004fc6670 */
[----:B------:R-:W-:Y:S01]  /*1a30*/  IMAD.SHL.U32 R234, R7, 0x8, RZ ;  /* 0x0000000807ea7824 */ /* 0x000fe200078e00ff */
[----:B------:R-:W-:Y:S01]  /*1a40*/  LOP3.LUT R12, R12, 0x1c0, RZ, 0xc0, !PT ;  /* 0x000001c00c0c7812 */ /* 0x000fe200078ec0ff */
[----:B------:R-:W-:Y:S01]  /*1a50*/  IMAD.MOV.U32 R231, RZ, RZ, 0x10 ;  /* 0x00000010ffe77424 */ /* 0x000fe200078e00ff */
[----:B------:R-:W-:Y:S01]  /*1a60*/  SHF.R.S32.HI R6, RZ, 0x1f, R13 ;  /* 0x0000001fff067819 */ /* 0x000fe2000001140d */
[----:B------:R-:W-:Y:S01]  /*1a70*/  IMAD.U32 R29, RZ, RZ, UR23 ;  /* 0x00000017ff1d7e24 */ /* 0x000fe2000f8e00ff */
[-C--:B------:R-:W-:Y:S01]  /*1a80*/  LEA.HI R17, R13, R13.reuse, RZ, 0x1 ;  /* 0x0000000d0d117211 */ /* 0x080fe200078f08ff */
[----:B------:R-:W-:Y:S01]  /*1a90*/  CS2R R154, SRZ ;  /* 0x00000000009a7805 */ /* 0x000fe2000001ff00 */
[----:B------:R-:W-:Y:S01]  /*1aa0*/  LOP3.LUT R9, R12, 0x30, R9, 0xf8, !PT ;  /* 0x000000300c097812 */ /* 0x000fe200078ef809 */
[----:B------:R-:W-:Y:S01]  /*1ab0*/  CS2R R152, SRZ ;  /* 0x0000000000987805 */ /* 0x000fe2000001ff00 */
[----:B------:R-:W-:Y:S01]  /*1ac0*/  LEA.HI R11, R6, R13, RZ, 0x3 ;  /* 0x0000000d060b7211 */ /* 0x000fe200078f18ff */
[----:B------:R-:W-:Y:S01]  /*1ad0*/  CS2R R150, SRZ ;  /* 0x0000000000967805 */ /* 0x000fe2000001ff00 */
[----:B------:R-:W-:Y:S01]  /*1ae0*/  LOP3.LUT R19, R19, 0xc0, RZ, 0xc0, !PT ;  /* 0x000000c013137812 */ /* 0x000fe200078ec0ff */
[----:B------:R-:W-:Y:S01]  /*1af0*/  CS2R R148, SRZ ;  /* 0x0000000000947805 */ /* 0x000fe2000001ff00 */
[----:B------:R-:W-:Y:S01]  /*1b00*/  LOP3.LUT R10, R17, 0x7fffffe, RZ, 0xc0, !PT ;  /* 0x07fffffe110a7812 */ /* 0x000fe200078ec0ff */
[----:B------:R-:W-:Y:S01]  /*1b10*/  CS2R R146, SRZ ;  /* 0x0000000000927805 */ /* 0x000fe2000001ff00 */
[----:B------:R-:W-:Y:S01]  /*1b20*/  LOP3.LUT R228, R9, 0x8, R22, 0xf8, !PT ;  /* 0x0000000809e47812 */ /* 0x000fe200078ef816 */
[----:B------:R-:W-:Y:S01]  /*1b30*/  CS2R R144, SRZ ;  /* 0x0000000000907805 */ /* 0x000fe2000001ff00 */
[----:B------:R-:W-:Y:S01]  /*1b40*/  LOP3.LUT R6, R11, 0xfffffff8, RZ, 0xc0, !PT ;  /* 0xfffffff80b067812 */ /* 0x000fe200078ec0ff */
[----:B------:R-:W-:Y:S01]  /*1b50*/  IMAD.IADD R10, R13, 0x1, -R10 ;  /* 0x000000010d0a7824 */ /* 0x000fe200078e0a0a */
[----:B------:R-:W-:Y:S01]  /*1b60*/  LOP3.LUT R22, R19, 0x8, R22, 0xf8, !PT ;  /* 0x0000000813167812 */ /* 0x000fe200078ef816 */
[----:B------:R-:W-:Y:S01]  /*1b70*/  CS2R R142, SRZ ;  /* 0x00000000008e7805 */ /* 0x000fe2000001ff00 */
[----:B------:R-:W-:Y:S01]  /*1b80*/  SHF.R.S32.HI R11, RZ, 0x3, R11 ;  /* 0x00000003ff0b7819 */ /* 0x000fe2000001140b */
[----:B------:R-:W-:Y:S01]  /*1b90*/  IMAD.IADD R6, R13, 0x1, -R6 ;  /* 0x000000010d067824 */ /* 0x000fe200078e0a06 */
[----:B------:R-:W-:Y:S01]  /*1ba0*/  SHF.R.U32.HI R19, RZ, 0x3, R19 ;  /* 0x00000003ff137819 */ /* 0x000fe20000011613 */
[----:B------:R-:W-:Y:S01]  /*1bb0*/  CS2R R140, SRZ ;  /* 0x00000000008c7805 */ /* 0x000fe2000001ff00 */
[----:B------:R-:W-:Y:S01]  /*1bc0*/  SEL R13, RZ, 0x2, P3 ;  /* 0x00000002ff0d7807 */ /* 0x000fe20001800000 */
[C---:B------:R-:W-:Y:S01]  /*1bd0*/  IMAD R227, R11.reuse, 0x8, R10 ;  /* 0x000000080be37824 */ /* 0x040fe200078e020a */
[----:B------:R-:W-:Y:S01]  /*1be0*/  LOP3.LUT R19, R22, R19, RZ, 0x3c, !PT ;  /* 0x0000001316137212 */ /* 0x000fe200078e3cff */
[----:B------:R-:W-:Y:S01]  /*1bf0*/  IMAD R226, R11, 0x200, R226 ;  /* 0x000002000be27824 */ /* 0x000fe200078e02e2 */
[----:B------:R-:W-:Y:S01]  /*1c00*/  SEL R10, RZ, 0xffffffff, P3 ;  /* 0xffffffffff0a7807 */ /* 0x000fe20001800000 */
[----:B------:R-:W-:Y:S01]  /*1c10*/  IMAD.SHL.U32 R227, R227, 0x20, RZ ;  /* 0x00000020e3e37824 */ /* 0x000fe200078e00ff */
[----:B------:R-:W-:Y:S01]  /*1c20*/  ISETP.GT.AND P3, PT, R34, 0xf, PT ;  /* 0x0000000f2200780c */ /* 0x000fe20003f64270 */
[----:B------:R-:W-:Y:S01]  /*1c30*/  IMAD.U32 R230, R230, 0x20, R19 ;  /* 0x00000020e6e67824 */ /* 0x000fe200078e0013 */
[----:B------:R-:W-:Y:S01]  /*1c40*/  SEL R221, R220, 0xffffffe0, !P0 ;  /* 0xffffffe0dcdd7807 */ /* 0x000fe20004000000 */
[----:B------:R-:W-:Y:S01]  /*1c50*/  IMAD.SHL.U32 R10, R10, 0x2, RZ ;  /* 0x000000020a0a7824 */ /* 0x000fe200078e00ff */
[----:B------:R-:W-:Y:S01]  /*1c60*/  IADD3 R235, R251, UR5, RZ ;  /* 0x00000005fbeb7c10 */ /* 0x000fe2000fffe0ff */
[----:B------:R-:W-:Y:S01]  /*1c70*/  IMAD.SHL.U32 R230, R230, 0x2, RZ ;  /* 0x00000002e6e67824 */ /* 0x000fe200078e00ff */
[----:B------:R-:W-:Y:S01]  /*1c80*/  BAR.SYNC.DEFER_BLOCKING 0x0 ;  /* 0x0000000000007b1d */ /* 0x000fe20000010000 */
[----:B------:R-:W-:Y:S01]  /*1c90*/  IADD3 R13, R16, R13, R245 ;  /* 0x0000000d100d7210 */ /* 0x000fe20007ffe0f5 */
[----:B------:R-:W-:Y:S01]  /*1ca0*/  CS2R R138, SRZ ;  /* 0x00000000008a7805 */ /* 0x000fe2000001ff00 */
[----:B------:R-:W-:Y:S01]  /*1cb0*/  IMAD.IADD R221, R230, 0x1, R221 ;  /* 0x00000001e6dd7824 */ /* 0x000fe200078e02dd */
[----:B------:R-:W-:Y:S01]  /*1cc0*/  LOP3.LUT R18, R18, 0xffffffe0, RZ, 0xc0, !PT ;  /* 0xffffffe012127812 */ /* 0x000fe200078ec0ff */
[----:B------:R-:W-:Y:S01]  /*1cd0*/  CS2R R136, SRZ ;  /* 0x0000000000887805 */ /* 0x000fe2000001ff00 */
[----:B------:R-:W-:Y:S01]  /*1ce0*/  ULDC.64 UR4, c[0x0][0x290] ;  /* 0x0000a40000047ab9 */ /* 0x000fe20000000a00 */
[----:B------:R-:W-:Y:S01]  /*1cf0*/  @!P3 IADD3 R9, P0, R250, UR6, RZ ;  /* 0x00000006fa09bc10 */ /* 0x000fe2000ff1e0ff */
[----:B------:R-:W-:Y:S01]  /*1d00*/  UIMAD UR4, UR17, UR4, URZ ;  /* 0x00000004110472a4 */ /* 0x000fe2000f8e023f */
[----:B------:R-:W-:Y:S01]  /*1d10*/  LEA.HI R232, R232, R34, RZ, 0x7 ;  /* 0x00000022e8e87211 */ /* 0x000fe200078f38ff */
[----:B------:R-:W-:Y:S01]  /*1d20*/  IMAD.IADD R18, R34, 0x1, -R18 ;  /* 0x0000000122127824 */ /* 0x000fe200078e0a12 */
[----:B------:R-:W-:Y:S01]  /*1d30*/  @!P3 IADD3.X R8, R235, UR7, RZ, P0, !PT ;  /* 0x00000007eb08bc10 */ /* 0x000fe200087fe4ff */
[----:B------:R-:W-:Y:S01]  /*1d40*/  UIMAD UR4, UR11, UR5, UR4 ;  /* 0x000000050b0472a4 */ /* 0x000fe2000f8e0204 */
[C---:B------:R-:W-:Y:S01]  /*1d50*/  @!P3 LEA R14, P0, R9.reuse, c[0x0][0x258], 0x2 ;  /* 0x00009600090eba11 */ /* 0x040fe200078010ff */
[----:B------:R-:W-:Y:S01]  /*1d60*/  CS2R R134, SRZ ;  /* 0x0000000000867805 */ /* 0x000fe2000001ff00 */
[----:B------:R-:W-:Y:S01]  /*1d70*/  SHF.R.U32.HI R19, RZ, 0x3, R12 ;  /* 0x00000003ff137819 */ /* 0x000fe2000001160c */
[----:B------:R-:W-:Y:S01]  /*1d80*/  CS2R R132, SRZ ;  /* 0x0000000000847805 */ /* 0x000fe2000001ff00 */
[----:B------:R-:W-:Y:S01]  /*1d90*/  @!P3 LEA.HI.X R15, R9, c[0x0][0x25c], R8, 0x2, P0 ;  /* 0x00009700090fba11 */ /* 0x000fe200000f1408 */
[----:B------:R-:W-:Y:S01]  /*1da0*/  CS2R R130, SRZ ;  /* 0x0000000000827805 */ /* 0x000fe2000001ff00 */
[C---:B------:R-:W-:Y:S01]  /*1db0*/  LOP3.LUT P0, RZ, R13.reuse, 0x1, RZ, 0xc0, !PT ;  /* 0x000000010dff7812 */ /* 0x040fe2000780c0ff */
[----:B------:R-:W-:Y:S01]  /*1dc0*/  CS2R R128, SRZ ;  /* 0x0000000000807805 */ /* 0x000fe2000001ff00 */
[----:B------:R-:W-:Y:S01]  /*1dd0*/  SEL R9, RZ, 0x1, P5 ;  /* 0x00000001ff097807 */ /* 0x000fe20002800000 */
[----:B------:R-:W-:Y:S01]  /*1de0*/  CS2R R126, SRZ ;  /* 0x00000000007e7805 */ /* 0x000fe2000001ff00 */
[C---:B------:R-:W-:Y:S01]  /*1df0*/  ISETP.GE.OR P0, PT, R36.reuse, UR13, !P0 ;  /* 0x0000000d24007c0c */ /* 0x040fe2000c706670 */
[----:B------:R1:W2:Y:S01]  /*1e00*/  LDSM.16.M88.4 R164, [R230+0x6080] ;  /* 0x00608000e6a4783b */ /* 0x0002a20000000200 */
[----:B------:R-:W-:Y:S01]  /*1e10*/  LOP3.LUT P5, RZ, R13, 0x2, RZ, 0xc0, !PT ;  /* 0x000000020dff7812 */ /* 0x000fe200078ac0ff */
[----:B------:R-:W-:Y:S01]  /*1e20*/  CS2R R124, SRZ ;  /* 0x00000000007c7805 */ /* 0x000fe2000001ff00 */
[--C-:B------:R-:W-:Y:S01]  /*1e30*/  SHF.R.S32.HI R8, RZ, 0x1, R17.reuse ;  /* 0x00000001ff087819 */ /* 0x100fe20000011411 */
[----:B------:R1:W3:Y:S01]  /*1e40*/  LDSM.16.M88.4 R172, [R230+0x7080] ;  /* 0x00708000e6ac783b */ /* 0x0002e20000000200 */
[----:B------:R-:W-:Y:S01]  /*1e50*/  ISETP.GE.OR P5, PT, R36, UR13, !P5 ;  /* 0x0000000d24007c0c */ /* 0x000fe2000efa6670 */
[----:B------:R-:W-:Y:S01]  /*1e60*/  CS2R R122, SRZ ;  /* 0x00000000007a7805 */ /* 0x000fe2000001ff00 */
[----:B------:R-:W-:Y:S01]  /*1e70*/  SHF.R.S32.HI R17, RZ, 0x1f, R17 ;  /* 0x0000001fff117819 */ /* 0x000fe20000011411 */
[----:B------:R1:W4:Y:S01]  /*1e80*/  LDSM.16.M88.4 R176, [R221+0x6080] ;  /* 0x00608000ddb0783b */ /* 0x0003220000000200 */
[----:B------:R-:W-:Y:S01]  /*1e90*/  SEL R12, RZ, 0xffffffff, P4 ;  /* 0xffffffffff0c7807 */ /* 0x000fe20002000000 */
[----:B------:R-:W-:Y:S01]  /*1ea0*/  CS2R R120, SRZ ;  /* 0x0000000000787805 */ /* 0x000fe2000001ff00 */
[----:B------:R-:W-:Y:S01]  /*1eb0*/  LEA.HI R17, R17, R8, RZ, 0x2 ;  /* 0x0000000811117211 */ /* 0x000fe200078f10ff */
[----:B------:R1:W1:Y:S01]  /*1ec0*/  LDSM.16.M88.4 R184, [R221+0x7080] ;  /* 0x00708000ddb8783b */ /* 0x0002620000000200 */
[----:B------:R-:W-:Y:S01]  /*1ed0*/  SHF.R.U32.HI R232, RZ, 0x4, R232 ;  /* 0x00000004ffe87819 */ /* 0x000fe200000116e8 */
[----:B------:R-:W-:Y:S01]  /*1ee0*/  IMAD.SHL.U32 R12, R12, 0x2, RZ ;  /* 0x000000020c0c7824 */ /* 0x000fe200078e00ff */
[----:B------:R-:W-:Y:S01]  /*1ef0*/  LOP3.LUT R228, R228, R19, RZ, 0x3c, !PT ;  /* 0x00000013e4e47212 */ /* 0x000fe200078e3cff */
[----:B------:R1:W1:Y:S01]  /*1f00*/  LDSM.16.M88.4 R188, [R230+0x8080] ;  /* 0x00808000e6bc783b */ /* 0x0002620000000200 */
[----:B------:R-:W-:Y:S01]  /*1f10*/  LOP3.LUT R17, R17, 0xfffffffc, RZ, 0xc0, !PT ;  /* 0xfffffffc11117812 */ /* 0x000fe200078ec0ff */
[----:B------:R-:W-:Y:S01]  /*1f20*/  CS2R R118, SRZ ;  /* 0x0000000000767805 */ /* 0x000fe2000001ff00 */
[----:B------:R-:W-:Y:S01]  /*1f30*/  SHF.R.S32.HI R3, RZ, 0x1f, R18 ;  /* 0x0000001fff037819 */ /* 0x000fe20000011412 */
[----:B------:R1:W1:Y:S01]  /*1f40*/  LDSM.16.M88.4 R192, [R230+0x9080] ;  /* 0x00908000e6c0783b */ /* 0x0002620000000200 */
[----:B------:R-:W-:Y:S01]  /*1f50*/  IMAD R228, R7, 0x200, R228 ;  /* 0x0000020007e47824 */ /* 0x000fe200078e02e4 */
[----:B------:R-:W-:Y:S01]  /*1f60*/  IADD3 R244, R249, UR4, RZ ;  /* 0x00000004f9f47c10 */ /* 0x000fe2000fffe0ff */
[----:B------:R-:W-:Y:S01]  /*1f70*/  IMAD.IADD R8, R8, 0x1, -R17 ;  /* 0x0000000108087824 */ /* 0x000fe200078e0a11 */
[----:B------:R1:W1:Y:S01]  /*1f80*/  LDSM.16.M88.4 R196, [R221+0x8080] ;  /* 0x00808000ddc4783b */ /* 0x0002620000000200 */
[----:B------:R-:W-:Y:S01]  /*1f90*/  LEA.HI R3, R3, R18, RZ, 0x2 ;  /* 0x0000001203037211 */ /* 0x000fe200078f10ff */
[----:B------:R-:W-:Y:S01]  /*1fa0*/  CS2R R116, SRZ ;  /* 0x0000000000747805 */ /* 0x000fe2000001ff00 */
[----:B------:R-:W-:Y:S01]  /*1fb0*/  LOP3.LUT R9, R12, 0x2, R9, 0xe2, !PT ;  /* 0x000000020c097812 */ /* 0x000fe200078ee209 */
[----:B------:R1:W1:Y:S01]  /*1fc0*/  LDSM.16.M88.4 R200, [R221+0x9080] ;  /* 0x00908000ddc8783b */ /* 0x0002620000000200 */
[----:B------:R-:W-:Y:S01]  /*1fd0*/  LOP3.LUT R11, R3, 0x7ffffffc, RZ, 0xc0, !PT ;  /* 0x7ffffffc030b7812 */ /* 0x000fe200078ec0ff */
[----:B------:R-:W-:Y:S01]  /*1fe0*/  CS2R R114, SRZ ;  /* 0x0000000000727805 */ /* 0x000fe2000001ff00 */
[----:B------:R-:W-:Y:S01]  /*1ff0*/  LOP3.LUT R245, R10, 0x2, R245, 0xe2, !PT ;  /* 0x000000020af57812 */ /* 0x000fe200078ee2f5 */
[----:B------:R1:W1:Y:S01]  /*2000*/  LDSM.16.M88.4 R204, [R230+0xa080] ;  /* 0x00a08000e6cc783b */ /* 0x0002620000000200 */
[C---:B------:R-:W-:Y:S01]  /*2010*/  IMAD.SHL.U32 R10, R6.reuse, 0x40, RZ ;  /* 0x00000040060a7824 */ /* 0x040fe200078e00ff */
[----:B------:R-:W-:Y:S01]  /*2020*/  LOP3.LUT P4, RZ, R6, 0x2, RZ, 0xc0, !PT ;  /* 0x0000000206ff7812 */ /* 0x000fe2000788c0ff */
[----:B------:R-:W-:Y:S01]  /*2030*/  IMAD.IADD R11, R18, 0x1, -R11 ;  /* 0x00000001120b7824 */ /* 0x000fe200078e0a0b */
[----:B------:R1:W1:Y:S01]  /*2040*/  LDSM.16.M88.4 R208, [R230+0xb080] ;  /* 0x00b08000e6d0783b */ /* 0x0002620000000200 */
[----:B------:R-:W-:Y:S01]  /*2050*/  LOP3.LUT R234, R234, 0x8, RZ, 0xc0, !PT ;  /* 0x00000008eaea7812 */ /* 0x000fe200078ec0ff */
[----:B------:R-:W-:Y:S01]  /*2060*/  CS2R R112, SRZ ;  /* 0x0000000000707805 */ /* 0x000fe2000001ff00 */
[----:B------:R-:W-:Y:S01]  /*2070*/  LOP3.LUT R10, R10, 0x1c0, RZ, 0xc0, !PT ;  /* 0x000001c00a0a7812 */ /* 0x000fe200078ec0ff */
[----:B------:R1:W1:Y:S01]  /*2080*/  LDSM.16.M88.4 R212, [R221+0xa080] ;  /* 0x00a08000ddd4783b */ /* 0x0002620000000200 */
[----:B------:R-:W-:Y:S01]  /*2090*/  IMAD R252, R252, 0x4, R11 ;  /* 0x00000004fcfc7824 */ /* 0x000fe200078e020b */
[----:B------:R-:W-:Y:S01]  /*20a0*/  ISETP.GE.OR P1, PT, R239, c[0x0][0x1fc], !P1 ;  /* 0x00007f00ef007a0c */ /* 0x000fe20004f26670 */
[----:B------:R-:W-:Y:S01]  /*20b0*/  CS2R R110, SRZ ;  /* 0x00000000006e7805 */ /* 0x000fe2000001ff00 */
[----:B------:R1:W1:Y:S01]  /*20c0*/  LDSM.16.M88.4 R216, [R221+0xb080] ;  /* 0x00b08000ddd8783b */ /* 0x0002620000000200 */
[----:B------:R-:W-:Y:S01]  /*20d0*/  SHF.R.U32.HI R11, RZ, 0x3, R10 ;  /* 0x00000003ff0b7819 */ /* 0x000fe2000001160a */
[----:B------:R-:W-:Y:S01]  /*20e0*/  IMAD.SHL.U32 R252, R252, 0x2, RZ ;  /* 0x00000002fcfc7824 */ /* 0x000fe200078e00ff */
[----:B------:R-:W-:Y:S01]  /*20f0*/  SHF.R.S32.HI R247, RZ, 0x2, R3 ;  /* 0x00000002fff77819 */ /* 0x000fe20000011403 */
[----:B------:R-:W-:Y:S01]  /*2100*/  BAR.SYNC.DEFER_BLOCKING 0x0 ;  /* 0x0000000000007b1d */ /* 0x000fe20000010000 */
[----:B------:R-:W-:Y:S01]  /*2110*/  LOP3.LUT R11, R11, R10, R234, 0x1e, !PT ;  /* 0x0000000a0b0b7212 */ /* 0x000fe200078e1eea */
[C---:B------:R-:W-:Y:S01]  /*2120*/  IMAD R3, R2.reuse, 0x200, R227 ;  /* 0x0000020002037824 */ /* 0x040fe200078e02e3 */
[----:B------:R-:W-:Y:S01]  /*2130*/  SHF.R.S32.HI R35, RZ, 0x1f, R34 ;  /* 0x0000001fff237819 */ /* 0x000fe20000011422 */
[----:B------:R-:W-:Y:S01]  /*2140*/  IMAD R247, R2, 0x10, R247 ;  /* 0x0000001002f77824 */ /* 0x000fe200078e02f7 */
[----:B------:R-:W-:Y:S01]  /*2150*/  IADD3 R2, -R252, UR18, RZ ;  /* 0x00000012fc027c10 */ /* 0x000fe2000fffe1ff */
[----:B------:R-:W-:Y:S01]  /*2160*/  IMAD.IADD R226, R226, 0x1, R11 ;  /* 0x00000001e2e27824 */ /* 0x000fe200078e020b */
[----:B------:R-:W-:Y:S01]  /*2170*/  SEL R223, R231, 0xfffffff0, !P4 ;  /* 0xfffffff0e7df7807 */ /* 0x000fe20006000000 */
[----:B------:R-:W-:Y:S01]  /*2180*/  CS2R R108, SRZ ;  /* 0x00000000006c7805 */ /* 0x000fe2000001ff00 */
[----:B------:R-:W-:Y:S01]  /*2190*/  CS2R R106, SRZ ;  /* 0x00000000006a7805 */ /* 0x000fe2000001ff00 */
[----:B------:R1:W-:Y:S01]  /*21a0*/  STL [R1+0x18], R2 ;  /* 0x0000180201007387 */ /* 0x0003e20000100800 */
[----:B------:R-:W-:Y:S01]  /*21b0*/  LEA R226, R226, 0x13480, 0x1 ;  /* 0x00013480e2e27811 */ /* 0x000fe200078e08ff */
[----:B------:R-:W-:Y:S01]  /*21c0*/  CS2R R104, SRZ ;  /* 0x0000000000687805 */ /* 0x000fe2000001ff00 */
[----:B------:R-:W-:Y:S01]  /*21d0*/  CS2R R102, SRZ ;  /* 0x0000000000667805 */ /* 0x000fe2000001ff00 */
[----:B------:R1:W-:Y:S01]  /*21e0*/  STL [R1+0x4], R35 ;  /* 0x0000042301007387 */ /* 0x0003e20000100800 */
        /* <DEDUP_REMOVED lines=9> */
[----:B------:R-:W-:Y:S01]  /*2280*/  @!PT LDS RZ, [RZ] ;  /* 0x00000000fffff984 */ /* 0x000fe20000000800 */
[----:B------:R-:W-:Y:S01]  /*2290*/  @!PT LDS RZ, [RZ] ;  /* 0x00000000fffff984 */ /* 0x000fe20000000800 */
[----:B------:R-:W-:Y:S01]  /*22a0*/  @!PT LDS RZ, [RZ] ;  /* 0x00000000fffff984 */ /* 0x000fe20000000800 */
[----:B------:R1:W-:Y:S01]  /*22b0*/  LDGSTS.E.BYPASS.LTC128B.128 [R237+0x6080], [R20.64], !P0 ;  /* 0x0608000014ed7fae */ /* 0x0003e2000c101d4e */
[----:B------:R-:W-:Y:S01]  /*22c0*/  LOP3.LUT P0, RZ, R13, 0x4, RZ, 0xc0, !PT ;  /* 0x000000040dff7812 */ /* 0x000fe2000780c0ff */
[----:B------:R-:W-:Y:S01]  /*22d0*/  IMAD.SHL.U32 R13, R7, 0x10, RZ ;  /* 0x00000010070d7824 */ /* 0x000fe200078e00ff */
[----:B------:R-:W-:Y:S01]  /*22e0*/  CS2R R84, SRZ ;  /* 0x0000000000547805 */ /* 0x000fe2000001ff00 */
[----:B------:R1:W-:Y:S01]  /*22f0*/  LDGSTS.E.BYPASS.LTC128B.128 [R237+0x7080], [R20.64+0x40], !P5 ;  /* 0x0708004014ed7fae */ /* 0x0003e2000e901d4e */
[----:B------:R-:W-:Y:S01]  /*2300*/  ISETP.GE.OR P0, PT, R36, UR13, !P0 ;  /* 0x0000000d24007c0c */ /* 0x000fe2000c706670 */
[----:B------:R-:W-:Y:S01]  /*2310*/  CS2R R82, SRZ ;  /* 0x0000000000527805 */ /* 0x000fe2000001ff00 */
[----:B------:R-:W-:Y:S01]  /*2320*/  LOP3.LUT R13, R13, 0x10, RZ, 0xc0, !PT ;  /* 0x000000100d0d7812 */ /* 0x000fe200078ec0ff */
[----:B------:R-:W-:Y:S01]  /*2330*/  CS2R R80, SRZ ;  /* 0x0000000000507805 */ /* 0x000fe2000001ff00 */
[----:B------:R-:W-:Y:S01]  /*2340*/  LOP3.LUT P5, RZ, R6, 0x4, RZ, 0xc0, !PT ;  /* 0x0000000406ff7812 */ /* 0x000fe200078ac0ff */
[----:B------:R-:W-:Y:S01]  /*2350*/  CS2R R78, SRZ ;  /* 0x00000000004e7805 */ /* 0x000fe2000001ff00 */
[----:B------:R-:W-:Y:S01]  /*2360*/  LOP3.LUT R232, R13, 0x8, R232, 0xf8, !PT ;  /* 0x000000080de87812 */ /* 0x000fe200078ef8e8 */
[----:B------:R-:W-:Y:S01]  /*2370*/  @!P3 IMAD.SHL.U32 R13, R34, 0x10, RZ ;  /* 0x00000010220db824 */ /* 0x000fe200078e00ff */
[----:B------:R-:W-:Y:S01]  /*2380*/  SEL R220, R220, 0xffffffe0, !P5 ;  /* 0xffffffe0dcdc7807 */ /* 0x000fe20006800000 */
[----:B------:R-:W-:Y:S01]  /*2390*/  CS2R R76, SRZ ;  /* 0x00000000004c7805 */ /* 0x000fe2000001ff00 */
[----:B------:R-:W-:Y:S01]  /*23a0*/  CS2R R74, SRZ ;  /* 0x00000000004a7805 */ /* 0x000fe2000001ff00 */
[----:B------:R-:W-:Y:S01]  /*23b0*/  CS2R R72, SRZ ;  /* 0x0000000000487805 */ /* 0x000fe2000001ff00 */
[----:B------:R-:W-:Y:S01]  /*23c0*/  CS2R R70, SRZ ;  /* 0x0000000000467805 */ /* 0x000fe2000001ff00 */
[----:B------:R1:W-:Y:S01]  /*23d0*/  LDGSTS.E.BYPASS.LTC128B.128 [R237+0x8080], [R20.64+0x80], !P0 ;  /* 0x0808008014ed7fae */ /* 0x0003e2000c101d4e */
[----:B------:R-:W-:Y:S01]  /*23e0*/  ISETP.GE.AND P0, PT, R239, c[0x0][0x1fc], PT ;  /* 0x00007f00ef007a0c */ /* 0x000fe20003f06270 */
[----:B------:R-:W-:Y:S01]  /*23f0*/  IMAD R224, R220, 0x2, R226 ;  /* 0x00000002dce07824 */ /* 0x000fe200078e02e2 */
[----:B------:R-:W-:Y:S01]  /*2400*/  CS2R R68, SRZ ;  /* 0x0000000000447805 */ /* 0x000fe2000001ff00 */
[----:B------:R1:W-:Y:S01]  /*2410*/  @!P3 LDGSTS.E.BYPASS.LTC128B.128 [R13+0xf080], [R14.64] ;  /* 0x0f0800000e0dbfae */ /* 0x0003e2000b901d4e */
[----:B------:R-:W-:Y:S01]  /*2420*/  SEL R246, RZ, 0x4, P0 ;  /* 0x00000004fff67807 */ /* 0x000fe20000000000 */
[----:B------:R-:W-:Y:S01]  /*2430*/  CS2R R66, SRZ ;  /* 0x0000000000427805 */ /* 0x000fe2000001ff00 */
[----:B------:R-:W-:Y:S01]  /*2440*/  IADD3 R7, P0, R248, UR6, RZ ;  /* 0x00000006f8077c10 */ /* 0x000fe2000ff1e0ff */
[----:B------:R-:W0:Y:S01]  /*2450*/  LDGDEPBAR ;  /* 0x00000000000079af */ /* 0x000e220000000000 */
[----:B------:R-:W-:Y:S01]  /*2460*/  LOP3.LUT R246, R9, R246, RZ, 0xfc, !PT ;  /* 0x000000f609f67212 */ /* 0x000fe200078efcff */
[----:B------:R-:W-:Y:S01]  /*2470*/  CS2R R64, SRZ ;  /* 0x0000000000407805 */ /* 0x000fe2000001ff00 */
[----:B------:R-:W-:Y:S01]  /*2480*/  IADD3.X R12, R244, UR7, RZ, P0, !PT ;  /* 0x00000007f40c7c10 */ /* 0x000fe200087fe4ff */
[----:B------:R1:W-:Y:S01]  /*2490*/  LDGSTS.E.BYPASS.LTC128B.128 [R237+0xc080], [R4.64], !P2 ;  /* 0x0c08000004ed7fae */ /* 0x0003e2000d101d4e */
[C---:B------:R-:W-:Y:S01]  /*24a0*/  LOP3.LUT P0, RZ, R8.reuse, 0x2, RZ, 0xc0, !PT ;  /* 0x0000000208ff7812 */ /* 0x040fe2000780c0ff */
[----:B------:R-:W-:Y:S01]  /*24b0*/  IMAD.SHL.U32 R8, R8, 0x40, RZ ;  /* 0x0000004008087824 */ /* 0x000fe200078e00ff */
[----:B------:R-:W-:Y:S01]  /*24c0*/  LEA R6, P2, R7, c[0x0][0x280], 0x2 ;  /* 0x0000a00007067a11 */ /* 0x000fe200078410ff */
[----:B------:R1:W-:Y:S01]  /*24d0*/  LDGSTS.E.BYPASS.LTC128B.128 [R237+0xd080], [R4.64+0x40], !P6 ;  /* 0x0d08004004ed7fae */ /* 0x0003e2000f101d4e */
[----:B------:R-:W-:Y:S01]  /*24e0*/  SEL R231, R231, 0xfffffff0, !P0 ;  /* 0xfffffff0e7e77807 */ /* 0x000fe20004000000 */
[----:B------:R-:W-:Y:S01]  /*24f0*/  CS2R R62, SRZ ;  /* 0x00000000003e7805 */ /* 0x000fe2000001ff00 */
[----:B------:R-:W-:Y:S01]  /*2500*/  LEA.HI.X R7, R7, c[0x0][0x284], R12, 0x2, P2 ;  /* 0x0000a10007077a11 */ /* 0x000fe200010f140c */
[----:B------:R1:W-:Y:S01]  /*2510*/  LDGSTS.E.BYPASS.LTC128B.128 [R237+0xe080], [R4.64+0x80], !P1 ;  /* 0x0e08008004ed7fae */ /* 0x0003e2000c901d4e */
[----:B------:R-:W-:Y:S01]  /*2520*/  LOP3.LUT R9, R8, 0xc0, RZ, 0xc0, !PT ;  /* 0x000000c008097812 */ /* 0x000fe200078ec0ff */
[----:B------:R-:W-:Y:S01]  /*2530*/  CS2R R60, SRZ ;  /* 0x00000000003c7805 */ /* 0x000fe2000001ff00 */
[----:B------:R-:W-:Y:S01]  /*2540*/  ISETP.GE.AND P2, PT, R34, 0x10, PT ;  /* 0x000000102200780c */ /* 0x000fe20003f46270 */
[----:B------:R-:W-:Y:S01]  /*2550*/  IMAD.SHL.U32 R228, R228, 0x2, RZ ;  /* 0x00000002e4e47824 */ /* 0x000fe200078e00ff */
[----:B------:R-:W-:Y:S01]  /*2560*/  SHF.R.U32.HI R8, RZ, 0x3, R9 ;  /* 0x00000003ff087819 */ /* 0x000fe20000011609 */
[----:B------:R-:W-:Y:S01]  /*2570*/  IMAD R223, R223, 0x2, R224 ;  /* 0x00000002dfdf7824 */ /* 0x000fe200078e02e0 */
[----:B------:R-:W-:Y:S01]  /*2580*/  UMOV UR4, URZ ;  /* 0x0000003f00047c82 */ /* 0x000fe20008000000 */
[----:B------:R-:W-:Y:S01]  /*2590*/  IMAD R220, R220, 0x2, R225 ;  /* 0x00000002dcdc7824 */ /* 0x000fe200078e02e1 */
[CC--:B------:R-:W-:Y:S01]  /*25a0*/  LOP3.LUT R234, R8.reuse, R9.reuse, R234, 0x1e, !PT ;  /* 0x0000000908ea7212 */ /* 0x0c0fe200078e1eea */
[----:B------:R-:W-:Y:S01]  /*25b0*/  UMOV UR19, 0x1 ;  /* 0x0000000100137882 */ /* 0x000fe20000000000 */
[C---:B------:R-:W-:Y:S01]  /*25c0*/  LOP3.LUT R232, R8.reuse, R232, R9, 0x1e, !PT ;  /* 0x000000e808e87212 */ /* 0x040fe200078e1e09 */
[----:B------:R-:W-:Y:S01]  /*25d0*/  UMOV UR17, 0xffffffc0 ;  /* 0xffffffc000117882 */ /* 0x000fe20000000000 */
[----:B------:R-:W-:Y:S01]  /*25e0*/  LOP3.LUT R0, R8, R9, R0, 0x1e, !PT ;  /* 0x0000000908007212 */ /* 0x000fe200078e1e00 */
[----:B------:R-:W-:Y:S01]  /*25f0*/  IMAD.IADD R234, R3, 0x1, R234 ;  /* 0x0000000103ea7824 */ /* 0x000fe200078e02ea */
[----:B------:R-:W-:Y:S01]  /*2600*/  ULDC UR13, c[0x0][0x168] ;  /* 0x00005a00000d7ab9 */ /* 0x000fe20000000800 */
[----:B------:R-:W-:Y:S01]  /*2610*/  @!P2 IMAD.SHL.U32 R3, R34, 0x10, RZ ;  /* 0x000000102203a824 */ /* 0x000fe200078e00ff */
[----:B------:R-:W-:Y:S01]  /*2620*/  ULDC UR5, c[0x0][0x198] ;  /* 0x0000660000057ab9 */ /* 0x000fe20000000800 */
[C---:B------:R-:W-:Y:S01]  /*2630*/  IMAD.IADD R232, R227.reuse, 0x1, R232 ;  /* 0x00000001e3e87824 */ /* 0x040fe200078e02e8 */
[----:B------:R-:W-:Y:S01]  /*2640*/  ULDC UR18, c[0x0][0x168] ;  /* 0x00005a0000127ab9 */ /* 0x000fe20000000800 */
[----:B------:R-:W-:Y:S01]  /*2650*/  IMAD.IADD R227, R227, 0x1, R0 ;  /* 0x00000001e3e37824 */ /* 0x000fe200078e0200 */
[----:B------:R1:W-:Y:S01]  /*2660*/  @!P2 LDGSTS.E.BYPASS.LTC128B.128 [R3+0xf280], [R6.64] ;  /* 0x0f2800000603afae */ /* 0x0003e2000b901d4e */
[----:B------:R-:W-:-:S02]  /*2670*/  IMAD.SHL.U32 R0, R234, 0x2, RZ ;  /* 0x00000002ea007824 */ /* 0x000fc400078e00ff */
[----:B------:R-:W-:Y:S01]  /*2680*/  IMAD.IADD R222, R234, 0x1, R231 ;  /* 0x00000001eade7824 */ /* 0x000fe200078e02e7 */
[----:B------:R-:W0:Y:S01]  /*2690*/  LDGDEPBAR ;  /* 0x00000000000079af */ /* 0x000e220000000000 */
[----:B------:R-:W-:Y:S02]  /*26a0*/  LEA R227, R227, 0x80, 0x1 ;  /* 0x00000080e3e37811 */ /* 0x000fe400078e08ff */
[----:B------:R-:W-:Y:S01]  /*26b0*/  IADD3 R0, R0, 0xc080, RZ ;  /* 0x0000c08000007810 */ /* 0x000fe20007ffe0ff */
[----:B------:R-:W0:Y:S04]  /*26c0*/  LDGDEPBAR ;  /* 0x00000000000079af */ /* 0x000e280000000000 */
[----:B------:R-:W-:Y:S02]  /*26d0*/  IMAD R229, R231, 0x2, R0 ;  /* 0x00000002e7e57824 */ /* 0x000fe400078e0200 */
[----:B--234-:R-:W-:-:S02]  /*26e0*/  IMAD.SHL.U32 R0, R234, 0x2, RZ ;  /* 0x00000002ea007824 */ /* 0x01cfc400078e00ff */
.L_x_459:
[----:B------:R-:W-:Y:S04]  /*26f0*/  DEPBAR.LE SB0, 0x1 ;  /* 0x000080400000791a */ /* 0x000fe80000000000 */
[----:B------:R-:W-:Y:S01]  /*2700*/  BAR.SYNC.DEFER_BLOCKING 0x0 ;  /* 0x0000000000007b1d */ /* 0x000fe20000010000 */
[----:B-1----:R-:W-:Y:S01]  /*2710*/  MOV R37, UR4 ;  /* 0x0000000400257c02 */ /* 0x002fe20008000f00 */
[----:B------:R-:W-:Y:S01]  /*2720*/  IMAD.U32 R52, RZ, RZ, UR4 ;  /* 0x00000004ff347e24 */ /* 0x000fe2000f8e00ff */
[----:B------:R-:W-:Y:S01]  /*2730*/  MOV R170, UR4 ;  /* 0x0000000400aa7c02 */ /* 0x000fe20008000f00 */
[----:B------:R-:W-:Y:S02]  /*2740*/  UIADD3 UR22, UR16, 0x1, URZ ;  /* 0x0000000110167890 */ /* 0x000fe4000fffe03f */
[----:B------:R-:W-:Y:S01]  /*2750*/  IMAD R37, R37, 0x1800, R234 ;  /* 0x0000180025257824 */ /* 0x000fe200078e02ea */
[----:B------:R-:W-:Y:S01]  /*2760*/  LEA R181, R170, R247, 0x6 ;  /* 0x000000f7aab57211 */ /* 0x000fe200078e30ff */
[----:B------:R-:W-:Y:S01]  /*2770*/  IMAD R53, R52, 0x1800, R231 ;  /* 0x0000180034357824 */ /* 0x000fe200078e02e7 */
[----:B------:R-:W-:Y:S02]  /*2780*/  UISETP.GE.AND UP0, UPT, UR22, UR9, UPT ;  /* 0x000000091600728c */ /* 0x000fe4000bf06270 */
[----:B------:R-:W-:Y:S02]  /*2790*/  SHF.L.U32 R3, R37, 0x1, RZ ;  /* 0x0000000125037819 */ /* 0x000fe400000006ff */
[----:B------:R-:W-:Y:S02]  /*27a0*/  IADD3 R52, R234, R53, RZ ;  /* 0x00000035ea347210 */ /* 0x000fe40007ffe0ff */
[----:B------:R-:W-:Y:S03]  /*27b0*/  PLOP3.LUT P0, PT, PT, PT, UP0, 0x80, 0x0 ;  /* 0x000000000000781c */ /* 0x000fe60003f0f008 */
[----:B------:R-:W-:Y:S01]  /*27c0*/  IMAD.SHL.U32 R2, R52, 0x2, RZ ;  /* 0x0000000234027824 */ /* 0x000fe200078e00ff */
[----:B------:R-:W-:Y:S01]  /*27d0*/  LDSM.16.M88.4 R40, [R230+0x80] ;  /* 0x00008000e628783b */ /* 0x000fe20000000200 */
[----:B------:R-:W-:Y:S04]  /*27e0*/  UMOV UR20, UR16 ;  /* 0x0000001000147c82 */ /* 0x000fe80008000000 */
[----:B------:R-:W1:Y:S05]  /*27f0*/  LDSM.16.M88.4 R36, [R3+0x6080] ;  /* 0x006080000324783b */ /* 0x000e6a0000000200 */
[----:B------:R-:W2:Y:S05]  /*2800*/  LDSM.16.M88.4 R44, [R3+0x6880] ;  /* 0x00688000032c783b */ /* 0x000eaa0000000200 */
[----:B------:R-:W3:Y:S05]  /*2810*/  LDSM.16.M88.4 R48, [R230+0x1080] ;  /* 0x00108000e630783b */ /* 0x000eea0000000200 */
[----:B------:R-:W-:Y:S05]  /*2820*/  LDSM.16.M88.4 R56, [R221+0x80] ;  /* 0x00008000dd38783b */ /* 0x000fea0000000200 */
[----:B------:R-:W4:Y:S05]  /*2830*/  LDSM.16.M88.4 R52, [R2+0x6080] ;  /* 0x006080000234783b */ /* 0x000f2a0000000200 */
[----:B------:R-:W5:Y:S05]  /*2840*/  LDSM.16.M88.4 R156, [R2+0x6880] ;  /* 0x00688000029c783b */ /* 0x000f6a0000000200 */
[----:B------:R-:W3:Y:S01]  /*2850*/  LDSM.16.M88.4 R160, [R221+0x1080] ;  /* 0x00108000dda0783b */ /* 0x000ee20000000200 */
[-C--:B-1----:R-:W-:Y:S08]  /*2860*/  HMMA.16816.F32.BF16 R4, R36, R40.reuse, RZ ;  /* 0x000000282404723c */ /* 0x082ff000000418ff */
[C---:B--2---:R-:W-:Y:S08]  /*2870*/  HMMA.16816.F32.BF16 R8, R44.reuse, R40, RZ ;  /* 0x000000282c08723c */ /* 0x044ff000000418ff */
[-C--:B------:R-:W-:Y:S08]  /*2880*/  HMMA.16816.F32.BF16 R12, R44, R42.reuse, RZ ;  /* 0x0000002a2c0c723c */ /* 0x080ff000000418ff */
[C---:B------:R-:W-:Y:S01]  /*2890*/  HMMA.16816.F32.BF16 R16, R36.reuse, R42, RZ ;  /* 0x0000002a2410723c */ /* 0x040fe200000418ff */
[----:B------:R-:W-:Y:S07]  /*28a0*/  LDSM.16.M88.4 R40, [R230+0x2080] ;  /* 0x00208000e628783b */ /* 0x000fee0000000200 */
[-C--:B---3--:R-:W-:Y:S08]  /*28b0*/  HMMA.16816.F32.BF16 R20, R36, R48.reuse, RZ ;  /* 0x000000302414723c */ /* 0x088ff000000418ff */
[C---:B------:R-:W-:Y:S07]  /*28c0*/  HMMA.16816.F32.BF16 R24, R44.reuse, R48, RZ ;  /* 0x000000302c18723c */ /* 0x040fee00000418ff */
[----:B------:R-:W-:Y:S01]  /*28d0*/  MOV R49, UR4 ;  /* 0x0000000400317c02 */ /* 0x000fe20008000f00 */
[-C--:B------:R-:W-:Y:S01]  /*28e0*/  HMMA.16816.F32.BF16 R28, R44, R50.reuse, RZ ;  /* 0x000000322c1c723c */ /* 0x080fe200000418ff */
[----:B------:R-:W-:Y:S03]  /*28f0*/  LDSM.16.M88.4 R44, [R3+0x7880] ;  /* 0x00788000032c783b */ /* 0x000fe60000000200 */
[----:B------:R-:W-:Y:S04]  /*2900*/  IMAD R49, R49, 0x1800, R222 ;  /* 0x0000180031317824 */ /* 0x000fe800078e02de */
[----:B------:R-:W-:Y:S01]  /*2910*/  HMMA.16816.F32.BF16 R32, R36, R50, RZ ;  /* 0x000000322420723c */ /* 0x000fe200000418ff */
[----:B------:R-:W1:Y:S03]  /*2920*/  LDSM.16.M88.4 R36, [R3+0x7080] ;  /* 0x007080000324783b */ /* 0x000e660000000200 */
[----:B------:R-:W-:Y:S02]  /*2930*/  IMAD.SHL.U32 R168, R49, 0x2, RZ ;  /* 0x0000000231a87824 */ /* 0x000fe400078e00ff */
[----:B------:R-:W2:Y:S02]  /*2940*/  LDSM.16.M88.4 R48, [R230+0x3080] ;  /* 0x00308000e630783b */ /* 0x000ea40000000200 */
        /* <DEDUP_REMOVED lines=20> */
[----:B------:R-:W-:Y:S07]  /*2a90*/  LDSM.16.M88.4 R44, [R3+0x8880] ;  /* 0x00888000032c783b */ /* 0x000fee0000000200 */
[----:B------:R-:W-:Y:S01]  /*2aa0*/  HMMA.16816.F32.BF16 R32, R36, R50, R32 ;  /* 0x000000322420723c */ /* 0x000fe20000041820 */
[----:B------:R-:W1:Y:S05]  /*2ab0*/  LDSM.16.M88.4 R36, [R3+0x8080] ;  /* 0x008080000324783b */ /* 0x000e6a0000000200 */
[----:B------:R-:W2:Y:S02]  /*2ac0*/  LDSM.16.M88.4 R48, [R230+0x5080] ;  /* 0x00508000e630783b */ /* 0x000ea40000000200 */
[-C--:B---3--:R-:W-:Y:S08]  /*2ad0*/  HMMA.16816.F32.BF16 R4, R52, R56.reuse, R4 ;  /* 0x000000383404723c */ /* 0x088ff00000041804 */
[C---:B------:R-:W-:Y:S08]  /*2ae0*/  HMMA.16816.F32.BF16 R8, R156.reuse, R56, R8 ;  /* 0x000000389c08723c */ /* 0x040ff00000041808 */
[-C--:B------:R-:W-:Y:S08]  /*2af0*/  HMMA.16816.F32.BF16 R12, R156, R58.reuse, R12 ;  /* 0x0000003a9c0c723c */ /* 0x080ff0000004180c */
[C---:B------:R-:W-:Y:S01]  /*2b00*/  HMMA.16816.F32.BF16 R16, R52.reuse, R58, R16 ;  /* 0x0000003a3410723c */ /* 0x040fe20000041810 */
[----:B------:R-:W-:Y:S07]  /*2b10*/  LDSM.16.M88.4 R56, [R168+0x8080] ;  /* 0x00808000a838783b */ /* 0x000fee0000000200 */
[-C--:B----4-:R-:W-:Y:S08]  /*2b20*/  HMMA.16816.F32.BF16 R20, R52, R160.reuse, R20 ;  /* 0x000000a03414723c */ /* 0x090ff00000041814 */
[C---:B------:R-:W-:Y:S08]  /*2b30*/  HMMA.16816.F32.BF16 R24, R156.reuse, R160, R24 ;  /* 0x000000a09c18723c */ /* 0x040ff00000041818 */
[-C--:B------:R-:W-:Y:S01]  /*2b40*/  HMMA.16816.F32.BF16 R28, R156, R162.reuse, R28 ;  /* 0x000000a29c1c723c */ /* 0x080fe2000004181c */
[----:B------:R-:W3:Y:S07]  /*2b50*/  LDSM.16.M88.4 R156, [R221+0x4080] ;  /* 0x00408000dd9c783b */ /* 0x000eee0000000200 */
[----:B------:R-:W-:Y:S01]  /*2b60*/  HMMA.16816.F32.BF16 R32, R52, R162, R32 ;  /* 0x000000a23420723c */ /* 0x000fe20000041820 */
[----:B------:R-:W4:Y:S05]  /*2b70*/  LDSM.16.M88.4 R52, [R2+0x8880] ;  /* 0x008880000234783b */ /* 0x000f2a0000000200 */
[----:B------:R-:W-:Y:S02]  /*2b80*/  LDS R2, [R181.X4+0xf080] ;  /* 0x00f08000b5027984 */ /* 0x000fe40000004800 */
[-C--:B-1----:R-:W-:Y:S08]  /*2b90*/  HMMA.16816.F32.BF16 R4, R36, R40.reuse, R4 ;  /* 0x000000282404723c */ /* 0x082ff00000041804 */
[C---:B------:R-:W-:Y:S08]  /*2ba0*/  HMMA.16816.F32.BF16 R8, R44.reuse, R40, R8 ;  /* 0x000000282c08723c */ /* 0x040ff00000041808 */
[-C--:B------:R-:W-:Y:S08]  /*2bb0*/  HMMA.16816.F32.BF16 R12, R44, R42.reuse, R12 ;  /* 0x0000002a2c0c723c */ /* 0x080ff0000004180c */
[C---:B------:R-:W-:Y:S08]  /*2bc0*/  HMMA.16816.F32.BF16 R16, R36.reuse, R42, R16 ;  /* 0x0000002a2410723c */ /* 0x040ff00000041810 */
[-C--:B--2---:R-:W-:Y:S08]  /*2bd0*/  HMMA.16816.F32.BF16 R20, R36, R48.reuse, R20 ;  /* 0x000000302414723c */ /* 0x084ff00000041814 */
[C---:B------:R-:W-:Y:S01]  /*2be0*/  HMMA.16816.F32.BF16 R24, R44.reuse, R48, R24 ;  /* 0x000000302c18723c */ /* 0x040fe20000041818 */
[----:B------:R-:W-:Y:S07]  /*2bf0*/  LDS R49, [R181.X4+0xf0a0] ;  /* 0x00f0a000b5317984 */ /* 0x000fee0000004800 */
[-C--:B------:R-:W-:Y:S08]  /*2c00*/  HMMA.16816.F32.BF16 R28, R44, R50.reuse, R28 ;  /* 0x000000322c1c723c */ /* 0x080ff0000004181c */
[----:B------:R-:W-:Y:S01]  /*2c10*/  HMMA.16816.F32.BF16 R32, R36, R50, R32 ;  /* 0x000000322420723c */ /* 0x000fe20000041820 */
[----:B------:R-:W1:Y:S05]  /*2c20*/  LDSM.16.M88.4 R36, [R221+0x5080] ;  /* 0x00508000dd24783b */ /* 0x000e6a0000000200 */
[----:B------:R2:W2:Y:S02]  /*2c30*/  LDS R51, [R181.X4+0xf100] ;  /* 0x00f10000b5337984 */ /* 0x0004a40000004800 */
[-C--:B---3--:R-:W-:Y:S03]  /*2c40*/  HMMA.16816.F32.BF16 R4, R56, R156.reuse, R4 ;  /* 0x0000009c3804723c */ /* 0x088fe60000041804 */
[----:B------:R3:W2:Y:S01]  /*2c50*/  LDS R50, [R181.X4+0xf120] ;  /* 0x00f12000b5327984 */ /* 0x0006a20000004800 */
[----:B------:R-:W-:Y:S04]  /*2c60*/  DEPBAR.LE SB0, 0x0 ;  /* 0x000080000000791a */ /* 0x000fe80000000000 */
[C---:B----4-:R-:W-:Y:S01]  /*2c70*/  HMMA.16816.F32.BF16 R8, R52.reuse, R156, R8 ;  /* 0x0000009c3408723c */ /* 0x050fe20000041808 */
[----:B------:R-:W-:Y:S07]  /*2c80*/  BAR.SYNC.DEFER_BLOCKING 0x0 ;  /* 0x0000000000007b1d */ /* 0x000fee0000010000 */
[-C--:B------:R-:W-:Y:S08]  /*2c90*/  HMMA.16816.F32.BF16 R12, R52, R158.reuse, R12 ;  /* 0x0000009e340c723c */ /* 0x080ff0000004180c */
[C---:B------:R-:W-:Y:S08]  /*2ca0*/  HMMA.16816.F32.BF16 R16, R56.reuse, R158, R16 ;  /* 0x0000009e3810723c */ /* 0x040ff00000041810 */
[-C--:B-1----:R-:W-:Y:S01]  /*2cb0*/  HMMA.16816.F32.BF16 R20, R56, R36.reuse, R20 ;  /* 0x000000243814723c */ /* 0x082fe20000041814 */
[----:B------:R3:W1:Y:S05]  /*2cc0*/  LDSM.16.M88.4 R160, [R0+0xc080] ;  /* 0x00c0800000a0783b */ /* 0x00066a0000000200 */
[----:B------:R3:W4:Y:S02]  /*2cd0*/  LDSM.16.M88.4 R168, [R0+0xc880] ;  /* 0x00c8800000a8783b */ /* 0x0007240000000200 */
[C---:B------:R-:W-:Y:S03]  /*2ce0*/  HMMA.16816.F32.BF16 R24, R52.reuse, R36, R24 ;  /* 0x000000243418723c */ /* 0x040fe60000041818 */
[----:B------:R3:W1:Y:S05]  /*2cf0*/  LDSM.16.M88.4 R156, [R229] ;  /* 0x00000000e59c783b */ /* 0x00066a0000000200 */
[-C--:B------:R-:W-:Y:S01]  /*2d00*/  HMMA.16816.F32.BF16 R28, R52, R38.reuse, R28 ;  /* 0x00000026341c723c */ /* 0x080fe2000004181c */
[----:B------:R3:W1:Y:S07]  /*2d10*/  LDSM.16.M88.4 R180, [R229+0x800] ;  /* 0x00080000e5b4783b */ /* 0x00066e0000000200 */
[----:B------:R-:W-:Y:S01]  /*2d20*/  HMMA.16816.F32.BF16 R32, R56, R38, R32 ;  /* 0x000000263820723c */ /* 0x000fe20000041820 */
[----:B------:R-:W-:-:S07]  /*2d30*/  @P0 BRA `(.L_x_457) ;  /* 0x000002a000000947 */ /* 0x000fce0003800000 */
[C---:B--2---:R-:W-:Y:S01]  /*2d40*/  LOP3.LUT P6, RZ, R245.reuse, 0x1, RZ, 0xc0, !PT ;  /* 0x00000001f5ff7812 */ /* 0x044fe200078cc0ff */
[----:B------:R-:W2:Y:S01]  /*2d50*/  LDL.64 R46, [R1+0x10] ;  /* 0x00001000012e7983 */ /* 0x000ea20000100a00 */
[----:B------:R-:W-:Y:S01]  /*2d60*/  LOP3.LUT P5, RZ, R245, 0x2, RZ, 0xc0, !PT ;  /* 0x00000002f5ff7812 */ /* 0x000fe200078ac0ff */
[----:B------:R-:W-:Y:S01]  /*2d70*/  USHF.R.S32.HI UR21, URZ, 0x1f, UR22 ;  /* 0x0000001f3f157899 */ /* 0x000fe20008011416 */
[----:B------:R-:W-:Y:S01]  /*2d80*/  IADD3 R37, R237, 0x6080, RZ ;  /* 0x00006080ed257810 */ /* 0x000fe20007ffe0ff */
[----:B------:R-:W5:Y:S01]  /*2d90*/  LDL.64 R42, [R1] ;  /* 0x00000000012a7983 */ /* 0x000f620000100a00 */
[----:B------:R-:W-:Y:S01]  /*2da0*/  ULDC.64 UR6, c[0x0][0x178] ;  /* 0x00005e0000067ab9 */ /* 0x000fe20000000a00 */
[----:B------:R-:W-:Y:S01]  /*2db0*/  IMAD.U32 R41, RZ, RZ, UR16 ;  /* 0x00000010ff297e24 */ /* 0x000fe2000f8e00ff */
[----:B------:R-:W-:Y:S02]  /*2dc0*/  UIMAD UR21, UR21, UR6, URZ ;  /* 0x00000006151572a4 */ /* 0x000fe4000f8e023f */
[----:B------:R-:W-:Y:S02]  /*2dd0*/  UIMAD.WIDE.U32 UR24, UR22, UR6, URZ ;  /* 0x00000006161872a5 */ /* 0x000fe4000f8e003f */
[----:B------:R-:W-:Y:S01]  /*2de0*/  @!P3 LEA R41, R41, 0x40, 0x6 ;  /* 0x000000402929b811 */ /* 0x000fe200078e30ff */
[----:B------:R-:W-:Y:S02]  /*2df0*/  UIMAD UR21, UR22, UR7, UR21 ;  /* 0x00000007161572a4 */ /* 0x000fe4000f8e0215 */
[----:B------:R-:W-:Y:S01]  /*2e00*/  UIMAD UR22, UR22, UR17, UR13 ;  /* 0x00000011161672a4 */ /* 0x000fe2000f8e020d */
[----:B------:R-:W-:Y:S01]  /*2e10*/  IMAD.U32 R3, RZ, RZ, UR24 ;  /* 0x00000018ff037e24 */ /* 0x000fe2000f8e00ff */
[----:B------:R-:W-:Y:S01]  /*2e20*/  UIADD3 UR21, UR25, UR21, URZ ;  /* 0x0000001519157290 */ /* 0x000fe2000fffe03f */
[----:B------:R-:W-:Y:S03]  /*2e30*/  IMAD.U32 R39, RZ, RZ, UR24 ;  /* 0x00000018ff277e24 */ /* 0x000fe6000f8e00ff */
[----:B------:R-:W-:Y:S01]  /*2e40*/  LEA R40, P1, R3, R242, 0x6 ;  /* 0x000000f203287211 */ /* 0x000fe200078230ff */
[----:B------:R-:W-:Y:S02]  /*2e50*/  IMAD.U32 R3, RZ, RZ, UR19 ;  /* 0x00000013ff037e24 */ /* 0x000fe4000f8e00ff */
[----:B------:R-:W-:Y:S05]  /*2e60*/  IMAD.U32 R36, RZ, RZ, UR21 ;  /* 0x00000015ff247e24 */ /* 0x000fea000f8e00ff */
[----:B------:R-:W-:Y:S01]  /*2e70*/  LEA.HI.X R39, R39, R233, R36, 0x6, P1 ;  /* 0x000000e927277211 */ /* 0x000fe200008f3424 */
[----:B------:R-:W-:Y:S04]  /*2e80*/  IMAD.U32 R36, RZ, RZ, UR19 ;  /* 0x00000013ff247e24 */ /* 0x000fe8000f8e00ff */
[----:B------:R-:W-:Y:S01]  /*2e90*/  IMAD R37, R36, 0x3000, R37 ;  /* 0x0000300024257824 */ /* 0x000fe200078e0225 */
[C---:B--2---:R-:W-:Y:S02]  /*2ea0*/  ISETP.GE.OR P6, PT, R46.reuse, UR22, !P6 ;  /* 0x000000162e007c0c */ /* 0x044fe4000f7c6670 */
[C---:B------:R-:W-:Y:S02]  /*2eb0*/  ISETP.LT.AND P4, PT, R46.reuse, UR22, PT ;  /* 0x000000162e007c0c */ /* 0x040fe4000bf81270 */
[----:B------:R-:W-:Y:S01]  /*2ec0*/  ISETP.GE.OR P5, PT, R46, UR22, !P5 ;  /* 0x000000162e007c0c */ /* 0x000fe2000efa6670 */
[----:B-----5:R-:W-:Y:S01]  /*2ed0*/  IMAD.SHL.U32 R38, R42, 0x4, RZ ;  /* 0x000000042a267824 */ /* 0x020fe200078e00ff */
[C---:B------:R-:W-:Y:S02]  /*2ee0*/  LEA R46, P2, R40.reuse, c[0x0][0x160], 0x1 ;  /* 0x00005800282e7a11 */ /* 0x040fe400078408ff */
[----:B------:R-:W-:Y:S01]  /*2ef0*/  ISETP.GE.OR P4, PT, R239, c[0x0][0x16c], !P4 ;  /* 0x00005b00ef007a0c */ /* 0x000fe20006786670 */
[----:B------:R-:W-:Y:S01]  /*2f00*/  @!P3 IMAD R3, R3, 0x40, R38 ;  /* 0x000000400303b824 */ /* 0x000fe200078e0226 */
[----:B------:R-:W-:Y:S02]  /*2f10*/  LEA.HI.X R47, R40, c[0x0][0x164], R39, 0x1, P2 ;  /* 0x00005900282f7a11 */ /* 0x000fe400010f0c27 */
[----:B------:R-:W-:Y:S01]  /*2f20*/  @!P3 IADD3 R42, P1, R41, R250, RZ ;  /* 0x000000fa292ab210 */ /* 0x000fe20007f3e0ff */
[----:B------:R-:W-:Y:S02]  /*2f30*/  @!P3 IMAD.SHL.U32 R39, R3, 0x4, RZ ;  /* 0x000000040327b824 */ /* 0x000fe400078e00ff */
[----:B------:R-:W-:Y:S01]  /*2f40*/  @!PT LDS RZ, [RZ] ;  /* 0x00000000fffff984 */ /* 0x000fe20000000800 */
[----:B------:R-:W-:Y:S01]  /*2f50*/  @!PT LDS RZ, [RZ] ;  /* 0x00000000fffff984 */ /* 0x000fe20000000800 */
[----:B------:R-:W-:Y:S01]  /*2f60*/  @!PT LDS RZ, [RZ] ;  /* 0x00000000fffff984 */ /* 0x000fe20000000800 */
[----:B------:R2:W-:Y:S01]  /*2f70*/  LDGSTS.E.BYPASS.LTC128B.128 [R37], [R46.64], !P6 ;  /* 0x000000002e257fae */ /* 0x0005e2000f101d4e */
[----:B------:R-:W-:Y:S02]  /*2f80*/  @!P3 LEA.HI.X.SX32 R41, R41, R235, 0x1, P1 ;  /* 0x000000eb2929b211 */ /* 0x000fe400008f0eff */
[C---:B------:R-:W-:Y:S01]  /*2f90*/  @!P3 LEA R44, P1, R42.reuse, c[0x0][0x258], 0x2 ;  /* 0x000096002a2cba11 */ /* 0x040fe200078210ff */
[----:B------:R2:W-:Y:S03]  /*2fa0*/  LDGSTS.E.BYPASS.LTC128B.128 [R37+0x1000], [R46.64+0x40], !P5 ;  /* 0x010000402e257fae */ /* 0x0005e6000e901d4e */
[----:B------:R-:W-:Y:S01]  /*2fb0*/  @!P3 LEA.HI.X R45, R42, c[0x0][0x25c], R41, 0x2, P1 ;  /* 0x000097002a2dba11 */ /* 0x000fe200008f1429 */
[----:B------:R2:W-:Y:S04]  /*2fc0*/  LDGSTS.E.BYPASS.LTC128B.128 [R37+0x2000], [R46.64+0x80], !P4 ;  /* 0x020000802e257fae */ /* 0x0005e8000e101d4e */
[----:B------:R2:W-:Y:S04]  /*2fd0*/  @!P3 LDGSTS.E.BYPASS.LTC128B.128 [R39+0xf080], [R44.64] ;  /* 0x0f0800002c27bfae */ /* 0x0005e8000b901d4e */
.L_x_457:
[----:B--2---:R-:W2:Y:S01]  /*2fe0*/  LDL R36, [R1+0x18] ;  /* 0x0000180001247983 */ /* 0x004ea20000100800 */
[----:B------:R-:W-:Y:S02]  /*2ff0*/  ULEA UR6, UR16, 0x1, 0x6 ;  /* 0x0000000110067891 */ /* 0x000fe4000f8e303f */
[----:B------:R-:W-:Y:S01]  /*3000*/  UIADD3 UR16, UR16, 0x1, URZ ;  /* 0x0000000110107890 */ /* 0x000fe2000fffe03f */
[----:B------:R-:W-:Y:S01]  /*3010*/  STL [R1+0x20], R109 ;  /* 0x0000206d01007387 */ /* 0x000fe20000100800 */
[----:B------:R-:W-:Y:S03]  /*3020*/  UIADD3 UR6, UR6, UR5, -UR8 ;  /* 0x0000000506067290 */ /* 0x000fe6000fffe808 */
[----:B------:R3:W-:Y:S03]  /*3030*/  STL [R1+0x1c], R108 ;  /* 0x00001c6c01007387 */ /* 0x0007e60000100800 */
[----:B------:R-:W-:Y:S01]  /*3040*/  IMAD.U32 R40, RZ, RZ, UR6 ;  /* 0x00000006ff287e24 */ /* 0x000fe2000f8e00ff */
[----:B------:R-:W0:Y:S04]  /*3050*/  LDGDEPBAR ;  /* 0x00000000000079af */ /* 0x000e280000000000 */
[----:B------:R-:W-:Y:S05]  /*3060*/  IADD3 R41, R247, -c[0x0][0x168], R40 ;  /* 0x80005a00f7297a10 */ /* 0x000fea0007ffe028 */
[----:B------:R-:W-:Y:S05]  /*3070*/  IMAD.IADD R41, R41, 0x1, -R252 ;  /* 0x0000000129297824 */ /* 0x000fea00078e0afc */
[C---:B------:R-:W-:Y:S02]  /*3080*/  IADD3 R40, R41.reuse, 0x8, RZ ;  /* 0x0000000829287810 */ /* 0x040fe40007ffe0ff */
[----:B------:R-:W-:Y:S02]  /*3090*/  IADD3 R43, R41, 0x20, RZ ;  /* 0x00000020292b7810 */ /* 0x000fe40007ffe0ff */
[C---:B--2---:R-:W-:Y:S02]  /*30a0*/  IMNMX R40, R36.reuse, R40, PT ;  /* 0x0000002824287217 */ /* 0x044fe40003800200 */
[----:B------:R-:W-:Y:S02]  /*30b0*/  IMNMX R42, R36, R41, PT ;  /* 0x00000029242a7217 */ /* 0x000fe40003800200 */
[----:B------:R-:W-:Y:S02]  /*30c0*/  ISETP.GT.AND P1, PT, R40, 0x1, PT ;  /* 0x000000012800780c */ /* 0x000fe40003f24270 */
[C---:B------:R-:W-:Y:S02]  /*30d0*/  ISETP.GT.AND P5, PT, R42.reuse, RZ, PT ;  /* 0x000000ff2a00720c */ /* 0x040fe40003fa4270 */
[----:B------:R-:W-:Y:S02]  /*30e0*/  FSEL R44, R7, -INF , P1 ;  /* 0xff800000072c7808 */ /* 0x000fe40000800000 */
[----:B------:R-:W-:Y:S02]  /*30f0*/  ISETP.GT.AND P1, PT, R42, 0x20, PT ;  /* 0x000000202a00780c */ /* 0x000fe40003f24270 */
[----:B------:R-:W-:Y:S01]  /*3100*/  ISETP.GT.AND P2, PT, R40, RZ, PT ;  /* 0x000000ff2800720c */ /* 0x000fe20003f44270 */
[--C-:B---3--:R-:W-:Y:S01]  /*3110*/  FFMA.FTZ R108, R44, c[0x0][0x29c], -R49.reuse ;  /* 0x0000a7002c6c7a23 */ /* 0x108fe20000010831 */
[----:B------:R-:W-:Y:S02]  /*3120*/  FSEL R56, R16, -INF , P1 ;  /* 0xff80000010387808 */ /* 0x000fe40000800000 */
[----:B------:R-:W-:Y:S02]  /*3130*/  ISETP.GT.AND P1, PT, R40, 0x21, PT ;  /* 0x000000212800780c */ /* 0x000fe40003f24270 */
[----:B------:R-:W-:Y:S02]  /*3140*/  ISETP.GT.AND P4, PT, R42, 0x1, PT ;  /* 0x000000012a00780c */ /* 0x000fe40003f84270 */
[----:B------:R-:W-:Y:S02]  /*3150*/  FSEL R52, R4, -INF , P5 ;  /* 0xff80000004347808 */ /* 0x000fe40002800000 */
[----:B------:R-:W-:Y:S02]  /*3160*/  ISETP.GT.AND P5, PT, R40, 0x20, PT ;  /* 0x000000202800780c */ /* 0x000fe40003fa4270 */
[----:B------:R-:W-:Y:S02]  /*3170*/  ISETP.GT.AND P6, PT, R42, 0x21, PT ;  /* 0x000000212a00780c */ /* 0x000fe40003fc4270 */
[----:B------:R-:W-:Y:S02]  /*3180*/  FSEL R46, R6, -INF , P2 ;  /* 0xff800000062e7808 */ /* 0x000fe40001000000 */
[----:B------:R-:W-:Y:S02]  /*3190*/  FSEL R47, R19, -INF , P1 ;  /* 0xff800000132f7808 */ /* 0x000fe40000800000 */
[----:B------:R-:W-:Y:S01]  /*31a0*/  FSEL R54, R17, -INF , P6 ;  /* 0xff80000011367808 */ /* 0x000fe20003000000 */
[--C-:B------:R-:W-:Y:S01]  /*31b0*/  FFMA.FTZ R109, R46, c[0x0][0x29c], -R49.reuse ;  /* 0x0000a7002e6d7a23 */ /* 0x100fe20000010831 */
[----:B------:R-:W-:Y:S02]  /*31c0*/  ISETP.GT.AND P1, PT, R40, 0x40, PT ;  /* 0x000000402800780c */ /* 0x000fe40003f24270 */
[----:B------:R-:W-:Y:S01]  /*31d0*/  FSEL R3, R5, -INF , P4 ;  /* 0xff80000005037808 */ /* 0x000fe20002000000 */
[--C-:B------:R-:W-:Y:S01]  /*31e0*/  FFMA.FTZ R7, R54, c[0x0][0x29c], -R2.reuse ;  /* 0x0000a70036077a23 */ /* 0x100fe20000010802 */
[C---:B------:R-:W-:Y:S02]  /*31f0*/  ISETP.GT.AND P4, PT, R42.reuse, 0x40, PT ;  /* 0x000000402a00780c */ /* 0x040fe40003f84270 */
[C---:B------:R-:W-:Y:S02]  /*3200*/  ISETP.GT.AND P2, PT, R42.reuse, 0x41, PT ;  /* 0x000000412a00780c */ /* 0x040fe40003f44270 */
[----:B------:R-:W-:Y:S02]  /*3210*/  ISETP.GT.AND P6, PT, R42, 0x60, PT ;  /* 0x000000602a00780c */ /* 0x000fe40003fc4270 */
[----:B------:R-:W-:Y:S02]  /*3220*/  FSEL R18, R18, -INF , P5 ;  /* 0xff80000012127808 */ /* 0x000fe40002800000 */
[----:B------:R-:W-:Y:S02]  /*3230*/  ISETP.GT.AND P5, PT, R42, 0x61, PT ;  /* 0x000000612a00780c */ /* 0x000fe40003fa4270 */
[----:B------:R-:W-:Y:S01]  /*3240*/  IADD3 R42, R41, 0x28, RZ ;  /* 0x00000028292a7810 */ /* 0x000fe20007ffe0ff */
[--C-:B------:R-:W-:Y:S01]  /*3250*/  FFMA.FTZ R4, R18, c[0x0][0x29c], -R49.reuse ;  /* 0x0000a70012047a23 */ /* 0x100fe20000010831 */
[----:B------:R-:W-:Y:S02]  /*3260*/  FSEL R6, R20, -INF , P4 ;  /* 0xff80000014067808 */ /* 0x000fe40002000000 */
[----:B------:R-:W-:Y:S02]  /*3270*/  ISETP.GT.AND P4, PT, R40, 0x41, PT ;  /* 0x000000412800780c */ /* 0x000fe40003f84270 */
[----:B------:R-:W-:Y:S01]  /*3280*/  FSEL R5, R21, -INF , P2 ;  /* 0xff80000015057808 */ /* 0x000fe20001000000 */
[--C-:B------:R-:W-:Y:S01]  /*3290*/  FFMA.FTZ R6, R6, c[0x0][0x29c], -R2.reuse ;  /* 0x0000a70006067a23 */ /* 0x100fe20000010802 */
[----:B------:R-:W-:Y:S02]  /*32a0*/  ISETP.GT.AND P2, PT, R40, 0x60, PT ;  /* 0x000000602800780c */ /* 0x000fe40003f44270 */
[----:B------:R-:W-:Y:S01]  /*32b0*/  FSEL R17, R22, -INF , P1 ;  /* 0xff80000016117808 */ /* 0x000fe20000800000 */
[--C-:B------:R-:W-:Y:S01]  /*32c0*/  FFMA.FTZ R5, R5, c[0x0][0x29c], -R2.reuse ;  /* 0x0000a70005057a23 */ /* 0x100fe20000010802 */
[----:B------:R-:W-:Y:S02]  /*32d0*/  ISETP.GT.AND P1, PT, R40, 0x61, PT ;  /* 0x000000612800780c */ /* 0x000fe40003f24270 */
[C---:B------:R-:W-:Y:S01]  /*32e0*/  IMNMX R40, R36.reuse, R42, PT ;  /* 0x0000002a24287217 */ /* 0x040fe20003800200 */
[--C-:B------:R-:W-:Y:S01]  /*32f0*/  FFMA.FTZ R20, R17, c[0x0][0x29c], -R49.reuse ;  /* 0x0000a70011147a23 */ /* 0x100fe20000010831 */
[----:B------:R-:W-:Y:S02]  /*3300*/  IMNMX R41, R36, R43, PT ;  /* 0x0000002b24297217 */ /* 0x000fe40003800200 */
[-C--:B-1----:R-:W-:Y:S03]  /*3310*/  HMMA.16816.F32.BF16 R36, R160, R164.reuse, RZ ;  /* 0x000000a4a024723c */ /* 0x082fe600000418ff */
[----:B------:R-:W-:Y:S02]  /*3320*/  FSEL R19, R34, -INF , P2 ;  /* 0xff80000022137808 */ /* 0x000fe40001000000 */
[C---:B------:R-:W-:Y:S02]  /*3330*/  ISETP.GT.AND P2, PT, R40.reuse, RZ, PT ;  /* 0x000000ff2800720c */ /* 0x040fe40003f44270 */
[----:B------:R-:W-:Y:S02]  /*3340*/  FSEL R35, R35, -INF , P1 ;  /* 0xff80000023237808 */ /* 0x000fe40000800000 */
[----:B------:R-:W-:Y:S03]  /*3350*/  ISETP.GT.AND P1, PT, R40, 0x1, PT ;  /* 0x000000012800780c */ /* 0x000fe60003f24270 */
[----:B------:R-:W-:Y:S02]  /*3360*/  FSEL R33, R33, -INF , P5 ;  /* 0xff80000021217808 */ /* 0x000fe40002800000 */
[----:B------:R-:W-:Y:S02]  /*3370*/  ISETP.GT.AND P5, PT, R41, RZ, PT ;  /* 0x000000ff2900720c */ /* 0x000fe40003fa4270 */
[----:B------:R-:W-:Y:S02]  /*3380*/  FSEL R55, R10, -INF , P2 ;  /* 0xff8000000a377808 */ /* 0x000fe40001000000 */
[----:B------:R-:W-:Y:S01]  /*3390*/  FSEL R53, R11, -INF , P1 ;  /* 0xff8000000b357808 */ /* 0x000fe20000800000 */
[----:B------:R-:W-:Y:S01]  /*33a0*/  FFMA.FTZ R11, R56, c[0x0][0x29c], -R2 ;  /* 0x0000a700380b7a23 */ /* 0x000fe20000010802 */
[----:B------:R-:W-:Y:S01]  /*33b0*/  ISETP.GT.AND P2, PT, R41, 0x20, PT ;  /* 0x000000202900780c */ /* 0x000fe20003f44270 */
[--C-:B------:R-:W-:Y:S01]  /*33c0*/  FFMA.FTZ R18, R55, c[0x0][0x29c], -R50.reuse ;  /* 0x0000a70037127a23 */ /* 0x100fe20000010832 */
[----:B------:R-:W-:Y:S01]  /*33d0*/  ISETP.GT.AND P1, PT, R40, 0x21, PT ;  /* 0x000000212800780c */ /* 0x000fe20003f24270 */
[----:B------:R-:W-:Y:S01]  /*33e0*/  FFMA.FTZ R17, R53, c[0x0][0x29c], -R50 ;  /* 0x0000a70035117a23 */ /* 0x000fe20000010832 */
[----:B------:R-:W-:Y:S02]  /*33f0*/  FSEL R22, R23, -INF , P4 ;  /* 0xff80000017167808 */ /* 0x000fe40002000000 */
[----:B------:R-:W-:Y:S01]  /*3400*/  ISETP.GT.AND P4, PT, R41, 0x1, PT ;  /* 0x000000012900780c */ /* 0x000fe20003f84270 */
[----:B------:R-:W-:Y:S01]  /*3410*/  MUFU.EX2 R18, R18 ;  /* 0x0000001200127308 */ /* 0x000fe20000000800 */
[----:B------:R-:W-:Y:S01]  /*3420*/  FSEL R45, R8, -INF , P5 ;  /* 0xff800000082d7808 */ /* 0x000fe20002800000 */
[--C-:B------:R-:W-:Y:S01]  /*3430*/  FFMA.FTZ R16, R22, c[0x0][0x29c], -R49.reuse ;  /* 0x0000a70016107a23 */ /* 0x100fe20000010831 */
[----:B------:R-:W-:Y:S01]  /*3440*/  FSEL R21, R32, -INF , P6 ;  /* 0xff80000020157808 */ /* 0x000fe20003000000 */
[--C-:B------:R-:W-:Y:S01]  /*3450*/  FFMA.FTZ R32, R47, c[0x0][0x29c], -R49.reuse ;  /* 0x0000a7002f207a23 */ /* 0x100fe20000010831 */
[----:B------:R-:W-:Y:S01]  /*3460*/  FSEL R58, R9, -INF , P4 ;  /* 0xff800000093a7808 */ /* 0x000fe20002000000 */
[----:B------:R-:W-:Y:S01]  /*3470*/  FFMA.FTZ R8, R35, c[0x0][0x29c], -R49 ;  /* 0x0000a70023087a23 */ /* 0x000fe20000010831 */
[C---:B------:R-:W-:Y:S02]  /*3480*/  ISETP.GT.AND P6, PT, R41.reuse, 0x21, PT ;  /* 0x000000212900780c */ /* 0x040fe40003fc4270 */
[----:B------:R-:W-:Y:S01]  /*3490*/  ISETP.GT.AND P5, PT, R40, 0x20, PT ;  /* 0x000000202800780c */ /* 0x000fe20003fa4270 */
[----:B------:R-:W-:Y:S01]  /*34a0*/  FFMA.FTZ R35, R58, c[0x0][0x29c], -R51 ;  /* 0x0000a7003a237a23 */ /* 0x000fe20000010833 */
[----:B------:R-:W-:Y:S01]  /*34b0*/  ISETP.GT.AND P4, PT, R41, 0x40, PT ;  /* 0x000000402900780c */ /* 0x000fe20003f84270 */
[----:B------:R-:W-:Y:S01]  /*34c0*/  MUFU.EX2 R8, R8 ;  /* 0x0000000800087308 */ /* 0x000fe20000000800 */
[----:B------:R-:W-:Y:S01]  /*34d0*/  FSEL R34, R12, -INF , P2 ;  /* 0xff8000000c227808 */ /* 0x000fe20001000000 */
[----:B------:R-:W-:Y:S01]  /*34e0*/  FFMA.FTZ R12, R19, c[0x0][0x29c], -R49 ;  /* 0x0000a700130c7a23 */ /* 0x000fe20000010831 */
[----:B------:R-:W-:Y:S01]  /*34f0*/  ISETP.GT.AND P2, PT, R41, 0x41, PT ;  /* 0x000000412900780c */ /* 0x000fe20003f44270 */
[----:B------:R-:W-:Y:S01]  /*3500*/  IMAD.MOV.U32 R49, RZ, RZ, R4 ;  /* 0x000000ffff317224 */ /* 0x000fe200078e0004 */
[----:B------:R-:W-:Y:S01]  /*3510*/  FSEL R57, R15, -INF , P1 ;  /* 0xff8000000f397808 */ /* 0x000fe20000800000 */
[--C-:B------:R-:W-:Y:S01]  /*3520*/  FFMA.FTZ R15, R52, c[0x0][0x29c], -R2.reuse ;  /* 0x0000a700340f7a23 */ /* 0x100fe20000010802 */
[----:B------:R-:W-:Y:S01]  /*3530*/  ISETP.GT.AND P1, PT, R40, 0x40, PT ;  /* 0x000000402800780c */ /* 0x000fe20003f24270 */
[--C-:B------:R-:W-:Y:S01]  /*3540*/  FFMA.FTZ R4, R45, c[0x0][0x29c], -R51.reuse ;  /* 0x0000a7002d047a23 */ /* 0x100fe20000010833 */
[----:B------:R-:W-:Y:S01]  /*3550*/  FSEL R10, R13, -INF , P6 ;  /* 0xff8000000d0a7808 */ /* 0x000fe20003000000 */
[--C-:B------:R-:W-:Y:S01]  /*3560*/  FFMA.FTZ R13, R3, c[0x0][0x29c], -R2.reuse ;  /* 0x0000a700030d7a23 */ /* 0x100fe20000010802 */
[----:B------:R-:W-:Y:S01]  /*3570*/  ISETP.GT.AND P6, PT, R41, 0x60, PT ;  /* 0x000000602900780c */ /* 0x000fe20003fc4270 */
[--C-:B------:R-:W-:Y:S01]  /*3580*/  FFMA.FTZ R3, R21, c[0x0][0x29c], -R2.reuse ;  /* 0x0000a70015037a23 */ /* 0x100fe20000010802 */
[----:B------:R-:W-:Y:S01]  /*3590*/  FSEL R59, R14, -INF , P5 ;  /* 0xff8000000e3b7808 */ /* 0x000fe20002800000 */
[--C-:B------:R-:W-:Y:S01]  /*35a0*/  FFMA.FTZ R34, R34, c[0x0][0x29c], -R51.reuse ;  /* 0x0000a70022227a23 */ /* 0x100fe20000010833 */
[----:B------:R-:W-:Y:S01]  /*35b0*/  ISETP.GT.AND P5, PT, R41, 0x61, PT ;  /* 0x000000612900780c */ /* 0x000fe20003fa4270 */
[----:B------:R-:W-:Y:S01]  /*35c0*/  FFMA.FTZ R2, R33, c[0x0][0x29c], -R2 ;  /* 0x0000a70021027a23 */ /* 0x000fe20000010802 */
[----:B------:R-:W-:Y:S01]  /*35d0*/  FSEL R23, R24, -INF , P4 ;  /* 0xff80000018177808 */ /* 0x000fe20002000000 */
[--C-:B------:R-:W-:Y:S01]  /*35e0*/  FFMA.FTZ R33, R10, c[0x0][0x29c], -R51.reuse ;  /* 0x0000a7000a217a23 */ /* 0x100fe20000010833 */
[C---:B------:R-:W-:Y:S01]  /*35f0*/  ISETP.GT.AND P4, PT, R40.reuse, 0x41, PT ;  /* 0x000000412800780c */ /* 0x040fe20003f84270 */
[----:B------:R-:W-:Y:S01]  /*3600*/  MUFU.EX2 R3, R3 ;  /* 0x0000000300037308 */ /* 0x000fe20000000800 */
[----:B------:R-:W-:Y:S01]  /*3610*/  FSEL R14, R25, -INF , P2 ;  /* 0xff800000190e7808 */ /* 0x000fe20001000000 */
[--C-:B------:R-:W-:Y:S01]  /*3620*/  FFMA.FTZ R23, R23, c[0x0][0x29c], -R51.reuse ;  /* 0x0000a70017177a23 */ /* 0x100fe20000010833 */
[----:B------:R-:W-:Y:S02]  /*3630*/  ISETP.GT.AND P2, PT, R40, 0x60, PT ;  /* 0x000000602800780c */ /* 0x000fe40003f44270 */
[----:B------:R-:W-:Y:S01]  /*3640*/  FSEL R48, R26, -INF , P1 ;  /* 0xff8000001a307808 */ /* 0x000fe20000800000 */
[----:B------:R-:W-:Y:S01]  /*3650*/  FFMA.FTZ R22, R14, c[0x0][0x29c], -R51 ;  /* 0x0000a7000e167a23 */ /* 0x000fe20000010833 */
[----:B------:R-:W-:Y:S01]  /*3660*/  ISETP.GT.AND P1, PT, R40, 0x61, PT ;  /* 0x000000612800780c */ /* 0x000fe20003f24270 */
[--C-:B------:R-:W-:Y:S01]  /*3670*/  FFMA.FTZ R14, R57, c[0x0][0x29c], -R50.reuse ;  /* 0x0000a700390e7a23 */ /* 0x100fe20000010832 */
[C---:B----4-:R-:W-:Y:S01]  /*3680*/  HMMA.16816.F32.BF16 R40, R168.reuse, R164, RZ ;  /* 0x000000a4a828723c */ /* 0x050fe200000418ff */
[----:B------:R-:W-:Y:S01]  /*3690*/  MUFU.EX2 R2, R2 ;  /* 0x0000000200027308 */ /* 0x000fe20000000800 */
[----:B------:R-:W-:Y:S01]  /*36a0*/  FSEL R52, R27, -INF , P4 ;  /* 0xff8000001b347808 */ /* 0x000fe20002000000 */
[----:B------:R-:W-:Y:S01]  /*36b0*/  IMAD.MOV.U32 R57, RZ, RZ, R11 ;  /* 0x000000ffff397224 */ /* 0x000fe200078e000b */
[----:B------:R-:W-:Y:S02]  /*36c0*/  FSEL R21, R28, -INF , P6 ;  /* 0xff8000001c157808 */ /* 0x000fe40003000000 */
[----:B------:R-:W-:Y:S01]  /*36d0*/  FSEL R9, R29, -INF , P5 ;  /* 0xff8000001d097808 */ /* 0x000fe20002800000 */
[--C-:B------:R-:W-:Y:S01]  /*36e0*/  FFMA.FTZ R11, R52, c[0x0][0x29c], -R50.reuse ;  /* 0x0000a700340b7a23 */ /* 0x100fe20000010832 */
[-C--:B------:R-:W-:Y:S01]  /*36f0*/  HMMA.16816.F32.BF16 R24, R168, R166.reuse, RZ ;  /* 0x000000a6a818723c */ /* 0x080fe200000418ff */
[----:B------:R-:W-:Y:S02]  /*3700*/  FSEL R56, R30, -INF , P2 ;  /* 0xff8000001e387808 */ /* 0x000fe40001000000 */
[----:B------:R-:W-:Y:S01]  /*3710*/  MUFU.EX2 R4, R4 ;  /* 0x0000000400047308 */ /* 0x000fe20000000800 */
[----:B------:R-:W-:Y:S01]  /*3720*/  FSEL R54, R31, -INF , P1 ;  /* 0xff8000001f367808 */ /* 0x000fe20000800000 */
[----:B------:R-:W-:Y:S01]  /*3730*/  FFMA.FTZ R21, R21, c[0x0][0x29c], -R51 ;  /* 0x0000a70015157a23 */ /* 0x000fe20000010833 */
[----:B------:R-:W-:Y:S01]  /*3740*/  MOV R58, R15 ;  /* 0x0000000f003a7202 */ /* 0x000fe20000000f00 */
[--C-:B------:R-:W-:Y:S01]  /*3750*/  FFMA.FTZ R15, R59, c[0x0][0x29c], -R50.reuse ;  /* 0x0000a7003b0f7a23 */ /* 0x100fe20000010832 */
[C---:B------:R-:W-:Y:S04]  /*3760*/  HMMA.16816.F32.BF16 R28, R160.reuse, R166, RZ ;  /* 0x000000a6a01c723c */ /* 0x040fe800000418ff */
[----:B------:R-:W-:Y:S01]  /*3770*/  IMAD.MOV.U32 R59, RZ, RZ, R13 ;  /* 0x000000ffff3b7224 */ /* 0x000fe200078e000d */
[----:B------:R-:W-:Y:S01]  /*3780*/  MUFU.EX2 R35, R35 ;  /* 0x0000002300237308 */ /* 0x000fe20000000800 */
[--C-:B------:R-:W-:Y:S02]  /*3790*/  FFMA.FTZ R13, R48, c[0x0][0x29c], -R50.reuse ;  /* 0x0000a700300d7a23 */ /* 0x100fe40000010832 */
[-C--:B------:R-:W-:Y:S01]  /*37a0*/  HMMA.16816.F32.BF16 R44, R160, R172.reuse, RZ ;  /* 0x000000aca02c723c */ /* 0x080fe200000418ff */
[--C-:B------:R-:W-:Y:S03]  /*37b0*/  FFMA.FTZ R10, R56, c[0x0][0x29c], -R50.reuse ;  /* 0x0000a700380a7a23 */ /* 0x100fe60000010832 */
[----:B------:R-:W-:Y:S01]  /*37c0*/  MOV R56, R49 ;  /* 0x0000003100387202 */ /* 0x000fe20000000f00 */
[----:B------:R-:W-:Y:S02]  /*37d0*/  FFMA.FTZ R19, R9, c[0x0][0x29c], -R51 ;  /* 0x0000a70009137a23 */ /* 0x000fe40000010833 */
[----:B------:R-:W-:Y:S01]  /*37e0*/  FFMA.FTZ R9, R54, c[0x0][0x29c], -R50 ;  /* 0x0000a70036097a23 */ /* 0x000fe20000010832 */
[----:B------:R-:W-:Y:S01]  /*37f0*/  MUFU.EX2 R22, R22 ;  /* 0x0000001600167308 */ /* 0x000fe20000000800 */
[C---:B------:R-:W-:Y:S08]  /*3800*/  HMMA.16816.F32.BF16 R48, R168.reuse, R172, RZ ;  /* 0x000000aca830723c */ /* 0x040ff000000418ff */
[-C--:B------:R-:W-:Y:S01]  /*3810*/  HMMA.16816.F32.BF16 R52, R168, R174.reuse, RZ ;  /* 0x000000aea834723c */ /* 0x080fe200000418ff */
[----:B------:R-:W-:Y:S06]  /*3820*/  MUFU.EX2 R19, R19 ;  /* 0x0000001300137308 */ /* 0x000fec0000000800 */
[----:B------:R-:W-:Y:S01]  /*3830*/  IMAD.MOV.U32 R171, RZ, RZ, R56 ;  /* 0x000000ffffab7224 */ /* 0x000fe200078e0038 */
[----:B------:R-:W-:Y:S01]  /*3840*/  MOV R169, R59 ;  /* 0x0000003b00a97202 */ /* 0x000fe20000000f00 */
[----:B------:R-:W-:Y:S02]  /*3850*/  IMAD.MOV.U32 R170, RZ, RZ, R57 ;  /* 0x000000ffffaa7224 */ /* 0x000fe400078e0039 */
[----:B------:R-:W-:Y:S01]  /*3860*/  MUFU.EX2 R17, R17 ;  /* 0x0000001100117308 */ /* 0x000fe20000000800 */
[----:B------:R-:W-:Y:S02]  /*3870*/  IMAD.MOV.U32 R168, RZ, RZ, R58 ;  /* 0x000000ffffa87224 */ /* 0x000fe400078e003a */
[----:B------:R-:W-:Y:S07]  /*3880*/  HMMA.16816.F32.BF16 R56, R160, R174, RZ ;  /* 0x000000aea038723c */ /* 0x000fee00000418ff */
[----:B------:R-:W-:Y:S01]  /*3890*/  MOV R163, R108 ;  /* 0x0000006c00a37202 */ /* 0x000fe20000000f00 */
[-C--:B------:R-:W-:Y:S01]  /*38a0*/  HMMA.16816.F32.BF16 R36, R156, R176.reuse, R36 ;  /* 0x000000b09c24723c */ /* 0x080fe20000041824 */
[----:B------:R-:W1:Y:S04]  /*38b0*/  MUFU.EX2 R169, R169 ;  /* 0x000000a900a97308 */ /* 0x000e680000000800 */
[----:B------:R-:W-:Y:S02]  /*38c0*/  IMAD.MOV.U32 R162, RZ, RZ, R109 ;  /* 0x000000ffffa27224 */ /* 0x000fe400078e006d */
[----:B------:R2:W5:Y:S01]  /*38d0*/  LDL.LU R109, [R1+0x20] ;  /* 0x00002000016d7983 */ /* 0x0005620000300800 */
[C---:B------:R-:W-:Y:S03]  /*38e0*/  HMMA.16816.F32.BF16 R40, R180.reuse, R176, R40 ;  /* 0x000000b0b428723c */ /* 0x040fe60000041828 */
[----:B------:R2:W5:Y:S01]  /*38f0*/  LDL.LU R108, [R1+0x1c] ;  /* 0x00001c00016c7983 */ /* 0x0005620000300800 */
[----:B------:R-:W3:Y:S04]  /*3900*/  MUFU.EX2 R168, R168 ;  /* 0x000000a800a87308 */ /* 0x000ee80000000800 */
[-C--:B------:R-:W-:Y:S06]  /*3910*/  HMMA.16816.F32.BF16 R24, R180, R178.reuse, R24 ;  /* 0x000000b2b418723c */ /* 0x080fec0000041818 */
[----:B------:R-:W4:Y:S02]  /*3920*/  MUFU.EX2 R170, R170 ;  /* 0x000000aa00aa7308 */ /* 0x000f240000000800 */
[C---:B------:R-:W-:Y:S08]  /*3930*/  HMMA.16816.F32.BF16 R28, R156.reuse, R178, R28 ;  /* 0x000000b29c1c723c */ /* 0x040ff0000004181c */
[-C--:B------:R-:W-:Y:S01]  /*3940*/  HMMA.16816.F32.BF16 R44, R156, R184.reuse, R44 ;  /* 0x000000b89c2c723c */ /* 0x080fe2000004182c */
[----:B------:R-:W-:Y:S07]  /*3950*/  MUFU.EX2 R21, R21 ;  /* 0x0000001500157308 */ /* 0x000fee0000000800 */
[C---:B------:R-:W-:Y:S08]  /*3960*/  HMMA.16816.F32.BF16 R48, R180.reuse, R184, R48 ;  /* 0x000000b8b430723c */ /* 0x040ff00000041830 */
[-C--:B------:R-:W-:Y:S01]  /*3970*/  HMMA.16816.F32.BF16 R52, R180, R186.reuse, R52 ;  /* 0x000000bab434723c */ /* 0x080fe20000041834 */
[----:B------:R-:W1:Y:S06]  /*3980*/  MUFU.EX2 R181, R7 ;  /* 0x0000000700b57308 */ /* 0x000e6c0000000800 */
[----:B------:R-:W-:Y:S01]  /*3990*/  IMAD.MOV.U32 R182, RZ, RZ, R162 ;  /* 0x000000ffffb67224 */ /* 0x000fe200078e00a2 */
[----:B------:R-:W-:Y:S01]  /*39a0*/  HMMA.16816.F32.BF16 R56, R156, R186, R56 ;  /* 0x000000ba9c38723c */ /* 0x000fe20000041838 */
[----:B------:R-:W1:Y:S02]  /*39b0*/  LDSM.16.M88.4 R156, [R0+0xd080] ;  /* 0x00d08000009c783b */ /* 0x000e640000000200 */
[----:B------:R-:W-:Y:S01]  /*39c0*/  MUFU.EX2 R180, R6 ;  /* 0x0000000600b47308 */ /* 0x000fe20000000800 */
[----:B------:R-:W-:Y:S05]  /*39d0*/  IMAD.MOV.U32 R183, RZ, RZ, R163 ;  /* 0x000000ffffb77224 */ /* 0x000fea00078e00a3 */
[----:B------:R-:W2:Y:S04]  /*39e0*/  LDSM.16.M88.4 R160, [R0+0xd880] ;  /* 0x00d8800000a0783b */ /* 0x000ea80000000200 */
[----:B------:R-:W-:Y:S10]  /*39f0*/  MUFU.EX2 R182, R182 ;  /* 0x000000b600b67308 */ /* 0x000ff40000000800 */
[----:B------:R-:W-:Y:S10]  /*3a00*/  MUFU.EX2 R7, R16 ;  /* 0x0000001000077308 */ /* 0x000ff40000000800 */
[----:B------:R-:W-:Y:S01]  /*3a10*/  MUFU.EX2 R6, R12 ;  /* 0x0000000c00067308 */ /* 0x000fe20000000800 */
[-C--:B-1----:R-:W-:Y:S08]  /*3a20*/  HMMA.16816.F32.BF16 R36, R156, R188.reuse, R36 ;  /* 0x000000bc9c24723c */ /* 0x082ff00000041824 */
[C---:B--2---:R-:W-:Y:S08]  /*3a30*/  HMMA.16816.F32.BF16 R40, R160.reuse, R188, R40 ;  /* 0x000000bca028723c */ /* 0x044ff00000041828 */
        /* <DEDUP_REMOVED lines=34> */
[-C--:B------:R-:W-:Y:S07]  /*3c60*/  HMMA.16816.F32.BF16 R52, R160, R218.reuse, R52 ;  /* 0x000000daa034723c */ /* 0x080fee0000041834 */
[----:B------:R-:W-:Y:S01]  /*3c70*/  IMAD.MOV.U32 R163, RZ, RZ, R171 ;  /* 0x000000ffffa37224 */ /* 0x000fe200078e00ab */
[----:B------:R-:W-:Y:S01]  /*3c80*/  HMMA.16816.F32.BF16 R56, R156, R218, R56 ;  /* 0x000000da9c38723c */ /* 0x000fe20000041838 */
[----:B------:R-:W1:Y:S01]  /*3c90*/  LDS R171, [R247.X4+0xf280] ;  /* 0x00f28000f7ab7984 */ /* 0x000e620000004800 */
[----:B------:R2:W-:Y:S02]  /*3ca0*/  MUFU.EX2 R159, R23 ;  /* 0x00000017009f7308 */ /* 0x0005e40000000800 */
[----:B------:R-:W-:Y:S01]  /*3cb0*/  MOV R162, R183 ;  /* 0x000000b700a27202 */ /* 0x000fe20000000f00 */
[----:B------:R-:W3:Y:S07]  /*3cc0*/  LDS R156, [R247.X4+0xf2a0] ;  /* 0x00f2a000f79c7984 */ /* 0x000eee0000004800 */
[----:B------:R1:W-:Y:S10]  /*3cd0*/  MUFU.EX2 R157, R34 ;  /* 0x00000022009d7308 */ /* 0x0003f40000000800 */
[----:B------:R-:W-:Y:S10]  /*3ce0*/  MUFU.EX2 R161, R162 ;  /* 0x000000a200a17308 */ /* 0x000ff40000000800 */
[----:B------:R-:W4:Y:S01]  /*3cf0*/  MUFU.EX2 R162, R163 ;  /* 0x000000a300a27308 */ /* 0x000f220000000800 */
[--C-:B-1----:R-:W-:Y:S09]  /*3d00*/  FADD.FTZ R37, R37, -R171.reuse ;  /* 0x800000ab25257221 */ /* 0x102ff20000010000 */
[----:B------:R-:W1:Y:S01]  /*3d10*/  MUFU.EX2 R163, R32 ;  /* 0x0000002000a37308 */ /* 0x000e620000000800 */
[--C-:B--2---:R-:W-:Y:S02]  /*3d20*/  FADD.FTZ R23, R36, -R171.reuse ;  /* 0x800000ab24177221 */ /* 0x104fe40000010000 */
[C---:B------:R-:W-:Y:S02]  /*3d30*/  FMUL.FTZ R34, R169.reuse, R37 ;  /* 0x00000025a9227220 */ /* 0x040fe40000410000 */
[----:B---3--:R-:W-:Y:S01]  /*3d40*/  FMUL.FTZ R23, R168, R23 ;  /* 0x00000017a8177220 */ /* 0x008fe20000410000 */
[----:B------:R-:W-:Y:S01]  /*3d50*/  F2FP.BF16.PACK_AB R168, R169, R168 ;  /* 0x000000a8a9a8723e */ /* 0x000fe200000010ff */
[--C-:B------:R-:W-:Y:S01]  /*3d60*/  FADD.FTZ R30, R30, -R156.reuse ;  /* 0x8000009c1e1e7221 */ /* 0x100fe20000010000 */
[----:B------:R-:W2:Y:S01]  /*3d70*/  LDS R169, [R247.X4+0xf300] ;  /* 0x00f30000f7a97984 */ /* 0x000ea20000004800 */
[--C-:B------:R-:W-:Y:S01]  /*3d80*/  FADD.FTZ R56, R56, -R171.reuse ;  /* 0x800000ab38387221 */ /* 0x100fe20000010000 */
[----:B------:R-:W3:Y:S01]  /*3d90*/  MUFU.EX2 R183, R5 ;  /* 0x0000000500b77308 */ /* 0x000ee20000000800 */
[--C-:B------:R-:W-:Y:S02]  /*3da0*/  FADD.FTZ R57, R57, -R171.reuse ;  /* 0x800000ab39397221 */ /* 0x100fe40000010000 */
[--C-:B------:R-:W-:Y:S02]  /*3db0*/  FADD.FTZ R28, R28, -R171.reuse ;  /* 0x800000ab1c1c7221 */ /* 0x100fe40000010000 */
[--C-:B------:R-:W-:Y:S02]  /*3dc0*/  FADD.FTZ R29, R29, -R171.reuse ;  /* 0x800000ab1d1d7221 */ /* 0x100fe40000010000 */
[----:B------:R-:W-:Y:S01]  /*3dd0*/  FMUL.FTZ R56, R3, R56 ;  /* 0x0000003803387220 */ /* 0x000fe20000410000 */
[C---:B------:R-:W-:Y:S01]  /*3de0*/  F2FP.BF16.PACK_AB R3, R2.reuse, R3 ;  /* 0x000000030203723e */ /* 0x040fe200000010ff */
[----:B------:R-:W-:Y:S01]  /*3df0*/  FMUL.FTZ R57, R2, R57 ;  /* 0x0000003902397220 */ /* 0x000fe20000410000 */
[----:B------:R-:W2:Y:S01]  /*3e00*/  MUFU.EX2 R5, R20 ;  /* 0x0000001400057308 */ /* 0x000ea20000000800 */
[--C-:B------:R-:W-:Y:S02]  /*3e10*/  FADD.FTZ R2, R31, -R156.reuse ;  /* 0x8000009c1f027221 */ /* 0x100fe40000010000 */
[--C-:B------:R-:W-:Y:S01]  /*3e20*/  FADD.FTZ R44, R44, -R171.reuse ;  /* 0x800000ab2c2c7221 */ /* 0x100fe20000010000 */
[----:B------:R-:W-:Y:S01]  /*3e30*/  F2FP.BF16.PACK_AB R57, R57, R56 ;  /* 0x000000383939723e */ /* 0x000fe200000010ff */
[----:B------:R-:W-:Y:S02]  /*3e40*/  FADD.FTZ R45, R45, -R171 ;  /* 0x800000ab2d2d7221 */ /* 0x000fe40000010000 */
[----:B----4-:R-:W-:Y:S02]  /*3e50*/  FMUL.FTZ R28, R170, R28 ;  /* 0x0000001caa1c7220 */ /* 0x010fe40000410000 */
[C---:B------:R-:W-:Y:S01]  /*3e60*/  FMUL.FTZ R29, R181.reuse, R29 ;  /* 0x0000001db51d7220 */ /* 0x040fe20000410000 */
[----:B------:R-:W4:Y:S01]  /*3e70*/  MUFU.EX2 R158, R33 ;  /* 0x00000021009e7308 */ /* 0x000f220000000800 */
[----:B------:R-:W-:Y:S01]  /*3e80*/  FMUL.FTZ R30, R162, R30 ;  /* 0x0000001ea21e7220 */ /* 0x000fe20000410000 */
[----:B------:R-:W-:Y:S01]  /*3e90*/  F2FP.BF16.PACK_AB R181, R181, R170 ;  /* 0x000000aab5b5723e */ /* 0x000fe200000010ff */
[----:B-1----:R-:W-:Y:S01]  /*3ea0*/  FMUL.FTZ R2, R163, R2 ;  /* 0x00000002a3027220 */ /* 0x002fe20000410000 */
[----:B------:R-:W-:Y:S01]  /*3eb0*/  F2FP.BF16.PACK_AB R29, R29, R28 ;  /* 0x0000001c1d1d723e */ /* 0x000fe200000010ff */
[----:B------:R-:W-:Y:S01]  /*3ec0*/  FMUL.FTZ R44, R180, R44 ;  /* 0x0000002cb42c7220 */ /* 0x000fe20000410000 */
[----:B------:R-:W-:Y:S01]  /*3ed0*/  F2FP.BF16.PACK_AB R170, R34, R23 ;  /* 0x0000001722aa723e */ /* 0x000fe200000010ff */
[----:B---3--:R-:W-:Y:S01]  /*3ee0*/  FMUL.FTZ R45, R183, R45 ;  /* 0x0000002db72d7220 */ /* 0x008fe20000410000 */
[----:B------:R-:W-:Y:S01]  /*3ef0*/  F2FP.BF16.PACK_AB R2, R2, R30 ;  /* 0x0000001e0202723e */ /* 0x000fe200000010ff */
[--C-:B------:R-:W-:Y:S01]  /*3f00*/  FADD.FTZ R171, R38, -R156.reuse ;  /* 0x8000009c26ab7221 */ /* 0x100fe20000010000 */
[----:B------:R-:W-:Y:S01]  /*3f10*/  MUFU.EX2 R28, R15 ;  /* 0x0000000f001c7308 */ /* 0x000fe20000000800 */
[--C-:B------:R-:W-:Y:S01]  /*3f20*/  FADD.FTZ R46, R46, -R156.reuse ;  /* 0x8000009c2e2e7221 */ /* 0x100fe20000010000 */
[----:B------:R-:W-:Y:S01]  /*3f30*/  F2FP.BF16.PACK_AB R45, R45, R44 ;  /* 0x0000002c2d2d723e */ /* 0x000fe200000010ff */
[--C-:B------:R-:W-:Y:S01]  /*3f40*/  FADD.FTZ R44, R39, -R156.reuse ;  /* 0x8000009c272c7221 */ /* 0x100fe20000010000 */
[----:B------:R-:W1:Y:S01]  /*3f50*/  LDS R30, [R247.X4+0xf320] ;  /* 0x00f32000f71e7984 */ /* 0x000e620000004800 */
[--C-:B------:R-:W-:Y:S01]  /*3f60*/  FADD.FTZ R47, R47, -R156.reuse ;  /* 0x8000009c2f2f7221 */ /* 0x100fe20000010000 */
[----:B------:R-:W-:Y:S01]  /*3f70*/  F2FP.BF16.PACK_AB R183, R183, R180 ;  /* 0x000000b4b7b7723e */ /* 0x000fe200000010ff */
[----:B------:R-:W-:Y:S01]  /*3f80*/  FMUL.FTZ R171, R182, R171 ;  /* 0x000000abb6ab7220 */ /* 0x000fe20000410000 */
[C---:B------:R-:W-:Y:S01]  /*3f90*/  F2FP.BF16.PACK_AB R182, R161.reuse, R182 ;  /* 0x000000b6a1b6723e */ /* 0x040fe200000010ff */
[----:B------:R-:W-:Y:S01]  /*3fa0*/  FMUL.FTZ R44, R161, R44 ;  /* 0x0000002ca12c7220 */ /* 0x000fe20000410000 */
[----:B------:R-:W3:Y:S01]  /*3fb0*/  MUFU.EX2 R31, R14 ;  /* 0x0000000e001f7308 */ /* 0x000ee20000000800 */
[----:B--2---:R-:W-:Y:S01]  /*3fc0*/  FMUL.FTZ R46, R5, R46 ;  /* 0x0000002e052e7220 */ /* 0x004fe20000410000 */
[----:B------:R-:W-:Y:S01]  /*3fd0*/  F2FP.BF16.PACK_AB R180, R163, R162 ;  /* 0x000000a2a3b4723e */ /* 0x000fe200000010ff */
[----:B------:R-:W-:Y:S01]  /*3fe0*/  FMUL.FTZ R47, R7, R47 ;  /* 0x0000002f072f7220 */ /* 0x000fe20000410000 */
[----:B------:R-:W-:Y:S01]  /*3ff0*/  STS [R238+0xf480], R168 ;  /* 0x00f480a8ee007388 */ /* 0x000fe20000000800 */
[--C-:B------:R-:W-:Y:S01]  /*4000*/  FADD.FTZ R25, R25, -R169.reuse ;  /* 0x800000a919197221 */ /* 0x100fe20000010000 */
[----:B------:R-:W-:Y:S01]  /*4010*/  F2FP.BF16.PACK_AB R171, R44, R171 ;  /* 0x000000ab2cab723e */ /* 0x000fe200000010ff */
[--C-:B------:R-:W-:Y:S01]  /*4020*/  FADD.FTZ R24, R24, -R169.reuse ;  /* 0x800000a918187221 */ /* 0x100fe20000010000 */
[----:B------:R-:W-:Y:S01]  /*4030*/  STS [R238+0xf880], R182 ;  /* 0x00f880b6ee007388 */ /* 0x000fe20000000800 */
[--C-:B------:R-:W-:Y:S01]  /*4040*/  FADD.FTZ R58, R58, -R156.reuse ;  /* 0x8000009c3a3a7221 */ /* 0x100fe20000010000 */
[----:B------:R-:W-:Y:S01]  /*4050*/  F2FP.BF16.PACK_AB R47, R47, R46 ;  /* 0x0000002e2f2f723e */ /* 0x000fe200000010ff */
[----:B------:R-:W-:Y:S01]  /*4060*/  FADD.FTZ R59, R59, -R156 ;  /* 0x8000009c3b3b7221 */ /* 0x000fe20000010000 */
[----:B------:R1:W-:Y:S01]  /*4070*/  STS [R236], R181 ;  /* 0x000000b5ec007388 */ /* 0x0003e20000000800 */
[----:B----4-:R-:W-:Y:S01]  /*4080*/  FMUL.FTZ R25, R158, R25 ;  /* 0x000000199e197220 */ /* 0x010fe20000410000 */
[----:B------:R-:W-:Y:S01]  /*4090*/  MUFU.EX2 R156, R13 ;  /* 0x0000000d009c7308 */ /* 0x000fe20000000800 */
[----:B------:R-:W-:Y:S01]  /*40a0*/  FMUL.FTZ R24, R157, R24 ;  /* 0x000000189d187220 */ /* 0x000fe20000410000 */
[----:B------:R-:W-:Y:S01]  /*40b0*/  STS [R236+0x400], R180 ;  /* 0x000400b4ec007388 */ /* 0x000fe20000000800 */
[--C-:B------:R-:W-:Y:S01]  /*40c0*/  FADD.FTZ R46, R41, -R169.reuse ;  /* 0x800000a9292e7221 */ /* 0x100fe20000010000 */
[----:B------:R-:W-:Y:S01]  /*40d0*/  F2FP.BF16.PACK_AB R41, R35, R4 ;  /* 0x000000042329723e */ /* 0x000fe200000010ff */
[----:B------:R-:W-:Y:S01]  /*40e0*/  FMUL.FTZ R58, R6, R58 ;  /* 0x0000003a063a7220 */ /* 0x000fe20000410000 */
[----:B------:R-:W-:Y:S01]  /*40f0*/  F2FP.BF16.PACK_AB R25, R25, R24 ;  /* 0x000000181919723e */ /* 0x000fe200000010ff */
[----:B------:R-:W-:Y:S01]  /*4100*/  FMUL.FTZ R59, R8, R59 ;  /* 0x0000003b083b7220 */ /* 0x000fe20000410000 */
[----:B------:R-:W-:Y:S01]  /*4110*/  F2FP.BF16.PACK_AB R157, R158, R157 ;  /* 0x0000009d9e9d723e */ /* 0x000fe200000010ff */
[--C-:B------:R-:W-:Y:S01]  /*4120*/  FADD.FTZ R48, R48, -R169.reuse ;  /* 0x800000a930307221 */ /* 0x100fe20000010000 */
[----:B------:R-:W2:Y:S01]  /*4130*/  MUFU.EX2 R44, R11 ;  /* 0x0000000b002c7308 */ /* 0x000ea20000000800 */
[--C-:B------:R-:W-:Y:S01]  /*4140*/  FADD.FTZ R49, R49, -R169.reuse ;  /* 0x800000a931317221 */ /* 0x100fe20000010000 */
[----:B------:R4:W-:Y:S01]  /*4150*/  STS [R238+0x10480], R41 ;  /* 0x01048029ee007388 */ /* 0x0009e20000000800 */
[----:B------:R-:W-:Y:S01]  /*4160*/  FMUL.FTZ R48, R159, R48 ;  /* 0x000000309f307220 */ /* 0x000fe20000410000 */
[----:B------:R-:W-:Y:S01]  /*4170*/  F2FP.BF16.PACK_AB R59, R59, R58 ;  /* 0x0000003a3b3b723e */ /* 0x000fe200000010ff */
[----:B------:R-:W-:Y:S01]  /*4180*/  FMUL.FTZ R49, R22, R49 ;  /* 0x0000003116317220 */ /* 0x000fe20000410000 */
[----:B------:R-:W-:Y:S01]  /*4190*/  F2FP.BF16.PACK_AB R5, R7, R5 ;  /* 0x000000050705723e */ /* 0x000fe200000010ff */
[--C-:B------:R-:W-:Y:S01]  /*41a0*/  FADD.FTZ R40, R40, -R169.reuse ;  /* 0x800000a928287221 */ /* 0x100fe20000010000 */
[----:B------:R-:W-:Y:S01]  /*41b0*/  F2FP.BF16.PACK_AB R7, R8, R6 ;  /* 0x000000060807723e */ /* 0x000fe200000010ff */
[--C-:B------:R-:W-:Y:S01]  /*41c0*/  FADD.FTZ R58, R53, -R169.reuse ;  /* 0x800000a9353a7221 */ /* 0x100fe20000010000 */
[----:B------:R-:W-:Y:S01]  /*41d0*/  MUFU.EX2 R56, R10 ;  /* 0x0000000a00387308 */ /* 0x000fe20000000800 */
[----:B------:R-:W-:Y:S01]  /*41e0*/  FMUL.FTZ R40, R4, R40 ;  /* 0x0000002804287220 */ /* 0x000fe20000410000 */
[----:B------:R-:W-:Y:S01]  /*41f0*/  F2FP.BF16.PACK_AB R159, R22, R159 ;  /* 0x0000009f169f723e */ /* 0x000fe200000010ff */
[----:B------:R-:W-:Y:S01]  /*4200*/  FMUL.FTZ R46, R35, R46 ;  /* 0x0000002e232e7220 */ /* 0x000fe20000410000 */
[C---:B------:R-:W-:Y:S01]  /*4210*/  F2FP.BF16.PACK_AB R53, R19.reuse, R21 ;  /* 0x000000151335723e */ /* 0x040fe200000010ff */
[----:B------:R-:W-:Y:S02]  /*4220*/  FADD.FTZ R52, R52, -R169 ;  /* 0x800000a934347221 */ /* 0x000fe40000010000 */
[----:B------:R-:W-:Y:S01]  /*4230*/  FMUL.FTZ R169, R19, R58 ;  /* 0x0000003a13a97220 */ /* 0x000fe20000410000 */
[----:B------:R-:W-:Y:S01]  /*4240*/  F2FP.BF16.PACK_AB R58, R49, R48 ;  /* 0x00000030313a723e */ /* 0x000fe200000010ff */
[--C-:B-1----:R-:W-:Y:S01]  /*4250*/  FADD.FTZ R181, R42, -R30.reuse ;  /* 0x8000001e2ab57221 */ /* 0x102fe20000010000 */
[----:B------:R-:W4:Y:S01]  /*4260*/  MUFU.EX2 R24, R9 ;  /* 0x0000000900187308 */ /* 0x000f220000000800 */
[----:B------:R-:W-:Y:S01]  /*4270*/  F2FP.BF16.PACK_AB R49, R17, R18 ;  /* 0x000000121131723e */ /* 0x000fe200000010ff */
[--C-:B------:R-:W-:Y:S01]  /*4280*/  FADD.FTZ R42, R43, -R30.reuse ;  /* 0x8000001e2b2a7221 */ /* 0x100fe20000010000 */
[----:B------:R-:W-:Y:S01]  /*4290*/  F2FP.BF16.PACK_AB R40, R46, R40 ;  /* 0x000000282e28723e */ /* 0x000fe200000010ff */
[--C-:B------:R-:W-:Y:S01]  /*42a0*/  FADD.FTZ R43, R26, -R30.reuse ;  /* 0x8000001e1a2b7221 */ /* 0x100fe20000010000 */
[----:B---3--:R-:W-:Y:S01]  /*42b0*/  F2FP.BF16.PACK_AB R46, R31, R28 ;  /* 0x0000001c1f2e723e */ /* 0x008fe200000010ff */
[----:B------:R-:W-:Y:S01]  /*42c0*/  STS [R238+0x10880], R49 ;  /* 0x01088031ee007388 */ /* 0x000fe20000000800 */
[----:B--2---:R-:W-:Y:S01]  /*42d0*/  F2FP.BF16.PACK_AB R48, R44, R156 ;  /* 0x0000009c2c30723e */ /* 0x004fe200000010ff */
[----:B------:R-:W-:Y:S02]  /*42e0*/  FMUL.FTZ R42, R17, R42 ;  /* 0x0000002a112a7220 */ /* 0x000fe40000410000 */
[----:B------:R-:W-:Y:S01]  /*42f0*/  STS [R236+0x1000], R157 ;  /* 0x0010009dec007388 */ /* 0x000fe20000000800 */
[--C-:B------:R-:W-:Y:S02]  /*4300*/  FADD.FTZ R26, R27, -R30.reuse ;  /* 0x8000001e1b1a7221 */ /* 0x100fe40000010000 */
[----:B------:R-:W-:Y:S01]  /*4310*/  FMUL.FTZ R181, R18, R181 ;  /* 0x000000b512b57220 */ /* 0x000fe20000410000 */
[----:B------:R-:W-:Y:S01]  /*4320*/  STS [R236+0x1400], R46 ;  /* 0x0014002eec007388 */ /* 0x000fe20000000800 */
[----:B------:R-:W-:Y:S02]  /*4330*/  FMUL.FTZ R43, R28, R43 ;  /* 0x0000002b1c2b7220 */ /* 0x000fe40000410000 */
[----:B------:R-:W-:Y:S01]  /*4340*/  FMUL.FTZ R26, R31, R26 ;  /* 0x0000001a1f1a7220 */ /* 0x000fe20000410000 */
[----:B------:R-:W-:Y:S01]  /*4350*/  STS [R238+0x11480], R183 ;  /* 0x011480b7ee007388 */ /* 0x000fe20000000800 */
[----:B------:R-:W-:Y:S01]  /*4360*/  F2FP.BF16.PACK_AB R181, R42, R181 ;  /* 0x000000b52ab5723e */ /* 0x000fe200000010ff */
[--C-:B------:R-:W-:Y:S02]  /*4370*/  FADD.FTZ R51, R51, -R30.reuse ;  /* 0x8000001e33337221 */ /* 0x100fe40000010000 */
[----:B------:R-:W-:Y:S01]  /*4380*/  STS [R238+0x11880], R5 ;  /* 0x01188005ee007388 */ /* 0x000fe20000000800 */
[----:B------:R-:W-:Y:S01]  /*4390*/  F2FP.BF16.PACK_AB R43, R26, R43 ;  /* 0x0000002b1a2b723e */ /* 0x000fe200000010ff */
[--C-:B------:R-:W-:Y:S01]  /*43a0*/  FADD.FTZ R27, R54, -R30.reuse ;  /* 0x8000001e361b7221 */ /* 0x100fe20000010000 */
[----:B----4-:R-:W-:Y:S01]  /*43b0*/  F2FP.BF16.PACK_AB R41, R24, R56 ;  /* 0x000000381829723e */ /* 0x010fe200000010ff */
[----:B------:R1:W-:Y:S01]  /*43c0*/  STS [R236+0x2000], R3 ;  /* 0x00200003ec007388 */ /* 0x0003e20000000800 */
[--C-:B------:R-:W-:Y:S02]  /*43d0*/  FADD.FTZ R55, R55, -R30.reuse ;  /* 0x8000001e37377221 */ /* 0x100fe40000010000 */
[----:B------:R-:W-:Y:S01]  /*43e0*/  FMUL.FTZ R44, R44, R51 ;  /* 0x000000332c2c7220 */ /* 0x000fe20000410000 */
[----:B------:R-:W-:Y:S01]  /*43f0*/  STS [R236+0x2400], R7 ;  /* 0x00240007ec007388 */ /* 0x000fe20000000800 */
[----:B------:R-:W-:Y:S02]  /*4400*/  FMUL.FTZ R52, R21, R52 ;  /* 0x0000003415347220 */ /* 0x000fe40000410000 */
[----:B------:R-:W-:Y:S01]  /*4410*/  FMUL.FTZ R27, R56, R27 ;  /* 0x0000001b381b7220 */ /* 0x000fe20000410000 */
[----:B------:R-:W-:Y:S01]  /*4420*/  STS [R238+0x12480], R159 ;  /* 0x0124809fee007388 */ /* 0x000fe20000000800 */
[----:B------:R-:W-:Y:S01]  /*4430*/  FMUL.FTZ R24, R24, R55 ;  /* 0x0000003718187220 */ /* 0x000fe20000410000 */
[----:B------:R-:W-:Y:S02]  /*4440*/  F2FP.BF16.PACK_AB R169, R169, R52 ;  /* 0x00000034a9a9723e */ /* 0x000fe400000010ff */
[----:B------:R-:W-:Y:S04]  /*4450*/  STS [R238+0x12880], R48 ;  /* 0x01288030ee007388 */ /* 0x000fe80000000800 */
[----:B------:R-:W-:Y:S04]  /*4460*/  STS [R236+0x3000], R53 ;  /* 0x00300035ec007388 */ /* 0x000fe80000000800 */
[----:B------:R-:W-:Y:S04]  /*4470*/  STS [R236+0x3400], R41 ;  /* 0x00340029ec007388 */ /* 0x000fe80000000800 */
[----:B------:R-:W-:Y:S01]  /*4480*/  BAR.SYNC.DEFER_BLOCKING 0x0 ;  /* 0x0000000000007b1d */ /* 0x000fe20000010000 */
[----:B-1----:R-:W-:Y:S04]  /*4490*/  FADD.FTZ R3, R50, -R30 ;  /* 0x8000001e32037221 */ /* 0x002fe80000010000 */
[----:B------:R-:W-:Y:S05]  /*44a0*/  FMUL.FTZ R3, R156, R3 ;  /* 0x000000039c037220 */ /* 0x000fea0000410000 */
[----:B------:R-:W-:Y:S01]  /*44b0*/  F2FP.BF16.PACK_AB R3, R44, R3 ;  /* 0x000000032c03723e */ /* 0x000fe200000010ff */
[----:B------:R-:W-:Y:S04]  /*44c0*/  STS [R238+0x13480], R170 ;  /* 0x013480aaee007388 */ /* 0x000fe80000000800 */
[----:B------:R1:W-:Y:S04]  /*44d0*/  STS [R238+0x13880], R171 ;  /* 0x013880abee007388 */ /* 0x0003e80000000800 */
[----:B------:R2:W-:Y:S04]  /*44e0*/  STS [R236+0x4400], R2 ;  /* 0x00440002ec007388 */ /* 0x0005e80000000800 */
[----:B------:R-:W-:Y:S04]  /*44f0*/  STS [R236+0x4000], R29 ;  /* 0x0040001dec007388 */ /* 0x000fe80000000800 */
[----:B------:R-:W-:Y:S04]  /*4500*/  STS [R238+0x14480], R40 ;  /* 0x01448028ee007388 */ /* 0x000fe80000000800 */
[----:B------:R-:W-:Y:S04]  /*4510*/  STS [R238+0x14880], R181 ;  /* 0x014880b5ee007388 */ /* 0x000fe80000000800 */
[----:B------:R-:W-:Y:S04]  /*4520*/  STS [R236+0x5000], R25 ;  /* 0x00500019ec007388 */ /* 0x000fe80000000800 */
[----:B------:R-:W-:Y:S01]  /*4530*/  STS [R236+0x5400], R43 ;  /* 0x0054002bec007388 */ /* 0x000fe20000000800 */
[----:B-1----:R-:W-:Y:S03]  /*4540*/  F2FP.BF16.PACK_AB R171, R24, R27 ;  /* 0x0000001b18ab723e */ /* 0x002fe600000010ff */
[----:B------:R-:W-:Y:S01]  /*4550*/  STS [R238+0x15480], R45 ;  /* 0x0154802dee007388 */ /* 0x000fe20000000800 */
[----:B--2---:R-:W-:Y:S03]  /*4560*/  SHF.L.U32 R2, R232, 0x1, RZ ;  /* 0x00000001e8027819 */ /* 0x004fe600000006ff */
        /* <DEDUP_REMOVED lines=59> */
[C---:B------:R-:W-:Y:S08]  /*4920*/  HMMA.16816.F32.BF16 R88, R40.reuse, R50, R88 ;  /* 0x000000322858723c */ /* 0x040ff00000041858 */
[-C--:B--2---:R-:W-:Y:S08]  /*4930*/  HMMA.16816.F32.BF16 R92, R40, R56.reuse, R92 ;  /* 0x00000038285c723c */ /* 0x084ff0000004185c */
[C---:B------:R-:W-:Y:S08]  /*4940*/  HMMA.16816.F32.BF16 R96, R24.reuse, R56, R96 ;  /* 0x000000381860723c */ /* 0x040ff00000041860 */
[-C--:B------:R-:W-:Y:S08]  /*4950*/  HMMA.16816.F32.BF16 R100, R24, R58.reuse, R100 ;  /* 0x0000003a1864723c */ /* 0x080ff00000041864 */
[----:B------:R-:W-:Y:S08]  /*4960*/  HMMA.16816.F32.BF16 R104, R40, R58, R104 ;  /* 0x0000003a2868723c */ /* 0x000ff00000041868 */
[-C--:B------:R-:W-:Y:S08]  /*4970*/  HMMA.16816.F32.BF16 R60, R168, R180.reuse, R60 ;  /* 0x000000b4a83c723c */ /* 0x080ff0000004183c */
[C---:B------:R-:W-:Y:S08]  /*4980*/  HMMA.16816.F32.BF16 R64, R160.reuse, R180, R64 ;  /* 0x000000b4a040723c */ /* 0x040ff00000041840 */
[-C--:B------:R-:W-:Y:S01]  /*4990*/  HMMA.16816.F32.BF16 R68, R160, R182.reuse, R68 ;  /* 0x000000b6a044723c */ /* 0x080fe20000041844 */
[----:B------:R1:W2:Y:S06]  /*49a0*/  LDSM.16.MT88.2 R2, [R227] ;  /* 0x00000000e302783b */ /* 0x0002ac0000004100 */
[----:B------:R1:W4:Y:S01]  /*49b0*/  LDSM.16.MT88.2 R48, [R227+0x2000] ;  /* 0x00200000e330783b */ /* 0x0003220000004100 */
[C---:B------:R-:W-:Y:S05]  /*49c0*/  HMMA.16816.F32.BF16 R72, R168.reuse, R182, R72 ;  /* 0x000000b6a848723c */ /* 0x040fea0000041848 */
[----:B------:R1:W5:Y:S03]  /*49d0*/  LDL.64 R182, [R1] ;  /* 0x0000000001b67983 */ /* 0x0003660000100a00 */
[-C--:B------:R-:W-:Y:S03]  /*49e0*/  HMMA.16816.F32.BF16 R76, R168, R28.reuse, R76 ;  /* 0x0000001ca84c723c */ /* 0x080fe6000004184c */
[----:B------:R1:W1:Y:S05]  /*49f0*/  LDSM.16.MT88.2 R50, [R227+0x4000] ;  /* 0x00400000e332783b */ /* 0x00026a0000004100 */
[C---:B------:R-:W-:Y:S01]  /*4a00*/  HMMA.16816.F32.BF16 R80, R160.reuse, R28, R80 ;  /* 0x0000001ca050723c */ /* 0x040fe20000041850 */
[----:B------:R1:W1:Y:S06]  /*4a10*/  LDSM.16.MT88.2 R56, [R227+0x400] ;  /* 0x00040000e338783b */ /* 0x00026c0000004100 */
[----:B------:R1:W1:Y:S01]  /*4a20*/  LDSM.16.MT88.2 R58, [R227+0x2400] ;  /* 0x00240000e33a783b */ /* 0x0002620000004100 */
[-C--:B------:R-:W-:Y:S05]  /*4a30*/  HMMA.16816.F32.BF16 R84, R160, R30.reuse, R84 ;  /* 0x0000001ea054723c */ /* 0x080fea0000041854 */
[----:B------:R1:W1:Y:S03]  /*4a40*/  LDSM.16.MT88.2 R180, [R227+0x4400] ;  /* 0x00440000e3b4783b */ /* 0x0002660000004100 */
[C---:B------:R-:W-:Y:S03]  /*4a50*/  HMMA.16816.F32.BF16 R88, R168.reuse, R30, R88 ;  /* 0x0000001ea858723c */ /* 0x040fe60000041858 */
[----:B------:R1:W1:Y:S05]  /*4a60*/  LDSM.16.M88.4 R40, [R226] ;  /* 0x00000000e228783b */ /* 0x00026a0000000200 */
[-C--:B---3--:R-:W-:Y:S03]  /*4a70*/  HMMA.16816.F32.BF16 R92, R168, R44.reuse, R92 ;  /* 0x0000002ca85c723c */ /* 0x088fe6000004185c */
[----:B------:R3:W1:Y:S05]  /*4a80*/  LDSM.16.M88.4 R24, [R226+0x1000] ;  /* 0x00100000e218783b */ /* 0x00066a0000000200 */
[C---:B------:R-:W-:Y:S03]  /*4a90*/  HMMA.16816.F32.BF16 R96, R160.reuse, R44, R96 ;  /* 0x0000002ca060723c */ /* 0x040fe60000041860 */
[----:B------:R3:W1:Y:S05]  /*4aa0*/  LDSM.16.M88.4 R52, [R225] ;  /* 0x00000000e134783b */ /* 0x00066a0000000200 */
[-C--:B------:R-:W-:Y:S03]  /*4ab0*/  HMMA.16816.F32.BF16 R100, R160, R46.reuse, R100 ;  /* 0x0000002ea064723c */ /* 0x080fe60000041864 */
[----:B------:R3:W1:Y:S05]  /*4ac0*/  LDSM.16.M88.4 R156, [R225+0x1000] ;  /* 0x00100000e19c783b */ /* 0x00066a0000000200 */
[----:B------:R-:W-:Y:S01]  /*4ad0*/  HMMA.16816.F32.BF16 R104, R168, R46, R104 ;  /* 0x0000002ea868723c */ /* 0x000fe20000041868 */
[----:B------:R-:W-:-:S07]  /*4ae0*/  @P0 BRA `(.L_x_458) ;  /* 0x0000024000000947 */ /* 0x000fce0003800000 */
[C---:B--2-4-:R-:W-:Y:S01]  /*4af0*/  LOP3.LUT P5, RZ, R246.reuse, 0x1, RZ, 0xc0, !PT ;  /* 0x00000001f6ff7812 */ /* 0x054fe200078ac0ff */
[----:B------:R-:W2:Y:S01]  /*4b00*/  LDL.64 R32, [R1+0x10] ;  /* 0x0000100001207983 */ /* 0x000ea20000100a00 */
[C---:B------:R-:W-:Y:S01]  /*4b10*/  LOP3.LUT P4, RZ, R246.reuse, 0x2, RZ, 0xc0, !PT ;  /* 0x00000002f6ff7812 */ /* 0x040fe2000788c0ff */
[----:B------:R-:W-:Y:S01]  /*4b20*/  USHF.R.S32.HI UR21, URZ, 0x1f, UR16 ;  /* 0x0000001f3f157899 */ /* 0x000fe20008011410 */
[----:B------:R-:W-:Y:S01]  /*4b30*/  LOP3.LUT P2, RZ, R246, 0x4, RZ, 0xc0, !PT ;  /* 0x00000004f6ff7812 */ /* 0x000fe2000784c0ff */
[----:B------:R-:W4:Y:S01]  /*4b40*/  LDL.64 R36, [R1+0x8] ;  /* 0x0000080001247983 */ /* 0x000f220000100a00 */
[----:B------:R-:W-:Y:S02]  /*4b50*/  ULDC.64 UR6, c[0x0][0x208] ;  /* 0x0000820000067ab9 */ /* 0x000fe40000000a00 */
[----:B------:R-:W-:Y:S02]  /*4b60*/  UIMAD UR21, UR21, UR6, URZ ;  /* 0x00000006151572a4 */ /* 0x000fe4000f8e023f */
[----:B------:R-:W-:Y:S02]  /*4b70*/  UIMAD.WIDE.U32 UR22, UR16, UR6, URZ ;  /* 0x00000006101672a5 */ /* 0x000fe4000f8e003f */
[----:B------:R-:W-:Y:S02]  /*4b80*/  UIMAD UR21, UR16, UR7, UR21 ;  /* 0x00000007101572a4 */ /* 0x000fe4000f8e0215 */
[----:B------:R-:W-:Y:S02]  /*4b90*/  USHF.L.U32 UR6, UR16, 0x6, URZ ;  /* 0x0000000610067899 */ /* 0x000fe4000800063f */
[----:B------:R-:W-:Y:S01]  /*4ba0*/  UIADD3 UR21, UR23, UR21, URZ ;  /* 0x0000001517157290 */ /* 0x000fe2000fffe03f */
[----:B------:R-:W-:Y:S01]  /*4bb0*/  IMAD.U32 R7, RZ, RZ, UR22 ;  /* 0x00000016ff077e24 */ /* 0x000fe2000f8e00ff */
[----:B------:R-:W-:Y:S01]  /*4bc0*/  UIADD3 UR7, -UR6, UR18, URZ ;  /* 0x0000001206077290 */ /* 0x000fe2000fffe13f */
[----:B------:R-:W-:Y:S03]  /*4bd0*/  IMAD.U32 R5, RZ, RZ, UR22 ;  /* 0x00000016ff057e24 */ /* 0x000fe6000f8e00ff */
[----:B------:R-:W-:Y:S01]  /*4be0*/  LEA R6, P1, R7, R240, 0x6 ;  /* 0x000000f007067211 */ /* 0x000fe200078230ff */
[----:B------:R-:W-:Y:S01]  /*4bf0*/  IMAD.U32 R4, RZ, RZ, UR21 ;  /* 0x00000015ff047e24 */ /* 0x000fe2000f8e00ff */
[----:B------:R-:W-:Y:S02]  /*4c00*/  IADD3 R7, P0, R248, UR6, RZ ;  /* 0x00000006f8077c10 */ /* 0x000fe4000ff1e0ff */
[C---:B--2---:R-:W-:Y:S02]  /*4c10*/  ISETP.GE.OR P5, PT, R32.reuse, UR7, !P5 ;  /* 0x0000000720007c0c */ /* 0x044fe4000efa6670 */
[----:B------:R-:W-:Y:S02]  /*4c20*/  ISETP.GE.OR P4, PT, R32, UR7, !P4 ;  /* 0x0000000720007c0c */ /* 0x000fe4000e786670 */
[----:B----4-:R-:W-:Y:S01]  /*4c30*/  LEA.HI.X R9, R5, R37, R4, 0x6, P1 ;  /* 0x0000002505097211 */ /* 0x010fe200008f3404 */
[----:B------:R-:W-:Y:S01]  /*4c40*/  IMAD.U32 R5, RZ, RZ, UR6 ;  /* 0x00000006ff057e24 */ /* 0x000fe2000f8e00ff */
[----:B------:R-:W-:Y:S02]  /*4c50*/  LEA R8, P1, R6, c[0x0][0x1f0], 0x1 ;  /* 0x00007c0006087a11 */ /* 0x000fe400078208ff */
[----:B------:R-:W-:Y:S02]  /*4c60*/  ISETP.GE.OR P2, PT, R32, UR7, !P2 ;  /* 0x0000000720007c0c */ /* 0x000fe4000d746670 */
[----:B------:R-:W-:Y:S02]  /*4c70*/  LEA.HI.X R9, R6, c[0x0][0x1f4], R9, 0x1, P1 ;  /* 0x00007d0006097a11 */ /* 0x000fe400008f0c09 */
[----:B------:R-:W-:Y:S02]  /*4c80*/  LEA.HI.X.SX32 R4, R5, R244, 0x1, P0 ;  /* 0x000000f405047211 */ /* 0x000fe400000f0eff */
[C---:B------:R-:W-:Y:S01]  /*4c90*/  LEA R10, P0, R7.reuse, c[0x0][0x280], 0x2 ;  /* 0x0000a000070a7a11 */ /* 0x040fe200078010ff */
[----:B------:R-:W-:Y:S01]  /*4ca0*/  @!PT LDS RZ, [RZ] ;  /* 0x00000000fffff984 */ /* 0x000fe20000000800 */
[----:B------:R-:W-:Y:S01]  /*4cb0*/  @!PT LDS RZ, [RZ] ;  /* 0x00000000fffff984 */ /* 0x000fe20000000800 */
[----:B------:R-:W-:Y:S01]  /*4cc0*/  @!PT LDS RZ, [RZ] ;  /* 0x00000000fffff984 */ /* 0x000fe20000000800 */
[----:B------:R2:W-:Y:S03]  /*4cd0*/  LDGSTS.E.BYPASS.LTC128B.128 [R237+0xc080], [R8.64], !P5 ;  /* 0x0c08000008ed7fae */ /* 0x0005e6000e901d4e */
[----:B------:R-:W-:Y:S01]  /*4ce0*/  LEA.HI.X R11, R7, c[0x0][0x284], R4, 0x2, P0 ;  /* 0x0000a100070b7a11 */ /* 0x000fe200000f1404 */
[----:B------:R2:W-:Y:S01]  /*4cf0*/  LDGSTS.E.BYPASS.LTC128B.128 [R237+0xd080], [R8.64+0x40], !P4 ;  /* 0x0d08004008ed7fae */ /* 0x0005e2000e101d4e */
[----:B-----5:R-:W-:Y:S03]  /*4d00*/  @!P3 IMAD.SHL.U32 R4, R182, 0x10, RZ ;  /* 0x00000010b604b824 */ /* 0x020fe600078e00ff */
[----:B------:R2:W-:Y:S04]  /*4d10*/  LDGSTS.E.BYPASS.LTC128B.128 [R237+0xe080], [R8.64+0x80], !P2 ;  /* 0x0e08008008ed7fae */ /* 0x0005e8000d101d4e */
[----:B------:R2:W-:Y:S02]  /*4d20*/  @!P3 LDGSTS.E.BYPASS.LTC128B.128 [R4+0xf280], [R10.64] ;  /* 0x0f2800000a04bfae */ /* 0x0005e4000b901d4e */
.L_x_458:
[-C--:B-12-4-:R-:W-:Y:S01]  /*4d30*/  HMMA.16816.F32.BF16 R4, R40, R2.reuse, RZ ;  /* 0x000000022804723c */ /* 0x096fe200000418ff */
[----:B------:R-:W-:Y:S01]  /*4d40*/  LDSM.16.M88.4 R28, [R224] ;  /* 0x00000000e01c783b */ /* 0x000fe20000000200 */
[----:B------:R-:W-:Y:S02]  /*4d50*/  ULDC.64 UR6, c[0x0][0x238] ;  /* 0x00008e0000067ab9 */ /* 0x000fe40000000a00 */
[----:B------:R-:W-:Y:S01]  /*4d60*/  USHF.R.S32.HI UR21, URZ, 0x1f, UR10 ;  /* 0x0000001f3f157899 */ /* 0x000fe2000801140a */
[----:B------:R-:W-:Y:S01]  /*4d70*/  LDSM.16.M88.4 R32, [R224+0x1000] ;  /* 0x00100000e020783b */ /* 0x000fe20000000200 */
[----:B------:R-:W-:Y:S02]  /*4d80*/  UIMAD UR22, UR20, 0x1800, URZ ;  /* 0x00001800141678a4 */ /* 0x000fe4000f8e023f */
[C---:B------:R-:W-:Y:S01]  /*4d90*/  HMMA.16816.F32.BF16 R8, R24.reuse, R2, RZ ;  /* 0x000000021808723c */ /* 0x040fe200000418ff */
[----:B------:R-:W1:Y:S01]  /*4da0*/  LDSM.16.MT88.2 R2, [R227+0x800] ;  /* 0x00080000e302783b */ /* 0x000e620000004100 */
[----:B------:R-:W-:Y:S02]  /*4db0*/  UIMAD UR21, UR21, UR6, URZ ;  /* 0x00000006151572a4 */ /* 0x000fe4000f8e023f */
[----:B------:R-:W-:Y:S01]  /*4dc0*/  USHF.R.S32.HI UR20, URZ, 0x1f, UR11 ;  /* 0x0000001f3f147899 */ /* 0x000fe2000801140b */
[----:B------:R-:W2:Y:S01]  /*4dd0*/  LDSM.16.MT88.2 R36, [R227+0x2800] ;  /* 0x00280000e324783b */ /* 0x000ea20000004100 */
[----:B------:R-:W-:Y:S02]  /*4de0*/  UIMAD UR21, UR10, UR7, UR21 ;  /* 0x000000070a1572a4 */ /* 0x000fe4000f8e0215 */
[-C--:B------:R-:W-:Y:S01]  /*4df0*/  HMMA.16816.F32.BF16 R12, R24, R48.reuse, RZ ;  /* 0x00000030180c723c */ /* 0x080fe200000418ff */
[----:B------:R-:W4:Y:S01]  /*4e00*/  LDSM.16.MT88.2 R38, [R227+0x4800] ;  /* 0x00480000e326783b */ /* 0x000f220000004100 */
[----:B------:R-:W-:Y:S02]  /*4e10*/  ULDC.64 UR6, c[0x0][0x240] ;  /* 0x0000900000067ab9 */ /* 0x000fe40000000a00 */
[----:B------:R-:W-:Y:S01]  /*4e20*/  UIMAD UR6, UR20, UR6, URZ ;  /* 0x00000006140672a4 */ /* 0x000fe2000f8e023f */
[----:B------:R-:W-:Y:S01]  /*4e30*/  LDSM.16.MT88.2 R44, [R227+0xc00] ;  /* 0x000c0000e32c783b */ /* 0x000fe20000004100 */
[----:B------:R-:W-:Y:S02]  /*4e40*/  UISETP.GE.AND UP0, UPT, UR16, UR9, UPT ;  /* 0x000000091000728c */ /* 0x000fe4000bf06270 */
[C---:B------:R-:W-:Y:S01]  /*4e50*/  HMMA.16816.F32.BF16 R16, R40.reuse, R48, RZ ;  /* 0x000000302810723c */ /* 0x040fe200000418ff */
[----:B------:R-:W-:Y:S01]  /*4e60*/  LDSM.16.MT88.2 R46, [R227+0x2c00] ;  /* 0x002c0000e32e783b */ /* 0x000fe20000004100 */
[----:B------:R-:W-:Y:S02]  /*4e70*/  UIMAD UR6, UR11, UR7, UR6 ;  /* 0x000000070b0672a4 */ /* 0x000fe4000f8e0206 */
[----:B------:R-:W-:Y:S01]  /*4e80*/  UIADD3 UR7, UR4, 0x1, URZ ;  /* 0x0000000104077890 */ /* 0x000fe2000fffe03f */
[----:B------:R-:W0:Y:S01]  /*4e90*/  LDGDEPBAR ;  /* 0x00000000000079af */ /* 0x000e220000000000 */
[----:B------:R-:W-:Y:S02]  /*4ea0*/  UISETP.GE.AND UP2, UPT, UR4, 0x1, UPT ;  /* 0x000000010400788c */ /* 0x000fe4000bf46270 */
[-C--:B------:R-:W-:Y:S01]  /*4eb0*/  HMMA.16816.F32.BF16 R20, R40, R50.reuse, RZ ;  /* 0x000000322814723c */ /* 0x080fe200000418ff */
[----:B------:R-:W3:Y:S01]  /*4ec0*/  LDSM.16.M88.4 R40, [R223] ;  /* 0x00000000df28783b */ /* 0x000ee20000000200 */
[----:B------:R-:W-:Y:S06]  /*4ed0*/  UISETP.GE.AND UP1, UPT, UR19, 0x1, UPT ;  /* 0x000000011300788c */ /* 0x000fec000bf26270 */
        /* <DEDUP_REMOVED lines=8> */
[----:B------:R-:W3:Y:S04]  /*4f60*/  LDSM.16.MT88.2 R52, [R227+0x4c00] ;  /* 0x004c0000e334783b */ /* 0x000ee80000004100 */
[----:B------:R-:W-:Y:S03]  /*4f70*/  LDSM.16.MT88.2 R54, [R227+0x5000] ;  /* 0x00500000e336783b */ /* 0x000fe60000004100 */
[----:B------:R-:W-:Y:S08]  /*4f80*/  HMMA.16816.F32.BF16 R24, R156, R180, R24 ;  /* 0x000000b49c18723c */ /* 0x000ff00000041818 */
[-C--:B-1----:R-:W-:Y:S08]  /*4f90*/  HMMA.16816.F32.BF16 R4, R28, R2.reuse, R4 ;  /* 0x000000021c04723c */ /* 0x082ff00000041804 */
[C---:B------:R-:W-:Y:S01]  /*4fa0*/  HMMA.16816.F32.BF16 R8, R32.reuse, R2, R8 ;  /* 0x000000022008723c */ /* 0x040fe20000041808 */
[----:B------:R-:W-:Y:S07]  /*4fb0*/  LDSM.16.MT88.2 R2, [R227+0x1000] ;  /* 0x00100000e302783b */ /* 0x000fee0000004100 */
[-C--:B--2---:R-:W-:Y:S08]  /*4fc0*/  HMMA.16816.F32.BF16 R12, R32, R36.reuse, R12 ;  /* 0x00000024200c723c */ /* 0x084ff0000004180c */
[C---:B------:R-:W-:Y:S01]  /*4fd0*/  HMMA.16816.F32.BF16 R16, R28.reuse, R36, R16 ;  /* 0x000000241c10723c */ /* 0x040fe20000041810 */
[----:B------:R-:W-:Y:S07]  /*4fe0*/  LDSM.16.MT88.2 R36, [R227+0x3000] ;  /* 0x00300000e324783b */ /* 0x000fee0000004100 */
[-C--:B----4-:R-:W-:Y:S01]  /*4ff0*/  HMMA.16816.F32.BF16 R20, R28, R38.reuse, R20 ;  /* 0x000000261c14723c */ /* 0x090fe20000041814 */
[----:B------:R-:W1:Y:S07]  /*5000*/  LDSM.16.M88.4 R28, [R226+0x2000] ;  /* 0x00200000e21c783b */ /* 0x000e6e0000000200 */
[----:B------:R-:W-:Y:S01]  /*5010*/  HMMA.16816.F32.BF16 R24, R32, R38, R24 ;  /* 0x000000262018723c */ /* 0x000fe20000041818 */
[----:B------:R-:W-:Y:S04]  /*5020*/  LDSM.16.MT88.2 R38, [R227+0x1400] ;  /* 0x00140000e326783b */ /* 0x000fe80000004100 */
[----:B------:R-:W2:Y:S03]  /*5030*/  LDSM.16.M88.4 R32, [R225+0x2000] ;  /* 0x00200000e120783b */ /* 0x000ea60000000200 */
[-C--:B---3--:R-:W-:Y:S08]  /*5040*/  HMMA.16816.F32.BF16 R4, R40, R44.reuse, R4 ;  /* 0x0000002c2804723c */ /* 0x088ff00000041804 */
[C---:B------:R-:W-:Y:S01]  /*5050*/  HMMA.16816.F32.BF16 R8, R48.reuse, R44, R8 ;  /* 0x0000002c3008723c */ /* 0x040fe20000041808 */
[----:B------:R-:W-:Y:S07]  /*5060*/  LDSM.16.MT88.2 R44, [R227+0x3400] ;  /* 0x00340000e32c783b */ /* 0x000fee0000004100 */
[-C--:B------:R-:W-:Y:S08]  /*5070*/  HMMA.16816.F32.BF16 R12, R48, R46.reuse, R12 ;  /* 0x0000002e300c723c */ /* 0x080ff0000004180c */
[C---:B------:R-:W-:Y:S01]  /*5080*/  HMMA.16816.F32.BF16 R16, R40.reuse, R46, R16 ;  /* 0x0000002e2810723c */ /* 0x040fe20000041810 */
[----:B------:R-:W-:Y:S07]  /*5090*/  LDSM.16.MT88.2 R46, [R227+0x5400] ;  /* 0x00540000e32e783b */ /* 0x000fee0000004100 */
[-C--:B------:R-:W-:Y:S01]  /*50a0*/  HMMA.16816.F32.BF16 R20, R40, R52.reuse, R20 ;  /* 0x000000342814723c */ /* 0x080fe20000041814 */
[----:B------:R-:W3:Y:S07]  /*50b0*/  LDSM.16.M88.4 R40, [R225+0x3000] ;  /* 0x00300000e128783b */ /* 0x000eee0000000200 */
[----:B------:R-:W-:Y:S01]  /*50c0*/  HMMA.16816.F32.BF16 R24, R48, R52, R24 ;  /* 0x000000343018723c */ /* 0x000fe20000041818 */
[----:B------:R-:W-:Y:S04]  /*50d0*/  LDSM.16.M88.4 R48, [R224+0x3000] ;  /* 0x00300000e030783b */ /* 0x000fe80000000200 */
[----:B------:R-:W-:Y:S03]  /*50e0*/  LDSM.16.MT88.2 R52, [R227+0x5800] ;  /* 0x00580000e334783b */ /* 0x000fe60000004100 */
[-C--:B-1----:R-:W-:Y:S08]  /*50f0*/  HMMA.16816.F32.BF16 R4, R28, R2.reuse, R4 ;  /* 0x000000021c04723c */ /* 0x082ff00000041804 */
[C---:B------:R-:W-:Y:S01]  /*5100*/  HMMA.16816.F32.BF16 R8, R56.reuse, R2, R8 ;  /* 0x000000023808723c */ /* 0x040fe20000041808 */
[----:B------:R-:W-:Y:S07]  /*5110*/  LDSM.16.MT88.2 R2, [R227+0x1800] ;  /* 0x00180000e302783b */ /* 0x000fee0000004100 */
[-C--:B------:R-:W-:Y:S08]  /*5120*/  HMMA.16816.F32.BF16 R12, R56, R36.reuse, R12 ;  /* 0x00000024380c723c */ /* 0x080ff0000004180c */
[C---:B------:R-:W-:Y:S01]  /*5130*/  HMMA.16816.F32.BF16 R16, R28.reuse, R36, R16 ;  /* 0x000000241c10723c */ /* 0x040fe20000041810 */
[----:B------:R-:W-:Y:S07]  /*5140*/  LDSM.16.MT88.2 R36, [R227+0x3800] ;  /* 0x00380000e324783b */ /* 0x000fee0000004100 */
[-C--:B------:R-:W-:Y:S01]  /*5150*/  HMMA.16816.F32.BF16 R20, R28, R54.reuse, R20 ;  /* 0x000000361c14723c */ /* 0x080fe20000041814 */
[----:B------:R-:W1:Y:S07]  /*5160*/  LDSM.16.M88.4 R28, [R224+0x2000] ;  /* 0x00200000e01c783b */ /* 0x000e6e0000000200 */
[----:B------:R-:W-:Y:S01]  /*5170*/  HMMA.16816.F32.BF16 R24, R56, R54, R24 ;  /* 0x000000363818723c */ /* 0x000fe20000041818 */
[----:B------:R-:W-:Y:S07]  /*5180*/  LDSM.16.M88.4 R56, [R220+0x2000] ;  /* 0x00200000dc38783b */ /* 0x000fee0000000200 */
[-C--:B--2---:R-:W-:Y:S08]  /*5190*/  HMMA.16816.F32.BF16 R4, R32, R38.reuse, R4 ;  /* 0x000000262004723c */ /* 0x084ff00000041804 */
[C---:B---3--:R-:W-:Y:S01]  /*51a0*/  HMMA.16816.F32.BF16 R8, R40.reuse, R38, R8 ;  /* 0x000000262808723c */ /* 0x048fe20000041808 */
[----:B------:R-:W2:Y:S07]  /*51b0*/  LDSM.16.MT88.2 R38, [R227+0x1c00] ;  /* 0x001c0000e326783b */ /* 0x000eae0000004100 */
[-C--:B------:R-:W-:Y:S08]  /*51c0*/  HMMA.16816.F32.BF16 R12, R40, R44.reuse, R12 ;  /* 0x0000002c280c723c */ /* 0x080ff0000004180c */
[C---:B------:R-:W-:Y:S08]  /*51d0*/  HMMA.16816.F32.BF16 R16, R32.reuse, R44, R16 ;  /* 0x0000002c2010723c */ /* 0x040ff00000041810 */
[-C--:B------:R-:W-:Y:S01]  /*51e0*/  HMMA.16816.F32.BF16 R20, R32, R46.reuse, R20 ;  /* 0x0000002e2014723c */ /* 0x080fe20000041814 */
[----:B------:R-:W3:Y:S07]  /*51f0*/  LDSM.16.M88.4 R32, [R220+0x3000] ;  /* 0x00300000dc20783b */ /* 0x000eee0000000200 */
[----:B------:R-:W-:Y:S01]  /*5200*/  HMMA.16816.F32.BF16 R24, R40, R46, R24 ;  /* 0x0000002e2818723c */ /* 0x000fe20000041818 */
[----:B------:R-:W4:Y:S07]  /*5210*/  LDSM.16.MT88.2 R40, [R227+0x3c00] ;  /* 0x003c0000e328783b */ /* 0x000f2e0000004100 */
[-C--:B-1----:R-:W-:Y:S08]  /*5220*/  HMMA.16816.F32.BF16 R4, R28, R2.reuse, R4 ;  /* 0x000000021c04723c */ /* 0x082ff00000041804 */
[C---:B------:R-:W-:Y:S01]  /*5230*/  HMMA.16816.F32.BF16 R8, R48.reuse, R2, R8 ;  /* 0x000000023008723c */ /* 0x040fe20000041808 */
[----:B------:R-:W1:Y:S07]  /*5240*/  LDSM.16.MT88.2 R2, [R227+0x5c00] ;  /* 0x005c0000e302783b */ /* 0x000e6e0000004100 */
[-C--:B------:R-:W-:Y:S08]  /*5250*/  HMMA.16816.F32.BF16 R12, R48, R36.reuse, R12 ;  /* 0x00000024300c723c */ /* 0x080ff0000004180c */
[C---:B------:R-:W-:Y:S08]  /*5260*/  HMMA.16816.F32.BF16 R16, R28.reuse, R36, R16 ;  /* 0x000000241c10723c */ /* 0x040ff00000041810 */
[-C--:B------:R-:W-:Y:S07]  /*5270*/  HMMA.16816.F32.BF16 R20, R28, R52.reuse, R20 ;  /* 0x000000341c14723c */ /* 0x080fee0000041814 */
[----:B------:R-:W-:Y:S01]  /*5280*/  IMAD.U32 R28, RZ, RZ, UR10 ;  /* 0x0000000aff1c7e24 */ /* 0x000fe2000f8e00ff */
[----:B------:R-:W-:Y:S04]  /*5290*/  HMMA.16816.F32.BF16 R24, R48, R52, R24 ;  /* 0x000000343018723c */ /* 0x000fe80000041818 */
[----:B-----5:R-:W-:Y:S04]  /*52a0*/  IMAD.WIDE.U32 R30, R28, c[0x0][0x238], R182 ;  /* 0x00008e001c1e7a25 */ /* 0x020fe800078e00b6 */
[-C--:B--2---:R-:W-:Y:S01]  /*52b0*/  HMMA.16816.F32.BF16 R4, R56, R38.reuse, R4 ;  /* 0x000000263804723c */ /* 0x084fe20000041804 */
[----:B------:R-:W-:Y:S04]  /*52c0*/  IMAD.U32 R28, RZ, RZ, UR11 ;  /* 0x0000000bff1c7e24 */ /* 0x000fe8000f8e00ff */
[----:B------:R-:W-:Y:S01]  /*52d0*/  IADD3 R31, R31, UR21, RZ ;  /* 0x000000151f1f7c10 */ /* 0x000fe2000fffe0ff */
[----:B------:R-:W-:Y:S02]  /*52e0*/  USHF.R.S32.HI UR21, URZ, 0x1f, UR22 ;  /* 0x0000001f3f157899 */ /* 0x000fe40008011416 */
[C---:B---3--:R-:W-:Y:S04]  /*52f0*/  HMMA.16816.F32.BF16 R8, R32.reuse, R38, R8 ;  /* 0x000000262008723c */ /* 0x048fe80000041808 */
[----:B------:R-:W-:Y:S01]  /*5300*/  IMAD.WIDE.U32 R30, R28, c[0x0][0x240], R30 ;  /* 0x000090001c1e7a25 */ /* 0x000fe200078e001e */
[----:B------:R-:W-:Y:S03]  /*5310*/  MOV R28, UR21 ;  /* 0x00000015001c7c02 */ /* 0x000fe60008000f00 */
[-C--:B----4-:R-:W-:Y:S04]  /*5320*/  HMMA.16816.F32.BF16 R12, R32, R40.reuse, R12 ;  /* 0x00000028200c723c */ /* 0x090fe8000004180c */
[----:B------:R-:W-:Y:S04]  /*5330*/  IADD3 R29, P0, R30, UR22, RZ ;  /* 0x000000161e1d7c10 */ /* 0x000fe8000ff1e0ff */
[C---:B------:R-:W-:Y:S04]  /*5340*/  HMMA.16816.F32.BF16 R16, R56.reuse, R40, R16 ;  /* 0x000000283810723c */ /* 0x040fe80000041810 */
[----:B------:R-:W-:Y:S01]  /*5350*/  IADD3.X R28, R28, UR6, R31, P0, !PT ;  /* 0x000000061c1c7c10 */ /* 0x000fe200087fe41f */
[----:B------:R-:W-:Y:S01]  /*5360*/  UIADD3 UR6, UR19, 0x1, URZ ;  /* 0x0000000113067890 */ /* 0x000fe2000fffe03f */
[C---:B------:R-:W-:Y:S02]  /*5370*/  LEA R44, P0, R29.reuse, c[0x0][0x220], 0x2 ;  /* 0x000088001d2c7a11 */ /* 0x040fe400078010ff */
[-C--:B-1----:R-:W-:Y:S01]  /*5380*/  HMMA.16816.F32.BF16 R20, R56, R2.reuse, R20 ;  /* 0x000000023814723c */ /* 0x082fe20000041814 */
[----:B------:R-:W-:Y:S03]  /*5390*/  USEL UR19, UR6, URZ, !UP1 ;  /* 0x0000003f06137287 */ /* 0x000fe6000c800000 */
[----:B------:R-:W-:Y:S02]  /*53a0*/  LEA.HI.X R45, R29, c[0x0][0x224], R28, 0x2, P0 ;  /* 0x000089001d2d7a11 */ /* 0x000fe400000f141c */
[----:B------:R-:W-:Y:S02]  /*53b0*/  PLOP3.LUT P0, PT, PT, PT, UP0, 0x80, 0x0 ;  /* 0x000000000000781c */ /* 0x000fe40003f0f008 */
[----:B------:R-:W-:Y:S01]  /*53c0*/  HMMA.16816.F32.BF16 R24, R32, R2, R24 ;  /* 0x000000022018723c */ /* 0x000fe20000041818 */
[----:B------:R-:W-:Y:S04]  /*53d0*/  RED.E.ADD.F32.FTZ.RN.STRONG.GPU [R44.64], R4 ;  /* 0x000000042c00798e */ /* 0x000fe8000c10e78e */
[----:B------:R-:W-:Y:S02]  /*53e0*/  RED.E.ADD.F32.FTZ.RN.STRONG.GPU [R44.64+0x400], R5 ;  /* 0x000400052c00798e */ /* 0x000fe4000c10e78e */
[----:B------:R-:W-:Y:S01]  /*53f0*/  IMAD.U32 R3, RZ, RZ, UR4 ;  /* 0x00000004ff037e24 */ /* 0x000fe2000f8e00ff */
[----:B------:R-:W-:Y:S01]  /*5400*/  USEL UR4, UR7, URZ, !UP2 ;  /* 0x0000003f07047287 */ /* 0x000fe2000d000000 */
[----:B------:R-:W-:Y:S03]  /*5410*/  RED.E.ADD.F32.FTZ.RN.STRONG.GPU [R44.64+0x800], R6 ;  /* 0x000800062c00798e */ /* 0x000fe6000c10e78e */
[----:B------:R-:W-:Y:S01]  /*5420*/  IMAD R3, R3, 0x1800, R232 ;  /* 0x0000180003037824 */ /* 0x000fe200078e02e8 */
[----:B------:R-:W-:Y:S04]  /*5430*/  RED.E.ADD.F32.FTZ.RN.STRONG.GPU [R44.64+0xc00], R7 ;  /* 0x000c00072c00798e */ /* 0x000fe8000c10e78e */
[----:B------:R-:W-:Y:S01]  /*5440*/  RED.E.ADD.F32.FTZ.RN.STRONG.GPU [R44.64+0x1000], R8 ;  /* 0x001000082c00798e */ /* 0x000fe2000c10e78e */
[----:B------:R-:W-:Y:S03]  /*5450*/  SHF.L.U32 R2, R3, 0x1, RZ ;  /* 0x0000000103027819 */ /* 0x000fe600000006ff */
        /* <DEDUP_REMOVED lines=20> */
[----:B------:R-:W-:Y:S04]  /*55a0*/  LDSM.16.MT88.4 R32, [R228+0x13c80] ;  /* 0x013c8000e420783b */ /* 0x000fe80000004200 */
[----:B------:R-:W4:Y:S01]  /*55b0*/  LDSM.16.MT88.4 R36, [R2+0x6480] ;  /* 0x006480000224783b */ /* 0x000f220000004200 */
[-C--:B-1----:R-:W-:Y:S03]  /*55c0*/  HMMA.16816.F32.BF16 R108, R8, R12.reuse, R108 ;  /* 0x0000000c086c723c */ /* 0x082fe6000004186c */
[----:B------:R-:W-:Y:S04]  /*55d0*/  LDSM.16.MT88.4 R40, [R2+0x7480] ;  /* 0x007480000228783b */ /* 0x000fe80000004200 */
[----:B------:R-:W-:Y:S01]  /*55e0*/  RED.E.ADD.F32.FTZ.RN.STRONG.GPU [R44.64+0x5000], R24 ;  /* 0x005000182c00798e */ /* 0x000fe2000c10e78e */
[C---:B--2---:R-:W-:Y:S03]  /*55f0*/  HMMA.16816.F32.BF16 R112, R16.reuse, R12, R112 ;  /* 0x0000000c1070723c */ /* 0x044fe60000041870 */
[----:B------:R-:W-:Y:S04]  /*5600*/  RED.E.ADD.F32.FTZ.RN.STRONG.GPU [R44.64+0x5400], R25 ;  /* 0x005400192c00798e */ /* 0x000fe8000c10e78e */
[----:B------:R-:W-:Y:S01]  /*5610*/  RED.E.ADD.F32.FTZ.RN.STRONG.GPU [R44.64+0x5800], R26 ;  /* 0x0058001a2c00798e */ /* 0x000fe2000c10e78e */
[-C--:B------:R-:W-:Y:S03]  /*5620*/  HMMA.16816.F32.BF16 R116, R16, R14.reuse, R116 ;  /* 0x0000000e1074723c */ /* 0x080fe60000041874 */
[----:B------:R-:W-:Y:S04]  /*5630*/  RED.E.ADD.F32.FTZ.RN.STRONG.GPU [R44.64+0x5c00], R27 ;  /* 0x005c001b2c00798e */ /* 0x000fe8000c10e78e */
[----:B------:R-:W1:Y:S01]  /*5640*/  LDSM.16.MT88.4 R24, [R228+0x15c80] ;  /* 0x015c8000e418783b */ /* 0x000e620000004200 */
[C---:B------:R-:W-:Y:S03]  /*5650*/  HMMA.16816.F32.BF16 R120, R8.reuse, R14, R120 ;  /* 0x0000000e0878723c */ /* 0x040fe60000041878 */
[----:B------:R-:W2:Y:S04]  /*5660*/  LDSM.16.MT88.4 R12, [R2+0x8480] ;  /* 0x00848000020c783b */ /* 0x000ea80000004200 */
[----:B------:R-:W-:Y:S01]  /*5670*/  LDSM.16.MT88.4 R44, [R228+0x16c80] ;  /* 0x016c8000e42c783b */ /* 0x000fe20000004200 */
        /* <DEDUP_REMOVED lines=103> */
.L_x_456:
[----:B------:R-:W-:Y:S05]  /*5cf0*/  @P1 BRA `(.L_x_460) ;  /* 0x000010b000001947 */ /* 0x000fea0003800000 */
[----:B------:R-:W2:Y:S01]  /*5d00*/  LDL.LU.64 R12, [R1] ;  /* 0x00000000010c7983 */ /* 0x000ea20000300a00 */
[----:B------:R-:W-:Y:S01]  /*5d10*/  F2FP.BF16.PACK_AB R60, R61, R60 ;  /* 0x0000003c3d3c723e */ /* 0x000fe200000010ff */
[----:B------:R-:W-:Y:S01]  /*5d20*/  USHF.R.S32.HI UR6, URZ, 0x1f, UR10 ;  /* 0x0000001f3f067899 */ /* 0x000fe2000801140a */
[----:B------:R-:W-:Y:S01]  /*5d30*/  F2FP.BF16.PACK_AB R62, R63, R62 ;  /* 0x0000003e3f3e723e */ /* 0x000fe200000010ff */
[----:B------:R-:W-:Y:S01]  /*5d40*/  ULDC.64 UR4, c[0x0][0x338] ;  /* 0x0000ce0000047ab9 */ /* 0x000fe20000000a00 */
[----:B------:R-:W-:Y:S01]  /*5d50*/  F2FP.BF16.PACK_AB R72, R73, R72 ;  /* 0x000000484948723e */ /* 0x000fe200000010ff */
[----:B------:R-:W-:Y:S01]  /*5d60*/  UIMAD UR4, UR6, UR4, URZ ;  /* 0x00000004060472a4 */ /* 0x000fe2000f8e023f */
[----:B------:R-:W-:Y:S01]  /*5d70*/  F2FP.BF16.PACK_AB R74, R75, R74 ;  /* 0x0000004a4b4a723e */ /* 0x000fe200000010ff */
[----:B------:R-:W-:Y:S01]  /*5d80*/  USHF.R.S32.HI UR7, URZ, 0x1f, UR11 ;  /* 0x0000001f3f077899 */ /* 0x000fe2000801140b */
[----:B------:R-:W-:Y:S01]  /*5d90*/  F2FP.BF16.PACK_AB R64, R65, R64 ;  /* 0x000000404140723e */ /* 0x000fe200000010ff */
[----:B------:R-:W-:Y:S01]  /*5da0*/  UIMAD UR5, UR10, UR5, UR4 ;  /* 0x000000050a0572a4 */ /* 0x000fe2000f8e0204 */
[----:B------:R-:W-:Y:S01]  /*5db0*/  F2FP.BF16.PACK_AB R66, R67, R66 ;  /* 0x000000424342723e */ /* 0x000fe200000010ff */
[----:B------:R-:W-:Y:S01]  /*5dc0*/  BSSY B0, `(.L_x_461) ;  /* 0x00000b9000007945 */ /* 0x000fe20003800000 */
[----:B------:R-:W-:Y:S01]  /*5dd0*/  F2FP.BF16.PACK_AB R68, R69, R68 ;  /* 0x000000444544723e */ /* 0x000fe200000010ff */
[----:B------:R-:W-:Y:S01]  /*5de0*/  ULDC UR4, c[0x0][0x2f0] ;  /* 0x0000bc0000047ab9 */ /* 0x000fe20000000800 */
[----:B------:R-:W-:Y:S01]  /*5df0*/  F2FP.BF16.PACK_AB R70, R71, R70 ;  /* 0x000000464746723e */ /* 0x000fe200000010ff */
[----:B------:R-:W-:Y:S01]  /*5e00*/  UIADD3 UR8, -UR8, UR4, URZ ;  /* 0x0000000408087290 */ /* 0x000fe2000fffe13f */
[----:B------:R-:W-:-:S02]  /*5e10*/  F2FP.BF16.PACK_AB R76, R77, R76 ;  /* 0x0000004c4d4c723e */ /* 0x000fc400000010ff */
[----:B------:R-:W-:Y:S01]  /*5e20*/  F2FP.BF16.PACK_AB R78, R79, R78 ;  /* 0x0000004e4f4e723e */ /* 0x000fe200000010ff */
[----:B------:R-:W-:Y:S01]  /*5e30*/  UISETP.LT.AND UP0, UPT, UR8, 0x80, UPT ;  /* 0x000000800800788c */ /* 0x000fe2000bf01270 */
[----:B------:R-:W-:Y:S02]  /*5e40*/  F2FP.BF16.PACK_AB R88, R89, R88 ;  /* 0x000000585958723e */ /* 0x000fe400000010ff */
[----:B------:R-:W-:Y:S01]  /*5e50*/  F2FP.BF16.PACK_AB R90, R91, R90 ;  /* 0x0000005a5b5a723e */ /* 0x000fe200000010ff */
[----:B------:R-:W-:Y:S01]  /*5e60*/  USEL UR8, UR8, 0x80, UP0 ;  /* 0x0000008008087887 */ /* 0x000fe20008000000 */
        /* <DEDUP_REMOVED lines=35> */
[----:B------:R-:W-:Y:S01]  /*60a0*/  F2FP.BF16.PACK_AB R150, R151, R150 ;  /* 0x000000969796723e */ /* 0x000fe200000010ff */
[----:B------:R-:W-:Y:S01]  /*60b0*/  BAR.SYNC.DEFER_BLOCKING 0x1, 0x100 ;  /* 0x0044000000007b1d */ /* 0x000fe20000010000 */
[----:B--2---:R-:W-:-:S04]  /*60c0*/  SHF.R.S32.HI R0, RZ, 0x1f, R12 ;  /* 0x0000001fff007819 */ /* 0x004fc8000001140c */
[----:B------:R-:W-:-:S04]  /*60d0*/  LEA.HI R2, R0, R12, RZ, 0x2 ;  /* 0x0000000c00027211 */ /* 0x000fc800078f10ff */
[--C-:B------:R-:W-:Y:S02]  /*60e0*/  SHF.R.S32.HI R4, RZ, 0x2, R2.reuse ;  /* 0x00000002ff047819 */ /* 0x100fe40000011402 */
[----:B------:R-:W-:Y:S02]  /*60f0*/  SHF.R.S32.HI R3, RZ, 0x1f, R2 ;  /* 0x0000001fff037819 */ /* 0x000fe40000011402 */
[C---:B------:R-:W-:Y:S02]  /*6100*/  LOP3.LUT R7, R2.reuse, 0xfffffffc, RZ, 0xc0, !PT ;  /* 0xfffffffc02077812 */ /* 0x040fe400078ec0ff */
[-C--:B------:R-:W-:Y:S02]  /*6110*/  LEA.HI R3, R3, R4.reuse, RZ, 0x3 ;  /* 0x0000000403037211 */ /* 0x080fe400078f18ff */
[----:B------:R-:W-:Y:S01]  /*6120*/  LEA.HI R2, R2, R4, RZ, 0x1 ;  /* 0x0000000402027211 */ /* 0x000fe200078f08ff */
[----:B------:R-:W-:Y:S01]  /*6130*/  IMAD.IADD R7, R12, 0x1, -R7 ;  /* 0x000000010c077824 */ /* 0x000fe200078e0a07 */
[----:B------:R-:W-:-:S02]  /*6140*/  LOP3.LUT R5, R3, 0xfffffff8, RZ, 0xc0, !PT ;  /* 0xfffffff803057812 */ /* 0x000fc400078ec0ff */
[----:B------:R-:W-:Y:S02]  /*6150*/  LEA.HI R3, R0, R12, RZ, 0x5 ;  /* 0x0000000c00037211 */ /* 0x000fe400078f28ff */
[C---:B------:R-:W-:Y:S01]  /*6160*/  ISETP.GE.AND P4, PT, R4.reuse, UR8, PT ;  /* 0x0000000804007c0c */ /* 0x040fe2000bf86270 */
[----:B------:R-:W-:Y:S01]  /*6170*/  IMAD.IADD R6, R4, 0x1, -R5 ;  /* 0x0000000104067824 */ /* 0x000fe200078e0a05 */
[--C-:B------:R-:W-:Y:S02]  /*6180*/  SHF.R.S32.HI R5, RZ, 0x5, R3.reuse ;  /* 0x00000005ff057819 */ /* 0x100fe40000011403 */
[----:B------:R-:W-:Y:S02]  /*6190*/  SHF.R.S32.HI R8, RZ, 0x1f, R3 ;  /* 0x0000001fff087819 */ /* 0x000fe40000011403 */
[----:B------:R-:W-:Y:S02]  /*61a0*/  LEA.HI R3, R6, R6, RZ, 0x1 ;  /* 0x0000000606037211 */ /* 0x000fe400078f08ff */
[----:B------:R-:W-:-:S02]  /*61b0*/  LEA.HI R10, R8, R5, RZ, 0x2 ;  /* 0x00000005080a7211 */ /* 0x000fc400078f10ff */
[----:B------:R-:W-:Y:S02]  /*61c0*/  SHF.R.S32.HI R11, RZ, 0x1, R3 ;  /* 0x00000001ff0b7819 */ /* 0x000fe40000011403 */
[----:B------:R-:W-:Y:S02]  /*61d0*/  LEA.HI R8, R0, R12, RZ, 0x7 ;  /* 0x0000000c00087211 */ /* 0x000fe400078f38ff */
[----:B------:R-:W-:Y:S01]  /*61e0*/  LOP3.LUT R10, R10, 0x7ffffc, RZ, 0xc0, !PT ;  /* 0x007ffffc0a0a7812 */ /* 0x000fe200078ec0ff */
[----:B------:R-:W-:Y:S01]  /*61f0*/  IMAD.SHL.U32 R9, R11, 0x40, RZ ;  /* 0x000000400b097824 */ /* 0x000fe200078e00ff */
[----:B------:R-:W-:Y:S02]  /*6200*/  SHF.R.U32.HI R8, RZ, 0x4, R8 ;  /* 0x00000004ff087819 */ /* 0x000fe40000011608 */
[----:B------:R-:W-:Y:S01]  /*6210*/  LOP3.LUT R3, R3, 0x3fffffe, RZ, 0xc0, !PT ;  /* 0x03fffffe03037812 */ /* 0x000fe200078ec0ff */
[----:B------:R-:W-:Y:S01]  /*6220*/  IMAD.IADD R10, R5, 0x1, -R10 ;  /* 0x00000001050a7824 */ /* 0x000fe200078e0a0a */
[----:B------:R-:W-:-:S02]  /*6230*/  LOP3.LUT R9, R9, 0xc0, RZ, 0xc0, !PT ;  /* 0x000000c009097812 */ /* 0x000fc400078ec0ff */
[----:B------:R-:W-:Y:S01]  /*6240*/  LOP3.LUT P0, RZ, R11, 0x2, RZ, 0xc0, !PT ;  /* 0x000000020bff7812 */ /* 0x000fe2000780c0ff */
[----:B------:R-:W-:Y:S01]  /*6250*/  IMAD.IADD R3, R6, 0x1, -R3 ;  /* 0x0000000106037824 */ /* 0x000fe200078e0a03 */
[----:B------:R-:W-:Y:S01]  /*6260*/  LOP3.LUT R8, R9, 0x8, R8, 0xf8, !PT ;  /* 0x0000000809087812 */ /* 0x000fe200078ef808 */
[----:B------:R-:W-:Y:S01]  /*6270*/  IMAD R10, R10, 0x100, R7 ;  /* 0x000001000a0a7824 */ /* 0x000fe200078e0207 */
[----:B------:R-:W-:Y:S02]  /*6280*/  SHF.R.U32.HI R9, RZ, 0x3, R9 ;  /* 0x00000003ff097819 */ /* 0x000fe40000011609 */
[----:B------:R-:W-:Y:S01]  /*6290*/  LEA.HI R0, R0, R12, RZ, 0x3 ;  /* 0x0000000c00007211 */ /* 0x000fe200078f18ff */
[----:B------:R-:W-:Y:S01]  /*62a0*/  IMAD R3, R3, 0x10, R10 ;  /* 0x0000001003037824 */ /* 0x000fe200078e020a */
[----:B------:R-:W-:Y:S02]  /*62b0*/  LOP3.LUT R8, R8, R9, RZ, 0x3c, !PT ;  /* 0x0000000908087212 */ /* 0x000fe400078e3cff */
[----:B------:R-:W-:Y:S01]  /*62c0*/  LOP3.LUT R9, R2, 0x3fffffe, RZ, 0xc0, !PT ;  /* 0x03fffffe02097812 */ /* 0x000fe200078ec0ff */
[----:B------:R-:W-:-:S02]  /*62d0*/  IMAD.SHL.U32 R0, R0, 0x8, RZ ;  /* 0x0000000800007824 */ /* 0x000fc400078e00ff */
[----:B------:R-:W-:Y:S02]  /*62e0*/  IMAD.U32 R3, R3, 0x2, R8 ;  /* 0x0000000203037824 */ /* 0x000fe400078e0008 */
[----:B------:R-:W-:Y:S01]  /*62f0*/  IMAD.IADD R6, R4, 0x1, -R9 ;  /* 0x0000000104067824 */ /* 0x000fe200078e0a09 */
[----:B------:R-:W-:Y:S01]  /*6300*/  LOP3.LUT R0, R0, 0xc0, RZ, 0xc0, !PT ;  /* 0x000000c000007812 */ /* 0x000fe200078ec0ff */
[----:B------:R-:W-:Y:S02]  /*6310*/  IMAD.SHL.U32 R3, R3, 0x2, RZ ;  /* 0x0000000203037824 */ /* 0x000fe400078e00ff */
[----:B------:R-:W-:Y:S01]  /*6320*/  IMAD R6, R5, 0x8, R6 ;  /* 0x0000000805067824 */ /* 0x000fe200078e0206 */
[----:B------:R-:W-:Y:S01]  /*6330*/  SHF.R.U32.HI R2, RZ, 0x3, R0 ;  /* 0x00000003ff027819 */ /* 0x000fe20000011600 */
[----:B------:R-:W-:Y:S01]  /*6340*/  IMAD.SHL.U32 R8, R7, 0x8, RZ ;  /* 0x0000000807087824 */ /* 0x000fe200078e00ff */
[C---:B------:R-:W-:Y:S01]  /*6350*/  IADD3 R5, R3.reuse, 0x20, RZ ;  /* 0x0000002003057810 */ /* 0x040fe20007ffe0ff */
[----:B------:R-:W-:Y:S01]  /*6360*/  STS [R3+0x6080], R60 ;  /* 0x0060803c03007388 */ /* 0x000fe20000000800 */
[----:B------:R-:W-:-:S02]  /*6370*/  @P0 IADD3 R5, R3, -0x20, RZ ;  /* 0xffffffe003050810 */ /* 0x000fc40007ffe0ff */
[--C-:B------:R-:W-:Y:S01]  /*6380*/  LOP3.LUT R7, R0, 0x18, R8.reuse, 0xf8, !PT ;  /* 0x0000001800077812 */ /* 0x100fe200078ef808 */
[----:B------:R-:W-:Y:S01]  /*6390*/  STS [R3+0x6280], R62 ;  /* 0x0062803e03007388 */ /* 0x000fe20000000800 */
[----:B------:R-:W-:Y:S01]  /*63a0*/  SHF.R.S32.HI R9, RZ, 0x1f, R8 ;  /* 0x0000001fff097819 */ /* 0x000fe20000011408 */
[----:B------:R-:W-:Y:S01]  /*63b0*/  IMAD.U32 R0, RZ, RZ, UR11 ;  /* 0x0000000bff007e24 */ /* 0x000fe2000f8e00ff */
[----:B------:R-:W-:Y:S01]  /*63c0*/  LOP3.LUT R7, R7, R2, RZ, 0x3c, !PT ;  /* 0x0000000207077212 */ /* 0x000fe200078e3cff */
[----:B------:R-:W-:Y:S01]  /*63d0*/  STS [R5+0x6080], R72 ;  /* 0x0060804805007388 */ /* 0x000fe20000000800 */
[----:B------:R-:W-:-:S03]  /*63e0*/  IADD3 R2, R8, 0x20, RZ ;  /* 0x0000002008027810 */ /* 0x000fc60007ffe0ff */
[----:B------:R-:W-:Y:S01]  /*63f0*/  STS [R5+0x6280], R74 ;  /* 0x0062804a05007388 */ /* 0x000fe20000000800 */
[----:B------:R-:W-:-:S03]  /*6400*/  IMAD.U32 R6, R6, 0x20, R7 ;  /* 0x0000002006067824 */ /* 0x000fc600078e0007 */
[----:B------:R-:W-:Y:S01]  /*6410*/  STS [R3+0x7080], R64 ;  /* 0x0070804003007388 */ /* 0x000fe20000000800 */
[----:B------:R-:W-:-:S03]  /*6420*/  IMAD.SHL.U32 R6, R6, 0x2, RZ ;  /* 0x0000000206067824 */ /* 0x000fc600078e00ff */
        /* <DEDUP_REMOVED lines=43> */
[----:B------:R-:W-:Y:S01]  /*66e0*/  BAR.SYNC.DEFER_BLOCKING 0x1, 0x100 ;  /* 0x0044000000007b1d */ /* 0x000fe20000010000 */
[----:B-1----:R-:W-:-:S04]  /*66f0*/  IMAD.U32 R3, RZ, RZ, UR10 ;  /* 0x0000000aff037e24 */ /* 0x002fc8000f8e00ff */
[----:B------:R-:W-:Y:S01]  /*6700*/  IMAD.WIDE.U32 R60, R3, c[0x0][0x338], R8 ;  /* 0x0000ce00033c7a25 */ /* 0x000fe200078e0008 */
[----:B--2---:R-:W-:-:S03]  /*6710*/  SHF.R.S32.HI R5, RZ, 0x1f, R4 ;  /* 0x0000001fff057819 */ /* 0x004fc60000011404 */
[----:B------:R-:W-:Y:S01]  /*6720*/  IMAD.U32 R3, RZ, RZ, UR12 ;  /* 0x0000000cff037e24 */ /* 0x000fe2000f8e00ff */
[----:B------:R-:W-:Y:S01]  /*6730*/  IADD3 R61, R61, UR5, RZ ;  /* 0x000000053d3d7c10 */ /* 0x000fe2000fffe0ff */
[----:B------:R1:W2:Y:S01]  /*6740*/  LDS.128 R56, [R6+0x7080] ;  /* 0x0070800006387984 */ /* 0x0002a20000000c00 */
[----:B------:R-:W-:Y:S01]  /*6750*/  ULDC.64 UR4, c[0x0][0x340] ;  /* 0x0000d00000047ab9 */ /* 0x000fe20000000a00 */
[----:B------:R-:W-:Y:S01]  /*6760*/  IMAD.WIDE R10, R3, 0x80, R4 ;  /* 0x00000080030a7825 */ /* 0x000fe200078e0204 */
[----:B------:R-:W-:Y:S01]  /*6770*/  UIMAD UR4, UR7, UR4, URZ ;  /* 0x00000004070472a4 */ /* 0x000fe2000f8e023f */
[----:B------:R1:W3:Y:S02]  /*6780*/  LDS.128 R52, [R6+0x9080] ;  /* 0x0090800006347984 */ /* 0x0002e40000000c00 */
[----:B------:R-:W-:Y:S01]  /*6790*/  IMAD.WIDE.U32 R60, R0, c[0x0][0x340], R60 ;  /* 0x0000d000003c7a25 */ /* 0x000fe200078e003c */
[----:B------:R-:W-:Y:S01]  /*67a0*/  UIMAD UR4, UR11, UR5, UR4 ;  /* 0x000000050b0472a4 */ /* 0x000fe2000f8e0204 */
[----:B------:R1:W4:Y:S04]  /*67b0*/  LDS.128 R48, [R6+0xb080] ;  /* 0x00b0800006307984 */ /* 0x0003280000000c00 */
[----:B------:R1:W1:Y:S01]  /*67c0*/  LDS.128 R44, [R6+0x80] ;  /* 0x00008000062c7984 */ /* 0x0002620000000c00 */
[----:B------:R-:W-:-:S03]  /*67d0*/  IADD3 R7, R61, UR4, RZ ;  /* 0x000000043d077c10 */ /* 0x000fc6000fffe0ff */
        /* <DEDUP_REMOVED lines=8> */
[----:B------:R-:W-:Y:S01]  /*6860*/  IMAD R3, R11, c[0x0][0x330], RZ ;  /* 0x0000cc000b037a24 */ /* 0x000fe200078e02ff */
[----:B------:R-:W-:-:S02]  /*6870*/  IADD3 R0, R8, 0x40, RZ ;  /* 0x0000004008007810 */ /* 0x000fc40007ffe0ff */
[----:B------:R-:W-:Y:S01]  /*6880*/  LDS.128 R16, [R6+0xa080] ;  /* 0x00a0800006107984 */ /* 0x000fe20000000c00 */
[----:B------:R-:W-:Y:S01]  /*6890*/  IMAD R3, R10, c[0x0][0x334], R3 ;  /* 0x0000cd000a037a24 */ /* 0x000fe200078e0203 */
[----:B------:R-:W-:Y:S02]  /*68a0*/  ISETP.GE.AND P2, PT, R2, c[0x0][0x324], PT ;  /* 0x0000c90002007a0c */ /* 0x000fe40003f46270 */
[----:B------:R-:W-:-:S04]  /*68b0*/  ISETP.GE.AND P1, PT, R0, c[0x0][0x324], PT ;  /* 0x0000c90000007a0c */ /* 0x000fc80003f26270 */
[----:B------:R4:W3:Y:S02]  /*68c0*/  @!P3 LDS.128 R12, [R6+0x6080] ;  /* 0x00608000060cb984 */ /* 0x0008e40000000c00 */
[----:B-1--4-:R-:W-:-:S04]  /*68d0*/  IMAD.MOV.U32 R6, RZ, RZ, R60 ;  /* 0x000000ffff067224 */ /* 0x012fc800078e003c */
[----:B------:R-:W-:-:S04]  /*68e0*/  IMAD.WIDE.U32 R62, R10, c[0x0][0x330], R6 ;  /* 0x0000cc000a3e7a25 */ /* 0x000fc800078e0006 */
[----:B------:R-:W-:Y:S01]  /*68f0*/  IMAD.IADD R3, R63, 0x1, R3 ;  /* 0x000000013f037824 */ /* 0x000fe200078e0203 */
[----:B------:R-:W-:-:S04]  /*6900*/  LEA R64, P0, R62, c[0x0][0x318], 0x1 ;  /* 0x0000c6003e407a11 */ /* 0x000fc800078008ff */
[----:B------:R-:W-:-:S05]  /*6910*/  LEA.HI.X R65, R62, c[0x0][0x31c], R3, 0x1, P0 ;  /* 0x0000c7003e417a11 */ /* 0x000fca00000f0c03 */
[----:B-----5:R1:W-:Y:S04]  /*6920*/  @!P2 STG.E.128 [R64.64+0x40], R20 ;  /* 0x000040144000a986 */ /* 0x0203e8000c101d0e */
[----:B---3--:R1:W-:Y:S04]  /*6930*/  @!P3 STG.E.128 [R64.64], R12 ;  /* 0x0000000c4000b986 */ /* 0x0083e8000c101d0e */
[----:B------:R1:W-:Y:S02]  /*6940*/  @!P1 STG.E.128 [R64.64+0x80], R16 ;  /* 0x0000801040009986 */ /* 0x0003e4000c101d0e */
.L_x_462:
[----:B------:R-:W-:Y:S05]  /*6950*/  BSYNC B0 ;  /* 0x0000000000007941 */ /* 0x000fea0003800000 */
.L_x_461:
[----:B------:R-:W-:Y:S01]  /*6960*/  IADD3 R4, R4, 0x40, RZ ;  /* 0x0000004004047810 */ /* 0x000fe20007ffe0ff */
[----:B------:R-:W-:Y:S03]  /*6970*/  BSSY B0, `(.L_x_463) ;  /* 0x0000013000007945 */ /* 0x000fe60003800000 */
[----:B------:R-:W-:-:S13]  /*6980*/  ISETP.GE.AND P3, PT, R4, UR8, PT ;  /* 0x0000000804007c0c */ /* 0x000fda000bf66270 */
[----:B------:R-:W-:Y:S05]  /*6990*/  @P3 BRA `(.L_x_464) ;  /* 0x0000010000003947 */ /* 0x000fea0003800000 */
[----:B------:R-:W-:Y:S01]  /*69a0*/  IADD3 R4, P0, R10, 0x40, RZ ;  /* 0x000000400a047810 */ /* 0x000fe20007f1e0ff */
[----:B-1----:R-:W-:Y:S01]  /*69b0*/  IMAD.MOV.U32 R6, RZ, RZ, R60 ;  /* 0x000000ffff067224 */ /* 0x002fe200078e003c */
[C---:B------:R-:W-:Y:S02]  /*69c0*/  IADD3 R0, R8.reuse, 0x40, RZ ;  /* 0x0000004008007810 */ /* 0x040fe40007ffe0ff */
[----:B------:R-:W-:Y:S01]  /*69d0*/  ISETP.GE.AND P2, PT, R8, c[0x0][0x324], PT ;  /* 0x0000c90008007a0c */ /* 0x000fe20003f46270 */
[----:B------:R-:W-:Y:S01]  /*69e0*/  IMAD.X R3, RZ, RZ, R11, P0 ;  /* 0x000000ffff037224 */ /* 0x000fe200000e060b */
[----:B------:R-:W-:Y:S01]  /*69f0*/  ISETP.GE.AND P0, PT, R0, c[0x0][0x324], PT ;  /* 0x0000c90000007a0c */ /* 0x000fe20003f06270 */
[----:B------:R-:W-:Y:S01]  /*6a00*/  IMAD.WIDE.U32 R6, R4, c[0x0][0x330], R6 ;  /* 0x0000cc0004067a25 */ /* 0x000fe200078e0006 */
[----:B------:R-:W-:-:S03]  /*6a10*/  ISETP.GE.AND P1, PT, R2, c[0x0][0x324], PT ;  /* 0x0000c90002007a0c */ /* 0x000fc60003f26270 */
[----:B------:R-:W-:-:S04]  /*6a20*/  IMAD R3, R3, c[0x0][0x330], RZ ;  /* 0x0000cc0003037a24 */ /* 0x000fc800078e02ff */
[----:B------:R-:W-:Y:S01]  /*6a30*/  IMAD R3, R4, c[0x0][0x334], R3 ;  /* 0x0000cd0004037a24 */ /* 0x000fe200078e0203 */
[----:B------:R-:W-:-:S03]  /*6a40*/  LEA R4, P5, R6, c[0x0][0x318], 0x1 ;  /* 0x0000c60006047a11 */ /* 0x000fc600078a08ff */
[----:B------:R-:W-:-:S05]  /*6a50*/  IMAD.IADD R3, R7, 0x1, R3 ;  /* 0x0000000107037824 */ /* 0x000fca00078e0203 */
[----:B------:R-:W-:-:S05]  /*6a60*/  LEA.HI.X R5, R6, c[0x0][0x31c], R3, 0x1, P5 ;  /* 0x0000c70006057a11 */ /* 0x000fca00028f0c03 */
[----:B--2---:R1:W-:Y:S04]  /*6a70*/  @!P2 STG.E.128 [R4.64], R56 ;  /* 0x000000380400a986 */ /* 0x0043e8000c101d0e */
[----:B---3--:R1:W-:Y:S04]  /*6a80*/  @!P1 STG.E.128 [R4.64+0x40], R52 ;  /* 0x0000403404009986 */ /* 0x0083e8000c101d0e */
[----:B----4-:R1:W-:Y:S02]  /*6a90*/  @!P0 STG.E.128 [R4.64+0x80], R48 ;  /* 0x0000803004008986 */ /* 0x0103e4000c101d0e */
.L_x_464:
[----:B------:R-:W-:Y:S05]  /*6aa0*/  BSYNC B0 ;  /* 0x0000000000007941 */ /* 0x000fea0003800000 */
.L_x_463:
[----:B------:R-:W-:Y:S01]  /*6ab0*/  ULDC.64 UR4, c[0x0][0x308] ;  /* 0x0000c20000047ab9 */ /* 0x000fe20000000a00 */
[----:B------:R-:W-:Y:S01]  /*6ac0*/  MOV R3, UR10 ;  /* 0x0000000a00037c02 */ /* 0x000fe20008000f00 */
[----:B------:R-:W-:Y:S01]  /*6ad0*/  UIMAD UR4, UR6, UR4, URZ ;  /* 0x00000004060472a4 */ /* 0x000fe2000f8e023f */
[----:B------:R-:W-:Y:S01]  /*6ae0*/  MOV R0, UR11 ;  /* 0x0000000b00007c02 */ /* 0x000fe20008000f00 */
[----:B------:R-:W-:Y:S02]  /*6af0*/  BSSY B0, `(.L_x_465) ;  /* 0x0000018000007945 */ /* 0x000fe40003800000 */
[----:B------:R-:W-:Y:S01]  /*6b00*/  UIMAD UR10, UR10, UR5, UR4 ;  /* 0x000000050a0a72a4 */ /* 0x000fe2000f8e0204 */
[----:B-1----:R-:W-:-:S02]  /*6b10*/  IMAD.WIDE.U32 R4, R3, c[0x0][0x308], R8 ;  /* 0x0000c20003047a25 */ /* 0x002fc400078e0008 */
[----:B------:R-:W-:Y:S02]  /*6b20*/  ULDC.64 UR4, c[0x0][0x310] ;  /* 0x0000c40000047ab9 */ /* 0x000fe40000000a00 */
[----:B------:R-:W-:Y:S01]  /*6b30*/  UIMAD UR4, UR7, UR4, URZ ;  /* 0x00000004070472a4 */ /* 0x000fe2000f8e023f */
[----:B------:R-:W-:-:S03]  /*6b40*/  IADD3 R5, R5, UR10, RZ ;  /* 0x0000000a05057c10 */ /* 0x000fc6000fffe0ff */
[----:B------:R-:W-:Y:S02]  /*6b50*/  UIMAD UR4, UR11, UR5, UR4 ;  /* 0x000000050b0472a4 */ /* 0x000fe4000f8e0204 */
[----:B------:R-:W-:-:S05]  /*6b60*/  IMAD.WIDE.U32 R4, R0, c[0x0][0x310], R4 ;  /* 0x0000c40000047a25 */ /* 0x000fca00078e0004 */
[----:B------:R-:W-:Y:S01]  /*6b70*/  IADD3 R7, R5, UR4, RZ ;  /* 0x0000000405077c10 */ /* 0x000fe2000fffe0ff */
        /* <DEDUP_REMOVED lines=15> */
.L_x_466:
[----:B------:R-:W-:Y:S05]  /*6c70*/  BSYNC B0 ;  /* 0x0000000000007941 */ /* 0x000fea0003800000 */
.L_x_465:
        /* <DEDUP_REMOVED lines=19> */
.L_x_460:
[----:B------:R-:W2:Y:S01]  /*6db0*/  LDL.LU.64 R2, [R1] ;  /* 0x0000000001027983 */ /* 0x000ea20000300a00 */
[----:B------:R-:W-:Y:S01]  /*6dc0*/  USHF.R.S32.HI UR6, URZ, 0x1f, UR10 ;  /* 0x0000001f3f067899 */ /* 0x000fe2000801140a */
[----:B------:R-:W-:Y:S01]  /*6dd0*/  IMAD.U32 R8, RZ, RZ, UR11 ;  /* 0x0000000bff087e24 */ /* 0x000fe2000f8e00ff */
[----:B------:R-:W-:Y:S01]  /*6de0*/  ULDC.64 UR4, c[0x0][0x308] ;  /* 0x0000c20000047ab9 */ /* 0x000fe20000000a00 */
[----:B------:R-:W-:Y:S01]  /*6df0*/  IMAD.U32 R7, RZ, RZ, UR12 ;  /* 0x0000000cff077e24 */ /* 0x000fe2000f8e00ff */
[----:B------:R-:W-:Y:S01]  /*6e00*/  UIMAD UR4, UR6, UR4, URZ ;  /* 0x00000004060472a4 */ /* 0x000fe2000f8e023f */
[----:B------:R-:W-:Y:S01]  /*6e10*/  BSSY B0, `(.L_x_467) ;  /* 0x0000027000007945 */ /* 0x000fe20003800000 */
[----:B------:R-:W-:-:S02]  /*6e20*/  ULDC UR9, c[0x0][0x2f0] ;  /* 0x0000bc0000097ab9 */ /* 0x000fc40000000800 */
[----:B------:R-:W-:Y:S02]  /*6e30*/  UIMAD UR5, UR10, UR5, UR4 ;  /* 0x000000050a0572a4 */ /* 0x000fe4000f8e0204 */
[----:B------:R-:W-:Y:S02]  /*6e40*/  UIADD3 UR9, -UR8, UR9, URZ ;  /* 0x0000000908097290 */ /* 0x000fe4000fffe13f */
[----:B------:R-:W-:Y:S01]  /*6e50*/  USHF.R.S32.HI UR7, URZ, 0x1f, UR11 ;  /* 0x0000001f3f077899 */ /* 0x000fe2000801140b */
[----:B--2---:R-:W-:Y:S01]  /*6e60*/  SHF.R.S32.HI R14, RZ, 0x1f, R2 ;  /* 0x0000001fff0e7819 */ /* 0x004fe20000011402 */
[----:B------:R-:W-:-:S03]  /*6e70*/  IMAD.U32 R3, RZ, RZ, UR10 ;  /* 0x0000000aff037e24 */ /* 0x000fc6000f8e00ff */
[----:B------:R-:W-:-:S04]  /*6e80*/  LEA.HI R14, R14, R2, RZ, 0x2 ;  /* 0x000000020e0e7211 */ /* 0x000fc800078f10ff */
[----:B------:R-:W-:Y:S02]  /*6e90*/  LOP3.LUT R0, R14, 0x1ffffffc, RZ, 0xc0, !PT ;  /* 0x1ffffffc0e007812 */ /* 0x000fe400078ec0ff */
[----:B------:R-:W-:-:S03]  /*6ea0*/  SHF.R.S32.HI R14, RZ, 0x2, R14 ;  /* 0x00000002ff0e7819 */ /* 0x000fc6000001140e */
[----:B------:R-:W-:Y:S01]  /*6eb0*/  IMAD.IADD R0, R2, 0x1, -R0 ;  /* 0x0000000102007824 */ /* 0x000fe200078e0a00 */
[----:B------:R-:W-:Y:S02]  /*6ec0*/  ISETP.GE.AND P4, PT, R14, UR9, PT ;  /* 0x000000090e007c0c */ /* 0x000fe4000bf86270 */
[----:B------:R-:W-:Y:S01]  /*6ed0*/  SHF.R.S32.HI R15, RZ, 0x1f, R14 ;  /* 0x0000001fff0f7819 */ /* 0x000fe2000001140e */
[----:B------:R-:W-:-:S04]  /*6ee0*/  IMAD.SHL.U32 R12, R0, 0x8, RZ ;  /* 0x00000008000c7824 */ /* 0x000fc800078e00ff */
[----:B------:R-:W-:Y:S01]  /*6ef0*/  IMAD.WIDE R6, R7, 0x80, R14 ;  /* 0x0000008007067825 */ /* 0x000fe200078e020e */
[----:B------:R-:W-:Y:S02]  /*6f00*/  SHF.R.S32.HI R13, RZ, 0x1f, R12 ;  /* 0x0000001fff0d7819 */ /* 0x000fe4000001140c */
[----:B------:R-:W-:-:S03]  /*6f10*/  IADD3 R4, R12, 0x20, RZ ;  /* 0x000000200c047810 */ /* 0x000fc60007ffe0ff */
[----:B------:R-:W-:-:S05]  /*6f20*/  IMAD.WIDE.U32 R2, R3, c[0x0][0x308], R12 ;  /* 0x0000c20003027a25 */ /* 0x000fca00078e000c */
[----:B------:R-:W-:Y:S01]  /*6f30*/  IADD3 R3, R3, UR5, RZ ;  /* 0x0000000503037c10 */ /* 0x000fe2000fffe0ff */
[----:B------:R-:W-:Y:S02]  /*6f40*/  ULDC.64 UR4, c[0x0][0x310] ;  /* 0x0000c40000047ab9 */ /* 0x000fe40000000a00 */
[----:B------:R-:W-:Y:S02]  /*6f50*/  UIMAD UR4, UR7, UR4, URZ ;  /* 0x00000004070472a4 */ /* 0x000fe4000f8e023f */
[----:B------:R-:W-:Y:S01]  /*6f60*/  IMAD.WIDE.U32 R8, R8, c[0x0][0x310], R2 ;  /* 0x0000c40008087a25 */ /* 0x000fe200078e0002 */
[----:B------:R-:W-:Y:S01]  /*6f70*/  IADD3 R2, R12, 0x40, RZ ;  /* 0x000000400c027810 */ /* 0x000fe20007ffe0ff */
[----:B------:R-:W-:-:S06]  /*6f80*/  UIMAD UR4, UR11, UR5, UR4 ;  /* 0x000000050b0472a4 */ /* 0x000fcc000f8e0204 */
[----:B------:R-:W-:Y:S01]  /*6f90*/  IADD3 R11, R9, UR4, RZ ;  /* 0x00000004090b7c10 */ /* 0x000fe2000fffe0ff */
[----:B------:R-:W-:Y:S05]  /*6fa0*/  @P4 BRA `(.L_x_468) ;  /* 0x000000d000004947 */ /* 0x000fea0003800000 */
[----:B------:R-:W-:Y:S01]  /*6fb0*/  IMAD R3, R7, c[0x0][0x300], RZ ;  /* 0x0000c00007037a24 */ /* 0x000fe200078e02ff */
[----:B------:R-:W-:Y:S01]  /*6fc0*/  ISETP.GE.AND P3, PT, R12, c[0x0][0x2f4], PT ;  /* 0x0000bd000c007a0c */ /* 0x000fe20003f66270 */
[----:B------:R-:W-:Y:S01]  /*6fd0*/  IMAD.MOV.U32 R10, RZ, RZ, R8 ;  /* 0x000000ffff0a7224 */ /* 0x000fe200078e0008 */
[----:B------:R-:W-:Y:S01]  /*6fe0*/  ISETP.GE.AND P2, PT, R4, c[0x0][0x2f4], PT ;  /* 0x0000bd0004007a0c */ /* 0x000fe20003f46270 */
[----:B------:R-:W-:Y:S01]  /*6ff0*/  IMAD R0, R6, c[0x0][0x304], R3 ;  /* 0x0000c10006007a24 */ /* 0x000fe200078e0203 */
        /* <DEDUP_REMOVED lines=8> */
.L_x_468:
[----:B------:R-:W-:Y:S05]  /*7080*/  BSYNC B0 ;  /* 0x0000000000007941 */ /* 0x000fea0003800000 */
.L_x_467:
[----:B------:R-:W-:Y:S01]  /*7090*/  IADD3 R0, R14, 0x40, RZ ;  /* 0x000000400e007810 */ /* 0x000fe20007ffe0ff */
[----:B------:R-:W-:Y:S03]  /*70a0*/  BSSY B0, `(.L_x_469) ;  /* 0x0000012000007945 */ /* 0x000fe60003800000 */
[----:B------:R-:W-:-:S13]  /*70b0*/  ISETP.GE.AND P3, PT, R0, UR9, PT ;  /* 0x0000000900007c0c */ /* 0x000fda000bf66270 */
        /* <DEDUP_REMOVED lines=16> */
.L_x_470:
[----:B------:R-:W-:Y:S05]  /*71c0*/  BSYNC B0 ;  /* 0x0000000000007941 */ /* 0x000fea0003800000 */
.L_x_469:
[----:B------:R-:W-:Y:S01]  /*71d0*/  ULDC.64 UR4, c[0x0][0x338] ;  /* 0x0000ce0000047ab9 */ /* 0x000fe20000000a00 */
[----:B------:R-:W-:Y:S01]  /*71e0*/  MOV R3, UR10 ;  /* 0x0000000a00037c02 */ /* 0x000fe20008000f00 */
[----:B------:R-:W-:Y:S01]  /*71f0*/  UIMAD UR4, UR6, UR4, URZ ;  /* 0x00000004060472a4 */ /* 0x000fe2000f8e023f */
[----:B------:R-:W-:Y:S01]  /*7200*/  MOV R8, UR11 ;  /* 0x0000000b00087c02 */ /* 0x000fe20008000f00 */
[----:B------:R-:W-:Y:S02]  /*7210*/  BSSY B0, `(.L_x_471) ;  /* 0x0000017000007945 */ /* 0x000fe40003800000 */
[----:B------:R-:W-:Y:S01]  /*7220*/  UIMAD UR10, UR10, UR5, UR4 ;  /* 0x000000050a0a72a4 */ /* 0x000fe2000f8e0204 */
[----:B--2---:R-:W-:-:S02]  /*7230*/  IMAD.WIDE.U32 R10, R3, c[0x0][0x338], R12 ;  /* 0x0000ce00030a7a25 */ /* 0x004fc400078e000c */
        /* <DEDUP_REMOVED lines=20> */
.L_x_472:
[----:B------:R-:W-:Y:S05]  /*7380*/  BSYNC B0 ;  /* 0x0000000000007941 */ /* 0x000fea0003800000 */
.L_x_471:
[----:B------:R-:W-:Y:S05]  /*7390*/  @P3 EXIT ;  /* 0x000000000000394d */ /* 0x000fea0003800000 */
[----:B------:R-:W-:Y:S02]  /*73a0*/  IADD3 R0, P0, R6, 0x40, RZ ;  /* 0x0000004006007810 */ /* 0x000fe40007f1e0ff */
[----:B------:R-:W-:-:S03]  /*73b0*/  ISETP.GE.AND P1, PT, R12, c[0x0][0x324], PT ;  /* 0x0000c9000c007a0c */ /* 0x000fc60003f26270 */
[----:B------:R-:W-:Y:S01]  /*73c0*/  IMAD.X R6, RZ, RZ, R7, P0 ;  /* 0x000000ffff067224 */ /* 0x000fe200000e0607 */
[----:B------:R-:W-:Y:S02]  /*73d0*/  MOV R7, R11 ;  /* 0x0000000b00077202 */ /* 0x000fe40000000f00 */
[----:B------:R-:W-:Y:S01]  /*73e0*/  ISETP.GE.AND P0, PT, R4, c[0x0][0x324], PT ;  /* 0x0000c90004007a0c */ /* 0x000fe20003f06270 */
[----:B------:R-:W-:Y:S02]  /*73f0*/  IMAD R3, R6, c[0x0][0x330], RZ ;  /* 0x0000cc0006037a24 */ /* 0x000fe400078e02ff */
[----:B------:R-:W-:Y:S02]  /*7400*/  IMAD.MOV.U32 R6, RZ, RZ, R8 ;  /* 0x000000ffff067224 */ /* 0x000fe400078e0008 */
[C---:B------:R-:W-:Y:S02]  /*7410*/  IMAD R3, R0.reuse, c[0x0][0x334], R3 ;  /* 0x0000cd0000037a24 */ /* 0x040fe400078e0203 */
[----:B------:R-:W-:-:S04]  /*7420*/  IMAD.WIDE.U32 R6, R0, c[0x0][0x330], R6 ;  /* 0x0000cc0000067a25 */ /* 0x000fc800078e0006 */
[----:B------:R-:W-:Y:S01]  /*7430*/  IMAD.IADD R3, R7, 0x1, R3 ;  /* 0x0000000107037824 */ /* 0x000fe200078e0203 */
[----:B------:R-:W-:-:S04]  /*7440*/  LEA R4, P2, R6, c[0x0][0x318], 0x1 ;  /* 0x0000c60006047a11 */ /* 0x000fc800078408ff */
[----:B------:R-:W-:-:S05]  /*7450*/  LEA.HI.X R5, R6, c[0x0][0x31c], R3, 0x1, P2 ;  /* 0x0000c70006057a11 */ /* 0x000fca00010f0c03 */
[----:B------:R3:W-:Y:S01]  /*7460*/  @!P0 STG.E.128 [R4.64+0x40], RZ ;  /* 0x000040ff04008986 */ /* 0x0007e2000c101d0e */
[----:B------:R-:W-:-:S03]  /*7470*/  ISETP.GE.AND P0, PT, R2, c[0x0][0x324], PT ;  /* 0x0000c90002007a0c */ /* 0x000fc60003f06270 */
[----:B------:R3:W-:Y:S10]  /*7480*/  @!P1 STG.E.128 [R4.64], RZ ;  /* 0x000000ff04009986 */ /* 0x0007f4000c101d0e */
[----:B------:R-:W-:Y:S05]  /*7490*/  @P0 EXIT ;  /* 0x000000000000094d */ /* 0x000fea0003800000 */
[----:B------:R-:W-:Y:S01]  /*74a0*/  STG.E.128 [R4.64+0x80], RZ ;  /* 0x000080ff04007986 */ /* 0x000fe2000c101d0e */
[----:B------:R-:W-:Y:S05]  /*74b0*/  EXIT ;  /* 0x000000000000794d */ /* 0x000fea0003800000 */
.L_x_473:
        /* <DEDUP_REMOVED lines=12> */
.L_x_1401:


//--------------------- .text._ZN7cutlass13device_kernelIN5flash19enable_sm80_to_sm89INS1_16FlashAttnBwdSm80INS1_25CollectiveMainloopBwdSm80ILi2ELi1EN4cute5tupleIJNS5_1CILi64EEENS7_ILi128EEENS7_ILi96EEEEEENS_10bfloat16_tEfNS_4arch4Sm80ELb1ELb0ELb0ELb0ELb1ELb0ELb0ELb0ELi2ELi2ELi4ELi2ELb1EEENS1_21CollectiveEpilogueBwdISB_SC_SE_Li256ELb0ELb0ELi2EEENS1_25SingleTileBwdLPTSchedulerILb0ELi128ELb1EEEEEEEEEvNT_6ParamsE --------------------------
	.section	.text._ZN7cutlass13device_kernelIN5flash19enable_sm80_to_sm89INS1_16FlashAttnBwdSm80INS1_25CollectiveMainloopBwdSm80ILi2ELi1EN4cute5tupleIJNS5_1CILi64EEENS7_ILi128EEENS7_ILi96EEEEEENS_10bfloat16_tEfNS_4arch4Sm80ELb1ELb0ELb0ELb0ELb1ELb0ELb0ELb0ELi2ELi2ELi4ELi2ELb1EEENS1_21CollectiveEpilogueBwdISB_SC_SE_Li256ELb0ELb0ELi2EEENS1_25SingleTileBwdLPTSchedulerILb0ELi128ELb1EEEEEEEEEvNT_6ParamsE,"ax",@progbits
	.sectioninfo	@"SHI_REGISTERS=255"
	.align	128
.text._ZN7cutlass13device_kernelIN5flash19enable_sm80_to_sm89INS1_16FlashAttnBwdSm80INS1_25CollectiveMainloopBwdSm80ILi2ELi1EN4cute5tupleIJNS5_1CILi64EEENS7_ILi128EEENS7_ILi96EEEEEENS_10bfloat16_tEfNS_4arch4Sm80ELb1ELb0ELb0ELb0ELb1ELb0ELb0ELb0ELi2ELi2ELi4ELi2ELb1EEENS1_21CollectiveEpilogueBwdISB_SC_SE_Li256ELb0ELb0ELi2EEENS1_25SingleTileBwdLPTSchedulerILb0ELi128ELb1EEEEEEEEEvNT_6ParamsE:
        .type           _ZN7cutlass13device_kernelIN5flash19enable_sm80_to_sm89INS1_16FlashAttnBwdSm80INS1_25CollectiveMainloopBwdSm80ILi2ELi1EN4cute5tupleIJNS5_1CILi64EEENS7_ILi128EEENS7_ILi96EEEEEENS_10bfloat16_tEfNS_4arch4Sm80ELb1ELb0ELb0ELb0ELb1ELb0ELb0ELb0ELi2ELi2ELi4ELi2ELb1EEENS1_21CollectiveEpilogueBwdISB_SC_SE_Li256ELb0ELb0ELi2EEENS1_25SingleTileBwdLPTSchedulerILb0ELi128ELb1EEEEEEEEEvNT_6ParamsE,@function
        .size           _ZN7cutlass13device_kernelIN5flash19enable_sm80_to_sm89INS1_16FlashAttnBwdSm80INS1_25CollectiveMainloopBwdSm80ILi2ELi1EN4cute5tupleIJNS5_1CILi64EEENS7_ILi128EEENS7_ILi96EEEEEENS_10bfloat16_tEfNS_4arch4Sm80ELb1ELb0ELb0ELb0ELb1ELb0ELb0ELb0ELi2ELi2ELi4ELi2ELb1EEENS1_21CollectiveEpilogueBwdISB_SC_SE_Li256ELb0ELb0ELi2EEENS1_25SingleTileBwdLPTSchedulerILb0ELi128ELb1EEEEEEEEEvNT_6ParamsE,(.L_x_1402 - _ZN7cutlass13device_kernelIN5flash19enable_sm80_to_sm89INS1_16FlashAttnBwdSm80INS1_25CollectiveMainloopBwdSm80ILi2ELi1EN4cute5tupleIJNS5_1CILi64EEENS7_ILi128EEENS7_ILi96EEEEEENS_10bfloat16_tEfNS_4arch4Sm80ELb1ELb0ELb0ELb0ELb1ELb0ELb0ELb0ELi2ELi2ELi4ELi2ELb1EEENS1_21CollectiveEpilogueBwdISB_SC_SE_Li256ELb0ELb0ELi2EEENS1_25SingleTileBwdLPTSchedulerILb0ELi128ELb1EEEEEEEEEvNT_6ParamsE)
        .other          _ZN7cutlass13device_kernelIN5flash19enable_sm80_to_sm89INS1_16FlashAttnBwdSm80INS1_25CollectiveMainloopBwdSm80ILi2ELi1EN4cute5tupleIJNS5_1CILi64EEENS7_ILi128EEENS7_ILi96EEEEEENS_10bfloat16_tEfNS_4arch4Sm80ELb1ELb0ELb0ELb0ELb1ELb0ELb0ELb0ELi2ELi2ELi4ELi2ELb1EEENS1_21CollectiveEpilogueBwdISB_SC_SE_Li256ELb0ELb0ELi2EEENS1_25SingleTileBwdLPTSchedulerILb0ELi128ELb1EEEEEEEEEvNT_6ParamsE,@"STO_CUDA_ENTRY STV_DEFAULT"
_ZN7cutlass13device_kernelIN5flash19enable_sm80_to_sm89INS1_16FlashAttnBwdSm80INS1_25CollectiveMainloopBwdSm80ILi2ELi1EN4cute5tupleIJNS5_1CILi64EEENS7_ILi128EEENS7_ILi96EEEEEENS_10bfloat16_tEfNS_4arch4Sm80ELb1ELb0ELb0ELb0ELb1ELb0ELb0ELb0ELi2ELi2ELi4ELi2ELb1EEENS1_21CollectiveEpilogueBwdISB_SC_SE_Li256ELb0ELb0ELi2EEENS1_25SingleTileBwdLPTSchedulerILb0ELi128ELb1EEEEEEEEEvNT_6ParamsE:
        /* <DEDUP_REMOVED lines=15> */
[----:B------:R-:W-:Y:S02]  /*00f0*/  ULDC UR5, c[0x0][0x3c0] ;  /* 0x0000f00000057ab9 */ /* 0x000fe40000000800 */
[----:B------:R-:W-:-:S05]  /*0100*/  UMOV UR9, UR4 ;  /* 0x0000000400097c82 */ /* 0x000fca0008000000 */
        /* <DEDUP_REMOVED lines=15> */
.L_x_475:
[----:B------:R-:W-:Y:S02]  /*0200*/  ULDC UR7, c[0x0][0x3ac] ;  /* 0x0000eb0000077ab9 */ /* 0x000fe40000000800 */
[----:B------:R-:W-:Y:S02]  /*0210*/  UISETP.NE.AND UP0, UPT, UR7, 0x1, UPT ;  /* 0x000000010700788c */ /* 0x000fe4000bf05270 */
[----:B------:R-:W-:Y:S02]  /*0220*/  ULDC.64 UR4, c[0x0][0x3b0] ;  /* 0x0000ec0000047ab9 */ /* 0x000fe40000000a00 */
[----:B------:R-:W-:Y:S02]  /*0230*/  UIMAD.WIDE.U32 UR10, UR6, UR4, URZ ;  /* 0x00000004060a72a5 */ /* 0x000fe4000f8e003f */
[----:B------:R-:W-:-:S05]  /*0240*/  UMOV UR8, UR6 ;  /* 0x0000000600087c82 */ /* 0x000fca0008000000 */
[----:B------:R-:W-:-:S04]  /*0250*/  @UP0 USHF.R.U32.HI UR8, URZ, UR5, UR11 ;  /* 0x000000053f080299 */ /* 0x000fc8000801160b */
[----:B------:R-:W-:Y:S02]  /*0260*/  UIMAD UR7, UR8, UR7, URZ ;  /* 0x00000007080772a4 */ /* 0x000fe4000f8e023f */
.L_x_476:
[----:B------:R-:W-:Y:S02]  /*0270*/  ULDC.64 UR4, c[0x0][0x3a0] ;  /* 0x0000e80000047ab9 */ /* 0x000fe40000000a00 */
[----:B------:R-:W-:Y:S02]  /*0280*/  UIADD3 UR10, UR6, -UR7, URZ ;  /* 0x80000007060a7290 */ /* 0x000fe4000fffe03f */
[----:B------:R-:W-:Y:S02]  /*0290*/  UISETP.NE.AND UP0, UPT, UR4, 0x1, UPT ;  /* 0x000000010400788c */ /* 0x000fe4000bf05270 */
[----:B------:R-:W-:Y:S02]  /*02a0*/  ULDC.64 UR6, c[0x0][0x3a8] ;  /* 0x0000ea0000067ab9 */ /* 0x000fe40000000a00 */
[----:B------:R-:W-:Y:S02]  /*02b0*/  UIMAD UR7, UR9, UR7, UR10 ;  /* 0x00000007090772a4 */ /* 0x000fe4000f8e020a */
[----:B------:R-:W-:-:S02]  /*02c0*/  ULOP3.LUT UR8, URZ, UR8, URZ, 0x33, !UPT ;  /* 0x000000083f087292 */ /* 0x000fc4000f8e333f */
[----:B------:R-:W-:-:S03]  /*02d0*/  UIMAD.WIDE.U32 UR10, UR7, UR5, URZ ;  /* 0x00000005070a72a5 */ /* 0x000fc6000f8e003f */
[----:B------:R-:W-:Y:S02]  /*02e0*/  UMOV UR12, UR7 ;  /* 0x00000007000c7c82 */ /* 0x000fe40008000000 */
[----:B------:R-:W-:Y:S02]  /*02f0*/  @UP0 USHF.R.U32.HI UR12, URZ, UR6, UR11 ;  /* 0x000000063f0c0299 */ /* 0x000fe4000801160b */
[----:B------:R-:W-:Y:S02]  /*0300*/  ULDC UR10, c[0x0][0x394] ;  /* 0x0000e500000a7ab9 */ /* 0x000fe40000000800 */
[----:B------:R-:W-:Y:S02]  /*0310*/  UIADD3 UR11, -UR12, URZ, URZ ;  /* 0x0000003f0c0b7290 */ /* 0x000fe4000fffe13f */
[----:B------:R-:W-:Y:S02]  /*0320*/  UIADD3 UR10, UR8, UR10, URZ ;  /* 0x0000000a080a7290 */ /* 0x000fe4000fffe03f */
[----:B------:R-:W-:Y:S01]  /*0330*/  UIMAD UR11, UR11, UR4, UR7 ;  /* 0x000000040b0b72a4 */ /* 0x000fe2000f8e0207 */
[----:B------:R-:W-:Y:S05]  /*0340*/  BRA `(.L_x_477) ;  /* 0x0000028000007947 */ /* 0x000fea0003800000 */
.L_x_474:
[----:B------:R-:W-:Y:S02]  /*0350*/  ULDC.64 UR6, c[0x0][0x3b8] ;  /* 0x0000ee0000067ab9 */ /* 0x000fe40000000a00 */
[----:B------:R-:W-:-:S02]  /*0360*/  UISETP.NE.AND UP0, UPT, UR6, 0x1, UPT ;  /* 0x000000010600788c */ /* 0x000fc4000bf05270 */
        /* <DEDUP_REMOVED lines=18> */
.L_x_478:
[----:B------:R-:W-:Y:S02]  /*0490*/  ULDC UR7, c[0x0][0x3ac] ;  /* 0x0000eb0000077ab9 */ /* 0x000fe40000000800 */
[----:B------:R-:W-:Y:S02]  /*04a0*/  UISETP.NE.AND UP0, UPT, UR7, 0x1, UPT ;  /* 0x000000010700788c */ /* 0x000fe4000bf05270 */
[----:B------:R-:W-:Y:S02]  /*04b0*/  ULDC.64 UR4, c[0x0][0x3b0] ;  /* 0x0000ec0000047ab9 */ /* 0x000fe40000000a00 */
[----:B------:R-:W-:Y:S02]  /*04c0*/  UIMAD.WIDE.U32 UR10, UR6, UR4, URZ ;  /* 0x00000004060a72a5 */ /* 0x000fe4000f8e003f */
[----:B------:R-:W-:-:S05]  /*04d0*/  UMOV UR8, UR6 ;  /* 0x0000000600087c82 */ /* 0x000fca0008000000 */
[----:B------:R-:W-:-:S04]  /*04e0*/  @UP0 USHF.R.U32.HI UR8, URZ, UR5, UR11 ;  /* 0x000000053f080299 */ /* 0x000fc8000801160b */
[----:B------:R-:W-:Y:S02]  /*04f0*/  UIMAD UR7, UR8, UR7, URZ ;  /* 0x00000007080772a4 */ /* 0x000fe4000f8e023f */
.L_x_479:
        /* <DEDUP_REMOVED lines=12> */
[----:B------:R-:W-:-:S02]  /*05c0*/  UIMAD UR11, UR11, UR4, UR7 ;  /* 0x000000040b0b72a4 */ /* 0x000fc4000f8e0207 */
.L_x_477:
        /* <DEDUP_REMOVED lines=536> */
.L_x_483:
        /* <DEDUP_REMOVED lines=143> */
.L_x_481:
        /* <DEDUP_REMOVED lines=469> */
.L_x_482:
        /* <DEDUP_REMOVED lines=252> */
.L_x_480:
        /* <DEDUP_REMOVED lines=198> */
.L_x_486:
[----:B------:R-:W-:Y:S05]  /*69b0*/  BSYNC B0 ;  /* 0x0000000000007941 */ /* 0x000fea0003800000 */
.L_x_485:
        /* <DEDUP_REMOVED lines=20> */
.L_x_488:
[----:B------:R-:W-:Y:S05]  /*6b00*/  BSYNC B0 ;  /* 0x0000000000007941 */ /* 0x000fea0003800000 */
.L_x_487:
        /* <DEDUP_REMOVED lines=28> */
.L_x_490:
[----:B------:R-:W-:Y:S05]  /*6cd0*/  BSYNC B0 ;  /* 0x0000000000007941 */ /* 0x000fea0003800000 */
.L_x_489:
        /* <DEDUP_REMOVED lines=19> */
.L_x_484:
        /* <DEDUP_REMOVED lines=45> */
.L_x_492:
[----:B------:R-:W-:Y:S05]  /*70e0*/  BSYNC B0 ;  /* 0x0000000000007941 */ /* 0x000fea0003800000 */
.L_x_491:
        /* <DEDUP_REMOVED lines=19> */
.L_x_494:
[----:B------:R-:W-:Y:S05]  /*7220*/  BSYNC B0 ;  /* 0x0000000000007941 */ /* 0x000fea0003800000 */
.L_x_493:
        /* <DEDUP_REMOVED lines=27> */
.L_x_496:
[----:B------:R-:W-:Y:S05]  /*73e0*/  BSYNC B0 ;  /* 0x0000000000007941 */ /* 0x000fea0003800000 */
.L_x_495:
        /* <DEDUP_REMOVED lines=19> */
.L_x_497:
        /* <DEDUP_REMOVED lines=14> */
.L_x_1402:


//--------------------- .text._ZN7cutlass13device_kernelIN5flash19enable_sm80_to_sm89INS1_16FlashAttnBwdSm80INS1_25CollectiveMainloopBwdSm80ILi2ELi1EN4cute5tupleIJNS5_1CILi64EEENS7_ILi128EEENS7_ILi96EEEEEENS_10bfloat16_tEfNS_4arch4Sm80ELb1ELb0ELb0ELb0ELb0ELb0ELb0ELb0ELi2ELi2ELi4ELi2ELb1EEENS1_24CollectiveEpilogueBwdGQAISB_fSE_Li256ELb0ELb0EEENS1_25SingleTileBwdLPTSchedulerILb0ELi128ELb0EEEEEEEEEvNT_6ParamsE --------------------------
	.section	.text._ZN7cutlass13device_kernelIN5flash19enable_sm80_to_sm89INS1_16FlashAttnBwdSm80INS1_25CollectiveMainloopBwdSm80ILi2ELi1EN4cute5tupleIJNS5_1CILi64EEENS7_ILi128EEENS7_ILi96EEEEEENS_10bfloat16_tEfNS_4arch4Sm80ELb1ELb0ELb0ELb0ELb0ELb0ELb0ELb0ELi2ELi2ELi4ELi2ELb1EEENS1_24CollectiveEpilogueBwdGQAISB_fSE_Li256ELb0ELb0EEENS1_25SingleTileBwdLPTSchedulerILb0ELi128ELb0EEEEEEEEEvNT_6ParamsE,"ax",@progbits
	.sectioninfo	@"SHI_REGISTERS=255"
	.align	128
.text._ZN7cutlass13device_kernelIN5flash19enable_sm80_to_sm89INS1_16FlashAttnBwdSm80INS1_25CollectiveMainloopBwdSm80ILi2ELi1EN4cute5tupleIJNS5_1CILi64EEENS7_ILi128EEENS7_ILi96EEEEEENS_10bfloat16_tEfNS_4arch4Sm80ELb1ELb0ELb0ELb0ELb0ELb0ELb0ELb0ELi2ELi2ELi4ELi2ELb1EEENS1_24CollectiveEpilogueBwdGQAISB_fSE_Li256ELb0ELb0EEENS1_25SingleTileBwdLPTSchedulerILb0ELi128ELb0EEEEEEEEEvNT_6ParamsE:
        .type           _ZN7cutlass13device_kernelIN5flash19enable_sm80_to_sm89INS1_16FlashAttnBwdSm80INS1_25CollectiveMainloopBwdSm80ILi2ELi1EN4cute5tupleIJNS5_1CILi64EEENS7_ILi128EEENS7_ILi96EEEEEENS_10bfloat16_tEfNS_4arch4Sm80ELb1ELb0ELb0ELb0ELb0ELb0ELb0ELb0ELi2ELi2ELi4ELi2ELb1EEENS1_24CollectiveEpilogueBwdGQAISB_fSE_Li256ELb0ELb0EEENS1_25SingleTileBwdLPTSchedulerILb0ELi128ELb0EEEEEEEEEvNT_6ParamsE,@function
        .size           _ZN7cutlass13device_kernelIN5flash19enable_sm80_to_sm89INS1_16FlashAttnBwdSm80INS1_25CollectiveMainloopBwdSm80ILi2ELi1EN4cute5tupleIJNS5_1CILi64EEENS7_ILi128EEENS7_ILi96EEEEEENS_10bfloat16_tEfNS_4arch4Sm80ELb1ELb0ELb0ELb0ELb0ELb0ELb0ELb0ELi2ELi2ELi4ELi2ELb1EEENS1_24CollectiveEpilogueBwdGQAISB_fSE_Li256ELb0ELb0EEENS1_25SingleTileBwdLPTSchedulerILb0ELi128ELb0EEEEEEEEEvNT_6ParamsE,(.L_x_1403 - _ZN7cutlass13device_kernelIN5flash19enable_sm80_to_sm89INS1_16FlashAttnBwdSm80INS1_25CollectiveMainloopBwdSm80ILi2ELi1EN4cute5tupleIJNS5_1CILi64EEENS7_ILi128EEENS7_ILi96EEEEEENS_10bfloat16_tEfNS_4arch4Sm80ELb1ELb0ELb0ELb0ELb0ELb0ELb0ELb0ELi2ELi2ELi4ELi2ELb1EEENS1_24CollectiveEpilogueBwdGQAISB_fSE_Li256ELb0ELb0EEENS1_25SingleTileBwdLPTSchedulerILb0ELi128ELb0EEEEEEEEEvNT_6ParamsE)
        .other          _ZN7cutlass13device_kernelIN5flash19enable_sm80_to_sm89INS1_16FlashAttnBwdSm80INS1_25CollectiveMainloopBwdSm80ILi2ELi1EN4cute5tupleIJNS5_1CILi64EEENS7_ILi128EEENS7_ILi96EEEEEENS_10bfloat16_tEfNS_4arch4Sm80ELb1ELb0ELb0ELb0ELb0ELb0ELb0ELb0ELi2ELi2ELi4ELi2ELb1EEENS1_24CollectiveEpilogueBwdGQAISB_fSE_Li256ELb0ELb0EEENS1_25SingleTileBwdLPTSchedulerILb0ELi128ELb0EEEEEEEEEvNT_6ParamsE,@"STO_CUDA_ENTRY STV_DEFAULT"
_ZN7cutlass13device_kernelIN5flash19enable_sm80_to_sm89INS1_16FlashAttnBwdSm80INS1_25CollectiveMainloopBwdSm80ILi2ELi1EN4cute5tupleIJNS5_1CILi64EEENS7_ILi128EEENS7_ILi96EEEEEENS_10bfloat16_tEfNS_4arch4Sm80ELb1ELb0ELb0ELb0ELb0ELb0ELb0ELb0ELi2ELi2ELi4ELi2ELb1EEENS1_24CollectiveEpilogueBwdGQAISB_fSE_Li256ELb0ELb0EEENS1_25SingleTileBwdLPTSchedulerILb0ELi128ELb0EEEEEEEEEvNT_6ParamsE:
        /* <DEDUP_REMOVED lines=32> */
.L_x_499:
[----:B------:R-:W-:Y:S02]  /*0200*/  ULDC UR8, c[0x0][0x3b4] ;  /* 0x0000ed0000087ab9 */ /* 0x000fe40000000800 */
[----:B------:R-:W-:Y:S02]  /*0210*/  UISETP.NE.AND UP0, UPT, UR8, 0x1, UPT ;  /* 0x000000010800788c */ /* 0x000fe4000bf05270 */
[----:B------:R-:W-:Y:S02]  /*0220*/  ULDC.64 UR4, c[0x0][0x3b8] ;  /* 0x0000ee0000047ab9 */ /* 0x000fe40000000a00 */
[----:B------:R-:W-:Y:S02]  /*0230*/  UIMAD.WIDE.U32 UR10, UR7, UR4, URZ ;  /* 0x00000004070a72a5 */ /* 0x000fe4000f8e003f */
[----:B------:R-:W-:-:S05]  /*0240*/  UMOV UR12, UR7 ;  /* 0x00000007000c7c82 */ /* 0x000fca0008000000 */
[----:B------:R-:W-:-:S04]  /*0250*/  @UP0 USHF.R.U32.HI UR12, URZ, UR5, UR11 ;  /* 0x000000053f0c0299 */ /* 0x000fc8000801160b */
[----:B------:R-:W-:Y:S02]  /*0260*/  UIMAD UR8, UR12, UR8, URZ ;  /* 0x000000080c0872a4 */ /* 0x000fe4000f8e023f */
.L_x_500:
        /* <DEDUP_REMOVED lines=11> */
.L_x_498:
        /* <DEDUP_REMOVED lines=20> */
.L_x_502:
[----:B------:R-:W-:Y:S02]  /*0460*/  ULDC UR8, c[0x0][0x3b4] ;  /* 0x0000ed0000087ab9 */ /* 0x000fe40000000800 */
[----:B------:R-:W-:Y:S02]  /*0470*/  UISETP.NE.AND UP0, UPT, UR8, 0x1, UPT ;  /* 0x000000010800788c */ /* 0x000fe4000bf05270 */
[----:B------:R-:W-:Y:S02]  /*0480*/  ULDC.64 UR4, c[0x0][0x3b8] ;  /* 0x0000ee0000047ab9 */ /* 0x000fe40000000a00 */
[----:B------:R-:W-:Y:S02]  /*0490*/  UIMAD.WIDE.U32 UR10, UR7, UR4, URZ ;  /* 0x00000004070a72a5 */ /* 0x000fe4000f8e003f */
[----:B------:R-:W-:-:S05]  /*04a0*/  UMOV UR12, UR7 ;  /* 0x00000007000c7c82 */ /* 0x000fca0008000000 */
[----:B------:R-:W-:-:S04]  /*04b0*/  @UP0 USHF.R.U32.HI UR12, URZ, UR5, UR11 ;  /* 0x000000053f0c0299 */ /* 0x000fc8000801160b */
[----:B------:R-:W-:Y:S02]  /*04c0*/  UIMAD UR8, UR12, UR8, URZ ;  /* 0x000000080c0872a4 */ /* 0x000fe4000f8e023f */
.L_x_503:
        /* <DEDUP_REMOVED lines=10> */
.L_x_501:
        /* <DEDUP_REMOVED lines=71> */
[----:B------:R-:W-:Y:S01]  /*09e0*/  ULDC.64 UR4, c[0x0][0x248] ;  /* 0x0000920000047ab9 */ /* 0x000fe20000000a00 */
[----:B------:R-:W-:Y:S01]  /*09f0*/  SHF.R.S32.HI R232, RZ, 0x1f, R32 ;  /* 0x0000001fffe87819 */ /* 0x000fe20000011420 */
[----:B------:R-:W-:Y:S01]  /*0a00*/  UISETP.NE.AND UP0, UPT, UR4, 0x1, UPT ;  /* 0x000000010400788c */ /* 0x000fe2000bf05270 */
[----:B------:R-:W-:Y:S01]  /*0a10*/  IMAD.SHL.U32 R2, R32, 0x4, RZ ;  /* 0x0000000420027824 */ /* 0x000fe200078e00ff */
[----:B------:R-:W-:Y:S01]  /*0a20*/  UIMAD.WIDE.U32 UR6, UR10, UR5, URZ ;  /* 0x000000050a0672a5 */ /* 0x000fe2000f8e003f */
[CC--:B------:R-:W-:Y:S01]  /*0a30*/  LEA.HI R4, R232.reuse, R32.reuse, RZ, 0x2 ;  /* 0x00000020e8047211 */ /* 0x0c0fe200078f10ff */
[----:B------:R-:W-:Y:S01]  /*0a40*/  ULDC UR4, c[0x0][0x250] ;  /* 0x0000940000047ab9 */ /* 0x000fe20000000800 */
[-C--:B------:R-:W-:Y:S01]  /*0a50*/  LEA.HI R22, R232, R32.reuse, RZ, 0x3 ;  /* 0x00000020e8167211 */ /* 0x080fe200078f18ff */
[----:B------:R-:W-:Y:S01]  /*0a60*/  UMOV UR8, UR10 ;  /* 0x0000000a00087c82 */ /* 0x000fe20008000000 */
[----:B------:R-:W-:Y:S01]  /*0a70*/  LOP3.LUT R5, R4, 0xfffffffc, RZ, 0xc0, !PT ;  /* 0xfffffffc04057812 */ /* 0x000fe200078ec0ff */
[----:B------:R-:W-:Y:S01]  /*0a80*/  IMAD.U32 R14, RZ, RZ, UR10 ;  /* 0x0000000aff0e7e24 */ /* 0x000fe2000f8e00ff */
[----:B------:R-:W-:Y:S01]  /*0a90*/  LEA.HI R13, R232, R32, RZ, 0x4 ;  /* 0x00000020e80d7211 */ /* 0x000fe200078f20ff */
[----:B------:R-:W-:Y:S01]  /*0aa0*/  IMAD.SHL.U32 R9, R22, 0x8, RZ ;  /* 0x0000000816097824 */ /* 0x000fe200078e00ff */
[----:B------:R-:W-:Y:S01]  /*0ab0*/  @UP0 UMOV UR5, UR7 ;  /* 0x0000000700050c82 */ /* 0x000fe20008000000 */
[----:B------:R-:W-:Y:S01]  /*0ac0*/  IMAD.IADD R5, R32, 0x1, -R5 ;  /* 0x0000000120057824 */ /* 0x000fe200078e0a05 */
[----:B------:R-:W-:Y:S01]  /*0ad0*/  @UP0 USHF.R.U32.HI UR8, URZ, UR4, UR5 ;  /* 0x000000043f080299 */ /* 0x000fe20008011605 */
[--C-:B------:R-:W-:Y:S01]  /*0ae0*/  SHF.R.S32.HI R3, RZ, 0x1f, R2.reuse ;  /* 0x0000001fff037819 */ /* 0x100fe20000011402 */
[----:B------:R-:W-:Y:S01]  /*0af0*/  IMAD.U32 R24, RZ, RZ, UR10 ;  /* 0x0000000aff187e24 */ /* 0x000fe2000f8e00ff */
[----:B------:R-:W-:Y:S01]  /*0b00*/  ULDC.64 UR4, c[0x0][0x1e0] ;  /* 0x0000780000047ab9 */ /* 0x000fe20000000a00 */
[----:B------:R-:W-:Y:S01]  /*0b10*/  IMAD.SHL.U32 R20, R5, 0x8, RZ ;  /* 0x0000000805147824 */ /* 0x000fe200078e00ff */
[----:B------:R-:W-:Y:S01]  /*0b20*/  USHF.R.S32.HI UR17, URZ, 0x1f, UR8 ;  /* 0x0000001f3f117899 */ /* 0x000fe20008011408 */
[----:B------:R-:W-:Y:S01]  /*0b30*/  SHF.R.S32.HI R0, RZ, 0x4, R13 ;  /* 0x00000004ff007819 */ /* 0x000fe2000001140d */
[----:B------:R-:W-:Y:S01]  /*0b40*/  IMAD.WIDE.U32 R14, R14, c[0x0][0x270], R2 ;  /* 0x00009c000e0e7a25 */ /* 0x000fe200078e0002 */
[----:B------:R-:W-:Y:S01]  /*0b50*/  LOP3.LUT R9, R9, 0xc0, RZ, 0xc0, !PT ;  /* 0x000000c009097812 */ /* 0x000fe200078ec0ff */
[----:B------:R-:W-:Y:S01]  /*0b60*/  UIMAD UR4, UR17, UR4, URZ ;  /* 0x00000004110472a4 */ /* 0x000fe2000f8e023f */
[----:B------:R-:W-:Y:S01]  /*0b70*/  SHF.R.S32.HI R21, RZ, 0x1f, R20 ;  /* 0x0000001fff157819 */ /* 0x000fe20000011414 */
[----:B------:R-:W-:Y:S01]  /*0b80*/  IMAD.WIDE.U32 R24, R24, c[0x0][0x288], R2 ;  /* 0x0000a20018187a25 */ /* 0x000fe200078e0002 */
[----:B------:R-:W-:Y:S01]  /*0b90*/  LEA.HI R7, R13, R0, RZ, 0x1 ;  /* 0x000000000d077211 */ /* 0x000fe200078f08ff */
[----:B------:R-:W-:Y:S01]  /*0ba0*/  UIMAD UR18, UR8, UR5, UR4 ;  /* 0x00000005081272a4 */ /* 0x000fe2000f8e0204 */
[----:B------:R-:W-:Y:S01]  /*0bb0*/  SHF.R.U32.HI R2, RZ, 0x3, R9 ;  /* 0x00000003ff027819 */ /* 0x000fe20000011609 */
[----:B------:R-:W-:Y:S01]  /*0bc0*/  IMAD.U32 R3, RZ, RZ, UR8 ;  /* 0x00000008ff037e24 */ /* 0x000fe2000f8e00ff */
[----:B------:R-:W-:Y:S01]  /*0bd0*/  ULDC.64 UR4, c[0x0][0x1b0] ;  /* 0x00006c0000047ab9 */ /* 0x000fe20000000a00 */
[--C-:B------:R-:W-:Y:S01]  /*0be0*/  LOP3.LUT R9, R9, 0x18, R20.reuse, 0xf8, !PT ;  /* 0x0000001809097812 */ /* 0x100fe200078ef814 */
[----:B------:R-:W-:Y:S01]  /*0bf0*/  UIMAD UR4, UR17, UR4, URZ ;  /* 0x00000004110472a4 */ /* 0x000fe2000f8e023f */
[----:B------:R-:W-:Y:S01]  /*0c00*/  LOP3.LUT R7, R7, 0xfffffffe, RZ, 0xc0, !PT ;  /* 0xfffffffe07077812 */ /* 0x000fe200078ec0ff */
[----:B------:R-:W-:Y:S01]  /*0c10*/  IMAD.WIDE.U32 R10, R3, c[0x0][0x1e0], R20 ;  /* 0x00007800030a7a25 */ /* 0x000fe200078e0014 */
[----:B------:R-:W-:Y:S01]  /*0c20*/  USHF.R.S32.HI UR13, URZ, 0x1f, UR11 ;  /* 0x0000001f3f0d7899 */ /* 0x000fe2000801140b */
[----:B------:R-:W-:Y:S01]  /*0c30*/  LOP3.LUT R2, R9, R2, RZ, 0x3c, !PT ;  /* 0x0000000209027212 */ /* 0x000fe200078e3cff */
[----:B------:R-:W-:Y:S01]  /*0c40*/  UIMAD UR4, UR8, UR5, UR4 ;  /* 0x00000005080472a4 */ /* 0x000fe2000f8e0204 */
[----:B------:R-:W-:Y:S01]  /*0c50*/  SHF.R.S32.HI R34, RZ, 0x2, R4 ;  /* 0x00000002ff227819 */ /* 0x000fe20000011404 */
[----:B------:R-:W-:Y:S01]  /*0c60*/  ULDC.64 UR6, c[0x0][0x1e8] ;  /* 0x00007a0000067ab9 */ /* 0x000fe20000000a00 */
[----:B------:R-:W-:Y:S01]  /*0c70*/  IMAD.WIDE.U32 R8, R3, c[0x0][0x1b0], R20 ;  /* 0x00006c0003087a25 */ /* 0x000fe200078e0014 */
[----:B------:R-:W-:Y:S01]  /*0c80*/  IADD3 R11, R11, UR18, RZ ;  /* 0x000000120b0b7c10 */ /* 0x000fe2000fffe0ff */
[----:B------:R-:W-:Y:S01]  /*0c90*/  UIMAD UR6, UR13, UR6, URZ ;  /* 0x000000060d0672a4 */ /* 0x000fe2000f8e023f */
[----:B------:R-:W-:Y:S01]  /*0ca0*/  SHF.R.S32.HI R35, RZ, 0x1f, R34 ;  /* 0x0000001fff237819 */ /* 0x000fe20000011422 */
[----:B------:R-:W-:Y:S01]  /*0cb0*/  IMAD.IADD R7, R0, 0x1, -R7 ;  /* 0x0000000100077824 */ /* 0x000fe200078e0a07 */
[----:B------:R-:W-:Y:S01]  /*0cc0*/  LEA.HI R6, R4, R34, RZ, 0x1 ;  /* 0x0000002204067211 */ /* 0x000fe200078f08ff */
[----:B------:R-:W-:Y:S01]  /*0cd0*/  IMAD.U32 R0, RZ, RZ, UR11 ;  /* 0x0000000bff007e24 */ /* 0x000fe2000f8e00ff */
[----:B------:R-:W-:Y:S01]  /*0ce0*/  IADD3 R9, R9, UR4, RZ ;  /* 0x0000000409097c10 */ /* 0x000fe2000fffe0ff */
[----:B------:R-:W-:Y:S01]  /*0cf0*/  IMAD.U32 R28, RZ, RZ, UR12 ;  /* 0x0000000cff1c7e24 */ /* 0x000fe2000f8e00ff */
[----:B------:R-:W-:Y:S01]  /*0d00*/  UIMAD UR17, UR11, UR7, UR6 ;  /* 0x000000070b1172a4 */ /* 0x000fe2000f8e0206 */
[----:B------:R-:W-:Y:S01]  /*0d10*/  IMAD.WIDE.U32 R16, R0, c[0x0][0x1e8], R10 ;  /* 0x00007a0000107a25 */ /* 0x000fe200078e000a */
[----:B------:R-:W-:Y:S01]  /*0d20*/  ULDC.64 UR4, c[0x0][0x1b8] ;  /* 0x00006e0000047ab9 */ /* 0x000fe20000000a00 */
[----:B------:R-:W-:Y:S01]  /*0d30*/  LEA.HI R18, R232, R32, RZ, 0x5 ;  /* 0x00000020e8127211 */ /* 0x000fe200078f28ff */
[----:B------:R-:W-:Y:S01]  /*0d40*/  UIMAD UR4, UR13, UR4, URZ ;  /* 0x000000040d0472a4 */ /* 0x000fe2000f8e023f */
[----:B------:R-:W-:Y:S01]  /*0d50*/  IMAD.U32 R10, RZ, RZ, UR11 ;  /* 0x0000000bff0a7e24 */ /* 0x000fe2000f8e00ff */
[----:B------:R-:W-:Y:S01]  /*0d60*/  LOP3.LUT R6, R6, 0x7fffffe, RZ, 0xc0, !PT ;  /* 0x07fffffe06067812 */ /* 0x000fe200078ec0ff */
[----:B------:R-:W-:Y:S01]  /*0d70*/  IMAD.WIDE R28, R28, 0x80, R34 ;  /* 0x000000801c1c7825 */ /* 0x000fe200078e0222 */
[----:B------:R-:W-:Y:S01]  /*0d80*/  IADD3 R17, R17, UR17, RZ ;  /* 0x0000001111117c10 */ /* 0x000fe2000fffe0ff */
[----:B------:R-:W-:Y:S01]  /*0d90*/  UIMAD UR4, UR11, UR5, UR4 ;  /* 0x000000050b0472a4 */ /* 0x000fe2000f8e0204 */
[----:B------:R-:W-:Y:S01]  /*0da0*/  IADD3 R239, R20, 0x40, RZ ;  /* 0x0000004014ef7810 */ /* 0x000fe20007ffe0ff */
[----:B------:R-:W-:Y:S01]  /*0db0*/  IMAD.WIDE.U32 R10, R10, c[0x0][0x1b8], R8 ;  /* 0x00006e000a0a7a25 */ /* 0x000fe200078e0008 */
[----:B------:R-:W-:Y:S01]  /*0dc0*/  SHF.R.S32.HI R9, RZ, 0x5, R18 ;  /* 0x00000005ff097819 */ /* 0x000fe20000011412 */
[----:B------:R-:W-:Y:S01]  /*0dd0*/  ULDC UR5, c[0x0][0x198] ;  /* 0x0000660000057ab9 */ /* 0x000fe20000000800 */
[----:B------:R-:W-:Y:S01]  /*0de0*/  ISETP.GE.AND P6, PT, R20, c[0x0][0x1cc], PT ;  /* 0x0000730014007a0c */ /* 0x000fe20003fc6270 */
[----:B------:R-:W-:Y:S01]  /*0df0*/  IMAD R3, R29, c[0x0][0x1d8], RZ ;  /* 0x000076001d037a24 */ /* 0x000fe200078e02ff */
[----:B------:R-:W-:Y:S01]  /*0e00*/  UIADD3 UR16, -UR16, UR5, URZ ;  /* 0x0000000510107290 */ /* 0x000fe2000fffe13f */
[----:B------:R-:W-:Y:S01]  /*0e10*/  IMAD.IADD R6, R34, 0x1, -R6 ;  /* 0x0000000122067824 */ /* 0x000fe200078e0a06 */
[----:B------:R-:W-:Y:S01]  /*0e20*/  ISETP.GE.AND P5, PT, R239, c[0x0][0x1cc], PT ;  /* 0x00007300ef007a0c */ /* 0x000fe20003fa6270 */
[C---:B------:R-:W-:Y:S01]  /*0e30*/  IMAD R0, R28.reuse, c[0x0][0x1dc], R3 ;  /* 0x000077001c007a24 */ /* 0x040fe200078e0203 */
[----:B------:R-:W-:Y:S01]  /*0e40*/  IADD3 R11, R11, UR4, RZ ;  /* 0x000000040b0b7c10 */ /* 0x000fe2000fffe0ff */
[----:B------:R-:W-:Y:S01]  /*0e50*/  IMAD.WIDE.U32 R16, R28, c[0x0][0x1d8], R16 ;  /* 0x000076001c107a25 */ /* 0x000fe200078e0010 */
[----:B------:R-:W-:Y:S01]  /*0e60*/  IADD3 R8, -R34, UR16, RZ ;  /* 0x0000001022087c10 */ /* 0x000fe2000fffe1ff */
[----:B------:R-:W-:Y:S01]  /*0e70*/  USHF.R.S32.HI UR8, URZ, 0x1f, UR10 ;  /* 0x0000001f3f087899 */ /* 0x000fe2000801140a */
[----:B------:R-:W-:Y:S01]  /*0e80*/  SHF.R.S32.HI R4, RZ, 0x1f, R4 ;  /* 0x0000001fff047819 */ /* 0x000fe20000011404 */
[----:B------:R-:W-:Y:S01]  /*0e90*/  IMAD R237, R9, 0x8, R6 ;  /* 0x0000000809ed7824 */ /* 0x000fe200078e0206 */
[----:B------:R-:W-:Y:S01]  /*0ea0*/  IADD3 R6, R20, 0x20, RZ ;  /* 0x0000002014067810 */ /* 0x000fe20007ffe0ff */
[----:B------:R-:W-:Y:S01]  /*0eb0*/  IMAD.IADD R0, R17, 0x1, R0 ;  /* 0x0000000111007824 */ /* 0x000fe200078e0200 */
[----:B------:R-:W-:Y:S01]  /*0ec0*/  LEA R26, P0, R16, c[0x0][0x1c0], 0x1 ;  /* 0x00007000101a7a11 */ /* 0x000fe200078008ff */
[----:B------:R-:W-:Y:S01]  /*0ed0*/  IMAD.U32 R237, R237, 0x20, R2 ;  /* 0x00000020eded7824 */ /* 0x000fe200078e0002 */
[----:B------:R-:W-:Y:S01]  /*0ee0*/  ISETP.GE.AND P1, PT, R6, c[0x0][0x1cc], PT ;  /* 0x0000730006007a0c */ /* 0x000fe20003f26270 */
[----:B------:R-:W-:Y:S01]  /*0ef0*/  IMAD.MOV.U32 R3, RZ, RZ, c[0x0][0x1d8] ;  /* 0x00007600ff037624 */ /* 0x000fe200078e00ff */
[----:B------:R-:W-:Y:S01]  /*0f00*/  ISETP.LT.OR P2, PT, R8, 0x1, P6 ;  /* 0x000000010800780c */ /* 0x000fe20003741670 */
[----:B------:R-:W-:Y:S01]  /*0f10*/  IMAD.MOV.U32 R2, RZ, RZ, c[0x0][0x1dc] ;  /* 0x00007700ff027624 */ /* 0x000fe200078e00ff */
[----:B------:R-:W-:Y:S01]  /*0f20*/  LEA.HI.X R27, R16, c[0x0][0x1c4], R0, 0x1, P0 ;  /* 0x00007100101b7a11 */ /* 0x000fe200000f0c00 */
[----:B------:R-:W-:Y:S01]  /*0f30*/  IMAD.SHL.U32 R237, R237, 0x2, RZ ;  /* 0x00000002eded7824 */ /* 0x000fe200078e00ff */
[C---:B------:R-:W-:Y:S01]  /*0f40*/  ISETP.LT.OR P4, PT, R8.reuse, 0x1, P1 ;  /* 0x000000010800780c */ /* 0x040fe20000f81670 */
[----:B------:R-:W-:Y:S01]  /*0f50*/  IMAD R0, R29, c[0x0][0x1a8], RZ ;  /* 0x00006a001d007a24 */ /* 0x000fe200078e02ff */
[----:B------:R-:W-:Y:S01]  /*0f60*/  ISETP.LT.OR P0, PT, R8, 0x1, P5 ;  /* 0x000000010800780c */ /* 0x000fe20002f01670 */
[----:B------:R-:W-:Y:S01]  /*0f70*/  IMAD.WIDE.U32 R10, R28, c[0x0][0x1a8], R10 ;  /* 0x00006a001c0a7a25 */ /* 0x000fe200078e000a */
[C---:B------:R-:W-:Y:S01]  /*0f80*/  LEA R16, P3, R3.reuse, R26, 0x7 ;  /* 0x0000001a03107211 */ /* 0x040fe200078638ff */
[----:B------:R-:W-:Y:S01]  /*0f90*/  ULDC.64 UR6, c[0x0][0x270] ;  /* 0x00009c0000067ab9 */ /* 0x000fe20000000a00 */
[----:B------:R-:W-:Y:S01]  /*0fa0*/  ISETP.LT.OR P1, PT, R8, 0x41, P1 ;  /* 0x000000410800780c */ /* 0x000fe20000f21670 */
[----:B------:R-:W-:Y:S01]  /*0fb0*/  IMAD R0, R28, c[0x0][0x1ac], R0 ;  /* 0x00006b001c007a24 */ /* 0x000fe200078e0200 */
[----:B------:R-:W-:Y:S01]  /*0fc0*/  LEA.HI.X R17, R3, R27, R2, 0x7, P3 ;  /* 0x0000001b03117211 */ /* 0x000fe200018f3c02 */
[----:B------:R-:W-:Y:S01]  /*0fd0*/  @!PT LDS RZ, [RZ] ;  /* 0x00000000fffff984 */ /* 0x000fe20000000800 */
[----:B------:R-:W-:Y:S01]  /*0fe0*/  @!PT LDS RZ, [RZ] ;  /* 0x00000000fffff984 */ /* 0x000fe20000000800 */
[----:B------:R-:W-:Y:S01]  /*0ff0*/  @!PT LDS RZ, [RZ] ;  /* 0x00000000fffff984 */ /* 0x000fe20000000800 */
[----:B------:R1:W-:Y:S01]  /*1000*/  LDGSTS.E.BYPASS.LTC128B.128 [R237+0x6080], [R26.64], !P2 ;  /* 0x060800001aed7fae */ /* 0x0003e2000d101d4e */
[----:B------:R-:W-:Y:S01]  /*1010*/  ISETP.LT.OR P3, PT, R8, 0x41, P6 ;  /* 0x000000410800780c */ /* 0x000fe20003761670 */
[----:B------:R-:W-:Y:S01]  /*1020*/  IMAD R28, R35, c[0x0][0x178], RZ ;  /* 0x00005e00231c7a24 */ /* 0x000fe200078e02ff */
[----:B------:R-:W-:Y:S01]  /*1030*/  LEA.HI R4, R4, R34, RZ, 0x3 ;  /* 0x0000002204047211 */ /* 0x000fe200078f18ff */
[----:B------:R1:W-:Y:S01]  /*1040*/  LDGSTS.E.BYPASS.LTC128B.128 [R237+0x8080], [R26.64+0x40], !P4 ;  /* 0x080800401aed7fae */ /* 0x0003e2000e101d4e */
[----:B------:R-:W-:Y:S01]  /*1050*/  IMAD.WIDE.U32 R2, R34, c[0x0][0x178], R20 ;  /* 0x00005e0022027a25 */ /* 0x000fe200078e0014 */
[----:B------:R-:W-:Y:S01]  /*1060*/  LEA.HI R230, R232, R32, RZ, 0x6 ;  /* 0x00000020e8e67211 */ /* 0x000fe200078f30ff */
[----:B------:R-:W-:Y:S01]  /*1070*/  UIMAD UR6, UR8, UR6, URZ ;  /* 0x00000006080672a4 */ /* 0x000fe2000f8e023f */
[----:B------:R1:W-:Y:S01]  /*1080*/  LDGSTS.E.BYPASS.LTC128B.128 [R237+0xa080], [R26.64+0x80], !P0 ;  /* 0x0a0800801aed7fae */ /* 0x0003e2000c101d4e */
[----:B------:R-:W-:Y:S01]  /*1090*/  ISETP.LT.OR P0, PT, R8, 0x41, P5 ;  /* 0x000000410800780c */ /* 0x000fe20002f01670 */
[----:B------:R-:W-:Y:S01]  /*10a0*/  IMAD R28, R34, c[0x0][0x17c], R28 ;  /* 0x00005f00221c7a24 */ /* 0x000fe200078e021c */
[----:B------:R-:W-:Y:S01]  /*10b0*/  LOP3.LUT R4, R4, 0xfffffff8, RZ, 0xc0, !PT ;  /* 0xfffffff804047812 */ /* 0x000fe200078ec0ff */
[----:B------:R-:W-:Y:S01]  /*10c0*/  IMAD.IADD R0, R11, 0x1, R0 ;  /* 0x000000010b007824 */ /* 0x000fe200078e0200 */
[----:B------:R-:W-:Y:S01]  /*10d0*/  ULDC.64 UR4, c[0x0][0x188] ;  /* 0x0000620000047ab9 */ /* 0x000fe20000000a00 */
[----:B------:R2:W-:Y:S01]  /*10e0*/  LDGSTS.E.BYPASS.LTC128B.128 [R237+0x7080], [R16.64], !P3 ;  /* 0x0708000010ed7fae */ /* 0x0005e2000d901d4e */
[----:B------:R-:W-:Y:S01]  /*10f0*/  IMAD.MOV.U32 R11, RZ, RZ, c[0x0][0x1a8] ;  /* 0x00006a00ff0b7624 */ /* 0x000fe200078e00ff */
[----:B------:R-:W-:Y:S01]  /*1100*/  SHF.R.S32.HI R230, RZ, 0x6, R230 ;  /* 0x00000006ffe67819 */ /* 0x000fe200000114e6 */
[----:B------:R-:W-:Y:S01]  /*1110*/  IMAD.IADD R29, R3, 0x1, R28 ;  /* 0x00000001031d7824 */ /* 0x000fe200078e021c */
[----:B------:R2:W-:Y:S01]  /*1120*/  LDGSTS.E.BYPASS.LTC128B.128 [R237+0x9080], [R16.64+0x40], !P1 ;  /* 0x0908004010ed7fae */ /* 0x0005e2000c901d4e */
[----:B------:R-:W-:Y:S01]  /*1130*/  IMAD.MOV.U32 R3, RZ, RZ, c[0x0][0x1ac] ;  /* 0x00006b00ff037624 */ /* 0x000fe200078e00ff */
[----:B------:R-:W-:Y:S01]  /*1140*/  UIMAD UR4, UR13, UR4, URZ ;  /* 0x000000040d0472a4 */ /* 0x000fe2000f8e023f */
[----:B------:R-:W-:Y:S01]  /*1150*/  IMAD.IADD R4, R34, 0x1, -R4 ;  /* 0x0000000122047824 */ /* 0x000fe200078e0a04 */
[----:B------:R2:W-:Y:S01]  /*1160*/  LDGSTS.E.BYPASS.LTC128B.128 [R237+0xb080], [R16.64+0x80], !P0 ;  /* 0x0b08008010ed7fae */ /* 0x0005e2000c101d4e */
[----:B------:R-:W-:Y:S01]  /*1170*/  IMAD.MOV.U32 R28, RZ, RZ, R2 ;  /* 0x000000ffff1c7224 */ /* 0x000fe200078e0002 */
[----:B------:R-:W-:Y:S01]  /*1180*/  LEA.HI R2, R18, R9, RZ, 0x1 ;  /* 0x0000000912027211 */ /* 0x000fe200078f08ff */
[----:B------:R-:W-:Y:S01]  /*1190*/  UIMAD UR6, UR10, UR7, UR6 ;  /* 0x000000070a0672a4 */ /* 0x000fe2000f8e0206 */
[----:B------:R-:W-:Y:S01]  /*11a0*/  ISETP.GE.AND P2, PT, R20, c[0x0][0x19c], PT ;  /* 0x0000670014007a0c */ /* 0x000fe20003f46270 */
[----:B------:R-:W-:Y:S01]  /*11b0*/  UMOV UR17, 0x6 ;  /* 0x0000000600117882 */ /* 0x000fe20000000000 */
[----:B------:R-:W-:Y:S01]  /*11c0*/  LOP3.LUT R2, R2, 0xfffffffe, RZ, 0xc0, !PT ;  /* 0xfffffffe02027812 */ /* 0x000fe200078ec0ff */
[----:B------:R-:W-:Y:S01]  /*11d0*/  ULDC.64 UR18, c[0x0][0x208] ;  /* 0x0000820000127ab9 */ /* 0x000fe20000000a00 */
[----:B------:R-:W-:Y:S01]  /*11e0*/  ISETP.GE.AND P6, PT, R6, c[0x0][0x19c], PT ;  /* 0x0000670006007a0c */ /* 0x000fe20003fc6270 */
[----:B------:R-:W-:Y:S01]  /*11f0*/  USHF.L.U64.HI UR17, UR18, UR17, UR19 ;  /* 0x0000001112117299 */ /* 0x000fe20008010213 */
[----:B------:R-:W-:Y:S01]  /*1200*/  IADD3 R15, R15, UR6, RZ ;  /* 0x000000060f0f7c10 */ /* 0x000fe2000fffe0ff */
[----:B------:R-:W-:Y:S01]  /*1210*/  UIMAD UR19, UR11, UR5, UR4 ;  /* 0x000000050b1372a4 */ /* 0x000fe2000f8e0204 */
[----:B------:R-:W-:Y:S01]  /*1220*/  IMAD.IADD R2, R9, 0x1, -R2 ;  /* 0x0000000109027824 */ /* 0x000fe200078e0a02 */
[C---:B-1----:R-:W-:Y:S01]  /*1230*/  LEA R26, P0, R10.reuse, c[0x0][0x190], 0x1 ;  /* 0x000064000a1a7a11 */ /* 0x042fe200078008ff */
[----:B------:R-:W-:Y:S01]  /*1240*/  ULDC.64 UR4, c[0x0][0x210] ;  /* 0x0000840000047ab9 */ /* 0x000fe20000000a00 */
[----:B------:R-:W-:Y:S01]  /*1250*/  ISETP.GE.AND P4, PT, R239, c[0x0][0x19c], PT ;  /* 0x00006700ef007a0c */ /* 0x000fe20003f86270 */
[----:B------:R-:W-:Y:S01]  /*1260*/  ULDC.64 UR6, c[0x0][0x180] ;  /* 0x0000600000067ab9 */ /* 0x000fe20000000a00 */
[----:B------:R-:W-:Y:S01]  /*1270*/  LEA.HI.X R27, R10, c[0x0][0x194], R0, 0x1, P0 ;  /* 0x000065000a1b7a11 */ /* 0x000fe200000f0c00 */
[----:B------:R-:W-:Y:S01]  /*1280*/  IMAD.SHL.U32 R0, R230, 0x8, RZ ;  /* 0x00000008e6007824 */ /* 0x000fe200078e00ff */
[C---:B------:R-:W-:Y:S01]  /*1290*/  LEA R10, P0, R11.reuse, R26, 0x7 ;  /* 0x0000001a0b0a7211 */ /* 0x040fe200078038ff */
[----:B------:R-:W-:Y:S01]  /*12a0*/  IMAD.WIDE.U32 R30, R34, c[0x0][0x208], R20 ;  /* 0x00008200221e7a25 */ /* 0x000fe200078e0014 */
[----:B------:R-:W-:Y:S01]  /*12b0*/  UIMAD UR4, UR8, UR4, URZ ;  /* 0x00000004080472a4 */ /* 0x000fe2000f8e023f */
[----:B------:R-:W-:Y:S01]  /*12c0*/  ISETP.LT.OR P5, PT, R8, 0x1, P2 ;  /* 0x000000010800780c */ /* 0x000fe200017a1670 */
[----:B------:R-:W-:Y:S01]  /*12d0*/  UIMAD UR6, UR8, UR6, URZ ;  /* 0x00000006080672a4 */ /* 0x000fe2000f8e023f */
[----:B------:R-:W-:Y:S01]  /*12e0*/  LEA.HI.X R11, R11, R27, R3, 0x7, P0 ;  /* 0x0000001b0b0b7211 */ /* 0x000fe200000f3c03 */
[----:B------:R-:W-:Y:S01]  /*12f0*/  IMAD.SHL.U32 R226, R2, 0x400, RZ ;  /* 0x0000040002e27824 */ /* 0x000fe200078e00ff */
[C---:B------:R-:W-:Y:S01]  /*1300*/  LOP3.LUT P0, RZ, R4.reuse, 0x4, RZ, 0xc0, !PT ;  /* 0x0000000404ff7812 */ /* 0x040fe2000780c0ff */
[----:B------:R-:W-:Y:S01]  /*1310*/  IMAD.SHL.U32 R4, R4, 0x40, RZ ;  /* 0x0000004004047824 */ /* 0x000fe200078e00ff */
[----:B------:R-:W-:Y:S01]  /*1320*/  LOP3.LUT R0, R0, 0x18, RZ, 0xc0, !PT ;  /* 0x0000001800007812 */ /* 0x000fe200078ec0ff */
[----:B--2---:R-:W-:Y:S01]  /*1330*/  IMAD R16, R35, c[0x0][0x208], RZ ;  /* 0x0000820023107a24 */ /* 0x004fe200078e02ff */
[----:B------:R-:W-:Y:S01]  /*1340*/  ISETP.LT.OR P3, PT, R8, 0x1, P6 ;  /* 0x000000010800780c */ /* 0x000fe20003761670 */
[----:B------:R-:W-:Y:S01]  /*1350*/  UIMAD UR7, UR10, UR7, UR6 ;  /* 0x000000070a0772a4 */ /* 0x000fe2000f8e0206 */
[----:B------:R-:W-:Y:S01]  /*1360*/  LOP3.LUT R4, R4, 0x1c0, RZ, 0xc0, !PT ;  /* 0x000001c004047812 */ /* 0x000fe200078ec0ff */
[----:B------:R-:W-:Y:S01]  /*1370*/  IMAD R16, R34, c[0x0][0x20c], R16 ;  /* 0x0000830022107a24 */ /* 0x000fe200078e0210 */
[C---:B------:R-:W-:Y:S01]  /*1380*/  ISETP.LT.OR P1, PT, R8.reuse, 0x1, P4 ;  /* 0x000000010800780c */ /* 0x040fe20002721670 */
[----:B------:R-:W-:Y:S01]  /*1390*/  USHF.R.S32.HI UR21, URZ, 0x1f, UR20 ;  /* 0x0000001f3f157899 */ /* 0x000fe20008011414 */
[----:B------:R-:W-:Y:S01]  /*13a0*/  SHF.R.U32.HI R3, RZ, 0x3, R4 ;  /* 0x00000003ff037819 */ /* 0x000fe20000011604 */
[----:B------:R-:W-:Y:S01]  /*13b0*/  IMAD.IADD R17, R31, 0x1, R16 ;  /* 0x000000011f117824 */ /* 0x000fe200078e0210 */
[C---:B------:R-:W-:Y:S01]  /*13c0*/  ISETP.LT.OR P2, PT, R8.reuse, 0x41, P2 ;  /* 0x000000410800780c */ /* 0x040fe20001741670 */
[----:B------:R-:W-:Y:S01]  /*13d0*/  IMAD.MOV.U32 R16, RZ, RZ, R30 ;  /* 0x000000ffff107224 */ /* 0x000fe200078e001e */
[----:B------:R-:W-:Y:S01]  /*13e0*/  LOP3.LUT R4, R3, R4, R0, 0x1e, !PT ;  /* 0x0000000403047212 */ /* 0x000fe200078e1e00 */
[----:B------:R-:W-:Y:S01]  /*13f0*/  IMAD.U32 R3, RZ, RZ, UR10 ;  /* 0x0000000aff037e24 */ /* 0x000fe2000f8e00ff */
[C---:B------:R-:W-:Y:S01]  /*1400*/  ISETP.LT.OR P6, PT, R8.reuse, 0x41, P6 ;  /* 0x000000410800780c */ /* 0x040fe200037c1670 */
[----:B------:R-:W-:Y:S01]  /*1410*/  UIMAD UR6, UR10, UR5, UR4 ;  /* 0x000000050a0672a4 */ /* 0x000fe2000f8e0204 */
[----:B------:R-:W-:Y:S01]  /*1420*/  ISETP.LT.OR P4, PT, R8, 0x41, P4 ;  /* 0x000000410800780c */ /* 0x000fe20002781670 */
[----:B------:R-:W-:Y:S01]  /*1430*/  IMAD.U32 R8, RZ, RZ, UR10 ;  /* 0x0000000aff087e24 */ /* 0x000fe2000f8e00ff */
[----:B------:R-:W-:Y:S01]  /*1440*/  ULDC.64 UR4, c[0x0][0x178] ;  /* 0x00005e0000047ab9 */ /* 0x000fe20000000a00 */
[----:B------:R-:W-:Y:S01]  /*1450*/  IMAD R5, R5, 0x2, R226 ;  /* 0x0000000205057824 */ /* 0x000fe200078e02e2 */
[----:B------:R-:W-:Y:S01]  /*1460*/  UIMAD UR22, UR21, UR4, URZ ;  /* 0x00000004151672a4 */ /* 0x000fe2000f8e023f */
[----:B------:R-:W-:Y:S01]  /*1470*/  IMAD.WIDE.U32 R16, R3, c[0x0][0x210], R16 ;  /* 0x0000840003107a25 */ /* 0x000fe200078e0010 */
[----:B------:R-:W-:Y:S01]  /*1480*/  UIMAD.WIDE.U32 UR24, UR20, UR4, URZ ;  /* 0x00000004141872a5 */ /* 0x000fe2000f8e003f */
[----:B------:R-:W0:Y:S01]  /*1490*/  LDGDEPBAR ;  /* 0x00000000000079af */ /* 0x000e220000000000 */
[----:B------:R-:W-:Y:S01]  /*14a0*/  UIMAD UR22, UR20, UR5, UR22 ;  /* 0x00000005141672a4 */ /* 0x000fe2000f8e0216 */
[----:B------:R-:W-:Y:S01]  /*14b0*/  IMAD.WIDE.U32 R28, R8, c[0x0][0x180], R28 ;  /* 0x00006000081c7a25 */ /* 0x000fe200078e001c */
[----:B------:R-:W-:Y:S01]  /*14c0*/  IADD3 R17, R17, UR6, RZ ;  /* 0x0000000611117c10 */ /* 0x000fe2000fffe0ff */
[----:B------:R-:W-:Y:S01]  /*14d0*/  ULDC.64 UR4, c[0x0][0x218] ;  /* 0x0000860000047ab9 */ /* 0x000fe20000000a00 */
[----:B------:R1:W-:Y:S01]  /*14e0*/  LDGSTS.E.BYPASS.LTC128B.128 [R237+0x80], [R26.64], !P5 ;  /* 0x000800001aed7fae */ /* 0x0003e2000e901d4e */
[----:B------:R-:W-:Y:S01]  /*14f0*/  IMAD.IADD R4, R5, 0x1, R4 ;  /* 0x0000000105047824 */ /* 0x000fe200078e0204 */
[----:B------:R-:W-:Y:S01]  /*1500*/  IADD3 R29, R29, UR7, RZ ;  /* 0x000000071d1d7c10 */ /* 0x000fe2000fffe0ff */
[----:B------:R-:W-:Y:S01]  /*1510*/  IMAD.U32 R240, RZ, RZ, UR11 ;  /* 0x0000000bfff07e24 */ /* 0x000fe2000f8e00ff */
[----:B------:R-:W-:Y:S01]  /*1520*/  UIADD3 UR22, UR25, UR22, URZ ;  /* 0x0000001619167290 */ /* 0x000fe2000fffe03f */
[----:B------:R-:W-:Y:S01]  /*1530*/  IMAD.SHL.U32 R238, R4, 0x2, RZ ;  /* 0x0000000204ee7824 */ /* 0x000fe200078e00ff */
[----:B------:R-:W-:Y:S01]  /*1540*/  UIMAD UR4, UR13, UR4, URZ ;  /* 0x000000040d0472a4 */ /* 0x000fe2000f8e023f */
[----:B------:R-:W-:Y:S01]  /*1550*/  IMAD.U32 R242, RZ, RZ, UR11 ;  /* 0x0000000bfff27e24 */ /* 0x000fe2000f8e00ff */
[----:B------:R-:W-:Y:S01]  /*1560*/  ULDC.64 UR6, c[0x0][0x288] ;  /* 0x0000a20000067ab9 */ /* 0x000fe20000000a00 */
[----:B------:R-:W-:Y:S01]  /*1570*/  IMAD.WIDE.U32 R240, R240, c[0x0][0x218], R16 ;  /* 0x00008600f0f07a25 */ /* 0x000fe200078e0010 */
[C---:B------:R-:W-:Y:S01]  /*1580*/  IADD3 R3, R238.reuse, 0xf480, RZ ;  /* 0x0000f480ee037810 */ /* 0x040fe20007ffe0ff */
[----:B------:R-:W-:Y:S01]  /*1590*/  UIMAD UR6, UR8, UR6, URZ ;  /* 0x00000006080672a4 */ /* 0x000fe2000f8e023f */
[----:B------:R-:W-:Y:S01]  /*15a0*/  IADD3 R236, R238, 0xf4c0, RZ ;  /* 0x0000f4c0eeec7810 */ /* 0x000fe20007ffe0ff */
[----:B------:R-:W-:Y:S01]  /*15b0*/  IMAD.WIDE.U32 R242, R242, c[0x0][0x188], R28 ;  /* 0x00006200f2f27a25 */ /* 0x000fe200078e001c */
[----:B------:R-:W-:Y:S01]  /*15c0*/  @P0 IADD3 R236, R3, -0x40, RZ ;  /* 0xffffffc003ec0810 */ /* 0x000fe20007ffe0ff */
[----:B------:R-:W-:Y:S01]  /*15d0*/  UIMAD UR4, UR11, UR5, UR4 ;  /* 0x000000050b0472a4 */ /* 0x000fe2000f8e0204 */
[----:B------:R1:W-:Y:S01]  /*15e0*/  LDGSTS.E.BYPASS.LTC128B.128 [R237+0x2080], [R26.64+0x40], !P3 ;  /* 0x020800401aed7fae */ /* 0x0003e2000d901d4e */
[----:B------:R-:W-:Y:S01]  /*15f0*/  IMAD.U32 R16, RZ, RZ, UR24 ;  /* 0x00000018ff107e24 */ /* 0x000fe2000f8e00ff */
[----:B------:R-:W-:Y:S01]  /*1600*/  IADD3 R233, R243, UR19, RZ ;  /* 0x00000013f3e97c10 */ /* 0x000fe2000fffe0ff */
[----:B------:R-:W-:Y:S01]  /*1610*/  IMAD.U32 R12, RZ, RZ, UR22 ;  /* 0x00000016ff0c7e24 */ /* 0x000fe2000f8e00ff */
[----:B------:R-:W-:Y:S01]  /*1620*/  UIMAD UR6, UR10, UR7, UR6 ;  /* 0x000000070a0672a4 */ /* 0x000fe2000f8e0206 */
[----:B------:R1:W-:Y:S01]  /*1630*/  LDGSTS.E.BYPASS.LTC128B.128 [R237+0x4080], [R26.64+0x80], !P1 ;  /* 0x040800801aed7fae */ /* 0x0003e2000c901d4e */
[C---:B------:R-:W-:Y:S01]  /*1640*/  LEA R8, P0, R16.reuse, R242, 0x6 ;  /* 0x000000f210087211 */ /* 0x040fe200078030ff */
[----:B------:R-:W-:Y:S01]  /*1650*/  USHF.L.U32 UR18, UR18, 0x6, URZ ;  /* 0x0000000612127899 */ /* 0x000fe2000800063f */
[----:B------:R-:W-:Y:S01]  /*1660*/  IADD3 R37, R241, UR4, RZ ;  /* 0x00000004f1257c10 */ /* 0x000fe2000fffe0ff */
[----:B------:R-:W-:Y:S01]  /*1670*/  USHF.L.U32 UR7, UR20, 0x6, URZ ;  /* 0x0000000614077899 */ /* 0x000fe2000800063f */
[----:B------:R-:W-:Y:S01]  /*1680*/  LEA.HI.X R3, R16, R233, R12, 0x6, P0 ;  /* 0x000000e910037211 */ /* 0x000fe200000f340c */
[----:B------:R2:W-:Y:S01]  /*1690*/  LDGSTS.E.BYPASS.LTC128B.128 [R237+0x1080], [R10.64], !P2 ;  /* 0x010800000aed7fae */ /* 0x0005e2000d101d4e */
[----:B------:R-:W-:Y:S01]  /*16a0*/  LOP3.LUT R12, R22, 0xfffffff8, RZ, 0xc0, !PT ;  /* 0xfffffff8160c7812 */ /* 0x000fe200078ec0ff */
[----:B------:R-:W-:Y:S01]  /*16b0*/  ULDC UR5, c[0x0][0x168] ;  /* 0x00005a0000057ab9 */ /* 0x000fe20000000800 */
[----:B------:R-:W-:Y:S01]  /*16c0*/  IMAD.U32 R250, RZ, RZ, UR11 ;  /* 0x0000000bfffa7e24 */ /* 0x000fe2000f8e00ff */
[----:B------:R2:W-:Y:S01]  /*16d0*/  LDGSTS.E.BYPASS.LTC128B.128 [R237+0x3080], [R10.64+0x40], !P6 ;  /* 0x030800400aed7fae */ /* 0x0005e2000f101d4e */
[----:B------:R-:W-:Y:S01]  /*16e0*/  UIMAD UR4, UR17, UR20, URZ ;  /* 0x00000014110472a4 */ /* 0x000fe2000f8e023f */
[----:B------:R-:W-:Y:S01]  /*16f0*/  IMAD.IADD R12, R32, 0x1, -R12 ;  /* 0x00000001200c7824 */ /* 0x000fe200078e0a0c */
[----:B------:R-:W-:Y:S01]  /*1700*/  UIADD3 UR17, -UR7, UR5, URZ ;  /* 0x0000000507117290 */ /* 0x000fe2000fffe13f */
[----:B------:R2:W-:Y:S01]  /*1710*/  LDGSTS.E.BYPASS.LTC128B.128 [R237+0x5080], [R10.64+0x80], !P4 ;  /* 0x050800800aed7fae */ /* 0x0005e2000e101d4e */
[----:B------:R-:W-:Y:S01]  /*1720*/  SHF.R.S32.HI R21, RZ, 0x1f, R230 ;  /* 0x0000001fff157819 */ /* 0x000fe200000114e6 */
[----:B------:R-:W-:Y:S01]  /*1730*/  IMAD.U32 R4, RZ, RZ, UR18 ;  /* 0x00000012ff047e24 */ /* 0x000fe2000f8e00ff */
[----:B------:R-:W-:Y:S01]  /*1740*/  LEA.HI R19, R12, R12, RZ, 0x1 ;  /* 0x0000000c0c137211 */ /* 0x000fe200078f08ff */
[----:B------:R-:W0:Y:S01]  /*1750*/  LDGDEPBAR ;  /* 0x00000000000079af */ /* 0x000e220000000000 */
[----:B------:R-:W-:Y:S01]  /*1760*/  IMAD.MOV.U32 R36, RZ, RZ, R240 ;  /* 0x000000ffff247224 */ /* 0x000fe200078e00f0 */
[----:B------:R-:W-:Y:S01]  /*1770*/  UIMAD UR4, UR21, UR18, UR4 ;  /* 0x00000012150472a4 */ /* 0x000fe2000f8e0204 */
[----:B------:R-:W-:Y:S01]  /*1780*/  IMAD.U32 R17, RZ, RZ, UR25 ;  /* 0x00000019ff117e24 */ /* 0x000fe2000f8e00ff */
[----:B------:R-:W-:Y:S01]  /*1790*/  LEA.HI R21, R21, R230, RZ, 0x2 ;  /* 0x000000e615157211 */ /* 0x000fe200078f10ff */
[----:B------:R-:W-:Y:S01]  /*17a0*/  IMAD.WIDE.U32 R250, R250, c[0x0][0x278], R14 ;  /* 0x00009e00fafa7a25 */ /* 0x000fe200078e000e */
[----:B------:R-:W-:Y:S01]  /*17b0*/  ISETP.LT.AND P1, PT, R34, UR17, PT ;  /* 0x0000001122007c0c */ /* 0x000fe2000bf21270 */
[----:B------:R1:W-:Y:S01]  /*17c0*/  STL.64 [R1+0x10], R34 ;  /* 0x0000102201007387 */ /* 0x0003e20000100a00 */
[----:B------:R-:W-:Y:S01]  /*17d0*/  ISETP.GE.AND P0, PT, R20, c[0x0][0x16c], PT ;  /* 0x00005b0014007a0c */ /* 0x000fe20003f06270 */
[----:B------:R-:W-:Y:S01]  /*17e0*/  IMAD.WIDE.U32 R16, R4, UR20, R36 ;  /* 0x0000001404107c25 */ /* 0x000fe2000f8e0024 */
[----:B------:R-:W-:Y:S01]  /*17f0*/  LOP3.LUT R15, R19, 0x7fffffe, RZ, 0xc0, !PT ;  /* 0x07fffffe130f7812 */ /* 0x000fe200078ec0ff */
[----:B------:R1:W-:Y:S01]  /*1800*/  STL.64 [R1+0x8], R36 ;  /* 0x0000082401007387 */ /* 0x0003e20000100a00 */
[----:B------:R-:W-:Y:S01]  /*1810*/  LOP3.LUT R13, R13, 0xfffffff0, RZ, 0xc0, !PT ;  /* 0xfffffff00d0d7812 */ /* 0x000fe200078ec0ff */
[----:B------:R-:W-:Y:S01]  /*1820*/  IMAD.SHL.U32 R9, R9, 0x10, RZ ;  /* 0x0000001009097824 */ /* 0x000fe200078e00ff */
[----:B------:R-:W-:Y:S01]  /*1830*/  LOP3.LUT R21, R21, 0x1ffffffc, RZ, 0xc0, !PT ;  /* 0x1ffffffc15157812 */ /* 0x000fe200078ec0ff */
[----:B------:R-:W-:Y:S01]  /*1840*/  IMAD.IADD R15, R12, 0x1, -R15 ;  /* 0x000000010c0f7824 */ /* 0x000fe200078e0a0f */
[----:B------:R-:W-:Y:S01]  /*1850*/  ISETP.GE.AND P5, PT, R20, c[0x0][0x1fc], PT ;  /* 0x00007f0014007a0c */ /* 0x000fe20003fa6270 */
[----:B------:R-:W-:Y:S01]  /*1860*/  IMAD.SHL.U32 R12, R12, 0x40, RZ ;  /* 0x000000400c0c7824 */ /* 0x000fe200078e00ff */
[----:B------:R-:W-:Y:S01]  /*1870*/  ISETP.GE.OR P2, PT, R20, c[0x0][0x1fc], !P1 ;  /* 0x00007f0014007a0c */ /* 0x000fe20004f46670 */
[----:B------:R-:W-:Y:S01]  /*1880*/  IMAD.IADD R13, R32, 0x1, -R13 ;  /* 0x00000001200d7824 */ /* 0x000fe200078e0a0d */
[----:B------:R-:W-:Y:S01]  /*1890*/  SEL R245, RZ, 0x1, P0 ;  /* 0x00000001fff57807 */ /* 0x000fe20000000000 */
[----:B------:R-:W-:Y:S01]  /*18a0*/  IMAD.IADD R252, R230, 0x1, -R21 ;  /* 0x00000001e6fc7824 */ /* 0x000fe200078e0a15 */
[----:B------:R-:W-:Y:S01]  /*18b0*/  IADD3 R5, R17, UR4, RZ ;  /* 0x0000000411057c10 */ /* 0x000fe2000fffe0ff */
[----:B------:R-:W-:Y:S01]  /*18c0*/  IMAD R230, R7, 0x4, R230 ;  /* 0x0000000407e67824 */ /* 0x000fe200078e02e6 */
[----:B------:R-:W-:Y:S01]  /*18d0*/  LEA R4, P3, R16, c[0x0][0x1f0], 0x1 ;  /* 0x00007c0010047a11 */ /* 0x000fe200078608ff */
[----:B------:R-:W-:-:S04]  /*18e0*/  DEPBAR.LE SB0, 0x1 ;  /* 0x000080400000791a */ /* 0x000fc80000000000 */
[----:B------:R-:W-:Y:S01]  /*18f0*/  LEA R20, P0, R8, c[0x0][0x160], 0x1 ;  /* 0x0000580008147a11 */ /* 0x000fe200078008ff */
[----:B------:R-:W-:Y:S01]  /*1900*/  IMAD R230, R230, 0x8, R15 ;  /* 0x00000008e6e67824 */ /* 0x000fe200078e020f */
[----:B------:R-:W-:Y:S01]  /*1910*/  ISETP.GE.AND P6, PT, R239, c[0x0][0x16c], PT ;  /* 0x00005b00ef007a0c */ /* 0x000fe20003fc6270 */
[----:B------:R-:W-:Y:S01]  /*1920*/  IMAD.MOV.U32 R220, RZ, RZ, 0x20 ;  /* 0x00000020ffdc7424 */ /* 0x000fe200078e00ff */
[----:B------:R-:W-:Y:S01]  /*1930*/  SHF.R.S32.HI R19, RZ, 0x1, R19 ;  /* 0x00000001ff137819 */ /* 0x000fe20000011413 */
[----:B------:R-:W-:Y:S01]  /*1940*/  ULDC.64 UR4, c[0x0][0x278] ;  /* 0x00009e0000047ab9 */ /* 0x000fe20000000a00 */
[----:B------:R-:W-:Y:S01]  /*1950*/  LEA.HI.X R5, R16, c[0x0][0x1f4], R5, 0x1, P3 ;  /* 0x00007d0010057a11 */ /* 0x000fe200018f0c05 */
[----:B------:R-:W-:Y:S01]  /*1960*/  UIMAD UR4, UR13, UR4, URZ ;  /* 0x000000040d0472a4 */ /* 0x000fe2000f8e023f */
[----:B------:R-:W-:Y:S01]  /*1970*/  LEA.HI.X R21, R8, c[0x0][0x164], R3, 0x1, P0 ;  /* 0x0000590008157a11 */ /* 0x000fe200000f0c03 */
[----:B------:R-:W-:Y:S01]  /*1980*/  IMAD.U32 R248, RZ, RZ, UR11 ;  /* 0x0000000bfff87e24 */ /* 0x000fe2000f8e00ff */
[----:B------:R-:W-:Y:S01]  /*1990*/  SEL R16, RZ, 0x4, P6 ;  /* 0x00000004ff107807 */ /* 0x000fe20003000000 */
[----:B------:R-:W-:Y:S01]  /*19a0*/  UIMAD UR5, UR11, UR5, UR4 ;  /* 0x000000050b0572a4 */ /* 0x000fe2000f8e0204 */
[C---:B------:R-:W-:Y:S01]  /*19b0*/  LOP3.LUT P0, RZ, R19.reuse, 0x2, RZ, 0xc0, !PT ;  /* 0x0000000213ff7812 */ /* 0x040fe2000780c0ff */
[----:B------:R-:W-:Y:S01]  /*19c0*/  IMAD.SHL.U32 R19, R19, 0x40, RZ ;  /* 0x0000004013137824 */ /* 0x000fe200078e00ff */
[C---:B------:R-:W-:Y:S01]  /*19d0*/  ISETP.GE.AND P3, PT, R6.reuse, c[0x0][0x16c], PT ;  /* 0x00005b0006007a0c */ /* 0x040fe20003f66270 */
[----:B------:R-:W-:Y:S01]  /*19e0*/  IMAD.SHL.U32 R234, R7, 0x8, RZ ;  /* 0x0000000807ea7824 */ /* 0x000fe200078e00ff */
[C---:B------:R-:W-:Y:S01]  /*19f0*/  ISETP.GE.AND P4, PT, R6.reuse, c[0x0][0x1fc], PT ;  /* 0x00007f0006007a0c */ /* 0x040fe20003f86270 */
[----:B------:R-:W-:Y:S01]  /*1a00*/  IMAD.MOV.U32 R231, RZ, RZ, 0x10 ;  /* 0x00000010ffe77424 */ /* 0x000fe200078e00ff */
[----:B------:R-:W-:Y:S01]  /*1a10*/  ISETP.GE.OR P6, PT, R6, c[0x0][0x1fc], !P1 ;  /* 0x00007f0006007a0c */ /* 0x000fe20004fc6670 */
[----:B------:R-:W-:Y:S01]  /*1a20*/  CS2R R154, SRZ ;  /* 0x00000000009a7805 */ /* 0x000fe2000001ff00 */
[----:B------:R-:W-:Y:S01]  /*1a30*/  LOP3.LUT R12, R12, 0x1c0, RZ, 0xc0, !PT ;  /* 0x000001c00c0c7812 */ /* 0x000fe200078ec0ff */
[----:B------:R-:W-:Y:S01]  /*1a40*/  CS2R R152, SRZ ;  /* 0x0000000000987805 */ /* 0x000fe2000001ff00 */
[----:B------:R-:W-:Y:S01]  /*1a50*/  SHF.R.S32.HI R6, RZ, 0x1f, R13 ;  /* 0x0000001fff067819 */ /* 0x000fe2000001140d */
[----:B------:R-:W-:Y:S01]  /*1a60*/  CS2R R150, SRZ ;  /* 0x0000000000967805 */ /* 0x000fe2000001ff00 */
[-C--:B------:R-:W-:Y:S01]  /*1a70*/  LEA.HI R17, R13, R13.reuse, RZ, 0x1 ;  /* 0x0000000d0d117211 */ /* 0x080fe200078f08ff */
[----:B------:R-:W-:Y:S01]  /*1a80*/  CS2R R148, SRZ ;  /* 0x0000000000947805 */ /* 0x000fe2000001ff00 */
[----:B------:R-:W-:Y:S01]  /*1a90*/  LOP3.LUT R9, R12, 0x30, R9, 0xf8, !PT ;  /* 0x000000300c097812 */ /* 0x000fe200078ef809 */
[----:B------:R-:W-:Y:S01]  /*1aa0*/  CS2R R146, SRZ ;  /* 0x0000000000927805 */ /* 0x000fe2000001ff00 */
[----:B--2---:R-:W-:Y:S01]  /*1ab0*/  LEA.HI R11, R6, R13, RZ, 0x3 ;  /* 0x0000000d060b7211 */ /* 0x004fe200078f18ff */
        /* <DEDUP_REMOVED lines=28> */
[----:B------:R-:W-:Y:S01]  /*1c80*/  USHF.R.S32.HI UR6, URZ, 0x1f, UR7 ;  /* 0x0000001f3f067899 */ /* 0x000fe20008011407 */
[----:B------:R-:W-:Y:S01]  /*1c90*/  IADD3 R235, R251, UR5, RZ ;  /* 0x00000005fbeb7c10 */ /* 0x000fe2000fffe0ff */
[----:B------:R-:W-:Y:S01]  /*1ca0*/  IMAD.IADD R221, R230, 0x1, R221 ;  /* 0x00000001e6dd7824 */ /* 0x000fe200078e02dd */
[----:B------:R-:W-:Y:S01]  /*1cb0*/  IADD3 R13, R16, R13, R245 ;  /* 0x0000000d100d7210 */ /* 0x000fe20007ffe0f5 */
[----:B------:R-:W-:Y:S01]  /*1cc0*/  IMAD.WIDE.U32 R248, R248, c[0x0][0x290], R24 ;  /* 0x0000a400f8f87a25 */ /* 0x000fe200078e0018 */
[----:B------:R-:W-:Y:S01]  /*1cd0*/  LOP3.LUT R18, R18, 0xffffffe0, RZ, 0xc0, !PT ;  /* 0xffffffe012127812 */ /* 0x000fe200078ec0ff */
        /* <DEDUP_REMOVED lines=17> */
[----:B------:R1:W2:Y:S01]  /*1df0*/  LDSM.16.M88.4 R164, [R230+0x6080] ;  /* 0x00608000e6a4783b */ /* 0x0002a20000000200 */
[C---:B------:R-:W-:Y:S01]  /*1e00*/  ISETP.GE.OR P0, PT, R34.reuse, UR17, !P0 ;  /* 0x0000001122007c0c */ /* 0x040fe2000c706670 */
[----:B------:R-:W-:Y:S01]  /*1e10*/  CS2R R122, SRZ ;  /* 0x00000000007a7805 */ /* 0x000fe2000001ff00 */
[----:B------:R-:W-:Y:S01]  /*1e20*/  LOP3.LUT P5, RZ, R13, 0x2, RZ, 0xc0, !PT ;  /* 0x000000020dff7812 */ /* 0x000fe200078ac0ff */
[----:B------:R1:W3:Y:S01]  /*1e30*/  LDSM.16.M88.4 R172, [R230+0x7080] ;  /* 0x00708000e6ac783b */ /* 0x0002e20000000200 */
[--C-:B------:R-:W-:Y:S01]  /*1e40*/  SHF.R.S32.HI R8, RZ, 0x1, R17.reuse ;  /* 0x00000001ff087819 */ /* 0x100fe20000011411 */
[----:B------:R-:W-:Y:S01]  /*1e50*/  CS2R R120, SRZ ;  /* 0x0000000000787805 */ /* 0x000fe2000001ff00 */
[----:B------:R-:W-:Y:S01]  /*1e60*/  ISETP.GE.OR P5, PT, R34, UR17, !P5 ;  /* 0x0000001122007c0c */ /* 0x000fe2000efa6670 */
[----:B------:R1:W4:Y:S01]  /*1e70*/  LDSM.16.M88.4 R176, [R221+0x6080] ;  /* 0x00608000ddb0783b */ /* 0x0003220000000200 */
[----:B------:R-:W-:Y:S01]  /*1e80*/  SHF.R.S32.HI R17, RZ, 0x1f, R17 ;  /* 0x0000001fff117819 */ /* 0x000fe20000011411 */
[----:B------:R-:W-:Y:S01]  /*1e90*/  CS2R R118, SRZ ;  /* 0x0000000000767805 */ /* 0x000fe2000001ff00 */
[----:B------:R-:W-:Y:S01]  /*1ea0*/  SEL R12, RZ, 0xffffffff, P4 ;  /* 0xffffffffff0c7807 */ /* 0x000fe20002000000 */
[----:B------:R1:W1:Y:S01]  /*1eb0*/  LDSM.16.M88.4 R184, [R221+0x7080] ;  /* 0x00708000ddb8783b */ /* 0x0002620000000200 */
[----:B------:R-:W-:Y:S01]  /*1ec0*/  LEA.HI R17, R17, R8, RZ, 0x2 ;  /* 0x0000000811117211 */ /* 0x000fe200078f10ff */
[----:B------:R-:W-:Y:S01]  /*1ed0*/  CS2R R116, SRZ ;  /* 0x0000000000747805 */ /* 0x000fe2000001ff00 */
[----:B------:R-:W-:Y:S01]  /*1ee0*/  SHF.R.U32.HI R232, RZ, 0x4, R232 ;  /* 0x00000004ffe87819 */ /* 0x000fe200000116e8 */
[----:B------:R1:W1:Y:S01]  /*1ef0*/  LDSM.16.M88.4 R188, [R230+0x8080] ;  /* 0x00808000e6bc783b */ /* 0x0002620000000200 */
[----:B------:R-:W-:Y:S01]  /*1f00*/  LOP3.LUT R228, R228, R19, RZ, 0x3c, !PT ;  /* 0x00000013e4e47212 */ /* 0x000fe200078e3cff */
[----:B------:R-:W-:Y:S01]  /*1f10*/  IMAD.SHL.U32 R12, R12, 0x2, RZ ;  /* 0x000000020c0c7824 */ /* 0x000fe200078e00ff */
[----:B------:R-:W-:Y:S01]  /*1f20*/  LOP3.LUT R17, R17, 0xfffffffc, RZ, 0xc0, !PT ;  /* 0xfffffffc11117812 */ /* 0x000fe200078ec0ff */
[----:B------:R1:W1:Y:S01]  /*1f30*/  LDSM.16.M88.4 R192, [R230+0x9080] ;  /* 0x00908000e6c0783b */ /* 0x0002620000000200 */
[----:B------:R-:W-:Y:S01]  /*1f40*/  SHF.R.S32.HI R3, RZ, 0x1f, R18 ;  /* 0x0000001fff037819 */ /* 0x000fe20000011412 */
[----:B------:R-:W-:Y:S01]  /*1f50*/  IMAD R228, R7, 0x200, R228 ;  /* 0x0000020007e47824 */ /* 0x000fe200078e02e4 */
[----:B------:R-:W-:Y:S01]  /*1f60*/  IADD3 R244, R249, UR4, RZ ;  /* 0x00000004f9f47c10 */ /* 0x000fe2000fffe0ff */
[----:B------:R1:W1:Y:S01]  /*1f70*/  LDSM.16.M88.4 R196, [R221+0x8080] ;  /* 0x00808000ddc4783b */ /* 0x0002620000000200 */
[----:B------:R-:W-:Y:S01]  /*1f80*/  LEA.HI R3, R3, R18, RZ, 0x2 ;  /* 0x0000001203037211 */ /* 0x000fe200078f10ff */
[----:B------:R-:W-:Y:S01]  /*1f90*/  IMAD.IADD R8, R8, 0x1, -R17 ;  /* 0x0000000108087824 */ /* 0x000fe200078e0a11 */
        /* <DEDUP_REMOVED lines=116> */
.L_x_507:
        /* <DEDUP_REMOVED lines=143> */
.L_x_505:
[----:B--2---:R-:W2:Y:S01]  /*2fd0*/  LDL R36, [R1+0x18] ;  /* 0x0000180001247983 */ /* 0x004ea20000100800 */
[----:B------:R-:W-:Y:S02]  /*2fe0*/  ULEA UR7, UR20, 0x1, 0x6 ;  /* 0x0000000114077891 */ /* 0x000fe4000f8e303f */
[----:B------:R-:W-:Y:S01]  /*2ff0*/  USHF.L.U32 UR6, UR12, 0x7, URZ ;  /* 0x000000070c067899 */ /* 0x000fe2000800063f */
[----:B------:R-:W-:Y:S01]  /*3000*/  STL [R1+0x20], R109 ;  /* 0x0000206d01007387 */ /* 0x000fe20000100800 */
[----:B------:R-:W-:Y:S02]  /*3010*/  UIADD3 UR20, UR20, 0x1, URZ ;  /* 0x0000000114147890 */ /* 0x000fe4000fffe03f */
[----:B------:R-:W-:Y:S01]  /*3020*/  UIADD3 UR6, UR7, UR5, -UR6 ;  /* 0x0000000507067290 */ /* 0x000fe2000fffe806 */
[----:B------:R3:W-:Y:S04]  /*3030*/  STL [R1+0x1c], R108 ;  /* 0x00001c6c01007387 */ /* 0x0007e80000100800 */
[----:B------:R-:W0:Y:S01]  /*3040*/  LDGDEPBAR ;  /* 0x00000000000079af */ /* 0x000e220000000000 */
[----:B------:R-:W-:Y:S05]  /*3050*/  IMAD.U32 R40, RZ, RZ, UR6 ;  /* 0x00000006ff287e24 */ /* 0x000fea000f8e00ff */
        /* <DEDUP_REMOVED lines=461> */
.L_x_506:
[-C--:B-12-4-:R-:W-:Y:S01]  /*4d30*/  HMMA.16816.F32.BF16 R4, R40, R2.reuse, RZ ;  /* 0x000000022804723c */ /* 0x096fe200000418ff */
[----:B------:R-:W-:Y:S01]  /*4d40*/  LDSM.16.M88.4 R28, [R224] ;  /* 0x00000000e01c783b */ /* 0x000fe20000000200 */
[----:B------:R-:W-:Y:S02]  /*4d50*/  ULDC.64 UR6, c[0x0][0x238] ;  /* 0x00008e0000067ab9 */ /* 0x000fe40000000a00 */
[----:B------:R-:W-:Y:S01]  /*4d60*/  UIMAD UR21, UR8, UR6, URZ ;  /* 0x00000006081572a4 */ /* 0x000fe2000f8e023f */
[----:B------:R-:W-:Y:S01]  /*4d70*/  LDSM.16.M88.4 R32, [R224+0x1000] ;  /* 0x00100000e020783b */ /* 0x000fe20000000200 */
[----:B------:R-:W-:Y:S02]  /*4d80*/  UIMAD UR22, UR19, 0x1800, URZ ;  /* 0x00001800131678a4 */ /* 0x000fe4000f8e023f */
[C---:B------:R-:W-:Y:S01]  /*4d90*/  HMMA.16816.F32.BF16 R8, R24.reuse, R2, RZ ;  /* 0x000000021808723c */ /* 0x040fe200000418ff */
[----:B------:R-:W1:Y:S01]  /*4da0*/  LDSM.16.MT88.2 R2, [R227+0x800] ;  /* 0x00080000e302783b */ /* 0x000e620000004100 */
[----:B------:R-:W-:Y:S02]  /*4db0*/  UIMAD UR21, UR10, UR7, UR21 ;  /* 0x000000070a1572a4 */ /* 0x000fe4000f8e0215 */
[----:B------:R-:W-:Y:S01]  /*4dc0*/  USHF.R.S32.HI UR19, URZ, 0x1f, UR11 ;  /* 0x0000001f3f137899 */ /* 0x000fe2000801140b */
[----:B------:R-:W2:Y:S01]  /*4dd0*/  LDSM.16.MT88.2 R36, [R227+0x2800] ;  /* 0x00280000e324783b */ /* 0x000ea20000004100 */
[----:B------:R-:W-:Y:S02]  /*4de0*/  ULDC.64 UR6, c[0x0][0x240] ;  /* 0x0000900000067ab9 */ /* 0x000fe40000000a00 */
[-C--:B------:R-:W-:Y:S01]  /*4df0*/  HMMA.16816.F32.BF16 R12, R24, R48.reuse, RZ ;  /* 0x00000030180c723c */ /* 0x080fe200000418ff */
[----:B------:R-:W4:Y:S01]  /*4e00*/  LDSM.16.MT88.2 R38, [R227+0x4800] ;  /* 0x00480000e326783b */ /* 0x000f220000004100 */
[----:B------:R-:W-:Y:S02]  /*4e10*/  UIMAD UR6, UR19, UR6, URZ ;  /* 0x00000006130672a4 */ /* 0x000fe4000f8e023f */
[----:B------:R-:W-:Y:S01]  /*4e20*/  UISETP.GE.AND UP0, UPT, UR20, UR9, UPT ;  /* 0x000000091400728c */ /* 0x000fe2000bf06270 */
[----:B------:R-:W-:Y:S01]  /*4e30*/  LDSM.16.MT88.2 R44, [R227+0xc00] ;  /* 0x000c0000e32c783b */ /* 0x000fe20000004100 */
[----:B------:R-:W-:Y:S02]  /*4e40*/  UIMAD UR6, UR11, UR7, UR6 ;  /* 0x000000070b0672a4 */ /* 0x000fe4000f8e0206 */
[C---:B------:R-:W-:Y:S01]  /*4e50*/  HMMA.16816.F32.BF16 R16, R40.reuse, R48, RZ ;  /* 0x000000302810723c */ /* 0x040fe200000418ff */
[----:B------:R-:W-:Y:S01]  /*4e60*/  LDSM.16.MT88.2 R46, [R227+0x2c00] ;  /* 0x002c0000e32e783b */ /* 0x000fe20000004100 */
[----:B------:R-:W-:Y:S02]  /*4e70*/  UIADD3 UR7, UR4, 0x1, URZ ;  /* 0x0000000104077890 */ /* 0x000fe4000fffe03f */
[----:B------:R-:W-:Y:S01]  /*4e80*/  UISETP.GE.AND UP2, UPT, UR4, 0x1, UPT ;  /* 0x000000010400788c */ /* 0x000fe2000bf46270 */
[----:B------:R-:W0:Y:S01]  /*4e90*/  LDGDEPBAR ;  /* 0x00000000000079af */ /* 0x000e220000000000 */
[----:B------:R-:W-:Y:S02]  /*4ea0*/  UISETP.GE.AND UP1, UPT, UR18, 0x1, UPT ;  /* 0x000000011200788c */ /* 0x000fe4000bf26270 */
[-C--:B------:R-:W-:Y:S01]  /*4eb0*/  HMMA.16816.F32.BF16 R20, R40, R50.reuse, RZ ;  /* 0x000000322814723c */ /* 0x080fe200000418ff */
[----:B------:R-:W3:Y:S07]  /*4ec0*/  LDSM.16.M88.4 R40, [R223] ;  /* 0x00000000df28783b */ /* 0x000eee0000000200 */
        /* <DEDUP_REMOVED lines=8> */
[----:B------:R-:W3:Y:S07]  /*4f50*/  LDSM.16.MT88.2 R52, [R227+0x4c00] ;  /* 0x004c0000e334783b */ /* 0x000eee0000004100 */
[----:B------:R-:W-:Y:S08]  /*4f60*/  HMMA.16816.F32.BF16 R24, R156, R180, R24 ;  /* 0x000000b49c18723c */ /* 0x000ff00000041818 */
[-C--:B-1----:R-:W-:Y:S08]  /*4f70*/  HMMA.16816.F32.BF16 R4, R28, R2.reuse, R4 ;  /* 0x000000021c04723c */ /* 0x082ff00000041804 */
[C---:B------:R-:W-:Y:S01]  /*4f80*/  HMMA.16816.F32.BF16 R8, R32.reuse, R2, R8 ;  /* 0x000000022008723c */ /* 0x040fe20000041808 */
[----:B------:R-:W1:Y:S07]  /*4f90*/  LDSM.16.MT88.2 R2, [R227+0x1000] ;  /* 0x00100000e302783b */ /* 0x000e6e0000004100 */
[-C--:B--2---:R-:W-:Y:S08]  /*4fa0*/  HMMA.16816.F32.BF16 R12, R32, R36.reuse, R12 ;  /* 0x00000024200c723c */ /* 0x084ff0000004180c */
[C---:B------:R-:W-:Y:S01]  /*4fb0*/  HMMA.16816.F32.BF16 R16, R28.reuse, R36, R16 ;  /* 0x000000241c10723c */ /* 0x040fe20000041810 */
[----:B------:R-:W-:Y:S07]  /*4fc0*/  LDSM.16.MT88.2 R36, [R227+0x3000] ;  /* 0x00300000e324783b */ /* 0x000fee0000004100 */
[-C--:B----4-:R-:W-:Y:S01]  /*4fd0*/  HMMA.16816.F32.BF16 R20, R28, R38.reuse, R20 ;  /* 0x000000261c14723c */ /* 0x090fe20000041814 */
[----:B------:R-:W2:Y:S07]  /*4fe0*/  LDSM.16.M88.4 R28, [R226+0x3000] ;  /* 0x00300000e21c783b */ /* 0x000eae0000000200 */
[----:B------:R-:W-:Y:S01]  /*4ff0*/  HMMA.16816.F32.BF16 R24, R32, R38, R24 ;  /* 0x000000262018723c */ /* 0x000fe20000041818 */
[----:B------:R-:W4:Y:S04]  /*5000*/  LDSM.16.MT88.2 R32, [R227+0x5000] ;  /* 0x00500000e320783b */ /* 0x000f280000004100 */
[----:B------:R-:W-:Y:S03]  /*5010*/  LDSM.16.MT88.2 R34, [R227+0x1400] ;  /* 0x00140000e322783b */ /* 0x000fe60000004100 */
[-C--:B---3--:R-:W-:Y:S01]  /*5020*/  HMMA.16816.F32.BF16 R4, R40, R44.reuse, R4 ;  /* 0x0000002c2804723c */ /* 0x088fe20000041804 */
[----:B------:R-:W-:Y:S07]  /*5030*/  LDSM.16.MT88.2 R38, [R227+0x3400] ;  /* 0x00340000e326783b */ /* 0x000fee0000004100 */
[C---:B------:R-:W-:Y:S08]  /*5040*/  HMMA.16816.F32.BF16 R8, R48.reuse, R44, R8 ;  /* 0x0000002c3008723c */ /* 0x040ff00000041808 */
[-C--:B------:R-:W-:Y:S08]  /*5050*/  HMMA.16816.F32.BF16 R12, R48, R46.reuse, R12 ;  /* 0x0000002e300c723c */ /* 0x080ff0000004180c */
[C---:B------:R-:W-:Y:S01]  /*5060*/  HMMA.16816.F32.BF16 R16, R40.reuse, R46, R16 ;  /* 0x0000002e2810723c */ /* 0x040fe20000041810 */
[----:B------:R-:W3:Y:S07]  /*5070*/  LDSM.16.M88.4 R44, [R225+0x2000] ;  /* 0x00200000e12c783b */ /* 0x000eee0000000200 */
[-C--:B------:R-:W-:Y:S01]  /*5080*/  HMMA.16816.F32.BF16 R20, R40, R52.reuse, R20 ;  /* 0x000000342814723c */ /* 0x080fe20000041814 */
[----:B------:R-:W3:Y:S07]  /*5090*/  LDSM.16.M88.4 R40, [R225+0x3000] ;  /* 0x00300000e128783b */ /* 0x000eee0000000200 */
[----:B------:R-:W-:Y:S01]  /*50a0*/  HMMA.16816.F32.BF16 R24, R48, R52, R24 ;  /* 0x000000343018723c */ /* 0x000fe20000041818 */
[----:B------:R-:W3:Y:S04]  /*50b0*/  LDSM.16.MT88.2 R48, [R227+0x5400] ;  /* 0x00540000e330783b */ /* 0x000ee80000004100 */
[----:B------:R-:W-:Y:S03]  /*50c0*/  LDSM.16.M88.4 R52, [R224+0x2000] ;  /* 0x00200000e034783b */ /* 0x000fe60000000200 */
[-C--:B-1----:R-:W-:Y:S08]  /*50d0*/  HMMA.16816.F32.BF16 R4, R56, R2.reuse, R4 ;  /* 0x000000023804723c */ /* 0x082ff00000041804 */
[C---:B--2---:R-:W-:Y:S01]  /*50e0*/  HMMA.16816.F32.BF16 R8, R28.reuse, R2, R8 ;  /* 0x000000021c08723c */ /* 0x044fe20000041808 */
[----:B------:R-:W1:Y:S07]  /*50f0*/  LDSM.16.MT88.2 R2, [R227+0x1800] ;  /* 0x00180000e302783b */ /* 0x000e6e0000004100 */
[-C--:B------:R-:W-:Y:S08]  /*5100*/  HMMA.16816.F32.BF16 R12, R28, R36.reuse, R12 ;  /* 0x000000241c0c723c */ /* 0x080ff0000004180c */
[C---:B------:R-:W-:Y:S01]  /*5110*/  HMMA.16816.F32.BF16 R16, R56.reuse, R36, R16 ;  /* 0x000000243810723c */ /* 0x040fe20000041810 */
[----:B------:R-:W-:Y:S07]  /*5120*/  LDSM.16.MT88.2 R36, [R227+0x1c00] ;  /* 0x001c0000e324783b */ /* 0x000fee0000004100 */
[-C--:B----4-:R-:W-:Y:S01]  /*5130*/  HMMA.16816.F32.BF16 R20, R56, R32.reuse, R20 ;  /* 0x000000203814723c */ /* 0x090fe20000041814 */
[----:B------:R-:W2:Y:S07]  /*5140*/  LDSM.16.M88.4 R56, [R224+0x3000] ;  /* 0x00300000e038783b */ /* 0x000eae0000000200 */
[----:B------:R-:W-:Y:S01]  /*5150*/  HMMA.16816.F32.BF16 R24, R28, R32, R24 ;  /* 0x000000201c18723c */ /* 0x000fe20000041818 */
[----:B------:R-:W4:Y:S04]  /*5160*/  LDSM.16.MT88.2 R28, [R227+0x3800] ;  /* 0x00380000e31c783b */ /* 0x000f280000004100 */
[----:B------:R-:W1:Y:S03]  /*5170*/  LDSM.16.MT88.2 R30, [R227+0x5800] ;  /* 0x00580000e31e783b */ /* 0x000e660000004100 */
[-C--:B---3--:R-:W-:Y:S08]  /*5180*/  HMMA.16816.F32.BF16 R4, R44, R34.reuse, R4 ;  /* 0x000000222c04723c */ /* 0x088ff00000041804 */
[C---:B------:R-:W-:Y:S01]  /*5190*/  HMMA.16816.F32.BF16 R8, R40.reuse, R34, R8 ;  /* 0x000000222808723c */ /* 0x040fe20000041808 */
[----:B------:R-:W3:Y:S07]  /*51a0*/  LDSM.16.M88.4 R32, [R220+0x2000] ;  /* 0x00200000dc20783b */ /* 0x000eee0000000200 */
[-C--:B------:R-:W-:Y:S08]  /*51b0*/  HMMA.16816.F32.BF16 R12, R40, R38.reuse, R12 ;  /* 0x00000026280c723c */ /* 0x080ff0000004180c */
[C---:B------:R-:W-:Y:S01]  /*51c0*/  HMMA.16816.F32.BF16 R16, R44.reuse, R38, R16 ;  /* 0x000000262c10723c */ /* 0x040fe20000041810 */
[----:B------:R-:W-:Y:S07]  /*51d0*/  LDSM.16.MT88.2 R38, [R227+0x3c00] ;  /* 0x003c0000e326783b */ /* 0x000fee0000004100 */
[-C--:B------:R-:W-:Y:S01]  /*51e0*/  HMMA.16816.F32.BF16 R20, R44, R48.reuse, R20 ;  /* 0x000000302c14723c */ /* 0x080fe20000041814 */
[----:B------:R-:W3:Y:S07]  /*51f0*/  LDSM.16.M88.4 R44, [R220+0x3000] ;  /* 0x00300000dc2c783b */ /* 0x000eee0000000200 */
[----:B------:R-:W-:Y:S08]  /*5200*/  HMMA.16816.F32.BF16 R24, R40, R48, R24 ;  /* 0x000000302818723c */ /* 0x000ff00000041818 */
[-C--:B-1----:R-:W-:Y:S08]  /*5210*/  HMMA.16816.F32.BF16 R4, R52, R2.reuse, R4 ;  /* 0x000000023404723c */ /* 0x082ff00000041804 */
[C---:B--2---:R-:W-:Y:S01]  /*5220*/  HMMA.16816.F32.BF16 R8, R56.reuse, R2, R8 ;  /* 0x000000023808723c */ /* 0x044fe20000041808 */
[----:B------:R-:W1:Y:S07]  /*5230*/  LDSM.16.MT88.2 R2, [R227+0x5c00] ;  /* 0x005c0000e302783b */ /* 0x000e6e0000004100 */
[-C--:B----4-:R-:W-:Y:S08]  /*5240*/  HMMA.16816.F32.BF16 R12, R56, R28.reuse, R12 ;  /* 0x0000001c380c723c */ /* 0x090ff0000004180c */
[C---:B------:R-:W-:Y:S07]  /*5250*/  HMMA.16816.F32.BF16 R16, R52.reuse, R28, R16 ;  /* 0x0000001c3410723c */ /* 0x040fee0000041810 */
[----:B------:R-:W-:Y:S01]  /*5260*/  IMAD.U32 R28, RZ, RZ, UR10 ;  /* 0x0000000aff1c7e24 */ /* 0x000fe2000f8e00ff */
[-C--:B------:R-:W-:Y:S08]  /*5270*/  HMMA.16816.F32.BF16 R20, R52, R30.reuse, R20 ;  /* 0x0000001e3414723c */ /* 0x080ff00000041814 */
[----:B------:R-:W-:Y:S07]  /*5280*/  HMMA.16816.F32.BF16 R24, R56, R30, R24 ;  /* 0x0000001e3818723c */ /* 0x000fee0000041818 */
[----:B-----5:R-:W-:Y:S01]  /*5290*/  IMAD.WIDE.U32 R30, R28, c[0x0][0x238], R182 ;  /* 0x00008e001c1e7a25 */ /* 0x020fe200078e00b6 */
[-C--:B---3--:R-:W-:Y:S04]  /*52a0*/  HMMA.16816.F32.BF16 R4, R32, R36.reuse, R4 ;  /* 0x000000242004723c */ /* 0x088fe80000041804 */
[----:B------:R-:W-:Y:S01]  /*52b0*/  IMAD.U32 R28, RZ, RZ, UR11 ;  /* 0x0000000bff1c7e24 */ /* 0x000fe2000f8e00ff */
[----:B------:R-:W-:Y:S01]  /*52c0*/  IADD3 R31, R31, UR21, RZ ;  /* 0x000000151f1f7c10 */ /* 0x000fe2000fffe0ff */
[----:B------:R-:W-:Y:S02]  /*52d0*/  USHF.R.S32.HI UR21, URZ, 0x1f, UR22 ;  /* 0x0000001f3f157899 */ /* 0x000fe40008011416 */
[C---:B------:R-:W-:Y:S04]  /*52e0*/  HMMA.16816.F32.BF16 R8, R44.reuse, R36, R8 ;  /* 0x000000242c08723c */ /* 0x040fe80000041808 */
[----:B------:R-:W-:Y:S01]  /*52f0*/  IMAD.WIDE.U32 R30, R28, c[0x0][0x240], R30 ;  /* 0x000090001c1e7a25 */ /* 0x000fe200078e001e */
[----:B------:R-:W-:Y:S03]  /*5300*/  MOV R28, UR21 ;  /* 0x00000015001c7c02 */ /* 0x000fe60008000f00 */
[-C--:B------:R-:W-:Y:S04]  /*5310*/  HMMA.16816.F32.BF16 R12, R44, R38.reuse, R12 ;  /* 0x000000262c0c723c */ /* 0x080fe8000004180c */
[----:B------:R-:W-:Y:S04]  /*5320*/  IADD3 R29, P0, R30, UR22, RZ ;  /* 0x000000161e1d7c10 */ /* 0x000fe8000ff1e0ff */
[C---:B------:R-:W-:Y:S04]  /*5330*/  HMMA.16816.F32.BF16 R16, R32.reuse, R38, R16 ;  /* 0x000000262010723c */ /* 0x040fe80000041810 */
[----:B------:R-:W-:Y:S01]  /*5340*/  IADD3.X R28, R28, UR6, R31, P0, !PT ;  /* 0x000000061c1c7c10 */ /* 0x000fe200087fe41f */
[----:B------:R-:W-:Y:S01]  /*5350*/  UIADD3 UR6, UR18, 0x1, URZ ;  /* 0x0000000112067890 */ /* 0x000fe2000fffe03f */
[C---:B------:R-:W-:Y:S02]  /*5360*/  LEA R48, P0, R29.reuse, c[0x0][0x220], 0x2 ;  /* 0x000088001d307a11 */ /* 0x040fe400078010ff */
[-C--:B-1----:R-:W-:Y:S01]  /*5370*/  HMMA.16816.F32.BF16 R20, R32, R2.reuse, R20 ;  /* 0x000000022014723c */ /* 0x082fe20000041814 */
[----:B------:R-:W-:Y:S01]  /*5380*/  LDSM.16.MT88.4 R32, [R228+0x13c80] ;  /* 0x013c8000e420783b */ /* 0x000fe20000004200 */
[----:B------:R-:W-:Y:S02]  /*5390*/  USEL UR18, UR6, URZ, !UP1 ;  /* 0x0000003f06127287 */ /* 0x000fe4000c800000 */
        /* <DEDUP_REMOVED lines=148> */
.L_x_504:
[----:B------:R-:W-:Y:S05]  /*5ce0*/  @P1 EXIT ;  /* 0x000000000000194d */ /* 0x000fea0003800000 */
[----:B------:R-:W2:Y:S01]  /*5cf0*/  LDL.LU.64 R2, [R1] ;  /* 0x0000000001027983 */ /* 0x000ea20000300a00 */
[----:B------:R-:W-:Y:S01]  /*5d00*/  UMOV UR6, 0x1 ;  /* 0x0000000100067882 */ /* 0x000fe20000000000 */
[----:B------:R-:W-:Y:S01]  /*5d10*/  IMAD.U32 R6, RZ, RZ, UR11 ;  /* 0x0000000bff067e24 */ /* 0x000fe2000f8e00ff */
[----:B------:R-:W-:Y:S02]  /*5d20*/  ULDC.64 UR4, c[0x0][0x338] ;  /* 0x0000ce0000047ab9 */ /* 0x000fe40000000a00 */
[----:B------:R-:W-:-:S02]  /*5d30*/  UISETP.NE.AND UP0, UPT, UR6, UR4, UPT ;  /* 0x000000040600728c */ /* 0x000fc4000bf05270 */
[----:B------:R-:W-:Y:S02]  /*5d40*/  UIMAD.WIDE.U32 UR6, UR10, UR5, URZ ;  /* 0x000000050a0672a5 */ /* 0x000fe4000f8e003f */
[----:B------:R-:W-:Y:S02]  /*5d50*/  ULDC UR4, c[0x0][0x340] ;  /* 0x0000d00000047ab9 */ /* 0x000fe40000000800 */
[----:B------:R-:W-:Y:S02]  /*5d60*/  UIMAD UR12, UR12, 0x3000, URZ ;  /* 0x000030000c0c78a4 */ /* 0x000fe4000f8e023f */
[----:B------:R-:W-:-:S03]  /*5d70*/  USHF.R.S32.HI UR8, URZ, 0x1f, UR11 ;  /* 0x0000001f3f087899 */ /* 0x000fc6000801140b */
[----:B------:R-:W-:Y:S02]  /*5d80*/  @UP0 USHF.R.U32.HI UR10, URZ, UR4, UR7 ;  /* 0x000000043f0a0299 */ /* 0x000fe40008011607 */
[----:B------:R-:W-:Y:S02]  /*5d90*/  USHF.R.S32.HI UR7, URZ, 0x1f, UR12 ;  /* 0x0000001f3f077899 */ /* 0x000fe4000801140c */
[----:B------:R-:W-:Y:S02]  /*5da0*/  USHF.R.S32.HI UR6, URZ, 0x1f, UR10 ;  /* 0x0000001f3f067899 */ /* 0x000fe4000801140a */
[----:B------:R-:W-:Y:S01]  /*5db0*/  ULDC.64 UR4, c[0x0][0x328] ;  /* 0x0000ca0000047ab9 */ /* 0x000fe20000000a00 */
[----:B------:R-:W-:Y:S01]  /*5dc0*/  IMAD.U32 R9, RZ, RZ, UR10 ;  /* 0x0000000aff097e24 */ /* 0x000fe2000f8e00ff */
[----:B------:R-:W-:Y:S01]  /*5dd0*/  UIMAD UR4, UR6, UR4, URZ ;  /* 0x00000004060472a4 */ /* 0x000fe2000f8e023f */
[----:B------:R-:W-:Y:S01]  /*5de0*/  BAR.SYNC.DEFER_BLOCKING 0x1, 0x100 ;  /* 0x0044000000007b1d */ /* 0x000fe20000010000 */
[----:B--2---:R-:W-:-:S04]  /*5df0*/  IADD3 R4, P0, R2, UR12, RZ ;  /* 0x0000000c02047c10 */ /* 0x004fc8000ff1e0ff */
[----:B------:R-:W-:Y:S01]  /*5e00*/  LEA.HI.X.SX32 R5, R2, UR7, 0x1, P0 ;  /* 0x0000000702057c11 */ /* 0x000fe200080f0eff */
[----:B------:R-:W-:Y:S01]  /*5e10*/  UIMAD UR7, UR10, UR5, UR4 ;  /* 0x000000050a0772a4 */ /* 0x000fe2000f8e0204 */
[----:B------:R-:W-:Y:S02]  /*5e20*/  IMAD.U32 R2, RZ, RZ, UR10 ;  /* 0x0000000aff027e24 */ /* 0x000fe4000f8e00ff */
[----:B------:R-:W-:Y:S01]  /*5e30*/  ULDC.64 UR4, c[0x0][0x300] ;  /* 0x0000c00000047ab9 */ /* 0x000fe20000000a00 */
[----:B------:R-:W-:Y:S01]  /*5e40*/  IMAD.WIDE.U32 R8, R9, c[0x0][0x328], R4 ;  /* 0x0000ca0009087a25 */ /* 0x000fe200078e0004 */
[----:B------:R-:W-:-:S03]  /*5e50*/  UIMAD UR4, UR6, UR4, URZ ;  /* 0x00000004060472a4 */ /* 0x000fc6000f8e023f */
[----:B------:R-:W-:Y:S01]  /*5e60*/  IMAD.WIDE.U32 R2, R2, c[0x0][0x300], R4 ;  /* 0x0000c00002027a25 */ /* 0x000fe200078e0004 */
[----:B------:R-:W-:Y:S01]  /*5e70*/  IADD3 R9, R9, UR7, RZ ;  /* 0x0000000709097c10 */ /* 0x000fe2000fffe0ff */
[----:B------:R-:W-:Y:S02]  /*5e80*/  ULDC.64 UR6, c[0x0][0x330] ;  /* 0x0000cc0000067ab9 */ /* 0x000fe40000000a00 */
[----:B------:R-:W-:Y:S01]  /*5e90*/  UIMAD UR6, UR8, UR6, URZ ;  /* 0x00000006080672a4 */ /* 0x000fe2000f8e023f */
[----:B------:R-:W-:Y:S01]  /*5ea0*/  IMAD.U32 R4, RZ, RZ, UR11 ;  /* 0x0000000bff047e24 */ /* 0x000fe2000f8e00ff */
[----:B------:R-:W-:Y:S01]  /*5eb0*/  UIMAD UR10, UR10, UR5, UR4 ;  /* 0x000000050a0a72a4 */ /* 0x000fe2000f8e0204 */
[----:B------:R-:W-:Y:S01]  /*5ec0*/  IMAD.WIDE.U32 R6, R6, c[0x0][0x330], R8 ;  /* 0x0000cc0006067a25 */ /* 0x000fe200078e0008 */
[----:B------:R-:W-:Y:S02]  /*5ed0*/  UIMAD UR6, UR11, UR7, UR6 ;  /* 0x000000070b0672a4 */ /* 0x000fe4000f8e0206 */
[----:B------:R-:W-:-:S02]  /*5ee0*/  ULDC.64 UR4, c[0x0][0x308] ;  /* 0x0000c20000047ab9 */ /* 0x000fc40000000a00 */
[C---:B------:R-:W-:Y:S01]  /*5ef0*/  LEA R10, P1, R6.reuse, c[0x0][0x310], 0x2 ;  /* 0x0000c400060a7a11 */ /* 0x040fe200078210ff */
[----:B------:R-:W-:Y:S01]  /*5f00*/  UIMAD UR4, UR8, UR4, URZ ;  /* 0x00000004080472a4 */ /* 0x000fe2000f8e023f */
[----:B------:R-:W-:Y:S02]  /*5f10*/  IADD3 R0, R7, UR6, RZ ;  /* 0x0000000607007c10 */ /* 0x000fe4000fffe0ff */
[----:B------:R-:W-:Y:S01]  /*5f20*/  IADD3 R3, R3, UR10, RZ ;  /* 0x0000000a03037c10 */ /* 0x000fe2000fffe0ff */
[----:B------:R-:W-:Y:S01]  /*5f30*/  UIMAD UR4, UR11, UR5, UR4 ;  /* 0x000000050b0472a4 */ /* 0x000fe2000f8e0204 */
[----:B------:R-:W-:-:S03]  /*5f40*/  LEA.HI.X R11, R6, c[0x0][0x314], R0, 0x2, P1 ;  /* 0x0000c500060b7a11 */ /* 0x000fc600008f1400 */
[----:B------:R-:W-:Y:S02]  /*5f50*/  IMAD.WIDE.U32 R4, R4, c[0x0][0x308], R2 ;  /* 0x0000c20004047a25 */ /* 0x000fe400078e0002 */
[----:B------:R-:W-:Y:S03]  /*5f60*/  RED.E.ADD.F32.FTZ.RN.STRONG.GPU [R10.64], R60 ;  /* 0x0000003c0a00798e */ /* 0x000fe6000c10e78e */
[----:B------:R-:W-:Y:S01]  /*5f70*/  LEA R8, P0, R4, c[0x0][0x2e8], 0x2 ;  /* 0x0000ba0004087a11 */ /* 0x000fe200078010ff */
[----:B------:R-:W-:Y:S01]  /*5f80*/  RED.E.ADD.F32.FTZ.RN.STRONG.GPU [R10.64+0x400], R61 ;  /* 0x0004003d0a00798e */ /* 0x000fe2000c10e78e */
[----:B------:R-:W-:-:S03]  /*5f90*/  IADD3 R2, R5, UR4, RZ ;  /* 0x0000000405027c10 */ /* 0x000fc6000fffe0ff */
        /* <DEDUP_REMOVED lines=96> */
.L_x_508:
        /* <DEDUP_REMOVED lines=14> */
.L_x_1403:


//--------------------- .text._ZN7cutlass13device_kernelIN5flash19enable_sm80_to_sm89INS1_16FlashAttnBwdSm80INS1_25CollectiveMainloopBwdSm80ILi2ELi1EN4cute5tupleIJNS5_1CILi64EEENS7_ILi128EEENS7_ILi96EEEEEENS_10bfloat16_tEfNS_4arch4Sm80ELb1ELb0ELb0ELb0ELb1ELb0ELb0ELb0ELi2ELi2ELi4ELi2ELb1EEENS1_24CollectiveEpilogueBwdGQAISB_fSE_Li256ELb0ELb1EEENS1_25SingleTileBwdLPTSchedulerILb0ELi128ELb1EEEEEEEEEvNT_6ParamsE --------------------------
	.section	.text._ZN7cutlass13device_kernelIN5flash19enable_sm80_to_sm89INS1_16FlashAttnBwdSm80INS1_25CollectiveMainloopBwdSm80ILi2ELi1EN4cute5tupleIJNS5_1CILi64EEENS7_ILi128EEENS7_ILi96EEEEEENS_10bfloat16_tEfNS_4arch4Sm80ELb1ELb0ELb0ELb0ELb1ELb0ELb0ELb0ELi2ELi2ELi4ELi2ELb1EEENS1_24CollectiveEpilogueBwdGQAISB_fSE_Li256ELb0ELb1EEENS1_25SingleTileBwdLPTSchedulerILb0ELi128ELb1EEEEEEEEEvNT_6ParamsE,"ax",@progbits
	.sectioninfo	@"SHI_REGISTERS=255"
	.align	128
.text._ZN7cutlass13device_kernelIN5flash19enable_sm80_to_sm89INS1_16FlashAttnBwdSm80INS1_25CollectiveMainloopBwdSm80ILi2ELi1EN4cute5tupleIJNS5_1CILi64EEENS7_ILi128EEENS7_ILi96EEEEEENS_10bfloat16_tEfNS_4arch4Sm80ELb1ELb0ELb0ELb0ELb1ELb0ELb0ELb0ELi2ELi2ELi4ELi2ELb1EEENS1_24CollectiveEpilogueBwdGQAISB_fSE_Li256ELb0ELb1EEENS1_25SingleTileBwdLPTSchedulerILb0ELi128ELb1EEEEEEEEEvNT_6ParamsE:
        .type           _ZN7cutlass13device_kernelIN5flash19enable_sm80_to_sm89INS1_16FlashAttnBwdSm80INS1_25CollectiveMainloopBwdSm80ILi2ELi1EN4cute5tupleIJNS5_1CILi64EEENS7_ILi128EEENS7_ILi96EEEEEENS_10bfloat16_tEfNS_4arch4Sm80ELb1ELb0ELb0ELb0ELb1ELb0ELb0ELb0ELi2ELi2ELi4ELi2ELb1EEENS1_24CollectiveEpilogueBwdGQAISB_fSE_Li256ELb0ELb1EEENS1_25SingleTileBwdLPTSchedulerILb0ELi128ELb1EEEEEEEEEvNT_6ParamsE,@function
        .size           _ZN7cutlass13device_kernelIN5flash19enable_sm80_to_sm89INS1_16FlashAttnBwdSm80INS1_25CollectiveMainloopBwdSm80ILi2ELi1EN4cute5tupleIJNS5_1CILi64EEENS7_ILi128EEENS7_ILi96EEEEEENS_10bfloat16_tEfNS_4arch4Sm80ELb1ELb0ELb0ELb0ELb1ELb0ELb0ELb0ELi2ELi2ELi4ELi2ELb1EEENS1_24CollectiveEpilogueBwdGQAISB_fSE_Li256ELb0ELb1EEENS1_25SingleTileBwdLPTSchedulerILb0ELi128ELb1EEEEEEEEEvNT_6ParamsE,(.L_x_1404 - _ZN7cutlass13device_kernelIN5flash19enable_sm80_to_sm89INS1_16FlashAttnBwdSm80INS1_25CollectiveMainloopBwdSm80ILi2ELi1EN4cute5tupleIJNS5_1CILi64EEENS7_ILi128EEENS7_ILi96EEEEEENS_10bfloat16_tEfNS_4arch4Sm80ELb1ELb0ELb0ELb0ELb1ELb0ELb0ELb0ELi2ELi2ELi4ELi2ELb1EEENS1_24CollectiveEpilogueBwdGQAISB_fSE_Li256ELb0ELb1EEENS1_25SingleTileBwdLPTSchedulerILb0ELi128ELb1EEEEEEEEEvNT_6ParamsE)
        .other          _ZN7cutlass13device_kernelIN5flash19enable_sm80_to_sm89INS1_16FlashAttnBwdSm80INS1_25CollectiveMainloopBwdSm80ILi2ELi1EN4cute5tupleIJNS5_1CILi64EEENS7_ILi128EEENS7_ILi96EEEEEENS_10bfloat16_tEfNS_4arch4Sm80ELb1ELb0ELb0ELb0ELb1ELb0ELb0ELb0ELi2ELi2ELi4ELi2ELb1EEENS1_24CollectiveEpilogueBwdGQAISB_fSE_Li256ELb0ELb1EEENS1_25SingleTileBwdLPTSchedulerILb0ELi128ELb1EEEEEEEEEvNT_6ParamsE,@"STO_CUDA_ENTRY STV_DEFAULT"
_ZN7cutlass13device_kernelIN5flash19enable_sm80_to_sm89INS1_16FlashAttnBwdSm80INS1_25CollectiveMainloopBwdSm80ILi2ELi1EN4cute5tupleIJNS5_1CILi64EEENS7_ILi128EEENS7_ILi96EEEEEENS_10bfloat16_tEfNS_4arch4Sm80ELb1ELb0ELb0ELb0ELb1ELb0ELb0ELb0ELi2ELi2ELi4ELi2ELb1EEENS1_24CollectiveEpilogueBwdGQAISB_fSE_Li256ELb0ELb1EEENS1_25SingleTileBwdLPTSchedulerILb0ELi128ELb1EEEEEEEEEvNT_6ParamsE:
        /* <DEDUP_REMOVED lines=32> */
.L_x_510:
[----:B------:R-:W-:Y:S02]  /*0200*/  ULDC UR9, c[0x0][0x3b4] ;  /* 0x0000ed0000097ab9 */ /* 0x000fe40000000800 */
[----:B------:R-:W-:Y:S02]  /*0210*/  UISETP.NE.AND UP0, UPT, UR9, 0x1, UPT ;  /* 0x000000010900788c */ /* 0x000fe4000bf05270 */
[----:B------:R-:W-:Y:S02]  /*0220*/  ULDC.64 UR4, c[0x0][0x3b8] ;  /* 0x0000ee0000047ab9 */ /* 0x000fe40000000a00 */
[----:B------:R-:W-:Y:S02]  /*0230*/  UIMAD.WIDE.U32 UR10, UR8, UR4, URZ ;  /* 0x00000004080a72a5 */ /* 0x000fe4000f8e003f */
[----:B------:R-:W-:-:S05]  /*0240*/  UMOV UR6, UR8 ;  /* 0x0000000800067c82 */ /* 0x000fca0008000000 */
[----:B------:R-:W-:-:S04]  /*0250*/  @UP0 USHF.R.U32.HI UR6, URZ, UR5, UR11 ;  /* 0x000000053f060299 */ /* 0x000fc8000801160b */
[----:B------:R-:W-:Y:S02]  /*0260*/  UIMAD UR9, UR6, UR9, URZ ;  /* 0x00000009060972a4 */ /* 0x000fe4000f8e023f */
.L_x_511:
        /* <DEDUP_REMOVED lines=8> */
[----:B------:R-:W-:-:S03]  /*02f0*/  @UP0 USHF.R.U32.HI UR11, URZ, UR4, UR9 ;  /* 0x000000043f0b0299 */ /* 0x000fc60008011609 */
[----:B------:R-:W-:Y:S02]  /*0300*/  ULDC UR9, c[0x0][0x39c] ;  /* 0x0000e70000097ab9 */ /* 0x000fe40000000800 */
[----:B------:R-:W-:Y:S02]  /*0310*/  UIADD3 UR4, -UR11, URZ, URZ ;  /* 0x0000003f0b047290 */ /* 0x000fe4000fffe13f */
[----:B------:R-:W-:Y:S02]  /*0320*/  UIADD3 UR9, UR6, UR9, URZ ;  /* 0x0000000906097290 */ /* 0x000fe4000fffe03f */
[----:B------:R-:W-:Y:S01]  /*0330*/  UIMAD UR10, UR4, UR10, UR5 ;  /* 0x0000000a040a72a4 */ /* 0x000fe2000f8e0205 */
[----:B------:R-:W-:Y:S05]  /*0340*/  BRA `(.L_x_512) ;  /* 0x0000028000007947 */ /* 0x000fea0003800000 */
.L_x_509:
[----:B------:R-:W-:Y:S02]  /*0350*/  ULDC.64 UR8, c[0x0][0x3c0] ;  /* 0x0000f00000087ab9 */ /* 0x000fe40000000a00 */
[----:B------:R-:W-:Y:S02]  /*0360*/  UISETP.NE.AND UP0, UPT, UR8, 0x1, UPT ;  /* 0x000000010800788c */ /* 0x000fe4000bf05270 */
[----:B------:R-:W-:-:S02]  /*0370*/  UIMAD.WIDE.U32 UR10, UR4, UR9, URZ ;  /* 0x00000009040a72a5 */ /* 0x000fc4000f8e003f */
        /* <DEDUP_REMOVED lines=17> */
.L_x_513:
[----:B------:R-:W-:Y:S02]  /*0490*/  ULDC UR9, c[0x0][0x3b4] ;  /* 0x0000ed0000097ab9 */ /* 0x000fe40000000800 */
[----:B------:R-:W-:Y:S02]  /*04a0*/  UISETP.NE.AND UP0, UPT, UR9, 0x1, UPT ;  /* 0x000000010900788c */ /* 0x000fe4000bf05270 */
[----:B------:R-:W-:Y:S02]  /*04b0*/  ULDC.64 UR4, c[0x0][0x3b8] ;  /* 0x0000ee0000047ab9 */ /* 0x000fe40000000a00 */
[----:B------:R-:W-:Y:S02]  /*04c0*/  UIMAD.WIDE.U32 UR10, UR8, UR4, URZ ;  /* 0x00000004080a72a5 */ /* 0x000fe4000f8e003f */
[----:B------:R-:W-:-:S05]  /*04d0*/  UMOV UR6, UR8 ;  /* 0x0000000800067c82 */ /* 0x000fca0008000000 */
[----:B------:R-:W-:-:S04]  /*04e0*/  @UP0 USHF.R.U32.HI UR6, URZ, UR5, UR11 ;  /* 0x000000053f060299 */ /* 0x000fc8000801160b */
[----:B------:R-:W-:Y:S02]  /*04f0*/  UIMAD UR9, UR6, UR9, URZ ;  /* 0x00000009060972a4 */ /* 0x000fe4000f8e023f */
.L_x_514:
        /* <DEDUP_REMOVED lines=12> */
[----:B------:R-:W-:Y:S02]  /*05c0*/  UIMAD UR10, UR4, UR10, UR5 ;  /* 0x0000000a040a72a4 */ /* 0x000fe4000f8e0205 */
.L_x_512:
        /* <DEDUP_REMOVED lines=117> */
[----:B------:R-:W-:Y:S01]  /*0d20*/  ULDC.64 UR4, c[0x0][0x1b0] ;  /* 0x00006c0000047ab9 */ /* 0x000fe20000000a00 */
[----:B------:R-:W-:Y:S01]  /*0d30*/  IMAD.WIDE.U32 R28, R2, c[0x0][0x1e8], R4 ;  /* 0x00007a00021c7a25 */ /* 0x000fe200078e0004 */
[----:B------:R-:W-:Y:S01]  /*0d40*/  SHF.R.U32.HI R4, RZ, 0x3, R3 ;  /* 0x00000003ff047819 */ /* 0x000fe20000011603 */
[----:B------:R-:W-:Y:S01]  /*0d50*/  UIMAD UR4, UR18, UR4, URZ ;  /* 0x00000004120472a4 */ /* 0x000fe2000f8e023f */
[----:B------:R-:W-:Y:S01]  /*0d60*/  LOP3.LUT R3, R3, 0x18, R20, 0xf8, !PT ;  /* 0x0000001803037812 */ /* 0x000fe200078ef814 */
[----:B------:R-:W-:Y:S01]  /*0d70*/  IMAD.WIDE R14, R14, 0x80, R36 ;  /* 0x000000800e0e7825 */ /* 0x000fe200078e0224 */
[----:B------:R-:W-:Y:S01]  /*0d80*/  LEA.HI R18, R232, R34, RZ, 0x5 ;  /* 0x00000022e8127211 */ /* 0x000fe200078f28ff */
[----:B------:R-:W-:Y:S01]  /*0d90*/  UIMAD UR4, UR19, UR5, UR4 ;  /* 0x00000005130472a4 */ /* 0x000fe2000f8e0204 */
[----:B------:R-:W-:Y:S01]  /*0da0*/  LOP3.LUT R6, R6, 0x7fffffe, RZ, 0xc0, !PT ;  /* 0x07fffffe06067812 */ /* 0x000fe200078ec0ff */
[----:B------:R-:W-:Y:S01]  /*0db0*/  IMAD.WIDE.U32 R26, R27, c[0x0][0x1b0], R20 ;  /* 0x00006c001b1a7a25 */ /* 0x000fe200078e0014 */
[----:B------:R-:W-:Y:S01]  /*0dc0*/  IADD3 R29, R29, UR20, RZ ;  /* 0x000000141d1d7c10 */ /* 0x000fe2000fffe0ff */
[----:B------:R-:W-:Y:S01]  /*0dd0*/  ULDC UR5, c[0x0][0x198] ;  /* 0x0000660000057ab9 */ /* 0x000fe20000000800 */
[----:B------:R-:W-:Y:S01]  /*0de0*/  LOP3.LUT R4, R3, R4, RZ, 0x3c, !PT ;  /* 0x0000000403047212 */ /* 0x000fe200078e3cff */
[----:B------:R-:W-:Y:S01]  /*0df0*/  IMAD R3, R15, c[0x0][0x1d8], RZ ;  /* 0x000076000f037a24 */ /* 0x000fe200078e02ff */
[----:B------:R-:W-:Y:S01]  /*0e00*/  SHF.R.S32.HI R9, RZ, 0x5, R18 ;  /* 0x00000005ff097819 */ /* 0x000fe20000011412 */
[----:B------:R-:W-:Y:S01]  /*0e10*/  IMAD.IADD R6, R36, 0x1, -R6 ;  /* 0x0000000124067824 */ /* 0x000fe200078e0a06 */
[----:B------:R-:W-:Y:S01]  /*0e20*/  UIADD3 UR17, -UR17, UR5, URZ ;  /* 0x0000000511117290 */ /* 0x000fe2000fffe13f */
        /* <DEDUP_REMOVED lines=402> */
.L_x_518:
        /* <DEDUP_REMOVED lines=143> */
.L_x_516:
        /* <DEDUP_REMOVED lines=470> */
.L_x_517:
        /* <DEDUP_REMOVED lines=252> */
.L_x_515:
[----:B------:R-:W-:Y:S05]  /*5d60*/  @P1 EXIT ;  /* 0x000000000000194d */ /* 0x000fea0003800000 */
[----:B------:R-:W2:Y:S01]  /*5d70*/  LDL.64 R2, [R1] ;  /* 0x0000000001027983 */ /* 0x000ea20000100a00 */
[----:B------:R-:W-:Y:S01]  /*5d80*/  UMOV UR4, 0x1 ;  /* 0x0000000100047882 */ /* 0x000fe20000000000 */
[----:B------:R-:W-:Y:S01]  /*5d90*/  BSSY B0, `(.L_x_519) ;  /* 0x0000023000007945 */ /* 0x000fe20003800000 */
[----:B------:R-:W-:Y:S02]  /*5da0*/  ULDC.64 UR6, c[0x0][0x338] ;  /* 0x0000ce0000067ab9 */ /* 0x000fe40000000a00 */
[----:B------:R-:W-:-:S02]  /*5db0*/  UISETP.NE.AND UP0, UPT, UR4, UR6, UPT ;  /* 0x000000060400728c */ /* 0x000fc4000bf05270 */
[----:B------:R-:W-:Y:S02]  /*5dc0*/  ULDC UR5, c[0x0][0x358] ;  /* 0x0000d60000057ab9 */ /* 0x000fe40000000800 */
[----:B------:R-:W-:Y:S02]  /*5dd0*/  UIMAD.WIDE.U32 UR12, UR10, UR7, URZ ;  /* 0x000000070a0c72a5 */ /* 0x000fe4000f8e003f */
[----:B------:R-:W-:Y:S02]  /*5de0*/  UIMAD UR7, UR9, UR5, URZ ;  /* 0x00000005090772a4 */ /* 0x000fe4000f8e023f */
[----:B------:R-:W-:Y:S02]  /*5df0*/  ULDC UR16, c[0x0][0x2f4] ;  /* 0x0000bd0000107ab9 */ /* 0x000fe40000000800 */
[----:B------:R-:W-:Y:S02]  /*5e00*/  ULDC UR4, c[0x0][0x340] ;  /* 0x0000d00000047ab9 */ /* 0x000fe40000000800 */
[----:B------:R-:W-:-:S02]  /*5e10*/  UIMAD UR5, UR11, UR16, URZ ;  /* 0x000000100b0572a4 */ /* 0x000fc4000f8e023f */
[----:B------:R-:W-:Y:S02]  /*5e20*/  UMOV UR8, UR10 ;  /* 0x0000000a00087c82 */ /* 0x000fe40008000000 */
[----:B------:R-:W-:Y:S02]  /*5e30*/  UIMAD UR16, UR7, UR16, URZ ;  /* 0x00000010071072a4 */ /* 0x000fe4000f8e023f */
[----:B------:R-:W-:Y:S02]  /*5e40*/  @UP0 USHF.R.U32.HI UR8, URZ, UR4, UR13 ;  /* 0x000000043f080299 */ /* 0x000fe4000801160d */
[----:B------:R-:W-:Y:S02]  /*5e50*/  USHF.R.S32.HI UR4, URZ, 0x1f, UR5 ;  /* 0x0000001f3f047899 */ /* 0x000fe40008011405 */
[----:B------:R-:W-:Y:S02]  /*5e60*/  USHF.R.S32.HI UR12, URZ, 0x1f, UR16 ;  /* 0x0000001f3f0c7899 */ /* 0x000fe40008011410 */
[----:B------:R-:W-:-:S02]  /*5e70*/  USHF.R.S32.HI UR13, URZ, 0x1f, UR8 ;  /* 0x0000001f3f0d7899 */ /* 0x000fc40008011408 */
[----:B------:R-:W-:-:S04]  /*5e80*/  UIADD3 UR16, UP1, UP0, UR16, UR5, UR8 ;  /* 0x0000000510107290 */ /* 0x000fc8000f83e008 */
[----:B------:R-:W-:Y:S02]  /*5e90*/  UIADD3.X UR12, UR12, UR4, UR13, UP1, UP0 ;  /* 0x000000040c0c7290 */ /* 0x000fe40008fe040d */
[----:B------:R-:W-:Y:S02]  /*5ea0*/  USHF.L.U32 UR7, UR16, 0x2, URZ ;  /* 0x0000000210077899 */ /* 0x000fe4000800063f */
[----:B------:R-:W-:Y:S02]  /*5eb0*/  ULDC.64 UR4, c[0x0][0x350] ;  /* 0x0000d40000047ab9 */ /* 0x000fe40000000a00 */
[----:B------:R-:W-:Y:S02]  /*5ec0*/  USHF.L.U64.HI UR12, UR16, 0x2, UR12 ;  /* 0x00000002100c7899 */ /* 0x000fe4000801020c */
[----:B------:R-:W-:Y:S02]  /*5ed0*/  UIADD3 UR4, UP0, UR7, UR4, URZ ;  /* 0x0000000407047290 */ /* 0x000fe4000ff1e03f */
[----:B------:R-:W-:-:S02]  /*5ee0*/  UIADD3 UR16, -UR8, URZ, URZ ;  /* 0x0000003f08107290 */ /* 0x000fc4000fffe13f */
[----:B------:R-:W-:Y:S02]  /*5ef0*/  UIADD3.X UR5, UR12, UR5, URZ, UP0, !UPT ;  /* 0x000000050c057290 */ /* 0x000fe400087fe43f */
[----:B------:R-:W-:Y:S01]  /*5f00*/  UIMAD UR10, UR16, UR6, UR10 ;  /* 0x00000006100a72a4 */ /* 0x000fe2000f8e020a */
[----:B------:R-:W-:Y:S01]  /*5f10*/  IMAD.U32 R4, RZ, RZ, UR4 ;  /* 0x00000004ff047e24 */ /* 0x000fe2000f8e00ff */
[----:B------:R-:W-:Y:S02]  /*5f20*/  USHF.R.S32.HI UR6, URZ, 0x1f, UR11 ;  /* 0x0000001f3f067899 */ /* 0x000fe4000801140b */
[----:B------:R-:W-:Y:S01]  /*5f30*/  MOV R5, UR5 ;  /* 0x0000000500057c02 */ /* 0x000fe20008000f00 */
[----:B------:R-:W-:Y:S01]  /*5f40*/  BAR.SYNC.DEFER_BLOCKING 0x1, 0x100 ;  /* 0x0044000000007b1d */ /* 0x000fe20000010000 */
[----:B--2---:R-:W-:-:S13]  /*5f50*/  ISETP.NE.AND P1, PT, R2, RZ, PT ;  /* 0x000000ff0200720c */ /* 0x004fda0003f25270 */
[----:B------:R-:W-:Y:S05]  /*5f60*/  @P1 BRA `(.L_x_520) ;  /* 0x0000005000001947 */ /* 0x000fea0003800000 */
.L_x_521:
[----:B------:R-:W2:Y:S01]  /*5f70*/  LDG.E.STRONG.GPU R0, [R4.64] ;  /* 0x0000000e04007981 */ /* 0x000ea2000c1ef900 */
[----:B------:R-:W-:Y:S01]  /*5f80*/  YIELD ;  /* 0x0000000000007946 */ /* 0x000fe20003800000 */
[----:B--2---:R-:W-:Y:S01]  /*5f90*/  ISETP.NE.AND P0, PT, R0, UR10, PT ;  /* 0x0000000a00007c0c */ /* 0x004fe2000bf05270 */
[----:B------:R-:W-:-:S12]  /*5fa0*/  CCTL.IVALL ;  /* 0x00000000ff00798f */ /* 0x000fd80002000000 */
[----:B------:R-:W-:Y:S05]  /*5fb0*/  @P0 BRA `(.L_x_521) ;  /* 0xffffffb000000947 */ /* 0x000fea000383ffff */
.L_x_520:
[----:B------:R-:W-:Y:S05]  /*5fc0*/  BSYNC B0 ;  /* 0x0000000000007941 */ /* 0x000fea0003800000 */
.L_x_519:
[----:B------:R-:W-:Y:S01]  /*5fd0*/  MOV R2, 0xffffffff ;  /* 0xffffffff00027802 */ /* 0x000fe20000000f00 */
[----:B------:R-:W-:Y:S05]  /*5fe0*/  BRA.CONV ~URZ, `(.L_x_522) ;  /* 0x000000237f007947 */ /* 0x000fea000b800000 */
[----:B------:R-:W-:Y:S02]  /*5ff0*/  MOV R0, 0x6010 ;  /* 0x0000601000007802 */ /* 0x000fe40000000f00 */
[----:B------:R-:W-:Y:S05]  /*6000*/  CALL.REL.NOINC `($__internal_4_$__cuda_sm70_warpsync) ;  /* 0x00000b2000007944 */ /* 0x000fea0003c00000 */
.L_x_522:
[----:B------:R-:W2:Y:S01]  /*6010*/  LDL.LU.64 R8, [R1] ;  /* 0x0000000001087983 */ /* 0x000ea20000300a00 */
[----:B------:R-:W-:Y:S01]  /*6020*/  UIMAD UR4, UR9, 0x3000, URZ ;  /* 0x00003000090478a4 */ /* 0x000fe2000f8e023f */
[----:B------:R-:W-:Y:S02]  /*6030*/  IMAD.U32 R3, RZ, RZ, UR8 ;  /* 0x00000008ff037e24 */ /* 0x000fe4000f8e00ff */
[----:B------:R-:W-:Y:S01]  /*6040*/  IMAD.U32 R0, RZ, RZ, UR11 ;  /* 0x0000000bff007e24 */ /* 0x000fe2000f8e00ff */
[----:B------:R-:W-:Y:S01]  /*6050*/  USHF.R.S32.HI UR16, URZ, 0x1f, UR4 ;  /* 0x0000001f3f107899 */ /* 0x000fe20008011404 */
[----:B------:R-:W-:-:S06]  /*6060*/  NOP ;  /* 0x0000000000007918 */ /* 0x000fcc0000000000 */
[C---:B--2---:R-:W-:Y:S01]  /*6070*/  IADD3 R6, P0, R8.reuse, UR4, RZ ;  /* 0x0000000408067c10 */ /* 0x044fe2000ff1e0ff */
        /* <DEDUP_REMOVED lines=9> */
[----:B------:R-:W-:-:S05]  /*6110*/  IMAD.WIDE.U32 R8, R0, c[0x0][0x330], R8 ;  /* 0x0000cc0000087a25 */ /* 0x000fca00078e0008 */
        /* <DEDUP_REMOVED lines=53> */
[----:B-1----:R-:W-:Y:S05]  /*6470*/  CALL.REL.NOINC `($__internal_4_$__cuda_sm70_warpsync) ;  /* 0x000006b000007944 */ /* 0x002fea0003c00000 */
.L_x_523:
        /* <DEDUP_REMOVED lines=12> */
.L_x_525:
[----:B------:R-:W-:Y:S05]  /*6540*/  BSYNC B0 ;  /* 0x0000000000007941 */ /* 0x000fea0003800000 */
.L_x_524:
[----:B------:R-:W-:Y:S01]  /*6550*/  ULDC.64 UR4, c[0x0][0x348] ;  /* 0x0000d20000047ab9 */ /* 0x000fe20000000a00 */
[----:B------:R-:W-:Y:S01]  /*6560*/  BSSY B0, `(.L_x_526) ;  /* 0x000000b000007945 */ /* 0x000fe20003800000 */
[----:B------:R-:W-:-:S04]  /*6570*/  UIADD3 UR4, UP0, UR7, UR4, URZ ;  /* 0x0000000407047290 */ /* 0x000fc8000ff1e03f */
[----:B------:R-:W-:Y:S02]  /*6580*/  UIADD3.X UR5, UR12, UR5, URZ, UP0, !UPT ;  /* 0x000000050c057290 */ /* 0x000fe400087fe43f */
[----:B--2---:R-:W-:-:S04]  /*6590*/  MOV R4, UR4 ;  /* 0x0000000400047c02 */ /* 0x004fc80008000f00 */
[----:B------:R-:W-:Y:S01]  /*65a0*/  MOV R5, UR5 ;  /* 0x0000000500057c02 */ /* 0x000fe20008000f00 */
[----:B------:R-:W-:Y:S05]  /*65b0*/  @P1 BRA `(.L_x_527) ;  /* 0x0000005000001947 */ /* 0x000fea0003800000 */
.L_x_528:
[----:B------:R-:W2:Y:S01]  /*65c0*/  LDG.E.STRONG.GPU R0, [R4.64] ;  /* 0x0000000e04007981 */ /* 0x000ea2000c1ef900 */
[----:B------:R-:W-:Y:S01]  /*65d0*/  YIELD ;  /* 0x0000000000007946 */ /* 0x000fe20003800000 */
[----:B--2---:R-:W-:Y:S01]  /*65e0*/  ISETP.NE.AND P0, PT, R0, UR10, PT ;  /* 0x0000000a00007c0c */ /* 0x004fe2000bf05270 */
[----:B------:R-:W-:-:S12]  /*65f0*/  CCTL.IVALL ;  /* 0x00000000ff00798f */ /* 0x000fd80002000000 */
[----:B------:R-:W-:Y:S05]  /*6600*/  @P0 BRA `(.L_x_528) ;  /* 0xffffffb000000947 */ /* 0x000fea000383ffff */
.L_x_527:
[----:B------:R-:W-:Y:S05]  /*6610*/  BSYNC B0 ;  /* 0x0000000000007941 */ /* 0x000fea0003800000 */
.L_x_526:
[----:B------:R-:W-:Y:S05]  /*6620*/  BRA.CONV ~URZ, `(.L_x_529) ;  /* 0x000000237f007947 */ /* 0x000fea000b800000 */
[----:B------:R-:W-:Y:S02]  /*6630*/  MOV R0, 0x6650 ;  /* 0x0000665000007802 */ /* 0x000fe40000000f00 */
[----:B-1----:R-:W-:Y:S05]  /*6640*/  CALL.REL.NOINC `($__internal_4_$__cuda_sm70_warpsync) ;  /* 0x000004e000007944 */ /* 0x002fea0003c00000 */
.L_x_529:
[----:B------:R-:W-:Y:S01]  /*6650*/  ULDC.64 UR4, c[0x0][0x300] ;  /* 0x0000c00000047ab9 */ /* 0x000fe20000000a00 */
[----:B------:R-:W-:Y:S01]  /*6660*/  IMAD.U32 R0, RZ, RZ, UR8 ;  /* 0x00000008ff007e24 */ /* 0x000fe2000f8e00ff */
[----:B------:R-:W-:-:S03]  /*6670*/  UIMAD UR4, UR13, UR4, URZ ;  /* 0x000000040d0472a4 */ /* 0x000fc6000f8e023f */
[----:B------:R-:W-:Y:S01]  /*6680*/  IMAD.WIDE.U32 R8, R0, c[0x0][0x300], R6 ;  /* 0x0000c00000087a25 */ /* 0x000fe200078e0006 */
[----:B------:R-:W-:-:S03]  /*6690*/  UIMAD UR16, UR8, UR5, UR4 ;  /* 0x00000005081072a4 */ /* 0x000fc6000f8e0204 */
[----:B------:R-:W-:Y:S01]  /*66a0*/  ULDC.64 UR4, c[0x0][0x308] ;  /* 0x0000c20000047ab9 */ /* 0x000fe20000000a00 */
[----:B------:R-:W-:Y:S01]  /*66b0*/  IMAD.U32 R6, RZ, RZ, UR11 ;  /* 0x0000000bff067e24 */ /* 0x000fe2000f8e00ff */
        /* <DEDUP_REMOVED lines=58> */
[----:B-12---:R-:W-:Y:S05]  /*6a60*/  CALL.REL.NOINC `($__internal_4_$__cuda_sm70_warpsync) ;  /* 0x000000c000007944 */ /* 0x006fea0003c00000 */
.L_x_530:
        /* <DEDUP_REMOVED lines=12> */
        .weak           $__internal_4_$__cuda_sm70_warpsync
        .type           $__internal_4_$__cuda_sm70_warpsync,@function
        .size           $__internal_4_$__cuda_sm70_warpsync,(.L_x_1404 - $__internal_4_$__cuda_sm70_warpsync)
$__internal_4_$__cuda_sm70_warpsync:
[----:B------:R-:W-:Y:S01]  /*6b30*/  MOV R8, R0 ;  /* 0x0000000000087202 */ /* 0x000fe20000000f00 */
[----:B------:R-:W-:Y:S04]  /*6b40*/  WARPSYNC R2 ;  /* 0x0000000200007348 */ /* 0x000fe80003800000 */
[----:B------:R-:W-:-:S04]  /*6b50*/  MOV R9, 0x0 ;  /* 0x0000000000097802 */ /* 0x000fc80000000f00 */
[----:B------:R-:W-:Y:S05]  /*6b60*/  RET.REL.NODEC R8 `(_ZN7cutlass13device_kernelIN5flash19enable_sm80_to_sm89INS1_16FlashAttnBwdSm80INS1_25CollectiveMainloopBwdSm80ILi2ELi1EN4cute5tupleIJNS5_1CILi64EEENS7_ILi128EEENS7_ILi96EEEEEENS_10bfloat16_tEfNS_4arch4Sm80ELb1ELb0ELb0ELb0ELb1ELb0ELb0ELb0ELi2ELi2ELi4ELi2ELb1EEENS1_24CollectiveEpilogueBwdGQAISB_fSE_Li256ELb0ELb1EEENS1_25SingleTileBwdLPTSchedulerILb0ELi128ELb1EEEEEEEEEvNT_6ParamsE) ;  /* 0xffff949008007950 */ /* 0x000fea0003c3ffff */
.L_x_531:
        /* <DEDUP_REMOVED lines=9> */
.L_x_1404:


//--------------------- .text._ZN7cutlass13device_kernelIN5flash19enable_sm80_to_sm89INS1_16FlashAttnBwdSm80INS1_25CollectiveMainloopBwdSm80ILi2ELi1EN4cute5tupleIJNS5_1CILi64EEENS7_ILi128EEENS7_ILi96EEEEEENS_10bfloat16_tEfNS_4arch4Sm80ELb1ELb0ELb0ELb1ELb0ELb0ELb0ELb0ELi2ELi2ELi4ELi2ELb1EEENS1_21CollectiveEpilogueBwdISB_SC_SE_Li256ELb1ELb0ELi2EEENS1_25SingleTileBwdLPTSchedulerILb1ELi128ELb0EEEEEEEEEvNT_6ParamsE --------------------------
	.section	.text._ZN7cutlass13device_kernelIN5flash19enable_sm80_to_sm89INS1_16FlashAttnBwdSm80INS1_25CollectiveMainloopBwdSm80ILi2ELi1EN4cute5tupleIJNS5_1CILi64EEENS7_ILi128EEENS7_ILi96EEEEEENS_10bfloat16_tEfNS_4arch4Sm80ELb1ELb0ELb0ELb1ELb0ELb0ELb0ELb0ELi2ELi2ELi4ELi2ELb1EEENS1_21CollectiveEpilogueBwdISB_SC_SE_Li256ELb1ELb0ELi2EEENS1_25SingleTileBwdLPTSchedulerILb1ELi128ELb0EEEEEEEEEvNT_6ParamsE,"ax",@progbits
	.sectioninfo	@"SHI_REGISTERS=255"
	.align	128
.text._ZN7cutlass13device_kernelIN5flash19enable_sm80_to_sm89INS1_16FlashAttnBwdSm80INS1_25CollectiveMainloopBwdSm80ILi2ELi1EN4cute5tupleIJNS5_1CILi64EEENS7_ILi128EEENS7_ILi96EEEEEENS_10bfloat16_tEfNS_4arch4Sm80ELb1ELb0ELb0ELb1ELb0ELb0ELb0ELb0ELi2ELi2ELi4ELi2ELb1EEENS1_21CollectiveEpilogueBwdISB_SC_SE_Li256ELb1ELb0ELi2EEENS1_25SingleTileBwdLPTSchedulerILb1ELi128ELb0EEEEEEEEEvNT_6ParamsE:
        .type           _ZN7cutlass13device_kernelIN5flash19enable_sm80_to_sm89INS1_16FlashAttnBwdSm80INS1_25CollectiveMainloopBwdSm80ILi2ELi1EN4cute5tupleIJNS5_1CILi64EEENS7_ILi128EEENS7_ILi96EEEEEENS_10bfloat16_tEfNS_4arch4Sm80ELb1ELb0ELb0ELb1ELb0ELb0ELb0ELb0ELi2ELi2ELi4ELi2ELb1EEENS1_21CollectiveEpilogueBwdISB_SC_SE_Li256ELb1ELb0ELi2EEENS1_25SingleTileBwdLPTSchedulerILb1ELi128ELb0EEEEEEEEEvNT_6ParamsE,@function
        .size           _ZN7cutlass13device_kernelIN5flash19enable_sm80_to_sm89INS1_16FlashAttnBwdSm80INS1_25CollectiveMainloopBwdSm80ILi2ELi1EN4cute5tupleIJNS5_1CILi64EEENS7_ILi128EEENS7_ILi96EEEEEENS_10bfloat16_tEfNS_4arch4Sm80ELb1ELb0ELb0ELb1ELb0ELb0ELb0ELb0ELi2ELi2ELi4ELi2ELb1EEENS1_21CollectiveEpilogueBwdISB_SC_SE_Li256ELb1ELb0ELi2EEENS1_25SingleTileBwdLPTSchedulerILb1ELi128ELb0EEEEEEEEEvNT_6ParamsE,(.L_x_1406 - _ZN7cutlass13device_kernelIN5flash19enable_sm80_to_sm89INS1_16FlashAttnBwdSm80INS1_25CollectiveMainloopBwdSm80ILi2ELi1EN4cute5tupleIJNS5_1CILi64EEENS7_ILi128EEENS7_ILi96EEEEEENS_10bfloat16_tEfNS_4arch4Sm80ELb1ELb0ELb0ELb1ELb0ELb0ELb0ELb0ELi2ELi2ELi4ELi2ELb1EEENS1_21CollectiveEpilogueBwdISB_SC_SE_Li256ELb1ELb0ELi2EEENS1_25SingleTileBwdLPTSchedulerILb1ELi128ELb0EEEEEEEEEvNT_6ParamsE)
        .other          _ZN7cutlass13device_kernelIN5flash19enable_sm80_to_sm89INS1_16FlashAttnBwdSm80INS1_25CollectiveMainloopBwdSm80ILi2ELi1EN4cute5tupleIJNS5_1CILi64EEENS7_ILi128EEENS7_ILi96EEEEEENS_10bfloat16_tEfNS_4arch4Sm80ELb1ELb0ELb0ELb1ELb0ELb0ELb0ELb0ELi2ELi2ELi4ELi2ELb1EEENS1_21CollectiveEpilogueBwdISB_SC_SE_Li256ELb1ELb0ELi2EEENS1_25SingleTileBwdLPTSchedulerILb1ELi128ELb0EEEEEEEEEvNT_6ParamsE,@"STO_CUDA_ENTRY STV_DEFAULT"
_ZN7cutlass13device_kernelIN5flash19enable_sm80_to_sm89INS1_16FlashAttnBwdSm80INS1_25CollectiveMainloopBwdSm80ILi2ELi1EN4cute5tupleIJNS5_1CILi64EEENS7_ILi128EEENS7_ILi96EEEEEENS_10bfloat16_tEfNS_4arch4Sm80ELb1ELb0ELb0ELb1ELb0ELb0ELb0ELb0ELi2ELi2ELi4ELi2ELb1EEENS1_21CollectiveEpilogueBwdISB_SC_SE_Li256ELb1ELb0ELi2EEENS1_25SingleTileBwdLPTSchedulerILb1ELi128ELb0EEEEEEEEEvNT_6ParamsE:
[----:B------:R-:W-:Y:S02]  /*0000*/  MOV R1, c[0x0][0x28] ;  /* 0x00000a0000017a02 */ /* 0x000fe40000000f00 */
[----:B------:R-:W1:Y:S01]  /*0010*/  S2R R236, SR_TID.X ;  /* 0x0000000000ec7919 */ /* 0x000e620000002100 */
[----:B------:R-:W2:Y:S01]  /*0020*/  S2UR UR4, SR_CTAID.X ;  /* 0x00000000000479c3 */ /* 0x000ea20000002500 */
[----:B------:R-:W-:Y:S01]  /*0030*/  ULDC.64 UR18, c[0x0][0x118] ;  /* 0x0000460000127ab9 */ /* 0x000fe20000000a00 */
[----:B------:R-:W-:Y:S02]  /*0040*/  IADD3 R1, R1, -0x28, RZ ;  /* 0xffffffd801017810 */ /* 0x000fe40007ffe0ff */
[----:B-1----:R-:W-:-:S06]  /*0050*/  SHF.R.U32.HI R0, RZ, 0x5, R236 ;  /* 0x00000005ff007819 */ /* 0x002fcc00000116ec */
        /* <DEDUP_REMOVED lines=8> */
[----:B------:R-:W-:Y:S02]  /*00e0*/  @UP0 UMOV UR7, UR11 ;  /* 0x0000000b00070c82 */ /* 0x000fe40008000000 */
        /* <DEDUP_REMOVED lines=12> */
[----:B------:R-:W-:Y:S02]  /*01b0*/  @UP0 UMOV UR9, UR11 ;  /* 0x0000000b00090c82 */ /* 0x000fe40008000000 */
[----:B------:R-:W-:-:S04]  /*01c0*/  @UP0 USHF.R.U32.HI UR12, URZ, UR5, UR9 ;  /* 0x000000053f0c0299 */ /* 0x000fc80008011609 */
[----:B------:R-:W-:Y:S01]  /*01d0*/  UIMAD UR7, UR12, UR7, URZ ;  /* 0x000000070c0772a4 */ /* 0x000fe2000f8e023f */
[----:B------:R-:W-:Y:S05]  /*01e0*/  BRA `(.L_x_534) ;  /* 0x0000008000007947 */ /* 0x000fea0003800000 */
.L_x_533:
[----:B------:R-:W-:Y:S02]  /*01f0*/  ULDC UR7, c[0x0][0x3ac] ;  /* 0x0000eb0000077ab9 */ /* 0x000fe40000000800 */
[----:B------:R-:W-:Y:S02]  /*0200*/  UISETP.NE.AND UP0, UPT, UR7, 0x1, UPT ;  /* 0x000000010700788c */ /* 0x000fe4000bf05270 */
[----:B------:R-:W-:Y:S02]  /*0210*/  ULDC.64 UR4, c[0x0][0x3b0] ;  /* 0x0000ec0000047ab9 */ /* 0x000fe40000000a00 */
[----:B------:R-:W-:Y:S02]  /*0220*/  UIMAD.WIDE.U32 UR10, UR6, UR4, URZ ;  /* 0x00000004060a72a5 */ /* 0x000fe4000f8e003f */
[----:B------:R-:W-:-:S05]  /*0230*/  UMOV UR12, UR6 ;  /* 0x00000006000c7c82 */ /* 0x000fca0008000000 */
[----:B------:R-:W-:Y:S02]  /*0240*/  @UP0 UMOV UR9, UR11 ;  /* 0x0000000b00090c82 */ /* 0x000fe40008000000 */
[----:B------:R-:W-:-:S04]  /*0250*/  @UP0 USHF.R.U32.HI UR12, URZ, UR5, UR9 ;  /* 0x000000053f0c0299 */ /* 0x000fc80008011609 */
[----:B------:R-:W-:-:S04]  /*0260*/  UIMAD UR7, UR12, UR7, URZ ;  /* 0x000000070c0772a4 */ /* 0x000fc8000f8e023f */
.L_x_534:
[----:B------:R-:W-:Y:S01]  /*0270*/  UIADD3 UR9, UR6, -UR7, URZ ;  /* 0x8000000706097290 */ /* 0x000fe2000fffe03f */
[----:B------:R-:W-:Y:S01]  /*0280*/  ISETP.NE.U32.AND P0, PT, RZ, c[0x0][0x3e0], PT ;  /* 0x0000f800ff007a0c */ /* 0x000fe20003f05070 */
[----:B------:R-:W-:Y:S02]  /*0290*/  ULDC.64 UR4, c[0x0][0x3a8] ;  /* 0x0000ea0000047ab9 */ /* 0x000fe40000000a00 */
[----:B------:R-:W-:Y:S01]  /*02a0*/  ULDC.64 UR6, c[0x0][0x3a0] ;  /* 0x0000e80000067ab9 */ /* 0x000fe20000000a00 */
[----:B------:R-:W-:Y:S01]  /*02b0*/  ISETP.NE.AND.EX P0, PT, RZ, c[0x0][0x3e4], PT, P0 ;  /* 0x0000f900ff007a0c */ /* 0x000fe20003f05300 */
[----:B------:R-:W-:Y:S02]  /*02c0*/  UISETP.NE.AND UP0, UPT, UR6, 0x1, UPT ;  /* 0x000000010600788c */ /* 0x000fe4000bf05270 */
[----:B------:R-:W-:-:S04]  /*02d0*/  UIMAD UR5, UR8, UR5, UR9 ;  /* 0x00000005080572a4 */ /* 0x000fc8000f8e0209 */
[----:B------:R-:W-:-:S03]  /*02e0*/  UIMAD.WIDE.U32 UR8, UR5, UR7, URZ ;  /* 0x00000007050872a5 */ /* 0x000fc6000f8e003f */
[----:B------:R-:W-:-:S04]  /*02f0*/  UMOV UR10, UR5 ;  /* 0x00000005000a7c82 */ /* 0x000fc80008000000 */
[----:B------:R-:W-:Y:S02]  /*0300*/  @UP0 UMOV UR7, UR9 ;  /* 0x0000000900070c82 */ /* 0x000fe40008000000 */
[----:B------:R-:W-:-:S04]  /*0310*/  @UP0 USHF.R.U32.HI UR10, URZ, UR4, UR7 ;  /* 0x000000043f0a0299 */ /* 0x000fc80008011607 */
[----:B------:R-:W-:-:S04]  /*0320*/  UIADD3 UR11, -UR10, URZ, URZ ;  /* 0x0000003f0a0b7290 */ /* 0x000fc8000fffe13f */
[----:B------:R-:W-:Y:S01]  /*0330*/  UIMAD UR11, UR11, UR6, UR5 ;  /* 0x000000060b0b72a4 */ /* 0x000fe2000f8e0205 */
[----:B------:R-:W-:Y:S05]  /*0340*/  @!P0 BRA `(.L_x_535) ;  /* 0x0000008000008947 */ /* 0x000fea0003800000 */
[----:B------:R-:W-:Y:S02]  /*0350*/  UMOV UR4, 0x4 ;  /* 0x0000000400047882 */ /* 0x000fe40000000000 */
[----:B------:R-:W-:Y:S02]  /*0360*/  ULDC.64 UR6, c[0x0][0x3e0] ;  /* 0x0000f80000067ab9 */ /* 0x000fe40000000a00 */
[----:B------:R-:W-:-:S06]  /*0370*/  UIMAD.WIDE UR4, UR10, UR4, UR6 ;  /* 0x000000040a0472a5 */ /* 0x000fcc000f8e0206 */
[----:B------:R-:W-:Y:S02]  /*0380*/  MOV R2, UR4 ;  /* 0x0000000400027c02 */ /* 0x000fe40008000f00 */
[----:B------:R-:W-:-:S05]  /*0390*/  MOV R3, UR5 ;  /* 0x0000000500037c02 */ /* 0x000fca0008000f00 */
[----:B------:R-:W2:Y:S02]  /*03a0*/  LDG.E R2, [R2.64] ;  /* 0x0000001202027981 */ /* 0x000ea4000c1e1900 */
[----:B--2---:R1:W2:Y:S02]  /*03b0*/  R2UR UR5, R2 ;  /* 0x00000000020573c2 */ /* 0x0042a400000e0000 */
[----:B-12---:R-:W-:Y:S05]  /*03c0*/  BRA `(.L_x_536) ;  /* 0x000000f000007947 */ /* 0x006fea0003800000 */
.L_x_535:
[----:B------:R-:W-:-:S04]  /*03d0*/  ISETP.NE.U32.AND P0, PT, RZ, c[0x0][0x3d8], PT ;  /* 0x0000f600ff007a0c */ /* 0x000fc80003f05070 */
[----:B------:R-:W-:-:S13]  /*03e0*/  ISETP.NE.AND.EX P0, PT, RZ, c[0x0][0x3dc], PT, P0 ;  /* 0x0000f700ff007a0c */ /* 0x000fda0003f05300 */
[----:B------:R-:W-:Y:S05]  /*03f0*/  @!P0 BRA `(.L_x_537) ;  /* 0x000000b000008947 */ /* 0x000fea0003800000 */
[----:B------:R-:W-:Y:S02]  /*0400*/  UMOV UR4, 0x4 ;  /* 0x0000000400047882 */ /* 0x000fe40000000000 */
[----:B------:R-:W-:Y:S02]  /*0410*/  ULDC.64 UR6, c[0x0][0x3d8] ;  /* 0x0000f60000067ab9 */ /* 0x000fe40000000a00 */
[----:B------:R-:W-:-:S06]  /*0420*/  UIMAD.WIDE UR4, UR10, UR4, UR6 ;  /* 0x000000040a0472a5 */ /* 0x000fcc000f8e0206 */
[----:B------:R-:W-:Y:S02]  /*0430*/  MOV R4, UR4 ;  /* 0x0000000400047c02 */ /* 0x000fe40008000f00 */
[----:B------:R-:W-:-:S05]  /*0440*/  MOV R5, UR5 ;  /* 0x0000000500057c02 */ /* 0x000fca0008000f00 */
[----:B------:R-:W2:Y:S04]  /*0450*/  LDG.E R2, [R4.64] ;  /* 0x0000001204027981 */ /* 0x000ea8000c1e1900 */
[----:B------:R-:W3:Y:S01]  /*0460*/  LDG.E R0, [R4.64+0x4] ;  /* 0x0000041204007981 */ /* 0x000ee2000c1e1900 */
[----:B--2---:R-:W1:Y:S08]  /*0470*/  R2UR UR5, R2 ;  /* 0x00000000020573c2 */ /* 0x004e7000000e0000 */
[----:B---3--:R-:W1:Y:S02]  /*0480*/  R2UR UR4, R0 ;  /* 0x00000000000473c2 */ /* 0x008e6400000e0000 */
[----:B-1----:R-:W-:Y:S01]  /*0490*/  UIADD3 UR5, -UR5, UR4, URZ ;  /* 0x0000000405057290 */ /* 0x002fe2000fffe13f */
[----:B------:R-:W-:Y:S05]  /*04a0*/  BRA `(.L_x_536) ;  /* 0x0000001000007947 */ /* 0x000fea0003800000 */
.L_x_537:
[----:B------:R-:W-:Y:S02]  /*04b0*/  ULDC UR5, c[0x0][0x3d4] ;  /* 0x0000f50000057ab9 */ /* 0x000fe40000000800 */
.L_x_536:
[----:B------:R-:W-:-:S04]  /*04c0*/  UIADD3 UR5, UR5, 0x7f, URZ ;  /* 0x0000007f05057890 */ /* 0x000fc8000fffe03f */
[----:B------:R-:W-:-:S04]  /*04d0*/  USHF.R.S32.HI UR4, URZ, 0x1f, UR5 ;  /* 0x0000001f3f047899 */ /* 0x000fc80008011405 */
[----:B------:R-:W-:-:S04]  /*04e0*/  ULEA.HI UR4, UR4, UR5, URZ, 0x7 ;  /* 0x0000000504047291 */ /* 0x000fc8000f8f383f */
[----:B------:R-:W-:-:S04]  /*04f0*/  USHF.R.S32.HI UR4, URZ, 0x7, UR4 ;  /* 0x000000073f047899 */ /* 0x000fc80008011404 */
[----:B------:R-:W-:-:S04]  /*0500*/  UISETP.GE.AND UP0, UPT, UR12, UR4, UPT ;  /* 0x000000040c00728c */ /* 0x000fc8000bf06270 */
[----:B------:R-:W-:Y:S01]  /*0510*/  USEL UR10, UR10, 0xffffffff, !UP0 ;  /* 0xffffffff0a0a7887 */ /* 0x000fe2000c000000 */
[----:B------:R-:W-:Y:S05]  /*0520*/  BRA `(.L_x_538) ;  /* 0x0000049000007947 */ /* 0x000fea0003800000 */
.L_x_532:
        /* <DEDUP_REMOVED lines=22> */
.L_x_539:
        /* <DEDUP_REMOVED lines=8> */
.L_x_540:
        /* <DEDUP_REMOVED lines=22> */
.L_x_541:
        /* <DEDUP_REMOVED lines=14> */
.L_x_543:
[----:B------:R-:W-:Y:S02]  /*0950*/  ULDC UR5, c[0x0][0x3d4] ;  /* 0x0000f50000057ab9 */ /* 0x000fe40000000800 */
.L_x_542:
[----:B------:R-:W-:-:S04]  /*0960*/  UIADD3 UR5, UR5, 0x7f, URZ ;  /* 0x0000007f05057890 */ /* 0x000fc8000fffe03f */
[----:B------:R-:W-:-:S04]  /*0970*/  USHF.R.S32.HI UR4, URZ, 0x1f, UR5 ;  /* 0x0000001f3f047899 */ /* 0x000fc80008011405 */
[----:B------:R-:W-:-:S04]  /*0980*/  ULEA.HI UR4, UR4, UR5, URZ, 0x7 ;  /* 0x0000000504047291 */ /* 0x000fc8000f8f383f */
[----:B------:R-:W-:-:S04]  /*0990*/  USHF.R.S32.HI UR4, URZ, 0x7, UR4 ;  /* 0x000000073f047899 */ /* 0x000fc80008011404 */
[----:B------:R-:W-:-:S04]  /*09a0*/  UISETP.GE.AND UP0, UPT, UR12, UR4, UPT ;  /* 0x000000040c00728c */ /* 0x000fc8000bf06270 */
[----:B------:R-:W-:-:S06]  /*09b0*/  USEL UR10, UR10, 0xffffffff, !UP0 ;  /* 0xffffffff0a0a7887 */ /* 0x000fcc000c000000 */
.L_x_538:
[----:B------:R-:W-:-:S13]  /*09c0*/  ISETP.LE.AND P0, PT, RZ, UR10, PT ;  /* 0x0000000aff007c0c */ /* 0x000fda000bf03270 */
[----:B------:R-:W-:Y:S05]  /*09d0*/  @!P0 EXIT ;  /* 0x000000000000894d */ /* 0x000fea0003800000 */
[----:B------:R-:W-:Y:S02]  /*09e0*/  ULDC.64 UR4, c[0x0][0x2c8] ;  /* 0x0000b20000047ab9 */ /* 0x000fe40000000a00 */
[----:B------:R-:W-:Y:S02]  /*09f0*/  UISETP.NE.U32.AND UP2, UPT, URZ, UR4, UPT ;  /* 0x000000043f00728c */ /* 0x000fe4000bf45070 */
[----:B------:R-:W-:Y:S02]  /*0a00*/  UMOV UR6, 0x4 ;  /* 0x0000000400067882 */ /* 0x000fe40000000000 */
[----:B------:R-:W-:Y:S02]  /*0a10*/  UISETP.NE.AND.EX UP2, UPT, URZ, UR5, UPT, UP2 ;  /* 0x000000053f00728c */ /* 0x000fe4000bf45320 */
[----:B------:R-:W-:Y:S02]  /*0a20*/  ULDC.64 UR8, c[0x0][0x2c8] ;  /* 0x0000b20000087ab9 */ /* 0x000fe40000000a00 */
[----:B------:R-:W-:-:S02]  /*0a30*/  UIMAD.WIDE UR8, UR10, UR6, UR8 ;  /* 0x000000060a0872a5 */ /* 0x000fc4000f8e0208 */
[----:B------:R-:W-:Y:S01]  /*0a40*/  PLOP3.LUT P2, PT, PT, PT, UP2, 0x80, 0x0 ;  /* 0x000000000000781c */ /* 0x000fe20003f4f028 */
[----:B------:R-:W-:Y:S02]  /*0a50*/  ULDC.64 UR4, c[0x0][0x2d8] ;  /* 0x0000b60000047ab9 */ /* 0x000fe40000000a00 */
[----:B------:R-:W-:Y:S01]  /*0a60*/  UISETP.NE.U32.AND UP0, UPT, URZ, UR4, UPT ;  /* 0x000000043f00728c */ /* 0x000fe2000bf05070 */
[----:B------:R-:W-:Y:S02]  /*0a70*/  IMAD.U32 R8, RZ, RZ, UR8 ;  /* 0x00000008ff087e24 */ /* 0x000fe4000f8e00ff */
[----:B------:R-:W-:Y:S01]  /*0a80*/  IMAD.U32 R9, RZ, RZ, UR9 ;  /* 0x00000009ff097e24 */ /* 0x000fe2000f8e00ff */
[----:B------:R-:W-:-:S06]  /*0a90*/  UISETP.NE.AND.EX UP0, UPT, URZ, UR5, UPT, UP0 ;  /* 0x000000053f00728c */ /* 0x000fcc000bf05300 */
[----:B------:R-:W2:Y:S01]  /*0aa0*/  @P2 LDG.E R3, [R8.64] ;  /* 0x0000001208032981 */ /* 0x000ea2000c1e1900 */
[----:B------:R-:W-:Y:S01]  /*0ab0*/  ULDC.64 UR4, c[0x0][0x2d8] ;  /* 0x0000b60000047ab9 */ /* 0x000fe20000000a00 */
[----:B------:R-:W-:-:S03]  /*0ac0*/  PLOP3.LUT P0, PT, PT, PT, UP0, 0x80, 0x0 ;  /* 0x000000000000781c */ /* 0x000fc60003f0f008 */
[----:B------:R-:W-:-:S06]  /*0ad0*/  @UP0 UIMAD.WIDE UR4, UR10, UR6, UR4 ;  /* 0x000000060a0402a5 */ /* 0x000fcc000f8e0204 */
[----:B------:R-:W-:Y:S01]  /*0ae0*/  MOV R4, UR4 ;  /* 0x0000000400047c02 */ /* 0x000fe20008000f00 */
[----:B------:R-:W-:Y:S01]  /*0af0*/  IMAD.U32 R5, RZ, RZ, UR5 ;  /* 0x00000005ff057e24 */ /* 0x000fe2000f8e00ff */
[----:B------:R-:W-:Y:S02]  /*0b00*/  ULDC.64 UR4, c[0x0][0x2d0] ;  /* 0x0000b40000047ab9 */ /* 0x000fe40000000a00 */
[----:B------:R-:W-:Y:S01]  /*0b10*/  UISETP.NE.U32.AND UP1, UPT, URZ, UR4, UPT ;  /* 0x000000043f00728c */ /* 0x000fe2000bf25070 */
[----:B------:R-:W-:Y:S01]  /*0b20*/  MOV R0, RZ ;  /* 0x000000ff00007202 */ /* 0x000fe20000000f00 */
[----:B------:R-:W3:Y:S01]  /*0b30*/  @P0 LDG.E R4, [R4.64] ;  /* 0x0000001204040981 */ /* 0x000ee2000c1e1900 */
[----:B------:R-:W-:Y:S01]  /*0b40*/  IMAD.MOV.U32 R2, RZ, RZ, RZ ;  /* 0x000000ffff027224 */ /* 0x000fe200078e00ff */
[----:B------:R-:W-:-:S03]  /*0b50*/  UISETP.NE.AND.EX UP1, UPT, URZ, UR5, UPT, UP1 ;  /* 0x000000053f00728c */ /* 0x000fc6000bf25310 */
[----:B------:R-:W-:Y:S01]  /*0b60*/  ULDC.64 UR4, c[0x0][0x2d0] ;  /* 0x0000b40000047ab9 */ /* 0x000fe20000000a00 */
[----:B------:R1:W5:Y:S01]  /*0b70*/  @P2 LDG.E R0, [R8.64] ;  /* 0x0000001208002981 */ /* 0x000362000c1e1900 */
[----:B------:R-:W-:Y:S01]  /*0b80*/  UIMAD.WIDE UR4, UR10, UR6, UR4 ;  /* 0x000000060a0472a5 */ /* 0x000fe2000f8e0204 */
[----:B------:R-:W-:-:S05]  /*0b90*/  PLOP3.LUT P1, PT, PT, PT, UP1, 0x80, 0x0 ;  /* 0x000000000000781c */ /* 0x000fca0003f2f018 */
[----:B------:R-:W-:Y:S01]  /*0ba0*/  MOV R6, UR4 ;  /* 0x0000000400067c02 */ /* 0x000fe20008000f00 */
[----:B------:R-:W-:-:S07]  /*0bb0*/  IMAD.U32 R7, RZ, RZ, UR5 ;  /* 0x00000005ff077e24 */ /* 0x000fce000f8e00ff */
[----:B------:R1:W5:Y:S01]  /*0bc0*/  @P1 LDG.E R2, [R6.64] ;  /* 0x0000001206021981 */ /* 0x000362000c1e1900 */
[----:B------:R-:W-:Y:S02]  /*0bd0*/  ULDC UR9, c[0x0][0x168] ;  /* 0x00005a0000097ab9 */ /* 0x000fe40000000800 */
[----:B------:R-:W-:Y:S02]  /*0be0*/  UMOV UR14, URZ ;  /* 0x0000003f000e7c82 */ /* 0x000fe40008000000 */
[----:B------:R-:W-:Y:S01]  /*0bf0*/  ULDC UR8, c[0x0][0x198] ;  /* 0x0000660000087ab9 */ /* 0x000fe20000000800 */
[----:B--2---:R-:W2:Y:S02]  /*0c00*/  @P2 R2UR UR5, R3 ;  /* 0x00000000030523c2 */ /* 0x004ea400000e0000 */
[----:B--2---:R-:W-:-:S04]  /*0c10*/  @UP2 ULEA UR5, UR10, UR5, 0x6 ;  /* 0x000000050a052291 */ /* 0x004fc8000f8e303f */
[----:B------:R-:W-:-:S04]  /*0c20*/  @UP2 USHF.R.S32.HI UR4, URZ, 0x1f, UR5 ;  /* 0x0000001f3f042899 */ /* 0x000fc80008011405 */
[----:B------:R-:W-:Y:S01]  /*0c30*/  @UP2 ULEA.HI UR4, UR4, UR5, URZ, 0x6 ;  /* 0x0000000504042291 */ /* 0x000fe2000f8f303f */
[----:B---3--:R1:W2:Y:S03]  /*0c40*/  @P0 R2UR UR9, R4 ;  /* 0x00000000040903c2 */ /* 0x0082a600000e0000 */
[----:B------:R-:W-:Y:S01]  /*0c50*/  @UP2 ULOP3.LUT UR14, UR4, 0xffffffc0, URZ, 0xc0, !UPT ;  /* 0xffffffc0040e2892 */ /* 0x000fe2000f8ec03f */
[----:B-12---:R-:W-:Y:S06]  /*0c60*/  @P0 BRA `(.L_x_544) ;  /* 0x0000006000000947 */ /* 0x006fec0003800000 */
[----:B------:R-:W-:Y:S05]  /*0c70*/  @!P2 BRA `(.L_x_544) ;  /* 0x000000500000a947 */ /* 0x000fea0003800000 */
[----:B------:R-:W2:Y:S04]  /*0c80*/  LDG.E R3, [R8.64] ;  /* 0x0000001208037981 */ /* 0x000ea8000c1e1900 */
[----:B------:R-:W3:Y:S01]  /*0c90*/  LDG.E R4, [R8.64+0x4] ;  /* 0x0000041208047981 */ /* 0x000ee2000c1e1900 */
[----:B--2---:R-:W1:Y:S08]  /*0ca0*/  R2UR UR9, R3 ;  /* 0x00000000030973c2 */ /* 0x004e7000000e0000 */
[----:B---3--:R-:W1:Y:S02]  /*0cb0*/  R2UR UR4, R4 ;  /* 0x00000000040473c2 */ /* 0x008e6400000e0000 */
[----:B-1----:R-:W-:-:S06]  /*0cc0*/  UIADD3 UR9, -UR9, UR4, URZ ;  /* 0x0000000409097290 */ /* 0x002fcc000fffe13f */
.L_x_544:
[----:B------:R-:W-:-:S04]  /*0cd0*/  ISETP.NE.U32.AND P0, PT, RZ, c[0x0][0x2e0], PT ;  /* 0x0000b800ff007a0c */ /* 0x000fc80003f05070 */
[----:B------:R-:W-:-:S13]  /*0ce0*/  ISETP.NE.AND.EX P0, PT, RZ, c[0x0][0x2e4], PT, P0 ;  /* 0x0000b900ff007a0c */ /* 0x000fda0003f05300 */
[----:B------:R-:W-:Y:S05]  /*0cf0*/  @!P0 BRA `(.L_x_545) ;  /* 0x0000007000008947 */ /* 0x000fea0003800000 */
[----:B------:R-:W-:Y:S02]  /*0d00*/  ULDC.64 UR4, c[0x0][0x2e0] ;  /* 0x0000b80000047ab9 */ /* 0x000fe40000000a00 */
[----:B------:R-:W-:-:S06]  /*0d10*/  UIMAD.WIDE UR4, UR10, UR6, UR4 ;  /* 0x000000060a0472a5 */ /* 0x000fcc000f8e0204 */
[----:B------:R-:W-:Y:S02]  /*0d20*/  MOV R4, UR4 ;  /* 0x0000000400047c02 */ /* 0x000fe40008000f00 */
[----:B------:R-:W-:-:S05]  /*0d30*/  MOV R5, UR5 ;  /* 0x0000000500057c02 */ /* 0x000fca0008000f00 */
[----:B------:R-:W2:Y:S02]  /*0d40*/  LDG.E R4, [R4.64] ;  /* 0x0000001204047981 */ /* 0x000ea4000c1e1900 */
[----:B--2---:R1:W2:Y:S02]  /*0d50*/  R2UR UR8, R4 ;  /* 0x00000000040873c2 */ /* 0x0042a400000e0000 */
[----:B-12---:R-:W-:Y:S05]  /*0d60*/  BRA `(.L_x_546) ;  /* 0x0000006000007947 */ /* 0x006fea0003800000 */
.L_x_545:
[----:B------:R-:W-:Y:S05]  /*0d70*/  @!P1 BRA `(.L_x_546) ;  /* 0x0000005000009947 */ /* 0x000fea0003800000 */
[----:B------:R-:W2:Y:S04]  /*0d80*/  LDG.E R3, [R6.64] ;  /* 0x0000001206037981 */ /* 0x000ea8000c1e1900 */
[----:B------:R-:W3:Y:S01]  /*0d90*/  LDG.E R4, [R6.64+0x4] ;  /* 0x0000041206047981 */ /* 0x000ee2000c1e1900 */
[----:B--2---:R-:W1:Y:S08]  /*0da0*/  R2UR UR8, R3 ;  /* 0x00000000030873c2 */ /* 0x004e7000000e0000 */
[----:B---3--:R-:W1:Y:S02]  /*0db0*/  R2UR UR4, R4 ;  /* 0x00000000040473c2 */ /* 0x008e6400000e0000 */
[----:B-1----:R-:W-:-:S06]  /*0dc0*/  UIADD3 UR8, -UR8, UR4, URZ ;  /* 0x0000000408087290 */ /* 0x002fcc000fffe13f */
.L_x_546:
[----:B------:R-:W-:Y:S01]  /*0dd0*/  USHF.L.U32 UR6, UR12, 0x7, URZ ;  /* 0x000000070c067899 */ /* 0x000fe2000800063f */
[----:B------:R-:W-:Y:S01]  /*0de0*/  PLOP3.LUT P1, PT, PT, PT, PT, 0x80, 0x0 ;  /* 0x000000000000781c */ /* 0x000fe20003f2f070 */
[----:B------:R-:W-:Y:S01]  /*0df0*/  ULDC UR4, c[0x0][0x2a4] ;  /* 0x0000a90000047ab9 */ /* 0x000fe20000000800 */
[----:B------:R-:W-:Y:S01]  /*0e00*/  CS2R R150, SRZ ;  /* 0x0000000000967805 */ /* 0x000fe2000001ff00 */
[----:B------:R-:W-:Y:S01]  /*0e10*/  UIADD3 UR7, UR6, UR9, -UR8 ;  /* 0x0000000906077290 */ /* 0x000fe2000fffe808 */
[----:B------:R-:W-:Y:S01]  /*0e20*/  CS2R R148, SRZ ;  /* 0x0000000000947805 */ /* 0x000fe2000001ff00 */
[----:B------:R-:W-:Y:S01]  /*0e30*/  UIADD3 UR5, UR9, 0x3f, URZ ;  /* 0x0000003f09057890 */ /* 0x000fe2000fffe03f */
        /* <DEDUP_REMOVED lines=58> */
[----:B------:R-:W-:Y:S01]  /*11e0*/  UIMAD UR4, UR14, 0x60, URZ ;  /* 0x000000600e0478a4 */ /* 0x000fe2000f8e023f */
[C---:B------:R-:W-:Y:S01]  /*11f0*/  IMAD.SHL.U32 R7, R236.reuse, 0x4, RZ ;  /* 0x00000004ec077824 */ /* 0x040fe200078e00ff */
[--C-:B------:R-:W-:Y:S01]  /*1200*/  SHF.R.S32.HI R8, RZ, 0x1f, R236.reuse ;  /* 0x0000001fff087819 */ /* 0x100fe200000114ec */
[----:B------:R-:W-:Y:S01]  /*1210*/  USHF.R.S32.HI UR13, URZ, 0x1f, UR14 ;  /* 0x0000001f3f0d7899 */ /* 0x000fe2000801140e */
[----:B------:R-:W-:Y:S01]  /*1220*/  SHF.R.S32.HI R11, RZ, 0x1f, R236 ;  /* 0x0000001fff0b7819 */ /* 0x000fe200000114ec */
[----:B------:R-:W-:Y:S01]  /*1230*/  IMAD.U32 R16, RZ, RZ, UR11 ;  /* 0x0000000bff107e24 */ /* 0x000fe2000f8e00ff */
[----:B------:R-:W-:Y:S01]  /*1240*/  IADD3 R4, P0, R236, UR4, RZ ;  /* 0x00000004ec047c10 */ /* 0x000fe2000ff1e0ff */
[----:B------:R-:W-:Y:S01]  /*1250*/  IMAD.U32 R3, RZ, RZ, UR4 ;  /* 0x00000004ff037e24 */ /* 0x000fe2000f8e00ff */
[----:B------:R-:W-:Y:S01]  /*1260*/  ULDC.64 UR4, c[0x0][0x248] ;  /* 0x0000920000047ab9 */ /* 0x000fe20000000a00 */
[----:B------:R-:W-:Y:S01]  /*1270*/  IADD3 R6, P1, R7, UR14, RZ ;  /* 0x0000000e07067c10 */ /* 0x000fe2000ff3e0ff */
[----:B------:R-:W-:Y:S01]  /*1280*/  UISETP.NE.AND UP0, UPT, UR4, 0x1, UPT ;  /* 0x000000010400788c */ /* 0x000fe2000bf05270 */
[----:B------:R-:W-:Y:S01]  /*1290*/  LEA.HI R24, R11, R236, RZ, 0x2 ;  /* 0x000000ec0b187211 */ /* 0x000fe200078f10ff */
[----:B------:R-:W-:Y:S01]  /*12a0*/  IMAD.U32 R20, RZ, RZ, UR11 ;  /* 0x0000000bff147e24 */ /* 0x000fe2000f8e00ff */
[----:B------:R-:W-:Y:S01]  /*12b0*/  LEA.HI.X.SX32 R5, R3, R8, 0x1, P0 ;  /* 0x0000000803057211 */ /* 0x000fe200000f0eff */
[----:B------:R-:W-:Y:S01]  /*12c0*/  IMAD.U32 R18, RZ, RZ, UR11 ;  /* 0x0000000bff127e24 */ /* 0x000fe2000f8e00ff */
[----:B------:R-:W-:Y:S01]  /*12d0*/  LEA.HI.X.SX32 R7, R7, UR13, 0x1, P1 ;  /* 0x0000000d07077c11 */ /* 0x000fe200088f0eff */
[----:B------:R-:W-:Y:S01]  /*12e0*/  UIMAD.WIDE.U32 UR20, UR11, UR5, URZ ;  /* 0x000000050b1472a5 */ /* 0x000fe2000f8e003f */
[----:B------:R-:W-:Y:S01]  /*12f0*/  SHF.R.S32.HI R241, RZ, 0x2, R24 ;  /* 0x00000002fff17819 */ /* 0x000fe20000011418 */
[----:B------:R-:W-:Y:S01]  /*1300*/  IMAD.WIDE.U32 R16, R16, c[0x0][0x238], R4 ;  /* 0x00008e0010107a25 */ /* 0x000fe200078e0004 */
[----:B------:R-:W-:Y:S01]  /*1310*/  LOP3.LUT R5, R24, 0xfffffffc, RZ, 0xc0, !PT ;  /* 0xfffffffc18057812 */ /* 0x000fe200078ec0ff */
[----:B------:R-:W-:Y:S01]  /*1320*/  ULDC UR4, c[0x0][0x250] ;  /* 0x0000940000047ab9 */ /* 0x000fe20000000800 */
[----:B------:R-:W-:Y:S01]  /*1330*/  SHF.R.S32.HI R3, RZ, 0x1f, R241 ;  /* 0x0000001fff037819 */ /* 0x000fe200000114f1 */
[--C-:B------:R-:W-:Y:S01]  /*1340*/  IMAD.WIDE.U32 R20, R20, c[0x0][0x270], R6.reuse ;  /* 0x00009c0014147a25 */ /* 0x100fe200078e0006 */
[----:B------:R-:W-:Y:S01]  /*1350*/  UMOV UR13, UR11 ;  /* 0x0000000b000d7c82 */ /* 0x000fe20008000000 */
[C---:B-----5:R-:W-:Y:S01]  /*1360*/  IADD3 R4, P1, R241.reuse, R0, RZ ;  /* 0x00000000f1047210 */ /* 0x060fe20007f3e0ff */
[----:B------:R-:W-:Y:S01]  /*1370*/  @UP0 USHF.R.U32.HI UR13, URZ, UR4, UR21 ;  /* 0x000000043f0d0299 */ /* 0x000fe20008011615 */
[----:B------:R-:W-:Y:S01]  /*1380*/  IMAD.WIDE.U32 R18, R18, c[0x0][0x288], R6 ;  /* 0x0000a20012127a25 */ /* 0x000fe200078e0006 */
[----:B------:R-:W-:Y:S01]  /*1390*/  IADD3 R8, P0, R241, R2, RZ ;  /* 0x00000002f1087210 */ /* 0x000fe20007f1e0ff */
[----:B------:R-:W-:Y:S01]  /*13a0*/  ULDC.64 UR14, c[0x0][0x1e0] ;  /* 0x00007800000e7ab9 */ /* 0x000fe20000000a00 */
[-C--:B------:R-:W-:Y:S01]  /*13b0*/  LEA.HI R12, R11, R236.reuse, RZ, 0x3 ;  /* 0x000000ec0b0c7211 */ /* 0x080fe200078f18ff */
[----:B------:R-:W-:Y:S01]  /*13c0*/  IMAD.IADD R6, R236, 0x1, -R5 ;  /* 0x00000001ec067824 */ /* 0x000fe200078e0a05 */
[----:B------:R-:W-:Y:S01]  /*13d0*/  USHF.R.S32.HI UR16, URZ, 0x1f, UR13 ;  /* 0x0000001f3f107899 */ /* 0x000fe2000801140d */
[-C--:B------:R-:W-:Y:S01]  /*13e0*/  LEA.HI.X.SX32 R0, R0, R3.reuse, 0x1, P1 ;  /* 0x0000000300007211 */ /* 0x080fe200008f0eff */
[----:B------:R-:W-:Y:S01]  /*13f0*/  ULDC.64 UR4, c[0x0][0x1b0] ;  /* 0x00006c0000047ab9 */ /* 0x000fe20000000a00 */
[----:B------:R-:W-:Y:S01]  /*1400*/  IMAD.SHL.U32 R26, R6, 0x8, RZ ;  /* 0x00000008061a7824 */ /* 0x000fe200078e00ff */
[----:B------:R-:W-:Y:S01]  /*1410*/  UIMAD UR14, UR16, UR14, URZ ;  /* 0x0000000e100e72a4 */ /* 0x000fe2000f8e023f */
[----:B------:R-:W-:Y:S01]  /*1420*/  LEA.HI.X.SX32 R9, R2, R3, 0x1, P0 ;  /* 0x0000000302097211 */ /* 0x000fe200000f0eff */
[----:B------:R-:W-:Y:S01]  /*1430*/  UIMAD UR16, UR16, UR4, URZ ;  /* 0x00000004101072a4 */ /* 0x000fe2000f8e023f */
[----:B------:R-:W-:Y:S01]  /*1440*/  IMAD.SHL.U32 R7, R12, 0x8, RZ ;  /* 0x000000080c077824 */ /* 0x000fe200078e00ff */
[--C-:B------:R-:W-:Y:S01]  /*1450*/  SHF.R.S32.HI R27, RZ, 0x1f, R26.reuse ;  /* 0x0000001fff1b7819 */ /* 0x100fe2000001141a */
[----:B------:R-:W-:Y:S01]  /*1460*/  IMAD.U32 R3, RZ, RZ, UR13 ;  /* 0x0000000dff037e24 */ /* 0x000fe2000f8e00ff */
[----:B------:R-:W-:Y:S01]  /*1470*/  USHF.R.S32.HI UR22, URZ, 0x1f, UR10 ;  /* 0x0000001f3f167899 */ /* 0x000fe2000801140a */
[----:B------:R-:W-:Y:S01]  /*1480*/  IMAD.U32 R28, RZ, RZ, UR12 ;  /* 0x0000000cff1c7e24 */ /* 0x000fe2000f8e00ff */
[----:B------:R-:W-:Y:S01]  /*1490*/  UIMAD UR15, UR13, UR15, UR14 ;  /* 0x0000000f0d0f72a4 */ /* 0x000fe2000f8e020e */
[----:B------:R-:W-:Y:S01]  /*14a0*/  IMAD.WIDE.U32 R30, R3, c[0x0][0x1e0], R26 ;  /* 0x00007800031e7a25 */ /* 0x000fe200078e001a */
[----:B------:R-:W-:Y:S01]  /*14b0*/  UIMAD UR16, UR13, UR5, UR16 ;  /* 0x000000050d1072a4 */ /* 0x000fe2000f8e0210 */
[----:B------:R-:W-:Y:S01]  /*14c0*/  LOP3.LUT R7, R7, 0xc0, RZ, 0xc0, !PT ;  /* 0x000000c007077812 */ /* 0x000fe200078ec0ff */
[----:B------:R-:W-:Y:S01]  /*14d0*/  USEL UR14, UR10, URZ, !UP1 ;  /* 0x0000003f0a0e7287 */ /* 0x000fe2000c800000 */
[----:B------:R-:W-:Y:S01]  /*14e0*/  IMAD.WIDE R28, R28, 0x80, R8 ;  /* 0x000000801c1c7825 */ /* 0x000fe200078e0208 */
[----:B------:R-:W-:Y:S01]  /*14f0*/  USEL UR13, UR22, URZ, !UP1 ;  /* 0x0000003f160d7287 */ /* 0x000fe2000c800000 */
[----:B------:R-:W-:Y:S01]  /*1500*/  SHF.R.U32.HI R5, RZ, 0x3, R7 ;  /* 0x00000003ff057819 */ /* 0x000fe20000011607 */
[----:B------:R-:W-:Y:S01]  /*1510*/  ULDC.64 UR4, c[0x0][0x1e8] ;  /* 0x00007a0000047ab9 */ /* 0x000fe20000000a00 */
[--C-:B------:R-:W-:Y:S01]  /*1520*/  LOP3.LUT R2, R7, 0x18, R26.reuse, 0xf8, !PT ;  /* 0x0000001807027812 */ /* 0x100fe200078ef81a */
[----:B------:R-:W-:Y:S01]  /*1530*/  UIMAD UR4, UR13, UR4, URZ ;  /* 0x000000040d0472a4 */ /* 0x000fe2000f8e023f */
[----:B------:R-:W-:Y:S01]  /*1540*/  IADD3 R31, R31, UR15, RZ ;  /* 0x0000000f1f1f7c10 */ /* 0x000fe2000fffe0ff */
[----:B------:R-:W-:Y:S01]  /*1550*/  IMAD.U32 R22, RZ, RZ, UR14 ;  /* 0x0000000eff167e24 */ /* 0x000fe2000f8e00ff */
[----:B------:R-:W-:Y:S01]  /*1560*/  LOP3.LUT R5, R2, R5, RZ, 0x3c, !PT ;  /* 0x0000000502057212 */ /* 0x000fe200078e3cff */
[----:B------:R-:W-:Y:S01]  /*1570*/  IMAD.WIDE.U32 R8, R3, c[0x0][0x1b0], R26 ;  /* 0x00006c0003087a25 */ /* 0x000fe200078e001a */
[----:B------:R-:W-:Y:S01]  /*1580*/  UIMAD UR15, UR14, UR5, UR4 ;  /* 0x000000050e0f72a4 */ /* 0x000fe2000f8e0204 */
[----:B------:R-:W-:Y:S01]  /*1590*/  LEA.HI R2, R24, R241, RZ, 0x1 ;  /* 0x000000f118027211 */ /* 0x000fe200078f08ff */
[----:B------:R-:W-:Y:S01]  /*15a0*/  UIADD3 UR6, -UR6, UR8, URZ ;  /* 0x0000000806067290 */ /* 0x000fe2000fffe13f */
[----:B------:R-:W-:Y:S01]  /*15b0*/  IMAD.WIDE.U32 R30, R22, c[0x0][0x1e8], R30 ;  /* 0x00007a00161e7a25 */ /* 0x000fe200078e001e */
[----:B------:R-:W-:Y:S01]  /*15c0*/  IADD3 R9, R9, UR16, RZ ;  /* 0x0000001009097c10 */ /* 0x000fe2000fffe0ff */
[----:B------:R-:W-:Y:S01]  /*15d0*/  ULDC.64 UR4, c[0x0][0x1b8] ;  /* 0x00006e0000047ab9 */ /* 0x000fe20000000a00 */
[----:B------:R-:W-:Y:S01]  /*15e0*/  LOP3.LUT R2, R2, 0x7fffffe, RZ, 0xc0, !PT ;  /* 0x07fffffe02027812 */ /* 0x000fe200078ec0ff */
[----:B------:R-:W-:Y:S01]  /*15f0*/  IMAD R7, R29, c[0x0][0x1d8], RZ ;  /* 0x000076001d077a24 */ /* 0x000fe200078e02ff */
[----:B------:R-:W-:Y:S01]  /*1600*/  LEA.HI R3, R11, R236, RZ, 0x5 ;  /* 0x000000ec0b037211 */ /* 0x000fe200078f28ff */
[----:B------:R-:W-:Y:S01]  /*1610*/  IMAD.WIDE.U32 R22, R22, c[0x0][0x1b8], R8 ;  /* 0x00006e0016167a25 */ /* 0x000fe200078e0008 */
[----:B------:R-:W-:Y:S01]  /*1620*/  IADD3 R31, R31, UR15, RZ ;  /* 0x0000000f1f1f7c10 */ /* 0x000fe2000fffe0ff */
[----:B------:R-:W-:Y:S01]  /*1630*/  UIMAD UR4, UR13, UR4, URZ ;  /* 0x000000040d0472a4 */ /* 0x000fe2000f8e023f */
[----:B------:R-:W-:Y:S01]  /*1640*/  SHF.R.S32.HI R14, RZ, 0x5, R3 ;  /* 0x00000005ff0e7819 */ /* 0x000fe20000011403 */
[C---:B------:R-:W-:Y:S01]  /*1650*/  IMAD.IADD R9, R241.reuse, 0x1, -R2 ;  /* 0x00000001f1097824 */ /* 0x040fe200078e0a02 */
[----:B------:R-:W-:Y:S01]  /*1660*/  IADD3 R240, R26, 0x40, RZ ;  /* 0x000000401af07810 */ /* 0x000fe20007ffe0ff */
[C---:B------:R-:W-:Y:S01]  /*1670*/  IMAD R2, R28.reuse, c[0x0][0x1dc], R7 ;  /* 0x000077001c027a24 */ /* 0x040fe200078e0207 */
[----:B------:R-:W-:Y:S01]  /*1680*/  IADD3 R7, -R241, UR6, RZ ;  /* 0x00000006f1077c10 */ /* 0x000fe2000fffe1ff */
[----:B------:R-:W-:Y:S01]  /*1690*/  IMAD.WIDE.U32 R30, R28, c[0x0][0x1d8], R30 ;  /* 0x000076001c1e7a25 */ /* 0x000fe200078e001e */
[----:B------:R-:W-:Y:S01]  /*16a0*/  ISETP.GE.AND P3, PT, R26, c[0x0][0x1cc], PT ;  /* 0x000073001a007a0c */ /* 0x000fe20003f66270 */
[----:B------:R-:W-:Y:S01]  /*16b0*/  UIMAD UR5, UR14, UR5, UR4 ;  /* 0x000000050e0572a4 */ /* 0x000fe2000f8e0204 */
[----:B------:R-:W-:Y:S01]  /*16c0*/  ISETP.GE.AND P1, PT, R240, c[0x0][0x1cc], PT ;  /* 0x00007300f0007a0c */ /* 0x000fe20003f26270 */
[----:B------:R-:W-:Y:S01]  /*16d0*/  IMAD R238, R14, 0x8, R9 ;  /* 0x000000080eee7824 */ /* 0x000fe200078e0209 */
[----:B------:R-:W-:Y:S01]  /*16e0*/  LEA R32, P0, R30, c[0x0][0x1c0], 0x1 ;  /* 0x000070001e207a11 */ /* 0x000fe200078008ff */
[----:B------:R-:W-:Y:S01]  /*16f0*/  IMAD.IADD R2, R31, 0x1, R2 ;  /* 0x000000011f027824 */ /* 0x000fe200078e0202 */
[C---:B------:R-:W-:Y:S01]  /*1700*/  ISETP.LT.OR P6, PT, R7.reuse, 0x1, P3 ;  /* 0x000000010700780c */ /* 0x040fe20001fc1670 */
[----:B------:R-:W-:Y:S01]  /*1710*/  IMAD.MOV.U32 R8, RZ, RZ, c[0x0][0x1d8] ;  /* 0x00007600ff087624 */ /* 0x000fe200078e00ff */
[C---:B------:R-:W-:Y:S01]  /*1720*/  ISETP.LT.OR P4, PT, R7.reuse, 0x1, P1 ;  /* 0x000000010700780c */ /* 0x040fe20000f81670 */
[----:B------:R-:W-:Y:S01]  /*1730*/  IMAD.U32 R238, R238, 0x20, R5 ;  /* 0x00000020eeee7824 */ /* 0x000fe200078e0005 */
[----:B------:R-:W-:Y:S01]  /*1740*/  LEA.HI.X R33, R30, c[0x0][0x1c4], R2, 0x1, P0 ;  /* 0x000071001e217a11 */ /* 0x000fe200000f0c02 */
[----:B------:R-:W-:Y:S01]  /*1750*/  IMAD.MOV.U32 R5, RZ, RZ, c[0x0][0x1dc] ;  /* 0x00007700ff057624 */ /* 0x000fe200078e00ff */
[C---:B------:R-:W-:Y:S01]  /*1760*/  LEA R30, P0, R8.reuse, R32, 0x7 ;  /* 0x00000020081e7211 */ /* 0x040fe200078038ff */
[----:B------:R-:W-:Y:S01]  /*1770*/  UMOV UR4, 0x6 ;  /* 0x0000000600047882 */ /* 0x000fe20000000000 */
[----:B------:R-:W-:Y:S01]  /*1780*/  ISETP.LT.OR P3, PT, R7, 0x41, P3 ;  /* 0x000000410700780c */ /* 0x000fe20001f61670 */
[----:B------:R-:W-:Y:S01]  /*1790*/  ULDC.64 UR14, c[0x0][0x208] ;  /* 0x00008200000e7ab9 */ /* 0x000fe20000000a00 */
[----:B------:R-:W-:Y:S01]  /*17a0*/  LEA.HI.X R31, R8, R33, R5, 0x7, P0 ;  /* 0x00000021081f7211 */ /* 0x000fe200000f3c05 */
[----:B------:R-:W-:Y:S01]  /*17b0*/  IMAD.SHL.U32 R238, R238, 0x2, RZ ;  /* 0x00000002eeee7824 */ /* 0x000fe200078e00ff */
[----:B------:R-:W-:Y:S01]  /*17c0*/  IADD3 R8, R26, 0x20, RZ ;  /* 0x000000201a087810 */ /* 0x000fe20007ffe0ff */
[----:B------:R-:W-:Y:S01]  /*17d0*/  USHF.R.S32.HI UR23, URZ, 0x1f, UR11 ;  /* 0x0000001f3f177899 */ /* 0x000fe2000801140b */
[----:B------:R-:W-:Y:S01]  /*17e0*/  IADD3 R23, R23, UR5, RZ ;  /* 0x0000000517177c10 */ /* 0x000fe2000fffe0ff */
[----:B------:R-:W-:Y:S01]  /*17f0*/  USHF.L.U64.HI UR15, UR14, UR4, UR15 ;  /* 0x000000040e0f7299 */ /* 0x000fe2000801020f */
[----:B------:R-:W-:Y:S01]  /*1800*/  ISETP.GE.AND P2, PT, R8, c[0x0][0x1cc], PT ;  /* 0x0000730008007a0c */ /* 0x000fe20003f46270 */
[----:B------:R-:W-:Y:S01]  /*1810*/  @!PT LDS RZ, [RZ] ;  /* 0x00000000fffff984 */ /* 0x000fe20000000800 */
[----:B------:R-:W-:Y:S01]  /*1820*/  @!PT LDS RZ, [RZ] ;  /* 0x00000000fffff984 */ /* 0x000fe20000000800 */
[----:B------:R-:W-:Y:S01]  /*1830*/  @!PT LDS RZ, [RZ] ;  /* 0x00000000fffff984 */ /* 0x000fe20000000800 */
[----:B------:R1:W-:Y:S01]  /*1840*/  LDGSTS.E.BYPASS.LTC128B.128 [R238+0x6080], [R32.64], !P6 ;  /* 0x0608000020ee7fae */ /* 0x0003e2000f101d52 */
[C---:B------:R-:W-:Y:S01]  /*1850*/  ISETP.LT.OR P1, PT, R7.reuse, 0x41, P1 ;  /* 0x000000410700780c */ /* 0x040fe20000f21670 */
[----:B------:R-:W-:Y:S01]  /*1860*/  ULDC.64 UR4, c[0x0][0x270] ;  /* 0x00009c0000047ab9 */ /* 0x000fe20000000a00 */
[C---:B------:R-:W-:Y:S01]  /*1870*/  ISETP.LT.OR P5, PT, R7.reuse, 0x1, P2 ;  /* 0x000000010700780c */ /* 0x040fe200017a1670 */
[----:B------:R-:W-:Y:S01]  /*1880*/  UIMAD UR4, UR23, UR4, URZ ;  /* 0x00000004170472a4 */ /* 0x000fe2000f8e023f */
[----:B------:R-:W-:Y:S01]  /*1890*/  ISETP.LT.OR P2, PT, R7, 0x41, P2 ;  /* 0x000000410700780c */ /* 0x000fe20001741670 */
[----:B------:R-:W-:Y:S01]  /*18a0*/  IMAD R2, R29, c[0x0][0x1a8], RZ ;  /* 0x00006a001d027a24 */ /* 0x000fe200078e02ff */
[----:B------:R-:W-:Y:S01]  /*18b0*/  USHF.L.U32 UR16, UR14, 0x6, URZ ;  /* 0x000000060e107899 */ /* 0x000fe2000800063f */
[----:B------:R-:W-:Y:S01]  /*18c0*/  IMAD.WIDE.U32 R22, R28, c[0x0][0x1a8], R22 ;  /* 0x00006a001c167a25 */ /* 0x000fe200078e0016 */
[----:B------:R-:W-:Y:S01]  /*18d0*/  UIMAD UR14, UR11, UR5, UR4 ;  /* 0x000000050b0e72a4 */ /* 0x000fe2000f8e0204 */
[----:B------:R-:W-:Y:S01]  /*18e0*/  ISETP.GE.AND P6, PT, R8, c[0x0][0x19c], PT ;  /* 0x0000670008007a0c */ /* 0x000fe20003fc6270 */
[----:B------:R-:W-:Y:S01]  /*18f0*/  USHF.L.U32 UR20, UR17, 0x6, URZ ;  /* 0x0000000611147899 */ /* 0x000fe2000800063f */
[----:B------:R-:W-:Y:S01]  /*1900*/  IMAD R2, R28, c[0x0][0x1ac], R2 ;  /* 0x00006b001c027a24 */ /* 0x000fe200078e0202 */
[----:B------:R-:W-:Y:S01]  /*1910*/  ULDC.64 UR4, c[0x0][0x288] ;  /* 0x0000a20000047ab9 */ /* 0x000fe20000000a00 */
[----:B------:R-:W-:Y:S01]  /*1920*/  LEA.HI R15, R11, R236, RZ, 0x4 ;  /* 0x000000ec0b0f7211 */ /* 0x000fe200078f20ff */
[----:B------:R-:W-:Y:S01]  /*1930*/  UIMAD UR4, UR23, UR4, URZ ;  /* 0x00000004170472a4 */ /* 0x000fe2000f8e023f */
[----:B------:R1:W-:Y:S01]  /*1940*/  LDGSTS.E.BYPASS.LTC128B.128 [R238+0x8080], [R32.64+0x40], !P5 ;  /* 0x0808004020ee7fae */ /* 0x0003e2000e901d52 */
[----:B------:R-:W-:Y:S01]  /*1950*/  IMAD.IADD R2, R23, 0x1, R2 ;  /* 0x0000000117027824 */ /* 0x000fe200078e0202 */
[----:B------:R-:W-:Y:S01]  /*1960*/  LEA R28, P0, R22, c[0x0][0x190], 0x1 ;  /* 0x00006400161c7a11 */ /* 0x000fe200078008ff */
[----:B------:R-:W-:Y:S01]  /*1970*/  IMAD.MOV.U32 R5, RZ, RZ, c[0x0][0x1a8] ;  /* 0x00006a00ff057624 */ /* 0x000fe200078e00ff */
[----:B------:R1:W-:Y:S01]  /*1980*/  LDGSTS.E.BYPASS.LTC128B.128 [R238+0xa080], [R32.64+0x80], !P4 ;  /* 0x0a08008020ee7fae */ /* 0x0003e2000e101d52 */
[----:B------:R-:W-:Y:S01]  /*1990*/  ISETP.GE.AND P4, PT, R240, c[0x0][0x19c], PT ;  /* 0x00006700f0007a0c */ /* 0x000fe20003f86270 */
[----:B------:R-:W-:Y:S01]  /*19a0*/  UIMAD UR13, UR11, UR5, UR4 ;  /* 0x000000050b0d72a4 */ /* 0x000fe2000f8e0204 */
[----:B------:R-:W-:Y:S01]  /*19b0*/  SHF.R.S32.HI R9, RZ, 0x4, R15 ;  /* 0x00000004ff097819 */ /* 0x000fe2000001140f */
[----:B------:R2:W-:Y:S01]  /*19c0*/  LDGSTS.E.BYPASS.LTC128B.128 [R238+0x7080], [R30.64], !P3 ;  /* 0x070800001eee7fae */ /* 0x0005e2000d901d52 */
[----:B------:R-:W-:Y:S01]  /*19d0*/  ISETP.LT.OR P3, PT, R7, 0x1, P6 ;  /* 0x000000010700780c */ /* 0x000fe20003761670 */
[----:B------:R-:W-:Y:S01]  /*19e0*/  ULDC.64 UR4, c[0x0][0x180] ;  /* 0x0000600000047ab9 */ /* 0x000fe20000000a00 */
[----:B------:R-:W-:Y:S01]  /*19f0*/  LEA.HI.X R29, R22, c[0x0][0x194], R2, 0x1, P0 ;  /* 0x00006500161d7a11 */ /* 0x000fe200000f0c02 */
[----:B------:R2:W-:Y:S01]  /*1a00*/  LDGSTS.E.BYPASS.LTC128B.128 [R238+0x9080], [R30.64+0x40], !P2 ;  /* 0x090800401eee7fae */ /* 0x0005e2000d101d52 */
[----:B------:R-:W-:Y:S01]  /*1a10*/  ISETP.GE.AND P2, PT, R26, c[0x0][0x19c], PT ;  /* 0x000067001a007a0c */ /* 0x000fe20003f46270 */
[----:B------:R-:W-:Y:S01]  /*1a20*/  IMAD.MOV.U32 R2, RZ, RZ, c[0x0][0x1ac] ;  /* 0x00006b00ff027624 */ /* 0x000fe200078e00ff */
[----:B------:R-:W-:Y:S01]  /*1a30*/  LEA.HI R10, R15, R9, RZ, 0x1 ;  /* 0x000000090f0a7211 */ /* 0x000fe200078f08ff */
[----:B------:R2:W-:Y:S01]  /*1a40*/  LDGSTS.E.BYPASS.LTC128B.128 [R238+0xb080], [R30.64+0x80], !P1 ;  /* 0x0b0800801eee7fae */ /* 0x0005e2000c901d52 */
[C---:B------:R-:W-:Y:S01]  /*1a50*/  ISETP.LT.OR P5, PT, R7.reuse, 0x1, P2 ;  /* 0x000000010700780c */ /* 0x040fe200017a1670 */
[----:B------:R-:W-:Y:S01]  /*1a60*/  UIMAD UR4, UR23, UR4, URZ ;  /* 0x00000004170472a4 */ /* 0x000fe2000f8e023f */
[----:B------:R-:W-:Y:S01]  /*1a70*/  ISETP.LT.OR P1, PT, R7, 0x1, P4 ;  /* 0x000000010700780c */ /* 0x000fe20002721670 */
[----:B------:R-:W-:Y:S01]  /*1a80*/  UIADD3 UR21, -UR20, UR9, URZ ;  /* 0x0000000914157290 */ /* 0x000fe2000fffe13f */
[C---:B------:R-:W-:Y:S01]  /*1a90*/  LEA R22, P0, R5.reuse, R28, 0x7 ;  /* 0x0000001c05167211 */ /* 0x040fe200078038ff */
[----:B------:R-:W0:Y:S01]  /*1aa0*/  LDGDEPBAR ;  /* 0x00000000000079af */ /* 0x000e220000000000 */
[----:B------:R-:W-:Y:S01]  /*1ab0*/  LOP3.LUT R10, R10, 0xfffffffe, RZ, 0xc0, !PT ;  /* 0xfffffffe0a0a7812 */ /* 0x000fe200078ec0ff */
[----:B------:R-:W-:Y:S01]  /*1ac0*/  UIMAD UR25, UR11, UR5, UR4 ;  /* 0x000000050b1972a4 */ /* 0x000fe2000f8e0204 */
[----:B------:R-:W-:Y:S01]  /*1ad0*/  LEA.HI.X R23, R5, R29, R2, 0x7, P0 ;  /* 0x0000001d05177211 */ /* 0x000fe200000f3c02 */
[C---:B------:R-:W-:Y:S01]  /*1ae0*/  IMAD R5, R0.reuse, c[0x0][0x178], RZ ;  /* 0x00005e0000057a24 */ /* 0x040fe200078e02ff */
[----:B------:R-:W-:Y:S01]  /*1af0*/  SHF.R.S32.HI R2, RZ, 0x1f, R24 ;  /* 0x0000001fff027819 */ /* 0x000fe20000011418 */
[----:B------:R-:W-:Y:S01]  /*1b00*/  ULDC.64 UR4, c[0x0][0x210] ;  /* 0x0000840000047ab9 */ /* 0x000fe20000000a00 */
[----:B------:R-:W-:Y:S01]  /*1b10*/  IMAD.IADD R10, R9, 0x1, -R10 ;  /* 0x00000001090a7824 */ /* 0x000fe200078e0a0a */
[----:B------:R3:W-:Y:S01]  /*1b20*/  LDGSTS.E.BYPASS.LTC128B.128 [R238+0x80], [R28.64], !P5 ;  /* 0x000800001cee7fae */ /* 0x0007e2000e901d52 */
[----:B------:R-:W-:Y:S01]  /*1b30*/  ISETP.LT.OR P2, PT, R7, 0x41, P2 ;  /* 0x000000410700780c */ /* 0x000fe20001741670 */
[----:B------:R-:W-:Y:S01]  /*1b40*/  IMAD R9, R0, c[0x0][0x208], RZ ;  /* 0x0000820000097a24 */ /* 0x000fe200078e02ff */
[----:B------:R-:W-:Y:S01]  /*1b50*/  LEA.HI R2, R2, R241, RZ, 0x3 ;  /* 0x000000f102027211 */ /* 0x000fe200078f18ff */
[----:B------:R3:W-:Y:S01]  /*1b60*/  LDGSTS.E.BYPASS.LTC128B.128 [R238+0x2080], [R28.64+0x40], !P3 ;  /* 0x020800401cee7fae */ /* 0x0007e2000d901d52 */
[----:B------:R-:W-:Y:S01]  /*1b70*/  UIMAD UR4, UR23, UR4, URZ ;  /* 0x00000004170472a4 */ /* 0x000fe2000f8e023f */
[----:B------:R-:W-:Y:S01]  /*1b80*/  IMAD R5, R4, c[0x0][0x17c], R5 ;  /* 0x00005f0004057a24 */ /* 0x000fe200078e0205 */
[----:B------:R-:W-:Y:S01]  /*1b90*/  ISETP.GE.AND P3, PT, R26, c[0x0][0x16c], PT ;  /* 0x00005b001a007a0c */ /* 0x000fe20003f66270 */
[----:B------:R3:W-:Y:S01]  /*1ba0*/  LDGSTS.E.BYPASS.LTC128B.128 [R238+0x4080], [R28.64+0x80], !P1 ;  /* 0x040800801cee7fae */ /* 0x0007e2000c901d52 */
[----:B------:R-:W-:Y:S01]  /*1bb0*/  ISETP.LT.AND P1, PT, R241, UR21, PT ;  /* 0x00000015f1007c0c */ /* 0x000fe2000bf21270 */
[----:B------:R-:W-:Y:S01]  /*1bc0*/  IMAD R9, R4, c[0x0][0x20c], R9 ;  /* 0x0000830004097a24 */ /* 0x000fe200078e0209 */
[C---:B------:R-:W-:Y:S01]  /*1bd0*/  ISETP.GE.AND P5, PT, R26.reuse, c[0x0][0x1fc], PT ;  /* 0x00007f001a007a0c */ /* 0x040fe20003fa6270 */
[----:B------:R-:W-:Y:S01]  /*1be0*/  IMAD.U32 R250, RZ, RZ, UR11 ;  /* 0x0000000bfffa7e24 */ /* 0x000fe2000f8e00ff */
[----:B------:R-:W-:Y:S01]  /*1bf0*/  ISETP.GE.OR P0, PT, R26, c[0x0][0x1fc], !P1 ;  /* 0x00007f001a007a0c */ /* 0x000fe20004f06670 */
[----:B------:R-:W-:Y:S01]  /*1c00*/  UIMAD UR24, UR11, UR5, UR4 ;  /* 0x000000050b1872a4 */ /* 0x000fe2000f8e0204 */
[----:B------:R-:W-:Y:S01]  /*1c10*/  LOP3.LUT R2, R2, 0xfffffff8, RZ, 0xc0, !PT ;  /* 0xfffffff802027812 */ /* 0x000fe200078ec0ff */
[----:B------:R4:W-:Y:S01]  /*1c20*/  LDGSTS.E.BYPASS.LTC128B.128 [R238+0x1080], [R22.64], !P2 ;  /* 0x0108000016ee7fae */ /* 0x0009e2000d101d52 */
[----:B------:R-:W-:Y:S01]  /*1c30*/  ULDC.64 UR4, c[0x0][0x238] ;  /* 0x00008e0000047ab9 */ /* 0x000fe20000000a00 */
[----:B------:R-:W-:Y:S01]  /*1c40*/  ISETP.LT.OR P6, PT, R7, 0x41, P6 ;  /* 0x000000410700780c */ /* 0x000fe200037c1670 */
[----:B------:R-:W-:Y:S01]  /*1c50*/  UIMAD UR4, UR23, UR4, URZ ;  /* 0x00000004170472a4 */ /* 0x000fe2000f8e023f */
[----:B------:R-:W-:Y:S01]  /*1c60*/  IMAD.IADD R2, R241, 0x1, -R2 ;  /* 0x00000001f1027824 */ /* 0x000fe200078e0a02 */
[----:B------:R-:W-:Y:S01]  /*1c70*/  USEL UR22, UR22, URZ, !UP2 ;  /* 0x0000003f16167287 */ /* 0x000fe2000d000000 */
[----:B------:R-:W-:Y:S01]  /*1c80*/  ISETP.LT.OR P4, PT, R7, 0x41, P4 ;  /* 0x000000410700780c */ /* 0x000fe20002781670 */
[----:B------:R-:W-:Y:S01]  /*1c90*/  UIMAD UR26, UR11, UR5, UR4 ;  /* 0x000000050b1a72a4 */ /* 0x000fe2000f8e0204 */
[----:B------:R-:W-:Y:S01]  /*1ca0*/  IMAD.U32 R0, RZ, RZ, UR11 ;  /* 0x0000000bff007e24 */ /* 0x000fe2000f8e00ff */
[C---:B------:R-:W-:Y:S01]  /*1cb0*/  LOP3.LUT P2, RZ, R2.reuse, 0x4, RZ, 0xc0, !PT ;  /* 0x0000000402ff7812 */ /* 0x040fe2000784c0ff */
[----:B------:R-:W-:Y:S01]  /*1cc0*/  IMAD.SHL.U32 R2, R2, 0x40, RZ ;  /* 0x0000004002027824 */ /* 0x000fe200078e00ff */
[----:B------:R-:W-:Y:S01]  /*1cd0*/  ULDC.64 UR4, c[0x0][0x188] ;  /* 0x0000620000047ab9 */ /* 0x000fe20000000a00 */
[----:B------:R-:W-:Y:S01]  /*1ce0*/  IADD3 R21, R21, UR14, RZ ;  /* 0x0000000e15157c10 */ /* 0x000fe2000fffe0ff */
[----:B------:R-:W-:Y:S01]  /*1cf0*/  UIMAD UR4, UR22, UR4, URZ ;  /* 0x00000004160472a4 */ /* 0x000fe2000f8e023f */
[----:B------:R-:W-:Y:S01]  /*1d00*/  IADD3 R19, R19, UR13, RZ ;  /* 0x0000000d13137c10 */ /* 0x000fe2000fffe0ff */
[----:B------:R-:W-:Y:S01]  /*1d10*/  USEL UR23, UR10, URZ, !UP2 ;  /* 0x0000003f0a177287 */ /* 0x000fe2000d000000 */
[----:B------:R-:W-:Y:S01]  /*1d20*/  LOP3.LUT R2, R2, 0x1c0, RZ, 0xc0, !PT ;  /* 0x000001c002027812 */ /* 0x000fe200078ec0ff */
[----:B------:R-:W-:Y:S01]  /*1d30*/  USHF.R.S32.HI UR27, URZ, 0x1f, UR17 ;  /* 0x0000001f3f1b7899 */ /* 0x000fe20008011411 */
[----:B------:R-:W-:Y:S01]  /*1d40*/  IADD3 R17, R17, UR26, RZ ;  /* 0x0000001a11117c10 */ /* 0x000fe2000fffe0ff */
[C---:B---3--:R-:W-:Y:S01]  /*1d50*/  IMAD.WIDE.U32 R28, R4.reuse, c[0x0][0x178], R26 ;  /* 0x00005e00041c7a25 */ /* 0x048fe200078e001a */
[----:B------:R-:W-:Y:S01]  /*1d60*/  SHF.R.U32.HI R7, RZ, 0x3, R2 ;  /* 0x00000003ff077819 */ /* 0x000fe20000011602 */
[----:B------:R-:W-:Y:S01]  /*1d70*/  UIMAD UR28, UR23, UR5, UR4 ;  /* 0x00000005171c72a4 */ /* 0x000fe2000f8e0204 */
[----:B------:R-:W-:Y:S01]  /*1d80*/  LOP3.LUT R15, R15, 0xfffffff0, RZ, 0xc0, !PT ;  /* 0xfffffff00f0f7812 */ /* 0x000fe200078ec0ff */
[----:B------:R-:W-:Y:S01]  /*1d90*/  IMAD.WIDE.U32 R26, R4, c[0x0][0x208], R26 ;  /* 0x00008200041a7a25 */ /* 0x000fe200078e001a */
[----:B------:R-:W-:Y:S01]  /*1da0*/  ULDC.64 UR4, c[0x0][0x178] ;  /* 0x00005e0000047ab9 */ /* 0x000fe20000000a00 */
[----:B------:R4:W-:Y:S01]  /*1db0*/  LDGSTS.E.BYPASS.LTC128B.128 [R238+0x3080], [R22.64+0x40], !P6 ;  /* 0x0308004016ee7fae */ /* 0x0009e2000f101d52 */
[----:B------:R-:W-:Y:S01]  /*1dc0*/  UIMAD.WIDE.U32 UR30, UR17, UR4, URZ ;  /* 0x00000004111e72a5 */ /* 0x000fe2000f8e003f */
[----:B------:R-:W-:Y:S01]  /*1dd0*/  IMAD.IADD R5, R29, 0x1, R5 ;  /* 0x000000011d057824 */ /* 0x000fe200078e0205 */
[----:B------:R-:W-:Y:S01]  /*1de0*/  UIMAD UR15, UR15, UR17, URZ ;  /* 0x000000110f0f72a4 */ /* 0x000fe2000f8e023f */
[----:B------:R-:W-:Y:S01]  /*1df0*/  IMAD.MOV.U32 R4, RZ, RZ, R28 ;  /* 0x000000ffff047224 */ /* 0x000fe200078e001c */
[----:B------:R4:W-:Y:S01]  /*1e00*/  LDGSTS.E.BYPASS.LTC128B.128 [R238+0x5080], [R22.64+0x80], !P4 ;  /* 0x0508008016ee7fae */ /* 0x0009e2000e101d52 */
[----:B------:R-:W-:Y:S01]  /*1e10*/  IMAD.IADD R25, R27, 0x1, R9 ;  /* 0x000000011b197824 */ /* 0x000fe200078e0209 */
[----:B------:R-:W-:Y:S01]  /*1e20*/  LEA.HI R9, R11, R236, RZ, 0x6 ;  /* 0x000000ec0b097211 */ /* 0x000fe200078f30ff */
[----:B------:R-:W-:Y:S01]  /*1e30*/  IMAD.WIDE.U32 R250, R250, c[0x0][0x180], R4 ;  /* 0x00006000fafa7a25 */ /* 0x000fe200078e0004 */
[----:B------:R-:W-:Y:S01]  /*1e40*/  LEA.HI R5, R3, R14, RZ, 0x1 ;  /* 0x0000000e03057211 */ /* 0x000fe200078f08ff */
[----:B------:R-:W-:Y:S01]  /*1e50*/  UIMAD UR15, UR27, UR16, UR15 ;  /* 0x000000101b0f72a4 */ /* 0x000fe2000f8e020f */
[----:B------:R-:W-:Y:S01]  /*1e60*/  SHF.R.S32.HI R9, RZ, 0x6, R9 ;  /* 0x00000006ff097819 */ /* 0x000fe20000011409 */
[----:B------:R-:W-:Y:S01]  /*1e70*/  IMAD.MOV.U32 R24, RZ, RZ, R26 ;  /* 0x000000ffff187224 */ /* 0x000fe200078e001a */
[----:B------:R-:W-:Y:S01]  /*1e80*/  LOP3.LUT R5, R5, 0xfffffffe, RZ, 0xc0, !PT ;  /* 0xfffffffe05057812 */ /* 0x000fe200078ec0ff */
[----:B------:R-:W-:Y:S01]  /*1e90*/  IMAD.U32 R242, RZ, RZ, UR23 ;  /* 0x00000017fff27e24 */ /* 0x000fe2000f8e00ff */
[----:B------:R-:W-:Y:S01]  /*1ea0*/  IADD3 R251, R251, UR25, RZ ;  /* 0x00000019fbfb7c10 */ /* 0x000fe2000fffe0ff */
[----:B------:R-:W-:Y:S01]  /*1eb0*/  IMAD.SHL.U32 R4, R9, 0x8, RZ ;  /* 0x0000000809047824 */ /* 0x000fe200078e00ff */
[----:B------:R-:W-:Y:S01]  /*1ec0*/  UIMAD UR25, UR27, UR4, URZ ;  /* 0x000000041b1972a4 */ /* 0x000fe2000f8e023f */
[----:B------:R-:W-:Y:S01]  /*1ed0*/  IMAD.IADD R5, R14, 0x1, -R5 ;  /* 0x000000010e057824 */ /* 0x000fe200078e0a05 */
[----:B------:R-:W-:Y:S01]  /*1ee0*/  LOP3.LUT R3, R3, 0xffffffe0, RZ, 0xc0, !PT ;  /* 0xffffffe003037812 */ /* 0x000fe200078ec0ff */
[----:B------:R-:W-:Y:S01]  /*1ef0*/  IMAD.WIDE.U32 R24, R0, c[0x0][0x210], R24 ;  /* 0x0000840000187a25 */ /* 0x000fe200078e0018 */
[----:B------:R-:W-:Y:S01]  /*1f00*/  LOP3.LUT R4, R4, 0x18, RZ, 0xc0, !PT ;  /* 0x0000001804047812 */ /* 0x000fe200078ec0ff */
[----:B------:R-:W-:Y:S01]  /*1f10*/  UIMAD UR25, UR17, UR5, UR25 ;  /* 0x00000005111972a4 */ /* 0x000fe2000f8e0219 */
[----:B------:R-:W0:Y:S01]  /*1f20*/  LDGDEPBAR ;  /* 0x00000000000079af */ /* 0x000e220000000000 */
[----:B------:R-:W-:Y:S01]  /*1f30*/  IMAD.SHL.U32 R225, R5, 0x400, RZ ;  /* 0x0000040005e17824 */ /* 0x000fe200078e00ff */
[----:B------:R-:W-:Y:S01]  /*1f40*/  LOP3.LUT R2, R7, R2, R4, 0x1e, !PT ;  /* 0x0000000207027212 */ /* 0x000fe200078e1e04 */
[----:B------:R-:W-:Y:S01]  /*1f50*/  ULDC.64 UR4, c[0x0][0x218] ;  /* 0x0000860000047ab9 */ /* 0x000fe20000000a00 */
[----:B------:R-:W-:Y:S01]  /*1f60*/  IADD3 R25, R25, UR24, RZ ;  /* 0x0000001819197c10 */ /* 0x000fe2000fffe0ff */
[----:B------:R-:W-:Y:S01]  /*1f70*/  IMAD R7, R6, 0x2, R225 ;  /* 0x0000000206077824 */ /* 0x000fe200078e02e1 */
[----:B------:R-:W-:Y:S01]  /*1f80*/  UIMAD UR4, UR22, UR4, URZ ;  /* 0x00000004160472a4 */ /* 0x000fe2000f8e023f */
[----:B------:R-:W-:Y:S01]  /*1f90*/  IMAD.WIDE.U32 R250, R242, c[0x0][0x188], R250 ;  /* 0x00006200f2fa7a25 */ /* 0x000fe200078e00fa */
[----:B------:R-:W-:Y:S01]  /*1fa0*/  UIADD3 UR25, UR31, UR25, URZ ;  /* 0x000000191f197290 */ /* 0x000fe2000fffe03f */
[----:B------:R-:W-:Y:S01]  /*1fb0*/  ISETP.GE.AND P4, PT, R8, c[0x0][0x16c], PT ;  /* 0x00005b0008007a0c */ /* 0x000fe20003f86270 */
[----:B------:R-:W-:Y:S01]  /*1fc0*/  UIMAD UR4, UR23, UR5, UR4 ;  /* 0x00000005170472a4 */ /* 0x000fe2000f8e0204 */
[----:B------:R-:W-:Y:S01]  /*1fd0*/  IMAD.IADD R2, R7, 0x1, R2 ;  /* 0x0000000107027824 */ /* 0x000fe200078e0202 */
[----:B------:R-:W-:Y:S01]  /*1fe0*/  IADD3 R233, R251, UR28, RZ ;  /* 0x0000001cfbe97c10 */ /* 0x000fe2000fffe0ff */
[----:B------:R-:W-:Y:S01]  /*1ff0*/  IMAD.WIDE.U32 R244, R242, c[0x0][0x218], R24 ;  /* 0x00008600f2f47a25 */ /* 0x000fe200078e0018 */
[----:B------:R-:W-:Y:S01]  /*2000*/  ISETP.GE.OR P6, PT, R8, c[0x0][0x1fc], !P1 ;  /* 0x00007f0008007a0c */ /* 0x000fe20004fc6670 */
[----:B------:R-:W-:Y:S01]  /*2010*/  USHF.R.S32.HI UR13, URZ, 0x1f, UR20 ;  /* 0x0000001f3f0d7899 */ /* 0x000fe20008011414 */
[----:B------:R-:W-:Y:S01]  /*2020*/  SEL R248, RZ, 0x1, P3 ;  /* 0x00000001fff87807 */ /* 0x000fe20001800000 */
[----:B------:R-:W-:Y:S01]  /*2030*/  IMAD.SHL.U32 R239, R2, 0x2, RZ ;  /* 0x0000000202ef7824 */ /* 0x000fe200078e00ff */
[----:B------:R-:W-:Y:S01]  /*2040*/  IADD3 R35, R245, UR4, RZ ;  /* 0x00000004f5237c10 */ /* 0x000fe2000fffe0ff */
[----:B------:R-:W-:Y:S01]  /*2050*/  IMAD.U32 R6, RZ, RZ, UR30 ;  /* 0x0000001eff067e24 */ /* 0x000fe2000f8e00ff */
[----:B------:R-:W-:Y:S01]  /*2060*/  ISETP.GE.AND P3, PT, R240, c[0x0][0x16c], PT ;  /* 0x00005b00f0007a0c */ /* 0x000fe20003f66270 */
[----:B------:R-:W-:Y:S01]  /*2070*/  IMAD.MOV.U32 R34, RZ, RZ, R244 ;  /* 0x000000ffff227224 */ /* 0x000fe200078e00f4 */
[C---:B------:R-:W-:Y:S01]  /*2080*/  IADD3 R0, R239.reuse, 0xf480, RZ ;  /* 0x0000f480ef007810 */ /* 0x040fe20007ffe0ff */
[----:B------:R-:W-:Y:S01]  /*2090*/  IMAD.U32 R2, RZ, RZ, UR25 ;  /* 0x00000019ff027e24 */ /* 0x000fe2000f8e00ff */
[----:B------:R-:W-:Y:S01]  /*20a0*/  IADD3 R237, R239, 0xf4c0, RZ ;  /* 0x0000f4c0efed7810 */ /* 0x000fe20007ffe0ff */
[----:B--2---:R-:W-:Y:S01]  /*20b0*/  IMAD.WIDE.U32 R30, R242, c[0x0][0x278], R20 ;  /* 0x00009e00f21e7a25 */ /* 0x004fe200078e0014 */
[----:B------:R-:W-:Y:S01]  /*20c0*/  @P2 IADD3 R237, R0, -0x40, RZ ;  /* 0xffffffc000ed2810 */ /* 0x000fe20007ffe0ff */
[----:B------:R-:W-:-:S04]  /*20d0*/  DEPBAR.LE SB0, 0x1 ;  /* 0x000080400000791a */ /* 0x000fc80000000000 */
[----:B------:R-:W-:Y:S01]  /*20e0*/  IMAD.U32 R0, RZ, RZ, UR16 ;  /* 0x00000010ff007e24 */ /* 0x000fe2000f8e00ff */
[----:B------:R-:W-:Y:S01]  /*20f0*/  LEA R13, P2, R6, R250, 0x6 ;  /* 0x000000fa060d7211 */ /* 0x000fe200078430ff */
[----:B------:R-:W-:Y:S01]  /*2100*/  IMAD.WIDE.U32 R28, R242, c[0x0][0x290], R18 ;  /* 0x0000a400f21c7a25 */ /* 0x000fe200078e0012 */
[----:B------:R-:W-:Y:S01]  /*2110*/  SEL R19, RZ, 0x4, P3 ;  /* 0x00000004ff137807 */ /* 0x000fe20001800000 */
[----:B------:R-:W-:Y:S01]  /*2120*/  ULDC.64 UR4, c[0x0][0x278] ;  /* 0x00009e0000047ab9 */ /* 0x000fe20000000a00 */
[----:B------:R-:W-:Y:S01]  /*2130*/  ISETP.GE.OR P1, PT, R240, c[0x0][0x1fc], !P1 ;  /* 0x00007f00f0007a0c */ /* 0x000fe20004f26670 */
[----:B------:R-:W-:Y:S01]  /*2140*/  IMAD.WIDE.U32 R24, R0, UR17, R34 ;  /* 0x0000001100187c25 */ /* 0x000fe2000f8e0022 */
[----:B------:R-:W-:Y:S01]  /*2150*/  LEA.HI.X R0, R6, R233, R2, 0x6, P2 ;  /* 0x000000e906007211 */ /* 0x000fe200010f3402 */
[----:B------:R-:W-:Y:S01]  /*2160*/  UIMAD UR4, UR22, UR4, URZ ;  /* 0x00000004160472a4 */ /* 0x000fe2000f8e023f */
[----:B------:R-:W-:Y:S01]  /*2170*/  STL.64 [R1+0x10], R34 ;  /* 0x0000102201007387 */ /* 0x000fe20000100a00 */
[----:B------:R-:W-:Y:S01]  /*2180*/  IMAD.WIDE.U32 R242, R242, c[0x0][0x240], R16 ;  /* 0x00009000f2f27a25 */ /* 0x000fe200078e0010 */
[----:B------:R-:W-:Y:S01]  /*2190*/  LOP3.LUT R17, R12, 0xfffffff8, RZ, 0xc0, !PT ;  /* 0xfffffff80c117812 */ /* 0x000fe200078ec0ff */
[----:B------:R-:W-:Y:S01]  /*21a0*/  UIMAD UR5, UR23, UR5, UR4 ;  /* 0x00000005170572a4 */ /* 0x000fe2000f8e0204 */
[----:B------:R-:W-:Y:S01]  /*21b0*/  IADD3 R2, R25, UR15, RZ ;  /* 0x0000000f19027c10 */ /* 0x000fe2000fffe0ff */
[----:B------:R-:W-:Y:S01]  /*21c0*/  IMAD.U32 R7, RZ, RZ, UR31 ;  /* 0x0000001fff077e24 */ /* 0x000fe2000f8e00ff */
[----:B------:R-:W-:Y:S01]  /*21d0*/  LEA R6, P2, R24, c[0x0][0x1f0], 0x1 ;  /* 0x00007c0018067a11 */ /* 0x000fe200078408ff */
[C---:B------:R-:W-:Y:S01]  /*21e0*/  IMAD.IADD R17, R236.reuse, 0x1, -R17 ;  /* 0x00000001ec117824 */ /* 0x040fe200078e0a11 */
[----:B------:R-:W-:Y:S01]  /*21f0*/  STL.64 [R1+0x8], R30 ;  /* 0x0000081e01007387 */ /* 0x000fe20000100a00 */
[----:B------:R-:W-:Y:S01]  /*2200*/  IMAD.IADD R16, R236, 0x1, -R3 ;  /* 0x00000001ec107824 */ /* 0x000fe200078e0a03 */
[----:B------:R-:W-:Y:S01]  /*2210*/  LEA.HI.X R7, R24, c[0x0][0x1f4], R2, 0x1, P2 ;  /* 0x00007d0018077a11 */ /* 0x000fe200010f0c02 */
[----:B------:R-:W-:Y:S01]  /*2220*/  IMAD.IADD R24, R236, 0x1, -R15 ;  /* 0x00000001ec187824 */ /* 0x000fe200078e0a0f */
[--C-:B------:R-:W-:Y:S01]  /*2230*/  SHF.R.S32.HI R2, RZ, 0x1f, R9.reuse ;  /* 0x0000001fff027819 */ /* 0x100fe20000011409 */
[----:B------:R-:W-:Y:S01]  /*2240*/  IMAD R230, R10, 0x4, R9 ;  /* 0x000000040ae67824 */ /* 0x000fe200078e0209 */
[----:B------:R-:W-:Y:S01]  /*2250*/  LEA.HI R18, R17, R17, RZ, 0x1 ;  /* 0x0000001111127211 */ /* 0x000fe200078f08ff */
[----:B------:R-:W-:Y:S01]  /*2260*/  IMAD.SHL.U32 R14, R14, 0x10, RZ ;  /* 0x000000100e0e7824 */ /* 0x000fe200078e00ff */
[----:B------:R-:W-:Y:S01]  /*2270*/  LEA.HI R2, R2, R9, RZ, 0x2 ;  /* 0x0000000902027211 */ /* 0x000fe200078f10ff */
[----:B------:R-:W-:Y:S01]  /*2280*/  IMAD.SHL.U32 R234, R10, 0x8, RZ ;  /* 0x000000080aea7824 */ /* 0x000fe200078e00ff */
[----:B------:R-:W-:Y:S01]  /*2290*/  SHF.R.S32.HI R15, RZ, 0x1f, R24 ;  /* 0x0000001fff0f7819 */ /* 0x000fe20000011418 */
[----:B------:R-:W-:Y:S01]  /*22a0*/  STL.64 [R1], R28 ;  /* 0x0000001c01007387 */ /* 0x000fe20000100a00 */
[----:B------:R-:W-:Y:S01]  /*22b0*/  LOP3.LUT R26, R18, 0x7fffffe, RZ, 0xc0, !PT ;  /* 0x07fffffe121a7812 */ /* 0x000fe200078ec0ff */
[----:B------:R-:W-:Y:S01]  /*22c0*/  IMAD.MOV.U32 R231, RZ, RZ, 0x10 ;  /* 0x00000010ffe77424 */ /* 0x000fe200078e00ff */
[----:B------:R-:W-:Y:S01]  /*22d0*/  SHF.R.S32.HI R3, RZ, 0x1f, R16 ;  /* 0x0000001fff037819 */ /* 0x000fe20000011410 */
[----:B------:R-:W-:Y:S01]  /*22e0*/  CS2R R154, SRZ ;  /* 0x00000000009a7805 */ /* 0x000fe2000001ff00 */
[-C--:B------:R-:W-:Y:S01]  /*22f0*/  LEA.HI R20, R24, R24.reuse, RZ, 0x1 ;  /* 0x0000001818147211 */ /* 0x080fe200078f08ff */
[----:B------:R-:W-:Y:S01]  /*2300*/  CS2R R152, SRZ ;  /* 0x0000000000987805 */ /* 0x000fe2000001ff00 */
[----:B------:R-:W-:Y:S01]  /*2310*/  LOP3.LUT R2, R2, 0x1ffffffc, RZ, 0xc0, !PT ;  /* 0x1ffffffc02027812 */ /* 0x000fe200078ec0ff */
[----:B------:R-:W-:Y:S01]  /*2320*/  CS2R R150, SRZ ;  /* 0x0000000000967805 */ /* 0x000fe2000001ff00 */
[----:B------:R-:W-:Y:S01]  /*2330*/  ISETP.GE.AND P2, PT, R8, c[0x0][0x1fc], PT ;  /* 0x00007f0008007a0c */ /* 0x000fe20003f46270 */
[----:B------:R-:W-:Y:S01]  /*2340*/  CS2R R148, SRZ ;  /* 0x0000000000947805 */ /* 0x000fe2000001ff00 */
[----:B----4-:R-:W-:Y:S01]  /*2350*/  LEA.HI R22, R15, R24, RZ, 0x3 ;  /* 0x000000180f167211 */ /* 0x010fe200078f18ff */
[----:B------:R-:W-:Y:S01]  /*2360*/  IMAD.IADD R15, R17, 0x1, -R26 ;  /* 0x00000001110f7824 */ /* 0x000fe200078e0a1a */
[----:B------:R-:W-:Y:S01]  /*2370*/  LEA.HI R8, R3, R16, RZ, 0x2 ;  /* 0x0000001003087211 */ /* 0x000fe200078f10ff */
[----:B------:R-:W-:Y:S01]  /*2380*/  IMAD.IADD R2, R9, 0x1, -R2 ;  /* 0x0000000109027824 */ /* 0x000fe200078e0a02 */
[----:B------:R-:W-:Y:S01]  /*2390*/  LOP3.LUT R3, R20, 0x7fffffe, RZ, 0xc0, !PT ;  /* 0x07fffffe14037812 */ /* 0x000fe200078ec0ff */
[----:B------:R-:W-:Y:S01]  /*23a0*/  IMAD R230, R230, 0x8, R15 ;  /* 0x00000008e6e67824 */ /* 0x000fe200078e020f */
[----:B------:R-:W-:Y:S01]  /*23b0*/  LOP3.LUT R9, R22, 0xfffffff8, RZ, 0xc0, !PT ;  /* 0xfffffff816097812 */ /* 0x000fe200078ec0ff */
[----:B------:R-:W-:Y:S01]  /*23c0*/  IMAD.SHL.U32 R17, R17, 0x40, RZ ;  /* 0x0000004011117824 */ /* 0x000fe200078e00ff */
[----:B------:R-:W-:Y:S01]  /*23d0*/  SHF.R.S32.HI R22, RZ, 0x3, R22 ;  /* 0x00000003ff167819 */ /* 0x000fe20000011416 */
[----:B------:R-:W-:Y:S01]  /*23e0*/  IMAD.IADD R3, R24, 0x1, -R3 ;  /* 0x0000000118037824 */ /* 0x000fe200078e0a03 */
[----:B------:R-:W-:Y:S01]  /*23f0*/  LOP3.LUT R15, R8, 0x7ffffffc, RZ, 0xc0, !PT ;  /* 0x7ffffffc080f7812 */ /* 0x000fe200078ec0ff */
[----:B------:R-:W-:Y:S01]  /*2400*/  IMAD.IADD R9, R24, 0x1, -R9 ;  /* 0x0000000118097824 */ /* 0x000fe200078e0a09 */
[----:B------:R-:W-:Y:S01]  /*2410*/  SHF.R.S32.HI R18, RZ, 0x1, R18 ;  /* 0x00000001ff127819 */ /* 0x000fe20000011412 */
[----:B------:R-:W-:Y:S01]  /*2420*/  IMAD R226, R22, 0x8, R3 ;  /* 0x0000000816e27824 */ /* 0x000fe200078e0203 */
[----:B------:R-:W-:Y:S01]  /*2430*/  SEL R3, RZ, 0x2, P4 ;  /* 0x00000002ff037807 */ /* 0x000fe20002000000 */
[----:B------:R-:W-:Y:S01]  /*2440*/  IMAD.IADD R15, R16, 0x1, -R15 ;  /* 0x00000001100f7824 */ /* 0x000fe200078e0a0f */
[----:B------:R-:W-:Y:S01]  /*2450*/  SEL R16, RZ, 0xffffffff, P4 ;  /* 0xffffffffff107807 */ /* 0x000fe20002000000 */
[----:B------:R-:W-:Y:S01]  /*2460*/  IMAD R225, R22, 0x200, R225 ;  /* 0x0000020016e17824 */ /* 0x000fe200078e02e1 */
[C---:B------:R-:W-:Y:S01]  /*2470*/  LOP3.LUT P4, RZ, R18.reuse, 0x2, RZ, 0xc0, !PT ;  /* 0x0000000212ff7812 */ /* 0x040fe2000788c0ff */
[----:B------:R-:W-:Y:S01]  /*2480*/  IMAD.SHL.U32 R18, R18, 0x40, RZ ;  /* 0x0000004012127824 */ /* 0x000fe200078e00ff */
[----:B------:R-:W-:Y:S01]  /*2490*/  LOP3.LUT R17, R17, 0x1c0, RZ, 0xc0, !PT ;  /* 0x000001c011117812 */ /* 0x000fe200078ec0ff */
[----:B------:R-:W-:Y:S01]  /*24a0*/  IMAD R2, R2, 0x4, R15 ;  /* 0x0000000402027824 */ /* 0x000fe200078e020f */
[----:B------:R-:W-:Y:S01]  /*24b0*/  LEA R22, P3, R13, c[0x0][0x160], 0x1 ;  /* 0x000058000d167a11 */ /* 0x000fe200078608ff */
[----:B------:R-:W-:Y:S01]  /*24c0*/  IMAD.SHL.U32 R226, R226, 0x20, RZ ;  /* 0x00000020e2e27824 */ /* 0x000fe200078e00ff */
[----:B------:R-:W-:Y:S01]  /*24d0*/  LOP3.LUT R227, R17, 0x30, R14, 0xf8, !PT ;  /* 0x0000003011e37812 */ /* 0x000fe200078ef80e */
[----:B------:R-:W-:Y:S01]  /*24e0*/  IMAD.SHL.U32 R2, R2, 0x2, RZ ;  /* 0x0000000202027824 */ /* 0x000fe200078e00ff */
[----:B------:R-:W-:Y:S01]  /*24f0*/  LEA.HI.X R23, R13, c[0x0][0x164], R0, 0x1, P3 ;  /* 0x000059000d177a11 */ /* 0x000fe200018f0c00 */
[----:B------:R-:W-:Y:S01]  /*2500*/  IMAD.MOV.U32 R0, RZ, RZ, 0x20 ;  /* 0x00000020ff007424 */ /* 0x000fe200078e00ff */
[----:B------:R-:W-:Y:S01]  /*2510*/  LOP3.LUT R13, R18, 0xc0, RZ, 0xc0, !PT ;  /* 0x000000c0120d7812 */ /* 0x000fe200078ec0ff */
[----:B------:R-:W-:Y:S01]  /*2520*/  CS2R R146, SRZ ;  /* 0x0000000000927805 */ /* 0x000fe2000001ff00 */
[--C-:B------:R-:W-:Y:S01]  /*2530*/  LOP3.LUT R227, R227, 0x8, R12.reuse, 0xf8, !PT ;  /* 0x00000008e3e37812 */ /* 0x100fe200078ef80c */
[----:B------:R2:W-:Y:S01]  /*2540*/  STL [R1+0x18], R2 ;  /* 0x0000180201007387 */ /* 0x0005e20000100800 */
[----:B------:R-:W-:Y:S01]  /*2550*/  LOP3.LUT R12, R13, 0x8, R12, 0xf8, !PT ;  /* 0x000000080d0c7812 */ /* 0x000fe200078ef80c */
[----:B------:R-:W-:Y:S01]  /*2560*/  CS2R R144, SRZ ;  /* 0x0000000000907805 */ /* 0x000fe2000001ff00 */
[----:B------:R-:W-:Y:S01]  /*2570*/  SHF.R.U32.HI R13, RZ, 0x3, R13 ;  /* 0x00000003ff0d7819 */ /* 0x000fe2000001160d */
[----:B------:R-:W-:Y:S01]  /*2580*/  CS2R R142, SRZ ;  /* 0x00000000008e7805 */ /* 0x000fe2000001ff00 */
[----:B------:R-:W-:Y:S01]  /*2590*/  IADD3 R19, R19, R3, R248 ;  /* 0x0000000313137210 */ /* 0x000fe20007ffe0f8 */
[----:B------:R-:W-:Y:S01]  /*25a0*/  CS2R R140, SRZ ;  /* 0x00000000008c7805 */ /* 0x000fe2000001ff00 */
[----:B------:R-:W-:Y:S01]  /*25b0*/  LOP3.LUT R13, R12, R13, RZ, 0x3c, !PT ;  /* 0x0000000d0c0d7212 */ /* 0x000fe200078e3cff */
[----:B------:R-:W-:Y:S01]  /*25c0*/  CS2R R138, SRZ ;  /* 0x00000000008a7805 */ /* 0x000fe2000001ff00 */
[----:B------:R-:W-:Y:S01]  /*25d0*/  ISETP.GT.AND P3, PT, R236, 0xf, PT ;  /* 0x0000000fec00780c */ /* 0x000fe20003f64270 */
[----:B------:R-:W-:Y:S01]  /*25e0*/  CS2R R136, SRZ ;  /* 0x0000000000887805 */ /* 0x000fe2000001ff00 */
[----:B------:R-:W-:Y:S01]  /*25f0*/  SEL R3, R0, 0xffffffe0, !P4 ;  /* 0xffffffe000037807 */ /* 0x000fe20006000000 */
[----:B------:R-:W-:Y:S01]  /*2600*/  IMAD.U32 R230, R230, 0x20, R13 ;  /* 0x00000020e6e67824 */ /* 0x000fe200078e000d */
[----:B------:R-:W-:Y:S01]  /*2610*/  IADD3 R235, R31, UR5, RZ ;  /* 0x000000051feb7c10 */ /* 0x000fe2000fffe0ff */
[----:B------:R-:W-:Y:S01]  /*2620*/  ULDC.64 UR4, c[0x0][0x290] ;  /* 0x0000a40000047ab9 */ /* 0x000fe20000000a00 */
[----:B------:R-:W-:Y:S01]  /*2630*/  LEA.HI R18, R11, R236, RZ, 0x7 ;  /* 0x000000ec0b127211 */ /* 0x000fe200078f38ff */
[----:B------:R-:W-:Y:S01]  /*2640*/  IMAD.SHL.U32 R230, R230, 0x2, RZ ;  /* 0x00000002e6e67824 */ /* 0x000fe200078e00ff */
[----:B------:R-:W-:Y:S01]  /*2650*/  BAR.SYNC.DEFER_BLOCKING 0x0 ;  /* 0x0000000000007b1d */ /* 0x000fe20000010000 */
[----:B------:R-:W-:Y:S01]  /*2660*/  SEL R14, RZ, 0x1, P5 ;  /* 0x00000001ff0e7807 */ /* 0x000fe20002800000 */
[----:B------:R-:W-:Y:S01]  /*2670*/  UIMAD UR4, UR22, UR4, URZ ;  /* 0x00000004160472a4 */ /* 0x000fe2000f8e023f */
[----:B------:R-:W-:Y:S01]  /*2680*/  IMAD.IADD R220, R230, 0x1, R3 ;  /* 0x00000001e6dc7824 */ /* 0x000fe200078e0203 */
[----:B------:R-:W-:Y:S01]  /*2690*/  LOP3.LUT P5, RZ, R19, 0x2, RZ, 0xc0, !PT ;  /* 0x0000000213ff7812 */ /* 0x000fe200078ac0ff */
[----:B------:R-:W-:Y:S01]  /*26a0*/  CS2R R134, SRZ ;  /* 0x0000000000867805 */ /* 0x000fe2000001ff00 */
[----:B------:R-:W-:Y:S01]  /*26b0*/  @!P3 IADD3 R12, P4, R30, UR20, RZ ;  /* 0x000000141e0cbc10 */ /* 0x000fe2000ff9e0ff */
[----:B------:R-:W-:Y:S01]  /*26c0*/  UIMAD UR4, UR23, UR5, UR4 ;  /* 0x00000005170472a4 */ /* 0x000fe2000f8e0204 */
[----:B------:R-:W-:Y:S01]  /*26d0*/  SHF.R.S32.HI R13, RZ, 0x1, R20 ;  /* 0x00000001ff0d7819 */ /* 0x000fe20000011414 */
[----:B------:R-:W-:Y:S01]  /*26e0*/  CS2R R132, SRZ ;  /* 0x0000000000847805 */ /* 0x000fe2000001ff00 */
[----:B------:R-:W-:Y:S01]  /*26f0*/  @!P3 IADD3.X R11, R235, UR13, RZ, P4, !PT ;  /* 0x0000000deb0bbc10 */ /* 0x000fe2000a7fe4ff */
[----:B------:R-:W-:Y:S01]  /*2700*/  CS2R R130, SRZ ;  /* 0x0000000000827805 */ /* 0x000fe2000001ff00 */
[----:B------:R-:W-:Y:S01]  /*2710*/  LOP3.LUT P4, RZ, R19, 0x1, RZ, 0xc0, !PT ;  /* 0x0000000113ff7812 */ /* 0x000fe2000788c0ff */
[----:B------:R-:W-:Y:S01]  /*2720*/  CS2R R128, SRZ ;  /* 0x0000000000807805 */ /* 0x000fe2000001ff00 */
[----:B------:R-:W-:Y:S01]  /*2730*/  SHF.R.U32.HI R3, RZ, 0x4, R18 ;  /* 0x00000004ff037819 */ /* 0x000fe20000011612 */
[----:B------:R-:W-:Y:S01]  /*2740*/  CS2R R126, SRZ ;  /* 0x00000000007e7805 */ /* 0x000fe2000001ff00 */
[C---:B------:R-:W-:Y:S01]  /*2750*/  ISETP.GE.OR P4, PT, R241.reuse, UR21, !P4 ;  /* 0x00000015f1007c0c */ /* 0x040fe2000e786670 */
[----:B------:R-:W-:Y:S01]  /*2760*/  CS2R R124, SRZ ;  /* 0x00000000007c7805 */ /* 0x000fe2000001ff00 */
[----:B------:R-:W-:Y:S01]  /*2770*/  SHF.R.S32.HI R20, RZ, 0x1f, R20 ;  /* 0x0000001fff147819 */ /* 0x000fe20000011414 */
[----:B------:R-:W-:Y:S01]  /*2780*/  CS2R R122, SRZ ;  /* 0x00000000007a7805 */ /* 0x000fe2000001ff00 */
[----:B------:R-:W-:Y:S01]  /*2790*/  ISETP.GE.OR P5, PT, R241, UR21, !P5 ;  /* 0x00000015f1007c0c */ /* 0x000fe2000efa6670 */
[----:B------:R-:W-:Y:S01]  /*27a0*/  CS2R R120, SRZ ;  /* 0x0000000000787805 */ /* 0x000fe2000001ff00 */
[----:B------:R-:W-:Y:S01]  /*27b0*/  SHF.R.U32.HI R24, RZ, 0x3, R17 ;  /* 0x00000003ff187819 */ /* 0x000fe20000011611 */
[----:B------:R-:W-:Y:S01]  /*27c0*/  CS2R R118, SRZ ;  /* 0x0000000000767805 */ /* 0x000fe2000001ff00 */
[----:B------:R1:W3:Y:S01]  /*27d0*/  LDSM.16.M88.4 R168, [R230+0x6080] ;  /* 0x00608000e6a8783b */ /* 0x0002e20000000200 */
[----:B------:R-:W-:Y:S01]  /*27e0*/  LEA.HI R20, R20, R13, RZ, 0x2 ;  /* 0x0000000d14147211 */ /* 0x000fe200078f10ff */
[----:B------:R-:W-:Y:S01]  /*27f0*/  CS2R R116, SRZ ;  /* 0x0000000000747805 */ /* 0x000fe2000001ff00 */
[----:B------:R-:W-:Y:S01]  /*2800*/  SEL R17, RZ, 0xffffffff, P2 ;  /* 0xffffffffff117807 */ /* 0x000fe20001000000 */
[----:B------:R1:W4:Y:S01]  /*2810*/  LDSM.16.M88.4 R172, [R230+0x7080] ;  /* 0x00708000e6ac783b */ /* 0x0003220000000200 */
[----:B------:R-:W-:Y:S01]  /*2820*/  LOP3.LUT R20, R20, 0xfffffffc, RZ, 0xc0, !PT ;  /* 0xfffffffc14147812 */ /* 0x000fe200078ec0ff */
[----:B------:R-:W-:Y:S01]  /*2830*/  CS2R R114, SRZ ;  /* 0x0000000000727805 */ /* 0x000fe2000001ff00 */
[----:B------:R-:W-:Y:S01]  /*2840*/  LOP3.LUT R227, R227, R24, RZ, 0x3c, !PT ;  /* 0x00000018e3e37212 */ /* 0x000fe200078e3cff */
[----:B------:R1:W1:Y:S01]  /*2850*/  LDSM.16.M88.4 R176, [R220+0x6080] ;  /* 0x00608000dcb0783b */ /* 0x0002620000000200 */
[----:B------:R-:W-:Y:S01]  /*2860*/  IADD3 R246, R29, UR4, RZ ;  /* 0x000000041df67c10 */ /* 0x000fe2000fffe0ff */
[----:B------:R-:W-:Y:S01]  /*2870*/  IMAD.IADD R13, R13, 0x1, -R20 ;  /* 0x000000010d0d7824 */ /* 0x000fe200078e0a14 */
[----:B------:R-:W-:Y:S01]  /*2880*/  LOP3.LUT R234, R234, 0x8, RZ, 0xc0, !PT ;  /* 0x00000008eaea7812 */ /* 0x000fe200078ec0ff */
[----:B------:R1:W1:Y:S01]  /*2890*/  LDSM.16.M88.4 R184, [R220+0x7080] ;  /* 0x00708000dcb8783b */ /* 0x0002620000000200 */
[----:B------:R-:W-:Y:S01]  /*28a0*/  IMAD R227, R10, 0x200, R227 ;  /* 0x000002000ae37824 */ /* 0x000fe200078e02e3 */
[----:B--2---:R-:W-:Y:S01]  /*28b0*/  IADD3 R2, -R2, UR6, RZ ;  /* 0x0000000602027c10 */ /* 0x004fe2000fffe1ff */
[----:B------:R-:W-:Y:S01]  /*28c0*/  ULDC.64 UR4, c[0x0][0x240] ;  /* 0x0000900000047ab9 */ /* 0x000fe20000000a00 */
[----:B------:R2:W1:Y:S01]  /*28d0*/  LDSM.16.M88.4 R188, [R230+0x8080] ;  /* 0x00808000e6bc783b */ /* 0x0004620000000200 */
[----:B------:R-:W-:Y:S01]  /*28e0*/  IMAD.SHL.U32 R17, R17, 0x2, RZ ;  /* 0x0000000211117824 */ /* 0x000fe200078e00ff */
[----:B------:R-:W-:Y:S01]  /*28f0*/  UIMAD UR4, UR22, UR4, URZ ;  /* 0x00000004160472a4 */ /* 0x000fe2000f8e023f */
[----:B------:R-:W-:Y:S01]  /*2900*/  CS2R R112, SRZ ;  /* 0x0000000000707805 */ /* 0x000fe2000001ff00 */
[----:B------:R2:W1:Y:S01]  /*2910*/  LDSM.16.M88.4 R192, [R230+0x9080] ;  /* 0x00908000e6c0783b */ /* 0x0004620000000200 */
[----:B------:R-:W-:Y:S01]  /*2920*/  CS2R R110, SRZ ;  /* 0x00000000006e7805 */ /* 0x000fe2000001ff00 */
[----:B------:R-:W-:Y:S01]  /*2930*/  LOP3.LUT R14, R17, 0x2, R14, 0xe2, !PT ;  /* 0x00000002110e7812 */ /* 0x000fe200078ee20e */
[----:B------:R-:W-:Y:S01]  /*2940*/  UIMAD UR5, UR23, UR5, UR4 ;  /* 0x00000005170572a4 */ /* 0x000fe2000f8e0204 */
[----:B------:R2:W1:Y:S01]  /*2950*/  LDSM.16.M88.4 R196, [R220+0x8080] ;  /* 0x00808000dcc4783b */ /* 0x0004620000000200 */
[----:B------:R-:W-:Y:S01]  /*2960*/  CS2R R108, SRZ ;  /* 0x00000000006c7805 */ /* 0x000fe2000001ff00 */
[----:B------:R-:W-:Y:S01]  /*2970*/  CS2R R106, SRZ ;  /* 0x00000000006a7805 */ /* 0x000fe2000001ff00 */
[----:B------:R-:W-:Y:S01]  /*2980*/  CS2R R104, SRZ ;  /* 0x0000000000687805 */ /* 0x000fe2000001ff00 */
        /* <DEDUP_REMOVED lines=20> */
[----:B------:R-:W-:Y:S01]  /*2ad0*/  BAR.SYNC.DEFER_BLOCKING 0x0 ;  /* 0x0000000000007b1d */ /* 0x000fe20000010000 */
[----:B------:R-:W-:Y:S01]  /*2ae0*/  CS2R R72, SRZ ;  /* 0x0000000000487805 */ /* 0x000fe2000001ff00 */
[----:B------:R-:W-:Y:S01]  /*2af0*/  CS2R R70, SRZ ;  /* 0x0000000000467805 */ /* 0x000fe2000001ff00 */
[----:B------:R-:W-:Y:S01]  /*2b00*/  CS2R R68, SRZ ;  /* 0x0000000000447805 */ /* 0x000fe2000001ff00 */
[----:B------:R-:W-:Y:S01]  /*2b10*/  CS2R R66, SRZ ;  /* 0x0000000000427805 */ /* 0x000fe2000001ff00 */
[----:B------:R-:W-:Y:S01]  /*2b20*/  CS2R R64, SRZ ;  /* 0x0000000000407805 */ /* 0x000fe2000001ff00 */
[----:B------:R2:W-:Y:S01]  /*2b30*/  STL [R1+0x1c], R2 ;  /* 0x00001c0201007387 */ /* 0x0005e20000100800 */
[----:B------:R-:W-:Y:S01]  /*2b40*/  CS2R R62, SRZ ;  /* 0x00000000003e7805 */ /* 0x000fe2000001ff00 */
[----:B------:R-:W-:Y:S01]  /*2b50*/  CS2R R60, SRZ ;  /* 0x00000000003c7805 */ /* 0x000fe2000001ff00 */
[----:B------:R-:W-:Y:S01]  /*2b60*/  IMAD.SHL.U32 R227, R227, 0x2, RZ ;  /* 0x00000002e3e37824 */ /* 0x000fe200078e00ff */
[----:B------:R-:W-:Y:S01]  /*2b70*/  IADD3 R252, R243, UR5, RZ ;  /* 0x00000005f3fc7c10 */ /* 0x000fe2000fffe0ff */
[----:B------:R-:W-:-:S02]  /*2b80*/  UMOV UR4, URZ ;  /* 0x0000003f00047c82 */ /* 0x000fc40008000000 */
[----:B------:R-:W-:Y:S01]  /*2b90*/  UMOV UR5, 0x1 ;  /* 0x0000000100057882 */ /* 0x000fe20000000000 */
[----:B------:R-:W-:Y:S01]  /*2ba0*/  @!PT LDS RZ, [RZ] ;  /* 0x00000000fffff984 */ /* 0x000fe20000000800 */
[----:B------:R-:W-:Y:S01]  /*2bb0*/  @!PT LDS RZ, [RZ] ;  /* 0x00000000fffff984 */ /* 0x000fe20000000800 */
[----:B------:R-:W-:Y:S01]  /*2bc0*/  @!PT LDS RZ, [RZ] ;  /* 0x00000000fffff984 */ /* 0x000fe20000000800 */
[----:B------:R2:W-:Y:S01]  /*2bd0*/  LDGSTS.E.BYPASS.LTC128B.128 [R238+0x6080], [R22.64], !P4 ;  /* 0x0608000016ee7fae */ /* 0x0005e2000e101d52 */
[----:B------:R-:W-:Y:S01]  /*2be0*/  LOP3.LUT P4, RZ, R19, 0x4, RZ, 0xc0, !PT ;  /* 0x0000000413ff7812 */ /* 0x000fe2000788c0ff */
[----:B------:R-:W-:Y:S02]  /*2bf0*/  IMAD.SHL.U32 R19, R10, 0x10, RZ ;  /* 0x000000100a137824 */ /* 0x000fe400078e00ff */
[----:B------:R2:W-:Y:S01]  /*2c00*/  LDGSTS.E.BYPASS.LTC128B.128 [R238+0x7080], [R22.64+0x40], !P5 ;  /* 0x0708004016ee7fae */ /* 0x0005e2000e901d52 */
[----:B------:R-:W-:Y:S02]  /*2c10*/  ISETP.GE.OR P4, PT, R241, UR21, !P4 ;  /* 0x00000015f1007c0c */ /* 0x000fe4000e786670 */
[----:B------:R-:W-:Y:S01]  /*2c20*/  LOP3.LUT R18, R19, 0x10, RZ, 0xc0, !PT ;  /* 0x0000001013127812 */ /* 0x000fe200078ec0ff */
[----:B------:R-:W-:Y:S01]  /*2c30*/  IMAD.SHL.U32 R19, R16, 0x2, RZ ;  /* 0x0000000210137824 */ /* 0x000fe200078e00ff */
[C---:B------:R-:W-:Y:S01]  /*2c40*/  LOP3.LUT P5, RZ, R9.reuse, 0x4, RZ, 0xc0, !PT ;  /* 0x0000000409ff7812 */ /* 0x040fe200078ac0ff */
[----:B------:R-:W-:Y:S01]  /*2c50*/  IMAD.SHL.U32 R16, R9, 0x40, RZ ;  /* 0x0000004009107824 */ /* 0x000fe200078e00ff */
[----:B------:R-:W-:-:S02]  /*2c60*/  LOP3.LUT R3, R18, 0x8, R3, 0xf8, !PT ;  /* 0x0000000812037812 */ /* 0x000fc400078ef803 */
[C---:B------:R-:W-:Y:S02]  /*2c70*/  @!P3 LEA R18, P2, R12.reuse, c[0x0][0x258], 0x2 ;  /* 0x000096000c12ba11 */ /* 0x040fe400078410ff */
[----:B------:R-:W-:Y:S02]  /*2c80*/  LOP3.LUT R248, R19, 0x2, R248, 0xe2, !PT ;  /* 0x0000000213f87812 */ /* 0x000fe400078ee2f8 */
[----:B------:R-:W-:Y:S01]  /*2c90*/  @!P3 LEA.HI.X R19, R12, c[0x0][0x25c], R11, 0x2, P2 ;  /* 0x000097000c13ba11 */ /* 0x000fe200010f140b */
[----:B------:R-:W-:Y:S01]  /*2ca0*/  @!P3 IMAD.SHL.U32 R11, R236, 0x10, RZ ;  /* 0x00000010ec0bb824 */ /* 0x000fe200078e00ff */
[----:B------:R-:W-:Y:S01]  /*2cb0*/  ISETP.GE.AND P2, PT, R240, c[0x0][0x1fc], PT ;  /* 0x00007f00f0007a0c */ /* 0x000fe20003f46270 */
[----:B------:R2:W-:Y:S01]  /*2cc0*/  LDGSTS.E.BYPASS.LTC128B.128 [R238+0x8080], [R22.64+0x80], !P4 ;  /* 0x0808008016ee7fae */ /* 0x0005e2000e101d52 */
[----:B------:R-:W-:Y:S02]  /*2cd0*/  LOP3.LUT P4, RZ, R9, 0x2, RZ, 0xc0, !PT ;  /* 0x0000000209ff7812 */ /* 0x000fe4000788c0ff */
[----:B------:R-:W-:Y:S01]  /*2ce0*/  SEL R247, RZ, 0x4, P2 ;  /* 0x00000004fff77807 */ /* 0x000fe20001000000 */
[----:B------:R1:W-:Y:S01]  /*2cf0*/  @!P3 LDGSTS.E.BYPASS.LTC128B.128 [R11+0xf080], [R18.64] ;  /* 0x0f080000120bbfae */ /* 0x0003e2000b901d52 */
[----:B------:R-:W-:-:S02]  /*2d00*/  IADD3 R12, P2, R28, UR20, RZ ;  /* 0x000000141c0c7c10 */ /* 0x000fc4000ff5e0ff */
[----:B------:R-:W-:Y:S01]  /*2d10*/  LOP3.LUT R16, R16, 0x1c0, RZ, 0xc0, !PT ;  /* 0x000001c010107812 */ /* 0x000fe200078ec0ff */
[----:B------:R-:W0:Y:S01]  /*2d20*/  LDGDEPBAR ;  /* 0x00000000000079af */ /* 0x000e220000000000 */
[----:B------:R-:W-:Y:S02]  /*2d30*/  IADD3.X R9, R246, UR13, RZ, P2, !PT ;  /* 0x0000000df6097c10 */ /* 0x000fe400097fe4ff */
[----:B------:R-:W-:Y:S01]  /*2d40*/  LEA R10, P2, R12, c[0x0][0x280], 0x2 ;  /* 0x0000a0000c0a7a11 */ /* 0x000fe200078410ff */
[----:B------:R2:W-:Y:S01]  /*2d50*/  LDGSTS.E.BYPASS.LTC128B.128 [R238+0xc080], [R6.64], !P0 ;  /* 0x0c08000006ee7fae */ /* 0x0005e2000c101d52 */
[C---:B------:R-:W-:Y:S01]  /*2d60*/  LOP3.LUT P0, RZ, R13.reuse, 0x2, RZ, 0xc0, !PT ;  /* 0x000000020dff7812 */ /* 0x040fe2000780c0ff */
[----:B------:R-:W-:Y:S01]  /*2d70*/  IMAD.SHL.U32 R13, R13, 0x40, RZ ;  /* 0x000000400d0d7824 */ /* 0x000fe200078e00ff */
[----:B------:R-:W-:Y:S01]  /*2d80*/  SHF.R.U32.HI R15, RZ, 0x3, R16 ;  /* 0x00000003ff0f7819 */ /* 0x000fe20000011610 */
[----:B------:R2:W-:Y:S01]  /*2d90*/  LDGSTS.E.BYPASS.LTC128B.128 [R238+0xd080], [R6.64+0x40], !P6 ;  /* 0x0d08004006ee7fae */ /* 0x0005e2000f101d52 */
[----:B------:R-:W-:-:S02]  /*2da0*/  SEL R0, R0, 0xffffffe0, !P5 ;  /* 0xffffffe000007807 */ /* 0x000fc40006800000 */
[----:B------:R-:W-:Y:S01]  /*2db0*/  LOP3.LUT R13, R13, 0xc0, RZ, 0xc0, !PT ;  /* 0x000000c00d0d7812 */ /* 0x000fe200078ec0ff */
[----:B------:R2:W-:Y:S01]  /*2dc0*/  LDGSTS.E.BYPASS.LTC128B.128 [R238+0xe080], [R6.64+0x80], !P1 ;  /* 0x0e08008006ee7fae */ /* 0x0005e2000c901d52 */
[----:B------:R-:W-:Y:S02]  /*2dd0*/  LOP3.LUT R16, R15, R16, R234, 0x1e, !PT ;  /* 0x000000100f107212 */ /* 0x000fe400078e1eea */
[C---:B------:R-:W-:Y:S02]  /*2de0*/  SEL R222, R231.reuse, 0xfffffff0, !P4 ;  /* 0xfffffff0e7de7807 */ /* 0x040fe40006000000 */
[----:B------:R-:W-:Y:S01]  /*2df0*/  SEL R231, R231, 0xfffffff0, !P0 ;  /* 0xfffffff0e7e77807 */ /* 0x000fe20004000000 */
[----:B------:R-:W-:Y:S01]  /*2e00*/  IMAD.IADD R225, R225, 0x1, R16 ;  /* 0x00000001e1e17824 */ /* 0x000fe200078e0210 */
[----:B------:R-:W-:Y:S02]  /*2e10*/  LOP3.LUT R247, R14, R247, RZ, 0xfc, !PT ;  /* 0x000000f70ef77212 */ /* 0x000fe400078efcff */
[----:B-1----:R-:W-:-:S02]  /*2e20*/  LEA.HI.X R11, R12, c[0x0][0x284], R9, 0x2, P2 ;  /* 0x0000a1000c0b7a11 */ /* 0x002fc400010f1409 */
[----:B------:R-:W-:Y:S02]  /*2e30*/  ISETP.GE.AND P2, PT, R236, 0x10, PT ;  /* 0x00000010ec00780c */ /* 0x000fe40003f46270 */
[----:B------:R-:W-:Y:S02]  /*2e40*/  SHF.R.S32.HI R12, RZ, 0x2, R8 ;  /* 0x00000002ff0c7819 */ /* 0x000fe40000011408 */
[--C-:B------:R-:W-:Y:S02]  /*2e50*/  SHF.R.U32.HI R8, RZ, 0x3, R13.reuse ;  /* 0x00000003ff087819 */ /* 0x100fe4000001160d */
[----:B------:R-:W-:Y:S01]  /*2e60*/  LEA R225, R225, 0x13480, 0x1 ;  /* 0x00013480e1e17811 */ /* 0x000fe200078e08ff */
[C---:B------:R-:W-:Y:S01]  /*2e70*/  IMAD R249, R5.reuse, 0x10, R12 ;  /* 0x0000001005f97824 */ /* 0x040fe200078e020c */
[C---:B------:R-:W-:Y:S01]  /*2e80*/  LOP3.LUT R234, R8.reuse, R13, R234, 0x1e, !PT ;  /* 0x0000000d08ea7212 */ /* 0x040fe200078e1eea */
[----:B------:R-:W-:Y:S01]  /*2e90*/  IMAD R5, R5, 0x200, R226 ;  /* 0x0000020005057824 */ /* 0x000fe200078e02e2 */
[----:B------:R-:W-:Y:S01]  /*2ea0*/  LOP3.LUT R3, R8, R3, R13, 0x1e, !PT ;  /* 0x0000000308037212 */ /* 0x000fe200078e1e0d */
[----:B------:R-:W-:Y:S01]  /*2eb0*/  IMAD R223, R0, 0x2, R225 ;  /* 0x0000000200df7824 */ /* 0x000fe200078e02e1 */
[----:B------:R-:W-:Y:S01]  /*2ec0*/  LOP3.LUT R13, R8, R13, R4, 0x1e, !PT ;  /* 0x0000000d080d7212 */ /* 0x000fe200078e1e04 */
[----:B------:R-:W-:-:S02]  /*2ed0*/  IMAD.IADD R234, R5, 0x1, R234 ;  /* 0x0000000105ea7824 */ /* 0x000fc400078e02ea */
[----:B------:R-:W-:Y:S02]  /*2ee0*/  @!P2 IMAD.SHL.U32 R5, R236, 0x10, RZ ;  /* 0x00000010ec05a824 */ /* 0x000fe400078e00ff */
[----:B------:R-:W-:Y:S02]  /*2ef0*/  IMAD.SHL.U32 R229, R234, 0x2, RZ ;  /* 0x00000002eae57824 */ /* 0x000fe400078e00ff */
[C---:B------:R-:W-:Y:S01]  /*2f00*/  IMAD.IADD R232, R226.reuse, 0x1, R3 ;  /* 0x00000001e2e87824 */ /* 0x040fe200078e0203 */
[----:B------:R2:W-:Y:S01]  /*2f10*/  @!P2 LDGSTS.E.BYPASS.LTC128B.128 [R5+0xf280], [R10.64] ;  /* 0x0f2800000a05afae */ /* 0x0005e2000b901d52 */
[----:B------:R-:W-:Y:S01]  /*2f20*/  IMAD.IADD R226, R226, 0x1, R13 ;  /* 0x00000001e2e27824 */ /* 0x000fe200078e020d */
[----:B------:R-:W-:Y:S01]  /*2f30*/  IADD3 R228, R229, 0xc080, RZ ;  /* 0x0000c080e5e47810 */ /* 0x000fe20007ffe0ff */
[C---:B------:R-:W-:Y:S01]  /*2f40*/  IMAD R224, R222.reuse, 0x2, R225 ;  /* 0x00000002dee07824 */ /* 0x040fe200078e02e1 */
[----:B------:R-:W0:Y:S01]  /*2f50*/  LDGDEPBAR ;  /* 0x00000000000079af */ /* 0x000e220000000000 */
[----:B------:R-:W-:Y:S01]  /*2f60*/  IMAD R222, R222, 0x2, R223 ;  /* 0x00000002dede7824 */ /* 0x000fe200078e02df */
[----:B------:R-:W-:Y:S01]  /*2f70*/  LEA R226, R226, 0x80, 0x1 ;  /* 0x00000080e2e27811 */ /* 0x000fe200078e08ff */
[----:B------:R-:W-:Y:S01]  /*2f80*/  IMAD R0, R0, 0x2, R224 ;  /* 0x0000000200007824 */ /* 0x000fe200078e02e0 */
[----:B------:R-:W0:Y:S01]  /*2f90*/  LDGDEPBAR ;  /* 0x00000000000079af */ /* 0x000e220000000000 */
[----:B------:R-:W-:-:S02]  /*2fa0*/  IMAD R228, R231, 0x2, R228 ;  /* 0x00000002e7e47824 */ /* 0x000fc400078e02e4 */
[----:B---34-:R-:W-:Y:S02]  /*2fb0*/  IMAD.IADD R221, R234, 0x1, R231 ;  /* 0x00000001eadd7824 */ /* 0x018fe400078e02e7 */
.L_x_550:
        /* <DEDUP_REMOVED lines=13> */
[----:B--2---:R-:W-:Y:S01]  /*3090*/  IMAD.SHL.U32 R2, R52, 0x2, RZ ;  /* 0x0000000234027824 */ /* 0x004fe200078e00ff */
        /* <DEDUP_REMOVED lines=35> */
[----:B------:R-:W-:Y:S02]  /*32d0*/  LDSM.16.M88.4 R160, [R220+0x4080] ;  /* 0x00408000dca0783b */ /* 0x000fe40000000200 */
[-C--:B-1----:R-:W-:Y:S08]  /*32e0*/  HMMA.16816.F32.BF16 R4, R36, R40.reuse, R4 ;  /* 0x000000282404723c */ /* 0x082ff00000041804 */
[C---:B------:R-:W-:Y:S08]  /*32f0*/  HMMA.16816.F32.BF16 R8, R44.reuse, R40, R8 ;  /* 0x000000282c08723c */ /* 0x040ff00000041808 */
[-C--:B------:R-:W-:Y:S08]  /*3300*/  HMMA.16816.F32.BF16 R12, R44, R42.reuse, R12 ;  /* 0x0000002a2c0c723c */ /* 0x080ff0000004180c */
[C---:B------:R-:W-:Y:S01]  /*3310*/  HMMA.16816.F32.BF16 R16, R36.reuse, R42, R16 ;  /* 0x0000002a2410723c */ /* 0x040fe20000041810 */
[----:B------:R-:W1:Y:S07]  /*3320*/  LDSM.16.M88.4 R40, [R220+0x3080] ;  /* 0x00308000dc28783b */ /* 0x000e6e0000000200 */
[-C--:B--2---:R-:W-:Y:S08]  /*3330*/  HMMA.16816.F32.BF16 R20, R36, R48.reuse, R20 ;  /* 0x000000302414723c */ /* 0x084ff00000041814 */
[C---:B------:R-:W-:Y:S08]  /*3340*/  HMMA.16816.F32.BF16 R24, R44.reuse, R48, R24 ;  /* 0x000000302c18723c */ /* 0x040ff00000041818 */
[-C--:B------:R-:W-:Y:S01]  /*3350*/  HMMA.16816.F32.BF16 R28, R44, R50.reuse, R28 ;  /* 0x000000322c1c723c */ /* 0x080fe2000004181c */
[----:B------:R-:W-:Y:S07]  /*3360*/  LDSM.16.M88.4 R44, [R230+0x4080] ;  /* 0x00408000e62c783b */ /* 0x000fee0000000200 */
[----:B------:R-:W-:Y:S01]  /*3370*/  HMMA.16816.F32.BF16 R32, R36, R50, R32 ;  /* 0x000000322420723c */ /* 0x000fe20000041820 */
[----:B------:R-:W2:Y:S05]  /*3380*/  LDSM.16.M88.4 R36, [R3+0x8080] ;  /* 0x008080000324783b */ /* 0x000eaa0000000200 */
[----:B------:R-:W4:Y:S02]  /*3390*/  LDSM.16.M88.4 R48, [R3+0x8880] ;  /* 0x008880000330783b */ /* 0x000f240000000200 */
[-C--:B---3--:R-:W-:Y:S08]  /*33a0*/  HMMA.16816.F32.BF16 R4, R52, R56.reuse, R4 ;  /* 0x000000383404723c */ /* 0x088ff00000041804 */
[C---:B------:R-:W-:Y:S08]  /*33b0*/  HMMA.16816.F32.BF16 R8, R156.reuse, R56, R8 ;  /* 0x000000389c08723c */ /* 0x040ff00000041808 */
[-C--:B------:R-:W-:Y:S08]  /*33c0*/  HMMA.16816.F32.BF16 R12, R156, R58.reuse, R12 ;  /* 0x0000003a9c0c723c */ /* 0x080ff0000004180c */
[C---:B------:R-:W-:Y:S01]  /*33d0*/  HMMA.16816.F32.BF16 R16, R52.reuse, R58, R16 ;  /* 0x0000003a3410723c */ /* 0x040fe20000041810 */
[----:B------:R-:W3:Y:S07]  /*33e0*/  LDSM.16.M88.4 R56, [R230+0x5080] ;  /* 0x00508000e638783b */ /* 0x000eee0000000200 */
[-C--:B-1----:R-:W-:Y:S08]  /*33f0*/  HMMA.16816.F32.BF16 R20, R52, R40.reuse, R20 ;  /* 0x000000283414723c */ /* 0x082ff00000041814 */
[C---:B------:R-:W-:Y:S08]  /*3400*/  HMMA.16816.F32.BF16 R24, R156.reuse, R40, R24 ;  /* 0x000000289c18723c */ /* 0x040ff00000041818 */
[-C--:B------:R-:W-:Y:S01]  /*3410*/  HMMA.16816.F32.BF16 R28, R156, R42.reuse, R28 ;  /* 0x0000002a9c1c723c */ /* 0x080fe2000004181c */
[----:B------:R-:W1:Y:S07]  /*3420*/  LDSM.16.M88.4 R156, [R164+0x8080] ;  /* 0x00808000a49c783b */ /* 0x000e6e0000000200 */
[----:B------:R-:W-:Y:S01]  /*3430*/  HMMA.16816.F32.BF16 R32, R52, R42, R32 ;  /* 0x0000002a3420723c */ /* 0x000fe20000041820 */
[----:B------:R-:W5:Y:S05]  /*3440*/  LDSM.16.M88.4 R40, [R2+0x8880] ;  /* 0x008880000228783b */ /* 0x000f6a0000000200 */
[----:B------:R-:W-:Y:S02]  /*3450*/  LDS R2, [R181.X4+0xf080] ;  /* 0x00f08000b5027984 */ /* 0x000fe40000004800 */
[-C--:B--2---:R-:W-:Y:S08]  /*3460*/  HMMA.16816.F32.BF16 R4, R36, R44.reuse, R4 ;  /* 0x0000002c2404723c */ /* 0x084ff00000041804 */
[C---:B----4-:R-:W-:Y:S08]  /*3470*/  HMMA.16816.F32.BF16 R8, R48.reuse, R44, R8 ;  /* 0x0000002c3008723c */ /* 0x050ff00000041808 */
[-C--:B------:R-:W-:Y:S08]  /*3480*/  HMMA.16816.F32.BF16 R12, R48, R46.reuse, R12 ;  /* 0x0000002e300c723c */ /* 0x080ff0000004180c */
[C---:B------:R-:W-:Y:S08]  /*3490*/  HMMA.16816.F32.BF16 R16, R36.reuse, R46, R16 ;  /* 0x0000002e2410723c */ /* 0x040ff00000041810 */
[-C--:B---3--:R-:W-:Y:S08]  /*34a0*/  HMMA.16816.F32.BF16 R20, R36, R56.reuse, R20 ;  /* 0x000000382414723c */ /* 0x088ff00000041814 */
[C---:B------:R-:W-:Y:S01]  /*34b0*/  HMMA.16816.F32.BF16 R24, R48.reuse, R56, R24 ;  /* 0x000000383018723c */ /* 0x040fe20000041818 */
[----:B------:R-:W-:Y:S07]  /*34c0*/  LDS R57, [R181.X4+0xf120] ;  /* 0x00f12000b5397984 */ /* 0x000fee0000004800 */
[-C--:B------:R-:W-:Y:S08]  /*34d0*/  HMMA.16816.F32.BF16 R28, R48, R58.reuse, R28 ;  /* 0x0000003a301c723c */ /* 0x080ff0000004181c */
[----:B------:R-:W-:Y:S01]  /*34e0*/  HMMA.16816.F32.BF16 R32, R36, R58, R32 ;  /* 0x0000003a2420723c */ /* 0x000fe20000041820 */
[----:B------:R-:W2:Y:S05]  /*34f0*/  LDSM.16.M88.4 R36, [R220+0x5080] ;  /* 0x00508000dc24783b */ /* 0x000eaa0000000200 */
[----:B------:R3:W4:Y:S02]  /*3500*/  LDS R59, [R181.X4+0xf0a0] ;  /* 0x00f0a000b53b7984 */ /* 0x0007240000004800 */
[-C--:B-1----:R-:W-:Y:S03]  /*3510*/  HMMA.16816.F32.BF16 R4, R156, R160.reuse, R4 ;  /* 0x000000a09c04723c */ /* 0x082fe60000041804 */
[----:B------:R3:W1:Y:S01]  /*3520*/  LDS R58, [R181.X4+0xf100] ;  /* 0x00f10000b53a7984 */ /* 0x0006620000004800 */
[----:B------:R-:W-:Y:S04]  /*3530*/  DEPBAR.LE SB0, 0x0 ;  /* 0x000080000000791a */ /* 0x000fe80000000000 */
[C---:B-----5:R-:W-:Y:S01]  /*3540*/  HMMA.16816.F32.BF16 R8, R40.reuse, R160, R8 ;  /* 0x000000a02808723c */ /* 0x060fe20000041808 */
[----:B------:R-:W-:Y:S07]  /*3550*/  BAR.SYNC.DEFER_BLOCKING 0x0 ;  /* 0x0000000000007b1d */ /* 0x000fee0000010000 */
[-C--:B------:R-:W-:Y:S08]  /*3560*/  HMMA.16816.F32.BF16 R12, R40, R162.reuse, R12 ;  /* 0x000000a2280c723c */ /* 0x080ff0000004180c */
[C---:B------:R-:W-:Y:S08]  /*3570*/  HMMA.16816.F32.BF16 R16, R156.reuse, R162, R16 ;  /* 0x000000a29c10723c */ /* 0x040ff00000041810 */
[-C--:B--2---:R-:W-:Y:S01]  /*3580*/  HMMA.16816.F32.BF16 R20, R156, R36.reuse, R20 ;  /* 0x000000249c14723c */ /* 0x084fe20000041814 */
[----:B------:R3:W2:Y:S05]  /*3590*/  LDSM.16.M88.4 R164, [R229+0xc080] ;  /* 0x00c08000e5a4783b */ /* 0x0006aa0000000200 */
[----:B------:R3:W1:Y:S02]  /*35a0*/  LDSM.16.M88.4 R52, [R229+0xc880] ;  /* 0x00c88000e534783b */ /* 0x0006640000000200 */
[C---:B------:R-:W-:Y:S03]  /*35b0*/  HMMA.16816.F32.BF16 R24, R40.reuse, R36, R24 ;  /* 0x000000242818723c */ /* 0x040fe60000041818 */
[----:B------:R3:W1:Y:S05]  /*35c0*/  LDSM.16.M88.4 R160, [R228] ;  /* 0x00000000e4a0783b */ /* 0x00066a0000000200 */
[-C--:B------:R-:W-:Y:S01]  /*35d0*/  HMMA.16816.F32.BF16 R28, R40, R38.reuse, R28 ;  /* 0x00000026281c723c */ /* 0x080fe2000004181c */
[----:B------:R3:W1:Y:S07]  /*35e0*/  LDSM.16.M88.4 R180, [R228+0x800] ;  /* 0x00080000e4b4783b */ /* 0x00066e0000000200 */
[----:B------:R-:W-:Y:S01]  /*35f0*/  HMMA.16816.F32.BF16 R32, R156, R38, R32 ;  /* 0x000000269c20723c */ /* 0x000fe20000041820 */
[----:B------:R-:W-:-:S07]  /*3600*/  @P0 BRA `(.L_x_548) ;  /* 0x0000029000000947 */ /* 0x000fce0003800000 */
[C---:B----4-:R-:W-:Y:S01]  /*3610*/  LOP3.LUT P6, RZ, R248.reuse, 0x1, RZ, 0xc0, !PT ;  /* 0x00000001f8ff7812 */ /* 0x050fe200078cc0ff */
[----:B------:R-:W4:Y:S01]  /*3620*/  LDL.64 R46, [R1+0x8] ;  /* 0x00000800012e7983 */ /* 0x000f220000100a00 */
[----:B------:R-:W-:Y:S01]  /*3630*/  LOP3.LUT P5, RZ, R248, 0x2, RZ, 0xc0, !PT ;  /* 0x00000002f8ff7812 */ /* 0x000fe200078ac0ff */
[----:B------:R-:W-:Y:S01]  /*3640*/  USHF.R.S32.HI UR13, URZ, 0x1f, UR16 ;  /* 0x0000001f3f0d7899 */ /* 0x000fe20008011410 */
[----:B------:R-:W-:Y:S01]  /*3650*/  IADD3 R37, R238, 0x6080, RZ ;  /* 0x00006080ee257810 */ /* 0x000fe20007ffe0ff */
[----:B------:R-:W-:Y:S01]  /*3660*/  ULDC.64 UR14, c[0x0][0x178] ;  /* 0x00005e00000e7ab9 */ /* 0x000fe20000000a00 */
[----:B------:R-:W-:Y:S01]  /*3670*/  IMAD.U32 R44, RZ, RZ, UR17 ;  /* 0x00000011ff2c7e24 */ /* 0x000fe2000f8e00ff */
[----:B------:R-:W-:Y:S01]  /*3680*/  UIMAD UR13, UR13, UR14, URZ ;  /* 0x0000000e0d0d72a4 */ /* 0x000fe2000f8e023f */
[----:B------:R-:W-:Y:S01]  /*3690*/  IMAD.SHL.U32 R38, R236, 0x4, RZ ;  /* 0x00000004ec267824 */ /* 0x000fe200078e00ff */
[----:B------:R-:W-:Y:S02]  /*36a0*/  UIMAD.WIDE.U32 UR20, UR16, UR14, URZ ;  /* 0x0000000e101472a5 */ /* 0x000fe4000f8e003f */
[----:B------:R-:W-:Y:S01]  /*36b0*/  @!P3 LEA R44, R44, 0x40, 0x6 ;  /* 0x000000402c2cb811 */ /* 0x000fe200078e30ff */
[----:B------:R-:W-:Y:S02]  /*36c0*/  UIMAD UR13, UR16, UR15, UR13 ;  /* 0x0000000f100d72a4 */ /* 0x000fe4000f8e020d */
[----:B------:R-:W-:Y:S01]  /*36d0*/  UIMAD UR16, UR16, -0x40, UR9 ;  /* 0xffffffc0101078a4 */ /* 0x000fe2000f8e0209 */
[----:B------:R-:W-:Y:S01]  /*36e0*/  IMAD.U32 R3, RZ, RZ, UR20 ;  /* 0x00000014ff037e24 */ /* 0x000fe2000f8e00ff */
[----:B------:R-:W-:Y:S01]  /*36f0*/  UIADD3 UR13, UR21, UR13, URZ ;  /* 0x0000000d150d7290 */ /* 0x000fe2000fffe03f */
[----:B------:R-:W-:Y:S03]  /*3700*/  IMAD.U32 R39, RZ, RZ, UR20 ;  /* 0x00000014ff277e24 */ /* 0x000fe6000f8e00ff */
[----:B------:R-:W-:Y:S01]  /*3710*/  LEA R40, P1, R3, R250, 0x6 ;  /* 0x000000fa03287211 */ /* 0x000fe200078230ff */
[----:B------:R-:W-:Y:S01]  /*3720*/  IMAD.U32 R3, RZ, RZ, UR5 ;  /* 0x00000005ff037e24 */ /* 0x000fe2000f8e00ff */
[C---:B------:R-:W-:Y:S01]  /*3730*/  ISETP.GE.OR P6, PT, R241.reuse, UR16, !P6 ;  /* 0x00000010f1007c0c */ /* 0x040fe2000f7c6670 */
[----:B------:R-:W-:Y:S01]  /*3740*/  IMAD.U32 R36, RZ, RZ, UR13 ;  /* 0x0000000dff247e24 */ /* 0x000fe2000f8e00ff */
[----:B------:R-:W-:Y:S01]  /*3750*/  ISETP.GE.OR P5, PT, R241, UR16, !P5 ;  /* 0x00000010f1007c0c */ /* 0x000fe2000efa6670 */
[----:B------:R-:W-:Y:S01]  /*3760*/  @!P3 IMAD R3, R3, 0x40, R38 ;  /* 0x000000400303b824 */ /* 0x000fe200078e0226 */
[----:B------:R-:W-:Y:S02]  /*3770*/  ISETP.LT.AND P4, PT, R241, UR16, PT ;  /* 0x00000010f1007c0c */ /* 0x000fe4000bf81270 */
[----:B------:R-:W-:Y:S01]  /*3780*/  LEA.HI.X R39, R39, R233, R36, 0x6, P1 ;  /* 0x000000e927277211 */ /* 0x000fe200008f3424 */
[----:B------:R-:W-:Y:S01]  /*3790*/  IMAD.U32 R36, RZ, RZ, UR5 ;  /* 0x00000005ff247e24 */ /* 0x000fe2000f8e00ff */
[----:B------:R-:W-:Y:S03]  /*37a0*/  ISETP.GE.OR P4, PT, R240, c[0x0][0x16c], !P4 ;  /* 0x00005b00f0007a0c */ /* 0x000fe60006786670 */
[----:B------:R-:W-:Y:S01]  /*37b0*/  IMAD R37, R36, 0x3000, R37 ;  /* 0x0000300024257824 */ /* 0x000fe200078e0225 */
[----:B----4-:R-:W-:Y:S02]  /*37c0*/  @!P3 IADD3 R42, P1, R44, R46, RZ ;  /* 0x0000002e2c2ab210 */ /* 0x010fe40007f3e0ff */
[----:B------:R-:W-:Y:S02]  /*37d0*/  LEA R46, P2, R40, c[0x0][0x160], 0x1 ;  /* 0x00005800282e7a11 */ /* 0x000fe400078408ff */
[----:B------:R-:W-:Y:S02]  /*37e0*/  @!P3 LEA.HI.X.SX32 R41, R44, R235, 0x1, P1 ;  /* 0x000000eb2c29b211 */ /* 0x000fe400008f0eff */
[----:B------:R-:W-:Y:S01]  /*37f0*/  LEA.HI.X R47, R40, c[0x0][0x164], R39, 0x1, P2 ;  /* 0x00005900282f7a11 */ /* 0x000fe200010f0c27 */
[----:B------:R-:W-:Y:S01]  /*3800*/  @!P3 IMAD.SHL.U32 R39, R3, 0x4, RZ ;  /* 0x000000040327b824 */ /* 0x000fe200078e00ff */
[C---:B------:R-:W-:Y:S03]  /*3810*/  @!P3 LEA R44, P1, R42.reuse, c[0x0][0x258], 0x2 ;  /* 0x000096002a2cba11 */ /* 0x040fe600078210ff */
[----:B------:R-:W-:Y:S01]  /*3820*/  @!PT LDS RZ, [RZ] ;  /* 0x00000000fffff984 */ /* 0x000fe20000000800 */
[----:B------:R-:W-:Y:S01]  /*3830*/  @!PT LDS RZ, [RZ] ;  /* 0x00000000fffff984 */ /* 0x000fe20000000800 */
[----:B------:R-:W-:Y:S01]  /*3840*/  @!PT LDS RZ, [RZ] ;  /* 0x00000000fffff984 */ /* 0x000fe20000000800 */
[----:B------:R4:W-:Y:S01]  /*3850*/  LDGSTS.E.BYPASS.LTC128B.128 [R37], [R46.64], !P6 ;  /* 0x000000002e257fae */ /* 0x0009e2000f101d52 */
[----:B------:R-:W-:Y:S04]  /*3860*/  @!P3 LEA.HI.X R45, R42, c[0x0][0x25c], R41, 0x2, P1 ;  /* 0x000097002a2dba11 */ /* 0x000fe800008f1429 */
[----:B------:R4:W-:Y:S05]  /*3870*/  LDGSTS.E.BYPASS.LTC128B.128 [R37+0x1000], [R46.64+0x40], !P5 ;  /* 0x010000402e257fae */ /* 0x0009ea000e901d52 */
[----:B------:R4:W-:Y:S05]  /*3880*/  LDGSTS.E.BYPASS.LTC128B.128 [R37+0x2000], [R46.64+0x80], !P4 ;  /* 0x020000802e257fae */ /* 0x0009ea000e101d52 */
[----:B------:R4:W-:Y:S02]  /*3890*/  @!P3 LDGSTS.E.BYPASS.LTC128B.128 [R39+0xf080], [R44.64] ;  /* 0x0f0800002c27bfae */ /* 0x0009e4000b901d52 */
.L_x_548:
[----:B----4-:R-:W4:Y:S01]  /*38a0*/  LDL R3, [R1+0x18] ;  /* 0x0000180001037983 */ /* 0x010f220000100800 */
[----:B------:R-:W-:Y:S01]  /*38b0*/  ULEA UR14, UR17, 0x1, 0x6 ;  /* 0x00000001110e7891 */ /* 0x000fe2000f8e303f */
[----:B------:R-:W-:Y:S01]  /*38c0*/  IMAD.U32 R40, RZ, RZ, UR9 ;  /* 0x00000009ff287e24 */ /* 0x000fe2000f8e00ff */
[----:B------:R-:W-:Y:S01]  /*38d0*/  USHF.L.U32 UR13, UR12, 0x7, URZ ;  /* 0x000000070c0d7899 */ /* 0x000fe2000800063f */
[----:B---3--:R-:W3:Y:S01]  /*38e0*/  LDL R36, [R1+0x1c] ;  /* 0x00001c0001247983 */ /* 0x008ee20000100800 */
[----:B------:R-:W-:Y:S02]  /*38f0*/  UIADD3 UR17, UR17, 0x1, URZ ;  /* 0x0000000111117890 */ /* 0x000fe4000fffe03f */
[----:B------:R-:W-:Y:S01]  /*3900*/  UIADD3 UR13, UR8, UR14, -UR13 ;  /* 0x0000000e080d7290 */ /* 0x000fe2000fffe80d */
[----:B------:R2:W-:Y:S04]  /*3910*/  STL [R1+0x20], R0 ;  /* 0x0000200001007387 */ /* 0x0005e80000100800 */
[----:B------:R-:W0:Y:S01]  /*3920*/  LDGDEPBAR ;  /* 0x00000000000079af */ /* 0x000e220000000000 */
[----:B------:R-:W-:Y:S05]  /*3930*/  IADD3 R40, R249, UR13, -R40 ;  /* 0x0000000df9287c10 */ /* 0x000fea000fffe828 */
[----:B----4-:R-:W-:Y:S05]  /*3940*/  IMAD.IADD R41, R40, 0x1, -R3 ;  /* 0x0000000128297824 */ /* 0x010fea00078e0a03 */
[----:B------:R-:W-:Y:S02]  /*3950*/  IADD3 R40, R41, 0x8, RZ ;  /* 0x0000000829287810 */ /* 0x000fe40007ffe0ff */
[C---:B---3--:R-:W-:Y:S02]  /*3960*/  IMNMX R42, R36.reuse, R41, PT ;  /* 0x00000029242a7217 */ /* 0x048fe40003800200 */
[----:B------:R-:W-:Y:S02]  /*3970*/  IMNMX R40, R36, R40, PT ;  /* 0x0000002824287217 */ /* 0x000fe40003800200 */
[----:B------:R-:W-:Y:S02]  /*3980*/  ISETP.GT.AND P5, PT, R42, RZ, PT ;  /* 0x000000ff2a00720c */ /* 0x000fe40003fa4270 */
[----:B------:R-:W-:Y:S02]  /*3990*/  ISETP.GT.AND P1, PT, R40, 0x1, PT ;  /* 0x000000012800780c */ /* 0x000fe40003f24270 */
[----:B------:R-:W-:Y:S02]  /*39a0*/  FSEL R49, R4, -INF , P5 ;  /* 0xff80000004317808 */ /* 0x000fe40002800000 */
[----:B------:R-:W-:Y:S02]  /*39b0*/  FSEL R44, R7, -INF , P1 ;  /* 0xff800000072c7808 */ /* 0x000fe40000800000 */
[----:B------:R-:W-:Y:S02]  /*39c0*/  ISETP.GT.AND P1, PT, R42, 0x20, PT ;  /* 0x000000202a00780c */ /* 0x000fe40003f24270 */
[----:B------:R-:W-:Y:S01]  /*39d0*/  ISETP.GT.AND P5, PT, R40, 0x20, PT ;  /* 0x000000202800780c */ /* 0x000fe20003fa4270 */
[--C-:B------:R-:W-:Y:S01]  /*39e0*/  FFMA.FTZ R236, R44, c[0x0][0x29c], -R59.reuse ;  /* 0x0000a7002cec7a23 */ /* 0x100fe2000001083b */
[----:B------:R-:W-:Y:S01]  /*39f0*/  FSEL R157, R16, -INF , P1 ;  /* 0xff800000109d7808 */ /* 0x000fe20000800000 */
[--C-:B------:R-:W-:Y:S01]  /*3a00*/  FFMA.FTZ R16, R49, c[0x0][0x29c], -R2.reuse ;  /* 0x0000a70031107a23 */ /* 0x100fe20000010802 */
[----:B------:R-:W-:Y:S02]  /*3a10*/  ISETP.GT.AND P1, PT, R40, 0x21, PT ;  /* 0x000000212800780c */ /* 0x000fe40003f24270 */
[----:B------:R-:W-:Y:S02]  /*3a20*/  ISETP.GT.AND P4, PT, R42, 0x1, PT ;  /* 0x000000012a00780c */ /* 0x000fe40003f84270 */
[----:B------:R-:W-:Y:S02]  /*3a30*/  ISETP.GT.AND P2, PT, R40, RZ, PT ;  /* 0x000000ff2800720c */ /* 0x000fe40003f44270 */
[----:B------:R-:W-:Y:S02]  /*3a40*/  ISETP.GT.AND P6, PT, R42, 0x21, PT ;  /* 0x000000212a00780c */ /* 0x000fe40003fc4270 */
[----:B------:R-:W-:Y:S02]  /*3a50*/  FSEL R18, R18, -INF , P5 ;  /* 0xff80000012127808 */ /* 0x000fe40002800000 */
[----:B------:R-:W-:Y:S02]  /*3a60*/  FSEL R159, R19, -INF , P1 ;  /* 0xff800000139f7808 */ /* 0x000fe40000800000 */
[----:B------:R-:W-:Y:S01]  /*3a70*/  FSEL R3, R5, -INF , P4 ;  /* 0xff80000005037808 */ /* 0x000fe20002000000 */
[--C-:B--2---:R-:W-:Y:S01]  /*3a80*/  FFMA.FTZ R0, R18, c[0x0][0x29c], -R59.reuse ;  /* 0x0000a70012007a23 */ /* 0x104fe2000001083b */
[----:B------:R-:W-:Y:S02]  /*3a90*/  FSEL R46, R6, -INF , P2 ;  /* 0xff800000062e7808 */ /* 0x000fe40001000000 */
[----:B------:R-:W-:Y:S02]  /*3aa0*/  ISETP.GT.AND P4, PT, R42, 0x40, PT ;  /* 0x000000402a00780c */ /* 0x000fe40003f84270 */
[----:B------:R-:W-:Y:S01]  /*3ab0*/  FSEL R51, R17, -INF , P6 ;  /* 0xff80000011337808 */ /* 0x000fe20003000000 */
[--C-:B------:R-:W-:Y:S01]  /*3ac0*/  FFMA.FTZ R4, R46, c[0x0][0x29c], -R59.reuse ;  /* 0x0000a7002e047a23 */ /* 0x100fe2000001083b */
[----:B------:R-:W-:Y:S02]  /*3ad0*/  ISETP.GT.AND P6, PT, R42, 0x60, PT ;  /* 0x000000602a00780c */ /* 0x000fe40003fc4270 */
[----:B------:R-:W-:Y:S01]  /*3ae0*/  ISETP.GT.AND P1, PT, R40, 0x40, PT ;  /* 0x000000402800780c */ /* 0x000fe20003f24270 */
[--C-:B------:R-:W-:Y:S01]  /*3af0*/  FFMA.FTZ R7, R51, c[0x0][0x29c], -R2.reuse ;  /* 0x0000a70033077a23 */ /* 0x100fe20000010802 */
[C---:B------:R-:W-:Y:S02]  /*3b00*/  ISETP.GT.AND P2, PT, R42.reuse, 0x41, PT ;  /* 0x000000412a00780c */ /* 0x040fe40003f44270 */
[----:B------:R-:W-:Y:S02]  /*3b10*/  ISETP.GT.AND P5, PT, R42, 0x61, PT ;  /* 0x000000612a00780c */ /* 0x000fe40003fa4270 */
[C---:B------:R-:W-:Y:S02]  /*3b20*/  IADD3 R42, R41.reuse, 0x28, RZ ;  /* 0x00000028292a7810 */ /* 0x040fe40007ffe0ff */
[----:B------:R-:W-:Y:S02]  /*3b30*/  FSEL R6, R20, -INF , P4 ;  /* 0xff80000014067808 */ /* 0x000fe40002000000 */
[----:B------:R-:W-:Y:S02]  /*3b40*/  FSEL R17, R22, -INF , P1 ;  /* 0xff80000016117808 */ /* 0x000fe40000800000 */
[----:B------:R-:W-:Y:S01]  /*3b50*/  IADD3 R43, R41, 0x20, RZ ;  /* 0x00000020292b7810 */ /* 0x000fe20007ffe0ff */
[--C-:B------:R-:W-:Y:S01]  /*3b60*/  FFMA.FTZ R6, R6, c[0x0][0x29c], -R2.reuse ;  /* 0x0000a70006067a23 */ /* 0x100fe20000010802 */
[C---:B------:R-:W-:Y:S01]  /*3b70*/  ISETP.GT.AND P4, PT, R40.reuse, 0x41, PT ;  /* 0x000000412800780c */ /* 0x040fe20003f84270 */
[----:B------:R-:W-:Y:S01]  /*3b80*/  FFMA.FTZ R20, R17, c[0x0][0x29c], -R59 ;  /* 0x0000a70011147a23 */ /* 0x000fe2000001083b */
[----:B------:R-:W-:Y:S02]  /*3b90*/  FSEL R5, R21, -INF , P2 ;  /* 0xff80000015057808 */ /* 0x000fe40001000000 */
[C---:B------:R-:W-:Y:S02]  /*3ba0*/  ISETP.GT.AND P2, PT, R40.reuse, 0x60, PT ;  /* 0x000000602800780c */ /* 0x040fe40003f44270 */
[----:B------:R-:W-:Y:S01]  /*3bb0*/  ISETP.GT.AND P1, PT, R40, 0x61, PT ;  /* 0x000000612800780c */ /* 0x000fe20003f24270 */
[--C-:B------:R-:W-:Y:S01]  /*3bc0*/  FFMA.FTZ R5, R5, c[0x0][0x29c], -R2.reuse ;  /* 0x0000a70005057a23 */ /* 0x100fe20000010802 */
[C---:B------:R-:W-:Y:S02]  /*3bd0*/  IMNMX R40, R36.reuse, R42, PT ;  /* 0x0000002a24287217 */ /* 0x040fe40003800200 */
[----:B------:R-:W-:Y:S02]  /*3be0*/  IMNMX R41, R36, R43, PT ;  /* 0x0000002b24297217 */ /* 0x000fe40003800200 */
[-C--:B------:R-:W-:Y:S03]  /*3bf0*/  HMMA.16816.F32.BF16 R36, R164, R168.reuse, RZ ;  /* 0x000000a8a424723c */ /* 0x080fe600000418ff */
[----:B------:R-:W-:Y:S02]  /*3c00*/  FSEL R19, R34, -INF , P2 ;  /* 0xff80000022137808 */ /* 0x000fe40001000000 */
[----:B------:R-:W-:Y:S02]  /*3c10*/  FSEL R34, R35, -INF , P1 ;  /* 0xff80000023227808 */ /* 0x000fe40000800000 */
[C---:B------:R-:W-:Y:S02]  /*3c20*/  ISETP.GT.AND P2, PT, R40.reuse, RZ, PT ;  /* 0x000000ff2800720c */ /* 0x040fe40003f44270 */
[----:B------:R-:W-:Y:S03]  /*3c30*/  ISETP.GT.AND P1, PT, R40, 0x1, PT ;  /* 0x000000012800780c */ /* 0x000fe60003f24270 */
[----:B------:R-:W-:Y:S01]  /*3c40*/  FSEL R50, R10, -INF , P2 ;  /* 0xff8000000a327808 */ /* 0x000fe20001000000 */
[----:B------:R-:W-:Y:S01]  /*3c50*/  FFMA.FTZ R10, R157, c[0x0][0x29c], -R2 ;  /* 0x0000a7009d0a7a23 */ /* 0x000fe20000010802 */
[----:B------:R-:W-:Y:S02]  /*3c60*/  FSEL R22, R23, -INF , P4 ;  /* 0xff80000017167808 */ /* 0x000fe40002000000 */
[----:B------:R-:W-:Y:S01]  /*3c70*/  FSEL R33, R33, -INF , P5 ;  /* 0xff80000021217808 */ /* 0x000fe20002800000 */
[--C-:B------:R-:W-:Y:S01]  /*3c80*/  FFMA.FTZ R18, R50, c[0x0][0x29c], -R57.reuse ;  /* 0x0000a70032127a23 */ /* 0x100fe20000010839 */
[C---:B------:R-:W-:Y:S02]  /*3c90*/  ISETP.GT.AND P5, PT, R41.reuse, RZ, PT ;  /* 0x000000ff2900720c */ /* 0x040fe40003fa4270 */
[----:B------:R-:W-:Y:S02]  /*3ca0*/  ISETP.GT.AND P4, PT, R41, 0x1, PT ;  /* 0x000000012900780c */ /* 0x000fe40003f84270 */
[----:B------:R-:W-:Y:S01]  /*3cb0*/  FSEL R48, R11, -INF , P1 ;  /* 0xff8000000b307808 */ /* 0x000fe20000800000 */
[----:B------:R-:W-:Y:S01]  /*3cc0*/  MUFU.EX2 R18, R18 ;  /* 0x0000001200127308 */ /* 0x000fe20000000800 */
[----:B------:R-:W-:Y:S02]  /*3cd0*/  ISETP.GT.AND P2, PT, R41, 0x20, PT ;  /* 0x000000202900780c */ /* 0x000fe40003f44270 */
[----:B------:R-:W-:Y:S01]  /*3ce0*/  ISETP.GT.AND P1, PT, R40, 0x21, PT ;  /* 0x000000212800780c */ /* 0x000fe20003f24270 */
[----:B------:R-:W-:Y:S01]  /*3cf0*/  FFMA.FTZ R17, R48, c[0x0][0x29c], -R57 ;  /* 0x0000a70030117a23 */ /* 0x000fe20000010839 */
[----:B------:R-:W-:Y:S01]  /*3d00*/  FSEL R21, R32, -INF , P6 ;  /* 0xff80000020157808 */ /* 0x000fe20003000000 */
[--C-:B------:R-:W-:Y:S01]  /*3d10*/  FFMA.FTZ R32, R159, c[0x0][0x29c], -R59.reuse ;  /* 0x0000a7009f207a23 */ /* 0x100fe2000001083b */
[----:B------:R-:W-:Y:S01]  /*3d20*/  FSEL R47, R8, -INF , P5 ;  /* 0xff800000082f7808 */ /* 0x000fe20002800000 */
[----:B------:R-:W-:Y:S01]  /*3d30*/  IMAD.MOV.U32 R159, RZ, RZ, R16 ;  /* 0x000000ffff9f7224 */ /* 0x000fe200078e0010 */
[----:B------:R-:W-:Y:S01]  /*3d40*/  FSEL R45, R9, -INF , P4 ;  /* 0xff800000092d7808 */ /* 0x000fe20002000000 */
[--C-:B------:R-:W-:Y:S01]  /*3d50*/  FFMA.FTZ R16, R22, c[0x0][0x29c], -R59.reuse ;  /* 0x0000a70016107a23 */ /* 0x100fe2000001083b */
[----:B------:R-:W-:Y:S01]  /*3d60*/  ISETP.GT.AND P5, PT, R40, 0x20, PT ;  /* 0x000000202800780c */ /* 0x000fe20003fa4270 */
[--C-:B------:R-:W-:Y:S01]  /*3d70*/  FFMA.FTZ R8, R34, c[0x0][0x29c], -R59.reuse ;  /* 0x0000a70022087a23 */ /* 0x100fe2000001083b */
[----:B------:R-:W-:Y:S01]  /*3d80*/  FSEL R9, R12, -INF , P2 ;  /* 0xff8000000c097808 */ /* 0x000fe20001000000 */
[----:B------:R-:W-:Y:S01]  /*3d90*/  FFMA.FTZ R12, R19, c[0x0][0x29c], -R59 ;  /* 0x0000a700130c7a23 */ /* 0x000fe2000001083b */
[----:B------:R-:W-:Y:S01]  /*3da0*/  FSEL R56, R15, -INF , P1 ;  /* 0xff8000000f387808 */ /* 0x000fe20000800000 */
[--C-:B-1----:R-:W-:Y:S01]  /*3db0*/  FFMA.FTZ R35, R45, c[0x0][0x29c], -R58.reuse ;  /* 0x0000a7002d237a23 */ /* 0x102fe2000001083a */
[----:B------:R-:W-:Y:S01]  /*3dc0*/  ISETP.GT.AND P1, PT, R40, 0x40, PT ;  /* 0x000000402800780c */ /* 0x000fe20003f24270 */
[----:B------:R-:W-:Y:S01]  /*3dd0*/  FFMA.FTZ R34, R9, c[0x0][0x29c], -R58 ;  /* 0x0000a70009227a23 */ /* 0x000fe2000001083a */
[C---:B------:R-:W-:Y:S01]  /*3de0*/  ISETP.GT.AND P6, PT, R41.reuse, 0x21, PT ;  /* 0x000000212900780c */ /* 0x040fe20003fc4270 */
[----:B------:R-:W-:Y:S01]  /*3df0*/  MUFU.EX2 R8, R8 ;  /* 0x0000000800087308 */ /* 0x000fe20000000800 */
[C---:B------:R-:W-:Y:S02]  /*3e00*/  ISETP.GT.AND P4, PT, R41.reuse, 0x40, PT ;  /* 0x000000402900780c */ /* 0x040fe40003f84270 */
[----:B------:R-:W-:Y:S02]  /*3e10*/  ISETP.GT.AND P2, PT, R41, 0x41, PT ;  /* 0x000000412900780c */ /* 0x000fe40003f44270 */
[----:B------:R-:W-:Y:S01]  /*3e20*/  FSEL R156, R14, -INF , P5 ;  /* 0xff8000000e9c7808 */ /* 0x000fe20002800000 */
[--C-:B------:R-:W-:Y:S01]  /*3e30*/  FFMA.FTZ R14, R3, c[0x0][0x29c], -R2.reuse ;  /* 0x0000a700030e7a23 */ /* 0x100fe20000010802 */
[----:B------:R-:W-:Y:S01]  /*3e40*/  FSEL R158, R26, -INF , P1 ;  /* 0xff8000001a9e7808 */ /* 0x000fe20000800000 */
[--C-:B------:R-:W-:Y:S01]  /*3e50*/  FFMA.FTZ R3, R21, c[0x0][0x29c], -R2.reuse ;  /* 0x0000a70015037a23 */ /* 0x100fe20000010802 */
[----:B------:R-:W-:Y:S01]  /*3e60*/  FSEL R13, R13, -INF , P6 ;  /* 0xff8000000d0d7808 */ /* 0x000fe20003000000 */
[----:B------:R-:W-:Y:S01]  /*3e70*/  FFMA.FTZ R2, R33, c[0x0][0x29c], -R2 ;  /* 0x0000a70021027a23 */ /* 0x000fe20000010802 */
[----:B------:R-:W-:Y:S01]  /*3e80*/  FSEL R11, R25, -INF , P2 ;  /* 0xff800000190b7808 */ /* 0x000fe20001000000 */
[----:B------:R-:W-:Y:S01]  /*3e90*/  MUFU.EX2 R17, R17 ;  /* 0x0000001100117308 */ /* 0x000fe20000000800 */
[----:B------:R-:W-:Y:S01]  /*3ea0*/  ISETP.GT.AND P2, PT, R40, 0x60, PT ;  /* 0x000000602800780c */ /* 0x000fe20003f44270 */
[--C-:B------:R-:W-:Y:S01]  /*3eb0*/  FFMA.FTZ R33, R13, c[0x0][0x29c], -R58.reuse ;  /* 0x0000a7000d217a23 */ /* 0x100fe2000001083a */
[----:B------:R-:W-:Y:S01]  /*3ec0*/  ISETP.GT.AND P6, PT, R41, 0x60, PT ;  /* 0x000000602900780c */ /* 0x000fe20003fc4270 */
[----:B------:R-:W-:Y:S01]  /*3ed0*/  FFMA.FTZ R22, R11, c[0x0][0x29c], -R58 ;  /* 0x0000a7000b167a23 */ /* 0x000fe2000001083a */
[----:B------:R-:W-:Y:S01]  /*3ee0*/  ISETP.GT.AND P5, PT, R41, 0x61, PT ;  /* 0x000000612900780c */ /* 0x000fe20003fa4270 */
[--C-:B------:R-:W-:Y:S01]  /*3ef0*/  FFMA.FTZ R13, R158, c[0x0][0x29c], -R57.reuse ;  /* 0x0000a7009e0d7a23 */ /* 0x100fe20000010839 */
[----:B------:R-:W-:Y:S01]  /*3f00*/  FSEL R23, R24, -INF , P4 ;  /* 0xff80000018177808 */ /* 0x000fe20002000000 */
[----:B------:R-:W-:Y:S01]  /*3f10*/  IMAD.MOV.U32 R158, RZ, RZ, R10 ;  /* 0x000000ffff9e7224 */ /* 0x000fe200078e000a */
[C---:B------:R-:W-:Y:S01]  /*3f20*/  ISETP.GT.AND P4, PT, R40.reuse, 0x41, PT ;  /* 0x000000412800780c */ /* 0x040fe20003f84270 */
[----:B------:R-:W-:Y:S01]  /*3f30*/  MUFU.EX2 R3, R3 ;  /* 0x0000000300037308 */ /* 0x000fe20000000800 */
[----:B------:R-:W-:Y:S01]  /*3f40*/  ISETP.GT.AND P1, PT, R40, 0x61, PT ;  /* 0x000000612800780c */ /* 0x000fe20003f24270 */
[--C-:B------:R-:W-:Y:S01]  /*3f50*/  FFMA.FTZ R23, R23, c[0x0][0x29c], -R58.reuse ;  /* 0x0000a70017177a23 */ /* 0x100fe2000001083a */
[C---:B------:R-:W-:Y:S02]  /*3f60*/  HMMA.16816.F32.BF16 R40, R52.reuse, R168, RZ ;  /* 0x000000a83428723c */ /* 0x040fe400000418ff */
[----:B------:R-:W-:Y:S02]  /*3f70*/  FSEL R49, R27, -INF , P4 ;  /* 0xff8000001b317808 */ /* 0x000fe40002000000 */
[----:B------:R-:W-:Y:S02]  /*3f80*/  FSEL R157, R30, -INF , P2 ;  /* 0xff8000001e9d7808 */ /* 0x000fe40001000000 */
[----:B------:R-:W-:Y:S01]  /*3f90*/  MOV R59, R4 ;  /* 0x00000004003b7202 */ /* 0x000fe20000000f00 */
[--C-:B------:R-:W-:Y:S01]  /*3fa0*/  FFMA.FTZ R11, R49, c[0x0][0x29c], -R57.reuse ;  /* 0x0000a700310b7a23 */ /* 0x100fe20000010839 */
[-C--:B------:R-:W-:Y:S01]  /*3fb0*/  HMMA.16816.F32.BF16 R24, R52, R170.reuse, RZ ;  /* 0x000000aa3418723c */ /* 0x080fe200000418ff */
[----:B------:R-:W-:Y:S01]  /*3fc0*/  FSEL R21, R28, -INF , P6 ;  /* 0xff8000001c157808 */ /* 0x000fe20003000000 */
[----:B------:R-:W-:Y:S02]  /*3fd0*/  MUFU.EX2 R2, R2 ;  /* 0x0000000200027308 */ /* 0x000fe40000000800 */
[----:B------:R-:W-:Y:S01]  /*3fe0*/  FSEL R15, R29, -INF , P5 ;  /* 0xff8000001d0f7808 */ /* 0x000fe20002800000 */
[--C-:B------:R-:W-:Y:S01]  /*3ff0*/  FFMA.FTZ R4, R47, c[0x0][0x29c], -R58.reuse ;  /* 0x0000a7002f047a23 */ /* 0x100fe2000001083a */
[----:B------:R-:W-:Y:S01]  /*4000*/  FSEL R51, R31, -INF , P1 ;  /* 0xff8000001f337808 */ /* 0x000fe20000800000 */
[--C-:B------:R-:W-:Y:S01]  /*4010*/  FFMA.FTZ R10, R157, c[0x0][0x29c], -R57.reuse ;  /* 0x0000a7009d0a7a23 */ /* 0x100fe20000010839 */
[C---:B------:R-:W-:Y:S04]  /*4020*/  HMMA.16816.F32.BF16 R28, R164.reuse, R170, RZ ;  /* 0x000000aaa41c723c */ /* 0x040fe800000418ff */
[----:B------:R-:W-:Y:S01]  /*4030*/  MOV R157, R59 ;  /* 0x0000003b009d7202 */ /* 0x000fe20000000f00 */
[--C-:B------:R-:W-:Y:S01]  /*4040*/  FFMA.FTZ R9, R51, c[0x0][0x29c], -R57.reuse ;  /* 0x0000a70033097a23 */ /* 0x100fe20000010839 */
[----:B------:R-:W-:Y:S01]  /*4050*/  MUFU.EX2 R22, R22 ;  /* 0x0000001600167308 */ /* 0x000fe20000000800 */
[--C-:B------:R-:W-:Y:S01]  /*4060*/  FFMA.FTZ R21, R21, c[0x0][0x29c], -R58.reuse ;  /* 0x0000a70015157a23 */ /* 0x100fe2000001083a */
[-C--:B------:R-:W-:Y:S01]  /*4070*/  HMMA.16816.F32.BF16 R44, R164, R172.reuse, RZ ;  /* 0x000000aca42c723c */ /* 0x080fe200000418ff */
[----:B------:R-:W-:Y:S03]  /*4080*/  FFMA.FTZ R19, R15, c[0x0][0x29c], -R58 ;  /* 0x0000a7000f137a23 */ /* 0x000fe6000001083a */
[--C-:B------:R-:W-:Y:S02]  /*4090*/  FFMA.FTZ R15, R156, c[0x0][0x29c], -R57.reuse ;  /* 0x0000a7009c0f7a23 */ /* 0x100fe40000010839 */
[----:B------:R-:W-:Y:S02]  /*40a0*/  IMAD.MOV.U32 R156, RZ, RZ, R14 ;  /* 0x000000ffff9c7224 */ /* 0x000fe400078e000e */
[C---:B------:R-:W-:Y:S01]  /*40b0*/  HMMA.16816.F32.BF16 R48, R52.reuse, R172, RZ ;  /* 0x000000ac3430723c */ /* 0x040fe200000418ff */
[----:B------:R-:W-:Y:S03]  /*40c0*/  MUFU.EX2 R19, R19 ;  /* 0x0000001300137308 */ /* 0x000fe60000000800 */
[----:B------:R-:W-:Y:S04]  /*40d0*/  FFMA.FTZ R14, R56, c[0x0][0x29c], -R57 ;  /* 0x0000a700380e7a23 */ /* 0x000fe80000010839 */
[-C--:B------:R-:W-:Y:S03]  /*40e0*/  HMMA.16816.F32.BF16 R52, R52, R174.reuse, RZ ;  /* 0x000000ae3434723c */ /* 0x080fe600000418ff */
[----:B------:R-:W-:Y:S05]  /*40f0*/  MUFU.EX2 R21, R21 ;  /* 0x0000001500157308 */ /* 0x000fea0000000800 */
[----:B------:R-:W-:Y:S05]  /*4100*/  HMMA.16816.F32.BF16 R56, R164, R174, RZ ;  /* 0x000000aea438723c */ /* 0x000fea00000418ff */
[----:B------:R-:W-:Y:S02]  /*4110*/  MUFU.EX2 R4, R4 ;  /* 0x0000000400047308 */ /* 0x000fe40000000800 */
[----:B------:R-:W-:Y:S01]  /*4120*/  MOV R165, R157 ;  /* 0x0000009d00a57202 */ /* 0x000fe20000000f00 */
[-C--:B------:R-:W-:Y:S05]  /*4130*/  HMMA.16816.F32.BF16 R36, R160, R176.reuse, R36 ;  /* 0x000000b0a024723c */ /* 0x080fea0000041824 */
[----:B------:R-:W-:Y:S02]  /*4140*/  IMAD.MOV.U32 R164, RZ, RZ, R158 ;  /* 0x000000ffffa47224 */ /* 0x000fe400078e009e */
[----:B------:R-:W-:Y:S01]  /*4150*/  IMAD.MOV.U32 R167, RZ, RZ, R0 ;  /* 0x000000ffffa77224 */ /* 0x000fe200078e0000 */
[C---:B------:R-:W-:Y:S01]  /*4160*/  HMMA.16816.F32.BF16 R40, R180.reuse, R176, R40 ;  /* 0x000000b0b428723c */ /* 0x040fe20000041828 */
[----:B------:R1:W5:Y:S01]  /*4170*/  LDL.LU R0, [R1+0x20] ;  /* 0x0000200001007983 */ /* 0x0003620000300800 */
[----:B------:R-:W-:Y:S02]  /*4180*/  MUFU.EX2 R35, R35 ;  /* 0x0000002300237308 */ /* 0x000fe40000000800 */
[----:B------:R-:W-:Y:S02]  /*4190*/  IMAD.MOV.U32 R166, RZ, RZ, R236 ;  /* 0x000000ffffa67224 */ /* 0x000fe400078e00ec */
[----:B------:R-:W2:Y:S02]  /*41a0*/  S2R R236, SR_TID.X ;  /* 0x0000000000ec7919 */ /* 0x000ea40000002100 */
[-C--:B------:R-:W-:Y:S04]  /*41b0*/  HMMA.16816.F32.BF16 R24, R180, R178.reuse, R24 ;  /* 0x000000b2b418723c */ /* 0x080fe80000041818 */
[----:B------:R-:W-:Y:S04]  /*41c0*/  MUFU.EX2 R166, R166 ;  /* 0x000000a600a67308 */ /* 0x000fe80000000800 */
[C---:B------:R-:W-:Y:S08]  /*41d0*/  HMMA.16816.F32.BF16 R28, R160.reuse, R178, R28 ;  /* 0x000000b2a01c723c */ /* 0x040ff0000004181c */
[-C--:B------:R-:W-:Y:S08]  /*41e0*/  HMMA.16816.F32.BF16 R44, R160, R184.reuse, R44 ;  /* 0x000000b8a02c723c */ /* 0x080ff0000004182c */
[C---:B------:R-:W-:Y:S08]  /*41f0*/  HMMA.16816.F32.BF16 R48, R180.reuse, R184, R48 ;  /* 0x000000b8b430723c */ /* 0x040ff00000041830 */
[-C--:B------:R-:W-:Y:S07]  /*4200*/  HMMA.16816.F32.BF16 R52, R180, R186.reuse, R52 ;  /* 0x000000bab434723c */ /* 0x080fee0000041834 */
[----:B------:R-:W-:Y:S01]  /*4210*/  IMAD.MOV.U32 R183, RZ, RZ, R156 ;  /* 0x000000ffffb77224 */ /* 0x000fe200078e009c */
[----:B------:R-:W-:Y:S01]  /*4220*/  HMMA.16816.F32.BF16 R56, R160, R186, R56 ;  /* 0x000000baa038723c */ /* 0x000fe20000041838 */
[----:B------:R-:W-:Y:S02]  /*4230*/  LDSM.16.M88.4 R160, [R229+0xd880] ;  /* 0x00d88000e5a0783b */ /* 0x000fe40000000200 */
[----:B------:R-:W3:Y:S01]  /*4240*/  MUFU.EX2 R181, R183 ;  /* 0x000000b700b57308 */ /* 0x000ee20000000800 */
[----:B------:R-:W-:Y:S05]  /*4250*/  MOV R182, R159 ;  /* 0x0000009f00b67202 */ /* 0x000fea0000000f00 */
[----:B------:R-:W4:Y:S04]  /*4260*/  LDSM.16.M88.4 R156, [R229+0xd080] ;  /* 0x00d08000e59c783b */ /* 0x000f280000000200 */
[----:B------:R-:W1:Y:S10]  /*4270*/  MUFU.EX2 R180, R182 ;  /* 0x000000b600b47308 */ /* 0x000e740000000800 */
[----:B------:R-:W1:Y:S10]  /*4280*/  MUFU.EX2 R182, R164 ;  /* 0x000000a400b67308 */ /* 0x000e740000000800 */
[----:B------:R-:W-:Y:S10]  /*4290*/  MUFU.EX2 R183, R165 ;  /* 0x000000a500b77308 */ /* 0x000ff40000000800 */
[----:B------:R-:W-:Y:S01]  /*42a0*/  MUFU.EX2 R165, R167 ;  /* 0x000000a700a57308 */ /* 0x000fe20000000800 */
[-C--:B----4-:R-:W-:Y:S09]  /*42b0*/  HMMA.16816.F32.BF16 R36, R156, R188.reuse, R36 ;  /* 0x000000bc9c24723c */ /* 0x090ff20000041824 */
[----:B------:R-:W-:Y:S01]  /*42c0*/  MUFU.EX2 R167, R20 ;  /* 0x0000001400a77308 */ /* 0x000fe20000000800 */
        /* <DEDUP_REMOVED lines=8> */
[----:B------:R-:W4:Y:S07]  /*4350*/  LDSM.16.M88.4 R156, [R228+0x1000] ;  /* 0x00100000e49c783b */ /* 0x000f2e0000000200 */
[-C--:B----4-:R-:W-:Y:S08]  /*4360*/  HMMA.16816.F32.BF16 R36, R156, R196.reuse, R36 ;  /* 0x000000c49c24723c */ /* 0x090ff00000041824 */
        /* <DEDUP_REMOVED lines=26> */
[----:B------:R-:W4:Y:S01]  /*4510*/  LDS R160, [R249.X4+0xf280] ;  /* 0x00f28000f9a07984 */ /* 0x000f220000004800 */
[----:B------:R-:W1:Y:S06]  /*4520*/  MUFU.EX2 R161, R7 ;  /* 0x0000000700a17308 */ /* 0x000e6c0000000800 */
[----:B------:R-:W-:Y:S01]  /*4530*/  HMMA.16816.F32.BF16 R56, R156, R218, R56 ;  /* 0x000000da9c38723c */ /* 0x000fe20000041838 */
[----:B------:R-:W1:Y:S03]  /*4540*/  LDS R156, [R249.X4+0xf2a0] ;  /* 0x00f2a000f99c7984 */ /* 0x000e660000004800 */
[----:B------:R2:W-:Y:S10]  /*4550*/  MUFU.EX2 R159, R23 ;  /* 0x00000017009f7308 */ /* 0x0005f40000000800 */
[----:B------:R3:W-:Y:S10]  /*4560*/  MUFU.EX2 R157, R34 ;  /* 0x00000022009d7308 */ /* 0x0007f40000000800 */
[----:B------:R-:W1:Y:S01]  /*4570*/  MUFU.EX2 R162, R6 ;  /* 0x0000000600a27308 */ /* 0x000e620000000800 */
[--C-:B----4-:R-:W-:Y:S09]  /*4580*/  FADD.FTZ R37, R37, -R160.reuse ;  /* 0x800000a025257221 */ /* 0x110ff20000010000 */
[----:B------:R-:W4:Y:S01]  /*4590*/  MUFU.EX2 R163, R5 ;  /* 0x0000000500a37308 */ /* 0x000f220000000800 */
[--C-:B--2---:R-:W-:Y:S02]  /*45a0*/  FADD.FTZ R23, R36, -R160.reuse ;  /* 0x800000a024177221 */ /* 0x104fe40000010000 */
[--C-:B------:R-:W-:Y:S02]  /*45b0*/  FADD.FTZ R28, R28, -R160.reuse ;  /* 0x800000a01c1c7221 */ /* 0x100fe40000010000 */
[C---:B---3--:R-:W-:Y:S02]  /*45c0*/  FMUL.FTZ R34, R181.reuse, R37 ;  /* 0x00000025b5227220 */ /* 0x048fe40000410000 */
[----:B-1----:R-:W-:Y:S01]  /*45d0*/  FMUL.FTZ R23, R180, R23 ;  /* 0x00000017b4177220 */ /* 0x002fe20000410000 */
[----:B------:R-:W-:Y:S01]  /*45e0*/  F2FP.BF16.PACK_AB R180, R181, R180 ;  /* 0x000000b4b5b4723e */ /* 0x000fe200000010ff */
[--C-:B------:R-:W-:Y:S01]  /*45f0*/  FADD.FTZ R29, R29, -R160.reuse ;  /* 0x800000a01d1d7221 */ /* 0x100fe20000010000 */
[----:B------:R-:W1:Y:S01]  /*4600*/  LDS R181, [R249.X4+0xf300] ;  /* 0x00f30000f9b57984 */ /* 0x000e620000004800 */
[----:B------:R-:W2:Y:S01]  /*4610*/  MUFU.EX2 R6, R32 ;  /* 0x0000002000067308 */ /* 0x000ea20000000800 */
[--C-:B------:R-:W-:Y:S02]  /*4620*/  FADD.FTZ R56, R56, -R160.reuse ;  /* 0x800000a038387221 */ /* 0x100fe40000010000 */
[----:B------:R-:W-:Y:S02]  /*4630*/  FADD.FTZ R57, R57, -R160 ;  /* 0x800000a039397221 */ /* 0x000fe40000010000 */
[--C-:B------:R-:W-:Y:S02]  /*4640*/  FADD.FTZ R30, R30, -R156.reuse ;  /* 0x8000009c1e1e7221 */ /* 0x100fe40000010000 */
[----:B------:R-:W-:Y:S02]  /*4650*/  FADD.FTZ R31, R31, -R156 ;  /* 0x8000009c1f1f7221 */ /* 0x000fe40000010000 */
[--C-:B------:R-:W-:Y:S01]  /*4660*/  FADD.FTZ R44, R44, -R160.reuse ;  /* 0x800000a02c2c7221 */ /* 0x100fe20000010000 */
[----:B------:R-:W3:Y:S01]  /*4670*/  MUFU.EX2 R7, R16 ;  /* 0x0000001000077308 */ /* 0x000ee20000000800 */
[----:B------:R-:W-:Y:S02]  /*4680*/  FADD.FTZ R45, R45, -R160 ;  /* 0x800000a02d2d7221 */ /* 0x000fe40000010000 */
[----:B------:R-:W-:Y:S01]  /*4690*/  FMUL.FTZ R28, R182, R28 ;  /* 0x0000001cb61c7220 */ /* 0x000fe20000410000 */
[C---:B------:R-:W-:Y:S01]  /*46a0*/  F2FP.BF16.PACK_AB R182, R161.reuse, R182 ;  /* 0x000000b6a1b6723e */ /* 0x040fe200000010ff */
[----:B------:R-:W-:Y:S01]  /*46b0*/  FMUL.FTZ R29, R161, R29 ;  /* 0x0000001da11d7220 */ /* 0x000fe20000410000 */
[----:B------:R-:W-:Y:S01]  /*46c0*/  F2FP.BF16.PACK_AB R161, R34, R23 ;  /* 0x0000001722a1723e */ /* 0x000fe200000010ff */
[----:B------:R-:W-:Y:S01]  /*46d0*/  FMUL.FTZ R56, R3, R56 ;  /* 0x0000003803387220 */ /* 0x000fe20000410000 */
[C---:B------:R-:W-:Y:S01]  /*46e0*/  F2FP.BF16.PACK_AB R3, R2.reuse, R3 ;  /* 0x000000030203723e */ /* 0x040fe200000010ff */
[----:B------:R-:W-:Y:S01]  /*46f0*/  FMUL.FTZ R57, R2, R57 ;  /* 0x0000003902397220 */ /* 0x000fe20000410000 */
[----:B------:R-:W3:Y:S01]  /*4700*/  MUFU.EX2 R5, R12 ;  /* 0x0000000c00057308 */ /* 0x000ee20000000800 */
[----:B------:R-:W-:Y:S01]  /*4710*/  FMUL.FTZ R30, R165, R30 ;  /* 0x0000001ea51e7220 */ /* 0x000fe20000410000 */
[----:B------:R-:W-:Y:S01]  /*4720*/  F2FP.BF16.PACK_AB R28, R29, R28 ;  /* 0x0000001c1d1c723e */ /* 0x000fe200000010ff */
[----:B------:R-:W-:Y:S01]  /*4730*/  FMUL.FTZ R44, R162, R44 ;  /* 0x0000002ca22c7220 */ /* 0x000fe20000410000 */
[----:B----4-:R-:W-:Y:S01]  /*4740*/  F2FP.BF16.PACK_AB R162, R163, R162 ;  /* 0x000000a2a3a2723e */ /* 0x010fe200000010ff */
[----:B--2---:R-:W-:Y:S01]  /*4750*/  FMUL.FTZ R31, R6, R31 ;  /* 0x0000001f061f7220 */ /* 0x004fe20000410000 */
[----:B------:R-:W-:Y:S01]  /*4760*/  F2FP.BF16.PACK_AB R56, R57, R56 ;  /* 0x000000383938723e */ /* 0x000fe200000010ff */
[----:B------:R-:W-:Y:S01]  /*4770*/  FMUL.FTZ R45, R163, R45 ;  /* 0x0000002da32d7220 */ /* 0x000fe20000410000 */
[----:B------:R-:W-:Y:S01]  /*4780*/  F2FP.BF16.PACK_AB R2, R166, R183 ;  /* 0x000000b7a602723e */ /* 0x000fe200000010ff */
[--C-:B------:R-:W-:Y:S01]  /*4790*/  FADD.FTZ R160, R38, -R156.reuse ;  /* 0x8000009c26a07221 */ /* 0x100fe20000010000 */
[----:B------:R-:W2:Y:S01]  /*47a0*/  MUFU.EX2 R158, R33 ;  /* 0x00000021009e7308 */ /* 0x000ea20000000800 */
[----:B------:R-:W-:Y:S01]  /*47b0*/  F2FP.BF16.PACK_AB R30, R31, R30 ;  /* 0x0000001e1f1e723e */ /* 0x000fe200000010ff */
[--C-:B------:R-:W-:Y:S01]  /*47c0*/  FADD.FTZ R46, R46, -R156.reuse ;  /* 0x8000009c2e2e7221 */ /* 0x100fe20000010000 */
[----:B------:R-:W-:Y:S01]  /*47d0*/  F2FP.BF16.PACK_AB R44, R45, R44 ;  /* 0x0000002c2d2c723e */ /* 0x000fe200000010ff */
[--C-:B------:R-:W-:Y:S01]  /*47e0*/  FADD.FTZ R45, R39, -R156.reuse ;  /* 0x8000009c272d7221 */ /* 0x100fe20000010000 */
[----:B------:R-:W4:Y:S01]  /*47f0*/  LDS R31, [R249.X4+0xf320] ;  /* 0x00f32000f91f7984 */ /* 0x000f220000004800 */
[--C-:B------:R-:W-:Y:S02]  /*4800*/  FADD.FTZ R47, R47, -R156.reuse ;  /* 0x8000009c2f2f7221 */ /* 0x100fe40000010000 */
[----:B------:R-:W-:Y:S01]  /*4810*/  FMUL.FTZ R45, R166, R45 ;  /* 0x0000002da62d7220 */ /* 0x000fe20000410000 */
[----:B------:R-:W-:Y:S01]  /*4820*/  STS [R239+0xf480], R180 ;  /* 0x00f480b4ef007388 */ /* 0x000fe20000000800 */
[----:B------:R-:W-:Y:S01]  /*4830*/  MUFU.EX2 R29, R15 ;  /* 0x0000000f001d7308 */ /* 0x000fe20000000800 */
[--C-:B-1----:R-:W-:Y:S02]  /*4840*/  FADD.FTZ R48, R48, -R181.reuse ;  /* 0x800000b530307221 */ /* 0x102fe40000010000 */
[--C-:B------:R-:W-:Y:S01]  /*4850*/  FADD.FTZ R49, R49, -R181.reuse ;  /* 0x800000b531317221 */ /* 0x100fe20000010000 */
[----:B------:R1:W-:Y:S01]  /*4860*/  STS [R239+0xf880], R2 ;  /* 0x00f88002ef007388 */ /* 0x0003e20000000800 */
[----:B------:R-:W-:Y:S02]  /*4870*/  FMUL.FTZ R46, R167, R46 ;  /* 0x0000002ea72e7220 */ /* 0x000fe40000410000 */
[----:B------:R-:W-:Y:S01]  /*4880*/  FMUL.FTZ R49, R22, R49 ;  /* 0x0000003116317220 */ /* 0x000fe20000410000 */
[----:B------:R-:W-:Y:S01]  /*4890*/  STS [R237], R182 ;  /* 0x000000b6ed007388 */ /* 0x000fe20000000800 */
[----:B------:R-:W-:Y:S01]  /*48a0*/  FMUL.FTZ R160, R183, R160 ;  /* 0x000000a0b7a07220 */ /* 0x000fe20000410000 */
[----:B------:R-:W-:Y:S01]  /*48b0*/  MUFU.EX2 R57, R10 ;  /* 0x0000000a00397308 */ /* 0x000fe20000000800 */
[--C-:B------:R-:W-:Y:S01]  /*48c0*/  FADD.FTZ R58, R58, -R156.reuse ;  /* 0x8000009c3a3a7221 */ /* 0x100fe20000010000 */
[----:B------:R-:W-:Y:S01]  /*48d0*/  F2FP.BF16.PACK_AB R183, R6, R165 ;  /* 0x000000a506b7723e */ /* 0x000fe200000010ff */
[----:B---3--:R-:W-:Y:S01]  /*48e0*/  FMUL.FTZ R47, R7, R47 ;  /* 0x0000002f072f7220 */ /* 0x008fe20000410000 */
[----:B------:R-:W-:Y:S01]  /*48f0*/  F2FP.BF16.PACK_AB R160, R45, R160 ;  /* 0x000000a02da0723e */ /* 0x000fe200000010ff */
[----:B------:R-:W-:Y:S01]  /*4900*/  FADD.FTZ R59, R59, -R156 ;  /* 0x8000009c3b3b7221 */ /* 0x000fe20000010000 */
[----:B------:R-:W-:Y:S01]  /*4910*/  F2FP.BF16.PACK_AB R6, R7, R167 ;  /* 0x000000a70706723e */ /* 0x000fe200000010ff */
[----:B------:R-:W-:Y:S01]  /*4920*/  FMUL.FTZ R48, R159, R48 ;  /* 0x000000309f307220 */ /* 0x000fe20000410000 */
[----:B------:R-:W-:Y:S01]  /*4930*/  F2FP.BF16.PACK_AB R46, R47, R46 ;  /* 0x0000002e2f2e723e */ /* 0x000fe200000010ff */
[--C-:B------:R-:W-:Y:S01]  /*4940*/  FADD.FTZ R24, R24, -R181.reuse ;  /* 0x800000b518187221 */ /* 0x100fe20000010000 */
[----:B------:R3:W1:Y:S01]  /*4950*/  MUFU.EX2 R163, R14 ;  /* 0x0000000e00a37308 */ /* 0x0006620000000800 */
[--C-:B------:R-:W-:Y:S01]  /*4960*/  FADD.FTZ R25, R25, -R181.reuse ;  /* 0x800000b519197221 */ /* 0x100fe20000010000 */
[----:B------:R-:W-:Y:S01]  /*4970*/  STS [R237+0x400], R183 ;  /* 0x000400b7ed007388 */ /* 0x000fe20000000800 */
[----:B------:R-:W-:Y:S01]  /*4980*/  FMUL.FTZ R58, R5, R58 ;  /* 0x0000003a053a7220 */ /* 0x000fe20000410000 */
[----:B------:R-:W-:Y:S01]  /*4990*/  F2FP.BF16.PACK_AB R159, R22, R159 ;  /* 0x0000009f169f723e */ /* 0x000fe200000010ff */
[----:B------:R-:W-:Y:S02]  /*49a0*/  FMUL.FTZ R59, R8, R59 ;  /* 0x0000003b083b7220 */ /* 0x000fe40000410000 */
[--C-:B------:R-:W-:Y:S02]  /*49b0*/  FADD.FTZ R45, R40, -R181.reuse ;  /* 0x800000b5282d7221 */ /* 0x100fe40000010000 */
[--C-:B------:R-:W-:Y:S01]  /*49c0*/  FADD.FTZ R40, R41, -R181.reuse ;  /* 0x800000b529287221 */ /* 0x100fe20000010000 */
[----:B------:R-:W-:Y:S01]  /*49d0*/  MUFU.EX2 R156, R13 ;  /* 0x0000000d009c7308 */ /* 0x000fe20000000800 */
[----:B------:R-:W-:Y:S01]  /*49e0*/  FMUL.FTZ R24, R157, R24 ;  /* 0x000000189d187220 */ /* 0x000fe20000410000 */
[C---:B--2---:R-:W-:Y:S01]  /*49f0*/  F2FP.BF16.PACK_AB R157, R158.reuse, R157 ;  /* 0x0000009d9e9d723e */ /* 0x044fe200000010ff */
[----:B------:R-:W-:Y:S01]  /*4a00*/  FMUL.FTZ R25, R158, R25 ;  /* 0x000000199e197220 */ /* 0x000fe20000410000 */
[----:B------:R-:W-:Y:S01]  /*4a10*/  F2FP.BF16.PACK_AB R58, R59, R58 ;  /* 0x0000003a3b3a723e */ /* 0x000fe200000010ff */
[--C-:B------:R-:W-:Y:S01]  /*4a20*/  FADD.FTZ R52, R52, -R181.reuse ;  /* 0x800000b534347221 */ /* 0x100fe20000010000 */
[----:B------:R-:W-:Y:S01]  /*4a30*/  F2FP.BF16.PACK_AB R41, R35, R4 ;  /* 0x000000042329723e */ /* 0x000fe200000010ff */
[----:B------:R-:W-:Y:S01]  /*4a40*/  FADD.FTZ R158, R53, -R181 ;  /* 0x800000b5359e7221 */ /* 0x000fe20000010000 */
[----:B------:R-:W-:Y:S01]  /*4a50*/  F2FP.BF16.PACK_AB R181, R49, R48 ;  /* 0x0000003031b5723e */ /* 0x000fe200000010ff */
[----:B------:R-:W-:Y:S01]  /*4a60*/  FMUL.FTZ R52, R21, R52 ;  /* 0x0000003415347220 */ /* 0x000fe20000410000 */
[----:B------:R-:W-:Y:S01]  /*4a70*/  F2FP.BF16.PACK_AB R48, R17, R18 ;  /* 0x000000121130723e */ /* 0x000fe200000010ff */
[----:B------:R-:W2:Y:S01]  /*4a80*/  MUFU.EX2 R47, R11 ;  /* 0x0000000b002f7308 */ /* 0x000ea20000000800 */
[C---:B------:R-:W-:Y:S01]  /*4a90*/  FMUL.FTZ R59, R19.reuse, R158 ;  /* 0x0000009e133b7220 */ /* 0x040fe20000410000 */
[----:B------:R-:W-:Y:S01]  /*4aa0*/  STS [R239+0x10480], R41 ;  /* 0x01048029ef007388 */ /* 0x000fe20000000800 */
[----:B---3--:R-:W-:Y:S01]  /*4ab0*/  F2FP.BF16.PACK_AB R14, R8, R5 ;  /* 0x00000005080e723e */ /* 0x008fe200000010ff */
[----:B------:R-:W-:Y:S01]  /*4ac0*/  FMUL.FTZ R45, R4, R45 ;  /* 0x0000002d042d7220 */ /* 0x000fe20000410000 */
[----:B------:R-:W-:Y:S01]  /*4ad0*/  F2FP.BF16.PACK_AB R53, R19, R21 ;  /* 0x000000151335723e */ /* 0x000fe200000010ff */
[----:B------:R3:W-:Y:S01]  /*4ae0*/  STS [R239+0x10880], R48 ;  /* 0x01088030ef007388 */ /* 0x0007e20000000800 */
[----:B------:R-:W-:Y:S01]  /*4af0*/  F2FP.BF16.PACK_AB R10, R59, R52 ;  /* 0x000000343b0a723e */ /* 0x000fe200000010ff */
[--C-:B----4-:R-:W-:Y:S01]  /*4b00*/  FADD.FTZ R26, R26, -R31.reuse ;  /* 0x8000001f1a1a7221 */ /* 0x110fe20000010000 */
[----:B-1----:R-:W-:Y:S01]  /*4b10*/  F2FP.BF16.PACK_AB R52, R163, R29 ;  /* 0x0000001da334723e */ /* 0x002fe200000010ff */
[----:B------:R-:W3:Y:S01]  /*4b20*/  MUFU.EX2 R158, R9 ;  /* 0x00000009009e7308 */ /* 0x000ee20000000800 */
[----:B------:R-:W-:Y:S01]  /*4b30*/  STS [R237+0x1000], R157 ;  /* 0x0010009ded007388 */ /* 0x000fe20000000800 */
[----:B------:R-:W-:Y:S01]  /*4b40*/  F2FP.BF16.PACK_AB R24, R25, R24 ;  /* 0x000000181918723e */ /* 0x000fe200000010ff */
[--C-:B------:R-:W-:Y:S02]  /*4b50*/  FADD.FTZ R25, R42, -R31.reuse ;  /* 0x8000001f2a197221 */ /* 0x100fe40000010000 */
[----:B------:R1:W-:Y:S01]  /*4b60*/  STS [R237+0x1400], R52 ;  /* 0x00140034ed007388 */ /* 0x0003e20000000800 */
[--C-:B------:R-:W-:Y:S02]  /*4b70*/  FADD.FTZ R42, R43, -R31.reuse ;  /* 0x8000001f2b2a7221 */ /* 0x100fe40000010000 */
[----:B------:R-:W-:Y:S01]  /*4b80*/  FMUL.FTZ R25, R18, R25 ;  /* 0x0000001912197220 */ /* 0x000fe20000410000 */
[----:B------:R-:W-:Y:S01]  /*4b90*/  STS [R239+0x11480], R162 ;  /* 0x011480a2ef007388 */ /* 0x000fe20000000800 */
[----:B------:R-:W-:Y:S02]  /*4ba0*/  FMUL.FTZ R40, R35, R40 ;  /* 0x0000002823287220 */ /* 0x000fe40000410000 */
[----:B------:R-:W-:Y:S01]  /*4bb0*/  FMUL.FTZ R42, R17, R42 ;  /* 0x0000002a112a7220 */ /* 0x000fe20000410000 */
[----:B------:R-:W-:Y:S01]  /*4bc0*/  STS [R239+0x11880], R6 ;  /* 0x01188006ef007388 */ /* 0x000fe20000000800 */
[----:B--2---:R-:W-:Y:S01]  /*4bd0*/  F2FP.BF16.PACK_AB R2, R47, R156 ;  /* 0x0000009c2f02723e */ /* 0x004fe200000010ff */
[----:B------:R-:W-:Y:S01]  /*4be0*/  FMUL.FTZ R26, R29, R26 ;  /* 0x0000001a1d1a7220 */ /* 0x000fe20000410000 */
[----:B------:R-:W-:Y:S01]  /*4bf0*/  F2FP.BF16.PACK_AB R40, R40, R45 ;  /* 0x0000002d2828723e */ /* 0x000fe200000010ff */
[----:B------:R2:W-:Y:S01]  /*4c00*/  STS [R237+0x2000], R3 ;  /* 0x00200003ed007388 */ /* 0x0005e20000000800 */
[----:B------:R-:W-:Y:S01]  /*4c10*/  F2FP.BF16.PACK_AB R42, R42, R25 ;  /* 0x000000192a2a723e */ /* 0x000fe200000010ff */
[--C-:B------:R-:W-:Y:S02]  /*4c20*/  FADD.FTZ R54, R54, -R31.reuse ;  /* 0x8000001f36367221 */ /* 0x100fe40000010000 */
[----:B------:R-:W-:Y:S01]  /*4c30*/  STS [R237+0x2400], R14 ;  /* 0x0024000eed007388 */ /* 0x000fe20000000800 */
[--C-:B------:R-:W-:Y:S01]  /*4c40*/  FADD.FTZ R55, R55, -R31.reuse ;  /* 0x8000001f37377221 */ /* 0x100fe20000010000 */
[C---:B---3--:R-:W-:Y:S02]  /*4c50*/  F2FP.BF16.PACK_AB R48, R158.reuse, R57 ;  /* 0x000000399e30723e */ /* 0x048fe400000010ff */
[----:B------:R-:W-:Y:S01]  /*4c60*/  STS [R239+0x12480], R159 ;  /* 0x0124809fef007388 */ /* 0x000fe20000000800 */
[----:B------:R-:W-:Y:S02]  /*4c70*/  FMUL.FTZ R54, R57, R54 ;  /* 0x0000003639367220 */ /* 0x000fe40000410000 */
[----:B------:R-:W-:Y:S01]  /*4c80*/  FMUL.FTZ R55, R158, R55 ;  /* 0x000000379e377220 */ /* 0x000fe20000410000 */
[----:B------:R3:W-:Y:S01]  /*4c90*/  STS [R239+0x12880], R2 ;  /* 0x01288002ef007388 */ /* 0x0007e20000000800 */
[--C-:B-1----:R-:W-:Y:S03]  /*4ca0*/  FADD.FTZ R52, R27, -R31.reuse ;  /* 0x8000001f1b347221 */ /* 0x102fe60000010000 */
[----:B------:R-:W-:Y:S01]  /*4cb0*/  STS [R237+0x3000], R53 ;  /* 0x00300035ed007388 */ /* 0x000fe20000000800 */
[----:B------:R-:W-:Y:S01]  /*4cc0*/  FMUL.FTZ R163, R163, R52 ;  /* 0x00000034a3a37220 */ /* 0x000fe20000410000 */
[----:B------:R-:W-:Y:S02]  /*4cd0*/  F2FP.BF16.PACK_AB R180, R55, R54 ;  /* 0x0000003637b4723e */ /* 0x000fe400000010ff */
[----:B------:R-:W-:Y:S02]  /*4ce0*/  STS [R237+0x3400], R48 ;  /* 0x00340030ed007388 */ /* 0x000fe40000000800 */
[----:B------:R-:W-:Y:S02]  /*4cf0*/  F2FP.BF16.PACK_AB R52, R163, R26 ;  /* 0x0000001aa334723e */ /* 0x000fe400000010ff */
[----:B------:R-:W-:Y:S01]  /*4d00*/  BAR.SYNC.DEFER_BLOCKING 0x0 ;  /* 0x0000000000007b1d */ /* 0x000fe20000010000 */
[--C-:B--2---:R-:W-:Y:S04]  /*4d10*/  FADD.FTZ R3, R50, -R31.reuse ;  /* 0x8000001f32037221 */ /* 0x104fe80000010000 */
[----:B------:R-:W-:Y:S02]  /*4d20*/  FMUL.FTZ R3, R156, R3 ;  /* 0x000000039c037220 */ /* 0x000fe40000410000 */
[----:B---3--:R-:W-:Y:S04]  /*4d30*/  FADD.FTZ R2, R51, -R31 ;  /* 0x8000001f33027221 */ /* 0x008fe80000010000 */
[----:B------:R-:W-:Y:S01]  /*4d40*/  FMUL.FTZ R2, R47, R2 ;  /* 0x000000022f027220 */ /* 0x000fe20000410000 */
[----:B------:R1:W-:Y:S04]  /*4d50*/  STS [R239+0x13880], R160 ;  /* 0x013880a0ef007388 */ /* 0x0003e80000000800 */
[----:B------:R-:W-:Y:S04]  /*4d60*/  STS [R239+0x13480], R161 ;  /* 0x013480a1ef007388 */ /* 0x000fe80000000800 */
[----:B------:R-:W-:Y:S04]  /*4d70*/  STS [R237+0x4000], R28 ;  /* 0x0040001ced007388 */ /* 0x000fe80000000800 */
[----:B------:R-:W-:Y:S04]  /*4d80*/  STS [R237+0x4400], R30 ;  /* 0x0044001eed007388 */ /* 0x000fe80000000800 */
[----:B------:R-:W-:Y:S04]  /*4d90*/  STS [R239+0x14480], R40 ;  /* 0x01448028ef007388 */ /* 0x000fe80000000800 */
[----:B------:R-:W-:Y:S04]  /*4da0*/  STS [R239+0x14880], R42 ;  /* 0x0148802aef007388 */ /* 0x000fe80000000800 */
[----:B------:R-:W-:Y:S01]  /*4db0*/  STS [R237+0x5000], R24 ;  /* 0x00500018ed007388 */ /* 0x000fe20000000800 */
[----:B-1----:R-:W-:Y:S01]  /*4dc0*/  F2FP.BF16.PACK_AB R160, R2, R3 ;  /* 0x0000000302a0723e */ /* 0x002fe200000010ff */
[----:B------:R-:W-:Y:S02]  /*4dd0*/  IMAD.SHL.U32 R2, R232, 0x2, RZ ;  /* 0x00000002e8027824 */ /* 0x000fe400078e00ff */
        /* <DEDUP_REMOVED lines=90> */
[----:B------:R-:W2:Y:S01]  /*5380*/  LDL.64 R32, [R1+0x10] ;  /* 0x0000100001207983 */ /* 0x000ea20000100a00 */
[C---:B------:R-:W-:Y:S01]  /*5390*/  LOP3.LUT P4, RZ, R247.reuse, 0x2, RZ, 0xc0, !PT ;  /* 0x00000002f7ff7812 */ /* 0x040fe2000788c0ff */
[----:B------:R-:W-:Y:S01]  /*53a0*/  USHF.R.S32.HI UR13, URZ, 0x1f, UR17 ;  /* 0x0000001f3f0d7899 */ /* 0x000fe20008011411 */
[----:B------:R-:W-:Y:S01]  /*53b0*/  LOP3.LUT P2, RZ, R247, 0x4, RZ, 0xc0, !PT ;  /* 0x00000004f7ff7812 */ /* 0x000fe2000784c0ff */
[----:B------:R-:W3:Y:S01]  /*53c0*/  LDL.64 R36, [R1] ;  /* 0x0000000001247983 */ /* 0x000ee20000100a00 */
[----:B------:R-:W-:Y:S02]  /*53d0*/  ULDC.64 UR14, c[0x0][0x208] ;  /* 0x00008200000e7ab9 */ /* 0x000fe40000000a00 */
[----:B------:R-:W-:Y:S02]  /*53e0*/  UIMAD UR13, UR13, UR14, URZ ;  /* 0x0000000e0d0d72a4 */ /* 0x000fe4000f8e023f */
[----:B------:R-:W-:Y:S02]  /*53f0*/  UIMAD.WIDE.U32 UR20, UR17, UR14, URZ ;  /* 0x0000000e111472a5 */ /* 0x000fe4000f8e003f */
[----:B------:R-:W-:Y:S02]  /*5400*/  UIMAD UR13, UR17, UR15, UR13 ;  /* 0x0000000f110d72a4 */ /* 0x000fe4000f8e020d */
[----:B------:R-:W-:Y:S02]  /*5410*/  USHF.L.U32 UR14, UR17, 0x6, URZ ;  /* 0x00000006110e7899 */ /* 0x000fe4000800063f */
[----:B------:R-:W-:Y:S01]  /*5420*/  UIADD3 UR13, UR21, UR13, URZ ;  /* 0x0000000d150d7290 */ /* 0x000fe2000fffe03f */
[----:B------:R-:W-:Y:S02]  /*5430*/  IMAD.U32 R7, RZ, RZ, UR20 ;  /* 0x00000014ff077e24 */ /* 0x000fe4000f8e00ff */
[----:B------:R-:W-:Y:S03]  /*5440*/  IMAD.U32 R5, RZ, RZ, UR20 ;  /* 0x00000014ff057e24 */ /* 0x000fe6000f8e00ff */
[----:B------:R-:W-:Y:S01]  /*5450*/  LEA R6, P1, R7, R244, 0x6 ;  /* 0x000000f407067211 */ /* 0x000fe200078230ff */
[----:B------:R-:W-:Y:S01]  /*5460*/  IMAD.U32 R4, RZ, RZ, UR13 ;  /* 0x0000000dff047e24 */ /* 0x000fe2000f8e00ff */
[----:B------:R-:W-:Y:S06]  /*5470*/  UIADD3 UR13, -UR14, UR9, URZ ;  /* 0x000000090e0d7290 */ /* 0x000fec000fffe13f */
[C---:B------:R-:W-:Y:S02]  /*5480*/  ISETP.GE.OR P5, PT, R241.reuse, UR13, !P5 ;  /* 0x0000000df1007c0c */ /* 0x040fe4000efa6670 */
[C---:B------:R-:W-:Y:S02]  /*5490*/  ISETP.GE.OR P4, PT, R241.reuse, UR13, !P4 ;  /* 0x0000000df1007c0c */ /* 0x040fe4000e786670 */
[----:B------:R-:W-:Y:S02]  /*54a0*/  ISETP.GE.OR P2, PT, R241, UR13, !P2 ;  /* 0x0000000df1007c0c */ /* 0x000fe4000d746670 */
[----:B---3--:R-:W-:Y:S02]  /*54b0*/  IADD3 R7, P0, R36, UR14, RZ ;  /* 0x0000000e24077c10 */ /* 0x008fe4000ff1e0ff */
[----:B--2---:R-:W-:Y:S01]  /*54c0*/  LEA.HI.X R9, R5, R33, R4, 0x6, P1 ;  /* 0x0000002105097211 */ /* 0x004fe200008f3404 */
[----:B------:R-:W-:Y:S01]  /*54d0*/  IMAD.U32 R5, RZ, RZ, UR14 ;  /* 0x0000000eff057e24 */ /* 0x000fe2000f8e00ff */
[C---:B------:R-:W-:Y:S04]  /*54e0*/  LEA R8, P1, R6.reuse, c[0x0][0x1f0], 0x1 ;  /* 0x00007c0006087a11 */ /* 0x040fe800078208ff */
        /* <DEDUP_REMOVED lines=9> */
[----:B------:R-:W-:Y:S03]  /*5580*/  @!P3 IMAD.SHL.U32 R4, R236, 0x10, RZ ;  /* 0x00000010ec04b824 */ /* 0x000fe600078e00ff */
[----:B------:R1:W-:Y:S04]  /*5590*/  LDGSTS.E.BYPASS.LTC128B.128 [R238+0xe080], [R8.64+0x80], !P2 ;  /* 0x0e08008008ee7fae */ /* 0x0003e8000d101d52 */
[----:B------:R1:W-:Y:S02]  /*55a0*/  @!P3 LDGSTS.E.BYPASS.LTC128B.128 [R4+0xf280], [R10.64] ;  /* 0x0f2800000a04bfae */ /* 0x0003e4000b901d52 */
.L_x_549:
[-C--:B-12-4-:R-:W-:Y:S01]  /*55b0*/  HMMA.16816.F32.BF16 R4, R40, R2.reuse, RZ ;  /* 0x000000022804723c */ /* 0x096fe200000418ff */
[----:B------:R-:W-:Y:S01]  /*55c0*/  LDSM.16.M88.4 R28, [R223] ;  /* 0x00000000df1c783b */ /* 0x000fe20000000200 */
[----:B------:R-:W-:Y:S02]  /*55d0*/  UIMAD UR6, UR6, 0x1800, URZ ;  /* 0x00001800060678a4 */ /* 0x000fe4000f8e023f */
[----:B------:R-:W-:Y:S01]  /*55e0*/  UISETP.GE.AND UP0, UPT, UR17, UR7, UPT ;  /* 0x000000071100728c */ /* 0x000fe2000bf06270 */
[----:B------:R-:W-:Y:S01]  /*55f0*/  LDSM.16.M88.4 R32, [R223+0x1000] ;  /* 0x00100000df20783b */ /* 0x000fe20000000200 */
[----:B------:R-:W-:Y:S02]  /*5600*/  UIADD3 UR13, UR4, 0x1, URZ ;  /* 0x00000001040d7890 */ /* 0x000fe4000fffe03f */
[C---:B------:R-:W-:Y:S01]  /*5610*/  HMMA.16816.F32.BF16 R8, R24.reuse, R2, RZ ;  /* 0x000000021808723c */ /* 0x040fe200000418ff */
[----:B------:R-:W1:Y:S01]  /*5620*/  LDSM.16.MT88.2 R2, [R226+0x800] ;  /* 0x00080000e202783b */ /* 0x000e620000004100 */
[----:B------:R-:W-:Y:S02]  /*5630*/  UISETP.GE.AND UP2, UPT, UR4, 0x1, UPT ;  /* 0x000000010400788c */ /* 0x000fe4000bf46270 */
        /* <DEDUP_REMOVED lines=48> */
[----:B------:R-:W1:Y:S07]  /*5940*/  LDSM.16.MT88.2 R156, [R226+0x3800] ;  /* 0x00380000e29c783b */ /* 0x000e6e0000004100 */
[-C--:B---3--:R-:W-:Y:S01]  /*5950*/  HMMA.16816.F32.BF16 R20, R52, R28.reuse, R20 ;  /* 0x0000001c3414723c */ /* 0x088fe20000041814 */
[----:B-----5:R-:W-:Y:S07]  /*5960*/  LDSM.16.M88.4 R52, [R0+0x2000] ;  /* 0x002000000034783b */ /* 0x020fee0000000200 */
        /* <DEDUP_REMOVED lines=15> */
[-C--:B------:R-:W-:Y:S08]  /*5a60*/  HMMA.16816.F32.BF16 R12, R48, R156.reuse, R12 ;  /* 0x0000009c300c723c */ /* 0x080ff0000004180c */
[C---:B------:R-:W-:Y:S08]  /*5a70*/  HMMA.16816.F32.BF16 R16, R40.reuse, R156, R16 ;  /* 0x0000009c2810723c */ /* 0x040ff00000041810 */
[-C--:B---3--:R-:W-:Y:S08]  /*5a80*/  HMMA.16816.F32.BF16 R20, R40, R28.reuse, R20 ;  /* 0x0000001c2814723c */ /* 0x088ff00000041814 */
[----:B------:R-:W-:Y:S07]  /*5a90*/  HMMA.16816.F32.BF16 R24, R48, R28, R24 ;  /* 0x0000001c3018723c */ /* 0x000fee0000041818 */
[----:B------:R-:W-:Y:S01]  /*5aa0*/  IADD3 R29, P0, R242, UR6, RZ ;  /* 0x00000006f21d7c10 */ /* 0x000fe2000ff1e0ff */
[-C--:B----4-:R-:W-:Y:S08]  /*5ab0*/  HMMA.16816.F32.BF16 R4, R52, R30.reuse, R4 ;  /* 0x0000001e3404723c */ /* 0x090ff00000041804 */
[C---:B------:R-:W-:Y:S07]  /*5ac0*/  HMMA.16816.F32.BF16 R8, R56.reuse, R30, R8 ;  /* 0x0000001e3808723c */ /* 0x040fee0000041808 */
[----:B------:R-:W-:Y:S01]  /*5ad0*/  IMAD.U32 R31, RZ, RZ, UR6 ;  /* 0x00000006ff1f7e24 */ /* 0x000fe2000f8e00ff */
[-C--:B------:R-:W-:Y:S01]  /*5ae0*/  HMMA.16816.F32.BF16 R12, R56, R38.reuse, R12 ;  /* 0x00000026380c723c */ /* 0x080fe2000004180c */
[----:B------:R-:W-:Y:S03]  /*5af0*/  UIADD3 UR6, UR5, 0x1, URZ ;  /* 0x0000000105067890 */ /* 0x000fe6000fffe03f */
[----:B------:R-:W-:Y:S01]  /*5b00*/  LEA.HI.X.SX32 R28, R31, R252, 0x1, P0 ;  /* 0x000000fc1f1c7211 */ /* 0x000fe200000f0eff */
[----:B------:R-:W-:Y:S01]  /*5b10*/  USEL UR5, UR6, URZ, !UP1 ;  /* 0x0000003f06057287 */ /* 0x000fe2000c800000 */
        /* <DEDUP_REMOVED lines=151> */
.L_x_547:
[----:B------:R-:W-:Y:S01]  /*6490*/  USHF.L.U32 UR6, UR12, 0x7, URZ ;  /* 0x000000070c067899 */ /* 0x000fe2000800063f */
[----:B------:R-:W-:Y:S05]  /*64a0*/  @P1 BRA `(.L_x_551) ;  /* 0x000012a000001947 */ /* 0x000fea0003800000 */
[----:B------:R-:W-:Y:S01]  /*64b0*/  SHF.R.S32.HI R3, RZ, 0x1f, R236 ;  /* 0x0000001fff037819 */ /* 0x000fe200000114ec */
[----:B------:R-:W-:Y:S01]  /*64c0*/  BAR.SYNC.DEFER_BLOCKING 0x1, 0x100 ;  /* 0x0044000000007b1d */ /* 0x000fe20000010000 */
[----:B------:R-:W-:Y:S02]  /*64d0*/  F2FP.BF16.PACK_AB R60, R61, R60 ;  /* 0x0000003c3d3c723e */ /* 0x000fe400000010ff */
[----:B-----5:R-:W-:-:S02]  /*64e0*/  LEA.HI R0, R3, R236, RZ, 0x2 ;  /* 0x000000ec03007211 */ /* 0x020fc400078f10ff */
[----:B------:R-:W-:Y:S01]  /*64f0*/  LEA.HI R4, R3, R236, RZ, 0x5 ;  /* 0x000000ec03047211 */ /* 0x000fe200078f28ff */
[----:B------:R-:W-:Y:S01]  /*6500*/  ULDC.64 UR4, c[0x0][0x358] ;  /* 0x0000d60000047ab9 */ /* 0x000fe20000000a00 */
[--C-:B------:R-:W-:Y:S01]  /*6510*/  SHF.R.S32.HI R5, RZ, 0x2, R0.reuse ;  /* 0x00000002ff057819 */ /* 0x100fe20000011400 */
[----:B------:R-:W-:Y:S01]  /*6520*/  UISETP.NE.U32.AND UP1, UPT, URZ, UR4, UPT ;  /* 0x000000043f00728c */ /* 0x000fe2000bf25070 */
[----:B------:R-:W-:Y:S01]  /*6530*/  SHF.R.S32.HI R2, RZ, 0x1f, R0 ;  /* 0x0000001fff027819 */ /* 0x000fe20000011400 */
[----:B------:R-:W-:Y:S01]  /*6540*/  UMOV UR7, 0x4 ;  /* 0x0000000400077882 */ /* 0x000fe20000000000 */
[--C-:B------:R-:W-:Y:S01]  /*6550*/  SHF.R.S32.HI R6, RZ, 0x5, R4.reuse ;  /* 0x00000005ff067819 */ /* 0x100fe20000011404 */
[----:B------:R-:W-:Y:S01]  /*6560*/  UISETP.NE.AND.EX UP1, UPT, URZ, UR5, UPT, UP1 ;  /* 0x000000053f00728c */ /* 0x000fe2000bf25310 */
[----:B------:R-:W-:Y:S02]  /*6570*/  LEA.HI R2, R2, R5, RZ, 0x3 ;  /* 0x0000000502027211 */ /* 0x000fe400078f18ff */
[----:B------:R-:W-:Y:S01]  /*6580*/  SHF.R.S32.HI R9, RZ, 0x1f, R4 ;  /* 0x0000001fff097819 */ /* 0x000fe20000011404 */
[----:B------:R-:W-:Y:S01]  /*6590*/  ULDC.64 UR4, c[0x0][0x358] ;  /* 0x0000d60000047ab9 */ /* 0x000fe20000000a00 */
[----:B------:R-:W-:Y:S01]  /*65a0*/  LOP3.LUT R2, R2, 0xfffffff8, RZ, 0xc0, !PT ;  /* 0xfffffff802027812 */ /* 0x000fe200078ec0ff */
[----:B------:R-:W-:Y:S01]  /*65b0*/  UIMAD.WIDE UR4, UR10, UR7, UR4 ;  /* 0x000000070a0472a5 */ /* 0x000fe2000f8e0204 */
[----:B------:R-:W-:-:S02]  /*65c0*/  LEA.HI R9, R9, R6, RZ, 0x2 ;  /* 0x0000000609097211 */ /* 0x000fc400078f10ff */
[----:B------:R-:W-:Y:S01]  /*65d0*/  LOP3.LUT R11, R0, 0xfffffffc, RZ, 0xc0, !PT ;  /* 0xfffffffc000b7812 */ /* 0x000fe200078ec0ff */
[----:B------:R-:W-:Y:S01]  /*65e0*/  IMAD.IADD R2, R5, 0x1, -R2 ;  /* 0x0000000105027824 */ /* 0x000fe200078e0a02 */
[----:B------:R-:W-:Y:S02]  /*65f0*/  LEA.HI R8, R3, R236, RZ, 0x7 ;  /* 0x000000ec03087211 */ /* 0x000fe400078f38ff */
[----:B------:R-:W-:Y:S01]  /*6600*/  LOP3.LUT R9, R9, 0x7ffffc, RZ, 0xc0, !PT ;  /* 0x007ffffc09097812 */ /* 0x000fe200078ec0ff */
[----:B------:R-:W-:Y:S01]  /*6610*/  IMAD.IADD R0, R236, 0x1, -R11 ;  /* 0x00000001ec007824 */ /* 0x000fe200078e0a0b */
[----:B------:R-:W-:Y:S02]  /*6620*/  LEA.HI R4, R2, R2, RZ, 0x1 ;  /* 0x0000000202047211 */ /* 0x000fe400078f08ff */
[----:B------:R-:W-:Y:S01]  /*6630*/  SHF.R.U32.HI R8, RZ, 0x4, R8 ;  /* 0x00000004ff087819 */ /* 0x000fe20000011608 */
[----:B------:R-:W-:Y:S01]  /*6640*/  IMAD.IADD R9, R6, 0x1, -R9 ;  /* 0x0000000106097824 */ /* 0x000fe200078e0a09 */
[----:B------:R-:W-:-:S02]  /*6650*/  SHF.R.S32.HI R7, RZ, 0x1, R4 ;  /* 0x00000001ff077819 */ /* 0x000fc40000011404 */
[----:B------:R-:W-:Y:S02]  /*6660*/  LOP3.LUT R11, R4, 0x3fffffe, RZ, 0xc0, !PT ;  /* 0x03fffffe040b7812 */ /* 0x000fe400078ec0ff */
[C---:B------:R-:W-:Y:S01]  /*6670*/  LOP3.LUT P0, RZ, R7.reuse, 0x2, RZ, 0xc0, !PT ;  /* 0x0000000207ff7812 */ /* 0x040fe2000780c0ff */
[----:B------:R-:W-:Y:S01]  /*6680*/  IMAD.SHL.U32 R10, R7, 0x40, RZ ;  /* 0x00000040070a7824 */ /* 0x000fe200078e00ff */
[----:B------:R-:W-:Y:S01]  /*6690*/  F2FP.BF16.PACK_AB R62, R63, R62 ;  /* 0x0000003e3f3e723e */ /* 0x000fe200000010ff */
[----:B------:R-:W-:Y:S01]  /*66a0*/  IMAD.IADD R11, R2, 0x1, -R11 ;  /* 0x00000001020b7824 */ /* 0x000fe200078e0a0b */
[----:B------:R-:W-:Y:S01]  /*66b0*/  F2FP.BF16.PACK_AB R72, R73, R72 ;  /* 0x000000484948723e */ /* 0x000fe200000010ff */
[----:B------:R-:W-:Y:S01]  /*66c0*/  IMAD R2, R9, 0x100, R0 ;  /* 0x0000010009027824 */ /* 0x000fe200078e0200 */
[----:B------:R-:W-:Y:S01]  /*66d0*/  LOP3.LUT R13, R10, 0xc0, RZ, 0xc0, !PT ;  /* 0x000000c00a0d7812 */ /* 0x000fe200078ec0ff */
[----:B------:R-:W-:Y:S01]  /*66e0*/  IMAD.U32 R10, RZ, RZ, UR4 ;  /* 0x00000004ff0a7e24 */ /* 0x000fe2000f8e00ff */
[----:B------:R-:W-:Y:S01]  /*66f0*/  F2FP.BF16.PACK_AB R74, R75, R74 ;  /* 0x0000004a4b4a723e */ /* 0x000fe200000010ff */
[----:B------:R-:W-:Y:S01]  /*6700*/  IMAD R2, R11, 0x10, R2 ;  /* 0x000000100b027824 */ /* 0x000fe200078e0202 */
[----:B------:R-:W-:Y:S01]  /*6710*/  LOP3.LUT R8, R13, 0x8, R8, 0xf8, !PT ;  /* 0x000000080d087812 */ /* 0x000fe200078ef808 */
[----:B------:R-:W-:Y:S01]  /*6720*/  IMAD.U32 R11, RZ, RZ, UR5 ;  /* 0x00000005ff0b7e24 */ /* 0x000fe2000f8e00ff */
[----:B------:R-:W-:Y:S01]  /*6730*/  SHF.R.U32.HI R13, RZ, 0x3, R13 ;  /* 0x00000003ff0d7819 */ /* 0x000fe2000001160d */
[----:B------:R-:W-:Y:S01]  /*6740*/  ULDC.64 UR4, c[0x0][0x360] ;  /* 0x0000d80000047ab9 */ /* 0x000fe20000000a00 */
[----:B------:R-:W-:-:S02]  /*6750*/  F2FP.BF16.PACK_AB R64, R65, R64 ;  /* 0x000000404140723e */ /* 0x000fc400000010ff */
[----:B------:R-:W-:Y:S02]  /*6760*/  LOP3.LUT R13, R8, R13, RZ, 0x3c, !PT ;  /* 0x0000000d080d7212 */ /* 0x000fe400078e3cff */
[----:B------:R-:W-:Y:S02]  /*6770*/  F2FP.BF16.PACK_AB R66, R67, R66 ;  /* 0x000000424342723e */ /* 0x000fe400000010ff */
[----:B------:R-:W-:Y:S01]  /*6780*/  F2FP.BF16.PACK_AB R68, R69, R68 ;  /* 0x000000444544723e */ /* 0x000fe200000010ff */
[----:B------:R-:W-:Y:S01]  /*6790*/  IMAD.U32 R2, R2, 0x2, R13 ;  /* 0x0000000202027824 */ /* 0x000fe200078e000d */
[----:B------:R-:W-:Y:S02]  /*67a0*/  F2FP.BF16.PACK_AB R70, R71, R70 ;  /* 0x000000464746723e */ /* 0x000fe400000010ff */
[----:B------:R-:W-:Y:S01]  /*67b0*/  F2FP.BF16.PACK_AB R76, R77, R76 ;  /* 0x0000004c4d4c723e */ /* 0x000fe200000010ff */
[----:B------:R-:W-:Y:S01]  /*67c0*/  IMAD.SHL.U32 R7, R2, 0x2, RZ ;  /* 0x0000000202077824 */ /* 0x000fe200078e00ff */
[----:B------:R-:W-:-:S02]  /*67d0*/  F2FP.BF16.PACK_AB R78, R79, R78 ;  /* 0x0000004e4f4e723e */ /* 0x000fc400000010ff */
[----:B------:R-:W-:Y:S02]  /*67e0*/  F2FP.BF16.PACK_AB R88, R89, R88 ;  /* 0x000000585958723e */ /* 0x000fe400000010ff */
[C---:B------:R-:W-:Y:S01]  /*67f0*/  IADD3 R9, R7.reuse, 0x20, RZ ;  /* 0x0000002007097810 */ /* 0x040fe20007ffe0ff */
[----:B------:R1:W-:Y:S01]  /*6800*/  STS [R7+0x6080], R60 ;  /* 0x0060803c07007388 */ /* 0x0003e20000000800 */
[----:B------:R-:W-:Y:S02]  /*6810*/  @P0 IADD3 R9, R7, -0x20, RZ ;  /* 0xffffffe007090810 */ /* 0x000fe40007ffe0ff */
        /* <DEDUP_REMOVED lines=56> */
[----:B------:R-:W-:-:S03]  /*6ba0*/  PLOP3.LUT P1, PT, PT, PT, UP1, 0x80, 0x0 ;  /* 0x000000000000781c */ /* 0x000fc60003f2f018 */
        /* <DEDUP_REMOVED lines=29> */
[----:B------:R-:W-:-:S04]  /*6d80*/  UISETP.NE.U32.AND UP0, UPT, URZ, UR4, UPT ;  /* 0x000000043f00728c */ /* 0x000fc8000bf05070 */
[----:B------:R-:W-:Y:S01]  /*6d90*/  UISETP.NE.AND.EX UP0, UPT, URZ, UR5, UPT, UP0 ;  /* 0x000000053f00728c */ /* 0x000fe2000bf05300 */
[----:B------:R-:W2:Y:S02]  /*6da0*/  @P1 LDG.E R4, [R10.64] ;  /* 0x000000120a041981 */ /* 0x000ea4000c1e1900 */
[----:B------:R-:W-:-:S03]  /*6db0*/  ULDC.64 UR4, c[0x0][0x360] ;  /* 0x0000d80000047ab9 */ /* 0x000fc60000000a00 */
[----:B------:R-:W-:-:S05]  /*6dc0*/  PLOP3.LUT P0, PT, PT, PT, UP0, 0x80, 0x0 ;  /* 0x000000000000781c */ /* 0x000fca0003f0f008 */
[----:B------:R-:W-:Y:S01]  /*6dd0*/  @UP0 UIMAD.WIDE UR4, UR10, UR7, UR4 ;  /* 0x000000070a0402a5 */ /* 0x000fe2000f8e0204 */
[----:B------:R-:W-:-:S05]  /*6de0*/  IMAD.MOV.U32 R2, RZ, RZ, c[0x0][0x2f0] ;  /* 0x0000bc00ff027624 */ /* 0x000fca00078e00ff */
[----:B------:R-:W-:Y:S02]  /*6df0*/  IMAD.U32 R12, RZ, RZ, UR4 ;  /* 0x00000004ff0c7e24 */ /* 0x000fe4000f8e00ff */
[----:B------:R-:W-:-:S05]  /*6e00*/  IMAD.U32 R13, RZ, RZ, UR5 ;  /* 0x00000005ff0d7e24 */ /* 0x000fca000f8e00ff */
[----:B------:R1:W5:Y:S01]  /*6e10*/  @P0 LDG.E R2, [R12.64] ;  /* 0x000000120c020981 */ /* 0x000362000c1e1900 */
[----:B------:R-:W-:Y:S02]  /*6e20*/  UMOV UR14, URZ ;  /* 0x0000003f000e7c82 */ /* 0x000fe40008000000 */
[----:B------:R-:W-:Y:S01]  /*6e30*/  UMOV UR15, URZ ;  /* 0x0000003f000f7c82 */ /* 0x000fe20008000000 */
[----:B--2---:R-:W2:Y:S02]  /*6e40*/  @P1 R2UR UR5, R4 ;  /* 0x00000000040513c2 */ /* 0x004ea400000e0000 */
[----:B--2---:R-:W-:Y:S02]  /*6e50*/  @UP1 USHF.R.S32.HI UR4, URZ, 0x1f, UR5 ;  /* 0x0000001f3f041899 */ /* 0x004fe40008011405 */
[----:B------:R-:W-:-:S05]  /*6e60*/  @UP1 UMOV UR14, UR5 ;  /* 0x00000005000e1c82 */ /* 0x000fca0008000000 */
[----:B------:R-:W-:Y:S01]  /*6e70*/  @UP1 UMOV UR15, UR4 ;  /* 0x00000004000f1c82 */ /* 0x000fe20008000000 */
[----:B------:R-:W-:Y:S05]  /*6e80*/  @P0 BRA `(.L_x_552) ;  /* 0x0000004000000947 */ /* 0x000fea0003800000 */
[----:B-1----:R-:W-:Y:S05]  /*6e90*/  @!P1 BRA `(.L_x_552) ;  /* 0x0000003000009947 */ /* 0x002fea0003800000 */
[----:B-----5:R-:W2:Y:S04]  /*6ea0*/  LDG.E R2, [R10.64] ;  /* 0x000000120a027981 */ /* 0x020ea8000c1e1900 */
[----:B------:R-:W2:Y:S02]  /*6eb0*/  LDG.E R7, [R10.64+0x4] ;  /* 0x000004120a077981 */ /* 0x000ea4000c1e1900 */
[----:B--2---:R-:W-:Y:S02]  /*6ec0*/  IADD3 R2, -R2, R7, RZ ;  /* 0x0000000702027210 */ /* 0x004fe40007ffe1ff */
.L_x_552:
[----:B-1----:R-:W-:Y:S01]  /*6ed0*/  LEA.HI R9, R3, R236, RZ, 0x3 ;  /* 0x000000ec03097211 */ /* 0x002fe200078f18ff */
[----:B------:R-:W-:Y:S01]  /*6ee0*/  IMAD.SHL.U32 R56, R0, 0x8, RZ ;  /* 0x0000000800387824 */ /* 0x000fe200078e00ff */
[----:B------:R-:W-:Y:S01]  /*6ef0*/  LEA.HI R3, R5, R5, RZ, 0x1 ;  /* 0x0000000505037211 */ /* 0x000fe200078f08ff */
[----:B------:R-:W-:Y:S01]  /*6f00*/  USHF.R.S32.HI UR7, URZ, 0x1f, UR11 ;  /* 0x0000001f3f077899 */ /* 0x000fe2000801140b */
[----:B-----5:R-:W-:Y:S01]  /*6f10*/  IADD3 R2, R2, -UR6, RZ ;  /* 0x8000000602027c10 */ /* 0x020fe2000fffe0ff */
[----:B------:R-:W-:Y:S01]  /*6f20*/  IMAD.SHL.U32 R9, R9, 0x8, RZ ;  /* 0x0000000809097824 */ /* 0x000fe200078e00ff */
[----:B------:R-:W-:Y:S01]  /*6f30*/  LOP3.LUT R0, R3, 0x3fffffe, RZ, 0xc0, !PT ;  /* 0x03fffffe03007812 */ /* 0x000fe200078ec0ff */
[----:B------:R-:W-:Y:S01]  /*6f40*/  ULDC.64 UR4, c[0x0][0x338] ;  /* 0x0000ce0000047ab9 */ /* 0x000fe20000000a00 */
[----:B------:R-:W-:Y:S01]  /*6f50*/  SHF.R.S32.HI R57, RZ, 0x1f, R56 ;  /* 0x0000001fff397819 */ /* 0x000fe20000011438 */
[----:B------:R-:W-:Y:S01]  /*6f60*/  UIMAD UR4, UR7, UR4, URZ ;  /* 0x00000004070472a4 */ /* 0x000fe2000f8e023f */
[----:B------:R-:W-:Y:S01]  /*6f70*/  LOP3.LUT R9, R9, 0xc0, RZ, 0xc0, !PT ;  /* 0x000000c009097812 */ /* 0x000fe200078ec0ff */
[----:B------:R-:W-:Y:S01]  /*6f80*/  IMAD.IADD R7, R5, 0x1, -R0 ;  /* 0x0000000105077824 */ /* 0x000fe200078e0a00 */
[----:B------:R-:W-:Y:S01]  /*6f90*/  USHF.R.S32.HI UR8, URZ, 0x1f, UR10 ;  /* 0x0000001f3f087899 */ /* 0x000fe2000801140a */
[----:B------:R-:W-:Y:S01]  /*6fa0*/  IMNMX R4, R2, 0x80, PT ;  /* 0x0000008002047817 */ /* 0x000fe20003800200 */
[----:B------:R-:W-:Y:S01]  /*6fb0*/  UIMAD UR5, UR11, UR5, UR4 ;  /* 0x000000050b0572a4 */ /* 0x000fe2000f8e0204 */
[----:B------:R-:W-:Y:S01]  /*6fc0*/  LOP3.LUT R3, R9, 0x18, R56, 0xf8, !PT ;  /* 0x0000001809037812 */ /* 0x000fe200078ef838 */
[----:B------:R-:W-:Y:S01]  /*6fd0*/  IMAD R7, R6, 0x8, R7 ;  /* 0x0000000806077824 */ /* 0x000fe200078e0207 */
[----:B------:R-:W-:Y:S01]  /*6fe0*/  SHF.R.U32.HI R0, RZ, 0x3, R9 ;  /* 0x00000003ff007819 */ /* 0x000fe20000011609 */
[----:B------:R-:W-:Y:S01]  /*6ff0*/  USEL UR10, UR10, URZ, !UP1 ;  /* 0x0000003f0a0a7287 */ /* 0x000fe2000c800000 */
[----:B------:R-:W-:Y:S01]  /*7000*/  ISETP.GE.AND P4, PT, R5, R4, PT ;  /* 0x000000040500720c */ /* 0x000fe20003f86270 */
[----:B------:R-:W-:Y:S01]  /*7010*/  USEL UR8, UR8, URZ, !UP1 ;  /* 0x0000003f08087287 */ /* 0x000fe2000c800000 */
[----:B------:R-:W-:Y:S01]  /*7020*/  LOP3.LUT R0, R3, R0, RZ, 0x3c, !PT ;  /* 0x0000000003007212 */ /* 0x000fe200078e3cff */
[----:B------:R-:W-:Y:S01]  /*7030*/  IMAD.U32 R2, RZ, RZ, UR12 ;  /* 0x0000000cff027e24 */ /* 0x000fe2000f8e00ff */
[----:B------:R-:W-:Y:S01]  /*7040*/  IADD3 R58, P0, R5, UR14, RZ ;  /* 0x0000000e053a7c10 */ /* 0x000fe2000ff1e0ff */
[----:B------:R-:W-:Y:S01]  /*7050*/  BSSY B0, `(.L_x_553) ;  /* 0x000002a000007945 */ /* 0x000fe20003800000 */
[----:B------:R-:W-:Y:S01]  /*7060*/  IADD3 R3, R56, 0x20, RZ ;  /* 0x0000002038037810 */ /* 0x000fe20007ffe0ff */
[----:B------:R-:W-:Y:S01]  /*7070*/  IMAD.U32 R7, R7, 0x20, R0 ;  /* 0x0000002007077824 */ /* 0x000fe200078e0000 */
[----:B------:R-:W-:Y:S01]  /*7080*/  LEA.HI.X.SX32 R59, R5, UR15, 0x1, P0 ;  /* 0x0000000f053b7c11 */ /* 0x000fe200080f0eff */
[----:B------:R-:W-:-:S02]  /*7090*/  IMAD.U32 R0, RZ, RZ, UR11 ;  /* 0x0000000bff007e24 */ /* 0x000fc4000f8e00ff */
[----:B------:R-:W-:Y:S02]  /*70a0*/  IMAD.SHL.U32 R7, R7, 0x2, RZ ;  /* 0x0000000207077824 */ /* 0x000fe400078e00ff */
[----:B------:R-:W-:-:S03]  /*70b0*/  IMAD.WIDE.U32 R60, R0, c[0x0][0x338], R56 ;  /* 0x0000ce00003c7a25 */ /* 0x000fc600078e0038 */
[----:B------:R1:W2:Y:S01]  /*70c0*/  LDS.128 R52, [R7+0x7080] ;  /* 0x0070800007347984 */ /* 0x0002a20000000c00 */
[----:B------:R-:W-:Y:S01]  /*70d0*/  IMAD.U32 R0, RZ, RZ, UR10 ;  /* 0x0000000aff007e24 */ /* 0x000fe2000f8e00ff */
[----:B------:R-:W-:Y:S01]  /*70e0*/  IADD3 R61, R61, UR5, RZ ;  /* 0x000000053d3d7c10 */ /* 0x000fe2000fffe0ff */
[----:B------:R-:W-:Y:S01]  /*70f0*/  ULDC.64 UR4, c[0x0][0x340] ;  /* 0x0000d00000047ab9 */ /* 0x000fe20000000a00 */
[----:B------:R1:W3:Y:S01]  /*7100*/  LDS.128 R48, [R7+0x9080] ;  /* 0x0090800007307984 */ /* 0x0002e20000000c00 */
[----:B------:R-:W-:Y:S01]  /*7110*/  UIMAD UR4, UR8, UR4, URZ ;  /* 0x00000004080472a4 */ /* 0x000fe2000f8e023f */
[----:B------:R-:W-:Y:S02]  /*7120*/  IMAD.WIDE R58, R2, 0x80, R58 ;  /* 0x00000080023a7825 */ /* 0x000fe400078e023a */
[----:B------:R1:W4:Y:S01]  /*7130*/  LDS.128 R44, [R7+0xb080] ;  /* 0x00b08000072c7984 */ /* 0x0003220000000c00 */
[----:B------:R-:W-:Y:S01]  /*7140*/  UIMAD UR4, UR10, UR5, UR4 ;  /* 0x000000050a0472a4 */ /* 0x000fe2000f8e0204 */
[----:B------:R-:W-:-:S02]  /*7150*/  IMAD.WIDE.U32 R60, R0, c[0x0][0x340], R60 ;  /* 0x0000d000003c7a25 */ /* 0x000fc400078e003c */
[----:B------:R1:W1:Y:S03]  /*7160*/  LDS.128 R40, [R7+0x80] ;  /* 0x0000800007287984 */ /* 0x0002660000000c00 */
[----:B------:R-:W-:Y:S01]  /*7170*/  IADD3 R63, R61, UR4, RZ ;  /* 0x000000043d3f7c10 */ /* 0x000fe2000fffe0ff */
        /* <DEDUP_REMOVED lines=12> */
[C---:B------:R-:W-:Y:S01]  /*7240*/  IMAD R6, R58.reuse, c[0x0][0x334], R6 ;  /* 0x0000cd003a067a24 */ /* 0x040fe200078e0206 */
        /* <DEDUP_REMOVED lines=10> */
.L_x_554:
[----:B------:R-:W-:Y:S05]  /*72f0*/  BSYNC B0 ;  /* 0x0000000000007941 */ /* 0x000fea0003800000 */
.L_x_553:
[----:B------:R-:W-:Y:S01]  /*7300*/  IADD3 R5, R5, 0x40, RZ ;  /* 0x0000004005057810 */ /* 0x000fe20007ffe0ff */
[----:B------:R-:W-:Y:S03]  /*7310*/  BSSY B0, `(.L_x_555) ;  /* 0x0000014000007945 */ /* 0x000fe60003800000 */
[----:B------:R-:W-:-:S13]  /*7320*/  ISETP.GE.AND P3, PT, R5, R4, PT ;  /* 0x000000040500720c */ /* 0x000fda0003f66270 */
[----:B------:R-:W-:Y:S05]  /*7330*/  @P3 BRA `(.L_x_556) ;  /* 0x0000011000003947 */ /* 0x000fea0003800000 */
[----:B------:R-:W-:Y:S01]  /*7340*/  IADD3 R5, P0, R58, 0x40, RZ ;  /* 0x000000403a057810 */ /* 0x000fe20007f1e0ff */
[----:B------:R-:W-:Y:S01]  /*7350*/  IMAD.MOV.U32 R6, RZ, RZ, R60 ;  /* 0x000000ffff067224 */ /* 0x000fe200078e003c */
[C---:B------:R-:W-:Y:S01]  /*7360*/  IADD3 R2, R56.reuse, 0x40, RZ ;  /* 0x0000004038027810 */ /* 0x040fe20007ffe0ff */
[----:B-1----:R-:W-:Y:S01]  /*7370*/  IMAD.MOV.U32 R7, RZ, RZ, R63 ;  /* 0x000000ffff077224 */ /* 0x002fe200078e003f */
[----:B------:R-:W-:Y:S01]  /*7380*/  ISETP.GE.AND P2, PT, R56, c[0x0][0x324], PT ;  /* 0x0000c90038007a0c */ /* 0x000fe20003f46270 */
[----:B------:R-:W-:Y:S01]  /*7390*/  IMAD.X R4, RZ, RZ, R59, P0 ;  /* 0x000000ffff047224 */ /* 0x000fe200000e063b */
[----:B------:R-:W-:Y:S01]  /*73a0*/  ISETP.GE.AND P0, PT, R2, c[0x0][0x324], PT ;  /* 0x0000c90002007a0c */ /* 0x000fe20003f06270 */
[----:B------:R-:W-:Y:S01]  /*73b0*/  IMAD.WIDE.U32 R6, R5, c[0x0][0x330], R6 ;  /* 0x0000cc0005067a25 */ /* 0x000fe200078e0006 */
[----:B------:R-:W-:-:S03]  /*73c0*/  ISETP.GE.AND P1, PT, R3, c[0x0][0x324], PT ;  /* 0x0000c90003007a0c */ /* 0x000fc60003f26270 */
[----:B------:R-:W-:Y:S01]  /*73d0*/  IMAD R4, R4, c[0x0][0x330], RZ ;  /* 0x0000cc0004047a24 */ /* 0x000fe200078e02ff */
[----:B--2---:R-:W-:-:S03]  /*73e0*/  LEA R8, P5, R6, c[0x0][0x318], 0x1 ;  /* 0x0000c60006087a11 */ /* 0x004fc600078a08ff */
[----:B------:R-:W-:-:S04]  /*73f0*/  IMAD R4, R5, c[0x0][0x334], R4 ;  /* 0x0000cd0005047a24 */ /* 0x000fc800078e0204 */
[----:B------:R-:W-:-:S05]  /*7400*/  IMAD.IADD R4, R7, 0x1, R4 ;  /* 0x0000000107047824 */ /* 0x000fca00078e0204 */
[----:B------:R-:W-:-:S05]  /*7410*/  LEA.HI.X R9, R6, c[0x0][0x31c], R4, 0x1, P5 ;  /* 0x0000c70006097a11 */ /* 0x000fca00028f0c04 */
[----:B------:R1:W-:Y:S04]  /*7420*/  @!P2 STG.E.128 [R8.64], R52 ;  /* 0x000000340800a986 */ /* 0x0003e8000c101d12 */
[----:B---3--:R1:W-:Y:S04]  /*7430*/  @!P1 STG.E.128 [R8.64+0x40], R48 ;  /* 0x0000403008009986 */ /* 0x0083e8000c101d12 */
[----:B----4-:R1:W-:Y:S02]  /*7440*/  @!P0 STG.E.128 [R8.64+0x80], R44 ;  /* 0x0000802c08008986 */ /* 0x0103e4000c101d12 */
.L_x_556:
[----:B------:R-:W-:Y:S05]  /*7450*/  BSYNC B0 ;  /* 0x0000000000007941 */ /* 0x000fea0003800000 */
.L_x_555:
[----:B------:R-:W-:Y:S01]  /*7460*/  ULDC.64 UR4, c[0x0][0x308] ;  /* 0x0000c20000047ab9 */ /* 0x000fe20000000a00 */
[----:B------:R-:W-:Y:S01]  /*7470*/  MOV R5, UR11 ;  /* 0x0000000b00057c02 */ /* 0x000fe20008000f00 */
[----:B------:R-:W-:Y:S01]  /*7480*/  UIMAD UR4, UR7, UR4, URZ ;  /* 0x00000004070472a4 */ /* 0x000fe2000f8e023f */
[----:B------:R-:W-:Y:S03]  /*7490*/  BSSY B0, `(.L_x_557) ;  /* 0x0000018000007945 */ /* 0x000fe60003800000 */
[----:B------:R-:W-:Y:S01]  /*74a0*/  UIMAD UR11, UR11, UR5, UR4 ;  /* 0x000000050b0b72a4 */ /* 0x000fe2000f8e0204 */
[----:B-1----:R-:W-:-:S02]  /*74b0*/  IMAD.WIDE.U32 R6, R5, c[0x0][0x308], R56 ;  /* 0x0000c20005067a25 */ /* 0x002fc400078e0038 */
[----:B------:R-:W-:Y:S02]  /*74c0*/  ULDC.64 UR4, c[0x0][0x310] ;  /* 0x0000c40000047ab9 */ /* 0x000fe40000000a00 */
[----:B------:R-:W-:Y:S01]  /*74d0*/  UIMAD UR4, UR8, UR4, URZ ;  /* 0x00000004080472a4 */ /* 0x000fe2000f8e023f */
[----:B------:R-:W-:-:S03]  /*74e0*/  IADD3 R7, R7, UR11, RZ ;  /* 0x0000000b07077c10 */ /* 0x000fc6000fffe0ff */
[----:B------:R-:W-:Y:S02]  /*74f0*/  UIMAD UR4, UR10, UR5, UR4 ;  /* 0x000000050a0472a4 */ /* 0x000fe4000f8e0204 */
[----:B------:R-:W-:-:S05]  /*7500*/  IMAD.WIDE.U32 R6, R0, c[0x0][0x310], R6 ;  /* 0x0000c40000067a25 */ /* 0x000fca00078e0006 */
[----:B--2---:R-:W-:Y:S01]  /*7510*/  IADD3 R9, R7, UR4, RZ ;  /* 0x0000000407097c10 */ /* 0x004fe2000fffe0ff */
        /* <DEDUP_REMOVED lines=15> */
.L_x_558:
[----:B------:R-:W-:Y:S05]  /*7610*/  BSYNC B0 ;  /* 0x0000000000007941 */ /* 0x000fea0003800000 */
.L_x_557:
        /* <DEDUP_REMOVED lines=8> */
[----:B-1----:R-:W-:Y:S01]  /*76a0*/  IMAD R5, R58, c[0x0][0x300], RZ ;  /* 0x0000c0003a057a24 */ /* 0x002fe200078e02ff */
        /* <DEDUP_REMOVED lines=10> */
.L_x_551:
[----:B------:R-:W-:Y:S02]  /*7750*/  ULDC.64 UR4, c[0x0][0x358] ;  /* 0x0000d60000047ab9 */ /* 0x000fe40000000a00 */
[----:B------:R-:W-:-:S02]  /*7760*/  UISETP.NE.U32.AND UP1, UPT, URZ, UR4, UPT ;  /* 0x000000043f00728c */ /* 0x000fc4000bf25070 */
[----:B------:R-:W-:Y:S02]  /*7770*/  UMOV UR7, 0x4 ;  /* 0x0000000400077882 */ /* 0x000fe40000000000 */
[----:B------:R-:W-:-:S03]  /*7780*/  UISETP.NE.AND.EX UP1, UPT, URZ, UR5, UPT, UP1 ;  /* 0x000000053f00728c */ /* 0x000fc6000bf25310 */
[----:B------:R-:W-:Y:S02]  /*7790*/  ULDC.64 UR4, c[0x0][0x358] ;  /* 0x0000d60000047ab9 */ /* 0x000fe40000000a00 */
[----:B------:R-:W-:Y:S01]  /*77a0*/  UIMAD.WIDE UR4, UR10, UR7, UR4 ;  /* 0x000000070a0472a5 */ /* 0x000fe2000f8e0204 */
[----:B------:R-:W-:-:S05]  /*77b0*/  PLOP3.LUT P1, PT, PT, PT, UP1, 0x80, 0x0 ;  /* 0x000000000000781c */ /* 0x000fca0003f2f018 */
[----:B------:R-:W-:Y:S01]  /*77c0*/  IMAD.U32 R6, RZ, RZ, UR4 ;  /* 0x00000004ff067e24 */ /* 0x000fe2000f8e00ff */
[----:B------:R-:W-:Y:S01]  /*77d0*/  MOV R7, UR5 ;  /* 0x0000000500077c02 */ /* 0x000fe20008000f00 */
[----:B------:R-:W-:-:S06]  /*77e0*/  ULDC.64 UR4, c[0x0][0x360] ;  /* 0x0000d80000047ab9 */ /* 0x000fcc0000000a00 */
[----:B-----5:R-:W2:Y:S01]  /*77f0*/  @P1 LDG.E R0, [R6.64] ;  /* 0x0000001206001981 */ /* 0x020ea2000c1e1900 */
[----:B------:R-:W-:Y:S01]  /*7800*/  UISETP.NE.U32.AND UP0, UPT, URZ, UR4, UPT ;  /* 0x000000043f00728c */ /* 0x000fe2000bf05070 */
[----:B------:R-:W-:-:S03]  /*7810*/  IMAD.MOV.U32 R3, RZ, RZ, c[0x0][0x2f0] ;  /* 0x0000bc00ff037624 */ /* 0x000fc600078e00ff */
[----:B------:R-:W-:-:S03]  /*7820*/  UISETP.NE.AND.EX UP0, UPT, URZ, UR5, UPT, UP0 ;  /* 0x000000053f00728c */ /* 0x000fc6000bf05300 */
[----:B------:R-:W-:-:S03]  /*7830*/  ULDC.64 UR4, c[0x0][0x360] ;  /* 0x0000d80000047ab9 */ /* 0x000fc60000000a00 */
[----:B------:R-:W-:-:S05]  /*7840*/  PLOP3.LUT P0, PT, PT, PT, UP0, 0x80, 0x0 ;  /* 0x000000000000781c */ /* 0x000fca0003f0f008 */
[----:B------:R-:W-:-:S06]  /*7850*/  @UP0 UIMAD.WIDE UR4, UR10, UR7, UR4 ;  /* 0x000000070a0402a5 */ /* 0x000fcc000f8e0204 */
[----:B------:R-:W-:Y:S01]  /*7860*/  MOV R4, UR4 ;  /* 0x0000000400047c02 */ /* 0x000fe20008000f00 */
        /* <DEDUP_REMOVED lines=13> */
.L_x_559:
[----:B-1----:R-:W-:Y:S01]  /*7940*/  SHF.R.S32.HI R5, RZ, 0x1f, R236 ;  /* 0x0000001fff057819 */ /* 0x002fe200000114ec */
[----:B------:R-:W-:Y:S01]  /*7950*/  USHF.R.S32.HI UR7, URZ, 0x1f, UR11 ;  /* 0x0000001f3f077899 */ /* 0x000fe2000801140b */
[----:B-----5:R-:W-:Y:S01]  /*7960*/  IADD3 R3, R3, -UR6, RZ ;  /* 0x8000000603037c10 */ /* 0x020fe2000fffe0ff */
[----:B------:R-:W-:Y:S01]  /*7970*/  ULDC.64 UR4, c[0x0][0x308] ;  /* 0x0000c20000047ab9 */ /* 0x000fe20000000a00 */
[----:B------:R-:W-:Y:S01]  /*7980*/  LEA.HI R2, R5, R236, RZ, 0x2 ;  /* 0x000000ec05027211 */ /* 0x000fe200078f10ff */
[----:B------:R-:W-:Y:S01]  /*7990*/  UIMAD UR4, UR7, UR4, URZ ;  /* 0x00000004070472a4 */ /* 0x000fe2000f8e023f */
[----:B------:R-:W-:Y:S01]  /*79a0*/  IMAD.U32 R10, RZ, RZ, UR12 ;  /* 0x0000000cff0a7e24 */ /* 0x000fe2000f8e00ff */
[----:B------:R-:W-:Y:S01]  /*79b0*/  USHF.R.S32.HI UR8, URZ, 0x1f, UR10 ;  /* 0x0000001f3f087899 */ /* 0x000fe2000801140a */
[----:B------:R-:W-:Y:S01]  /*79c0*/  LOP3.LUT R5, R2, 0x1ffffffc, RZ, 0xc0, !PT ;  /* 0x1ffffffc02057812 */ /* 0x000fe200078ec0ff */
[----:B------:R-:W-:Y:S01]  /*79d0*/  UIMAD UR5, UR11, UR5, UR4 ;  /* 0x000000050b0572a4 */ /* 0x000fe2000f8e0204 */
[----:B------:R-:W-:Y:S01]  /*79e0*/  SHF.R.S32.HI R2, RZ, 0x2, R2 ;  /* 0x00000002ff027819 */ /* 0x000fe20000011402 */
[----:B------:R-:W-:Y:S01]  /*79f0*/  USEL UR10, UR10, URZ, !UP1 ;  /* 0x0000003f0a0a7287 */ /* 0x000fe2000c800000 */
[----:B------:R-:W-:Y:S01]  /*7a00*/  BSSY B0, `(.L_x_560) ;  /* 0x0000022000007945 */ /* 0x000fe20003800000 */
[----:B------:R-:W-:Y:S01]  /*7a10*/  IMAD.IADD R5, R236, 0x1, -R5 ;  /* 0x00000001ec057824 */ /* 0x000fe200078e0a05 */
[----:B------:R-:W-:Y:S01]  /*7a20*/  USEL UR8, UR8, URZ, !UP1 ;  /* 0x0000003f08087287 */ /* 0x000fe2000c800000 */
[----:B------:R-:W-:-:S02]  /*7a30*/  ISETP.GE.AND P4, PT, R2, R3, PT ;  /* 0x000000030200720c */ /* 0x000fc40003f86270 */
[----:B------:R-:W-:Y:S01]  /*7a40*/  IMAD.SHL.U32 R14, R5, 0x8, RZ ;  /* 0x00000008050e7824 */ /* 0x000fe200078e00ff */
[----:B------:R-:W-:Y:S01]  /*7a50*/  IADD3 R4, P0, R2, UR14, RZ ;  /* 0x0000000e02047c10 */ /* 0x000fe2000ff1e0ff */
[----:B------:R-:W-:Y:S02]  /*7a60*/  IMAD.U32 R5, RZ, RZ, UR11 ;  /* 0x0000000bff057e24 */ /* 0x000fe4000f8e00ff */
[----:B------:R-:W-:Y:S01]  /*7a70*/  IMAD.U32 R0, RZ, RZ, UR10 ;  /* 0x0000000aff007e24 */ /* 0x000fe2000f8e00ff */
[----:B------:R-:W-:Y:S02]  /*7a80*/  SHF.R.S32.HI R15, RZ, 0x1f, R14 ;  /* 0x0000001fff0f7819 */ /* 0x000fe4000001140e */
[----:B------:R-:W-:-:S03]  /*7a90*/  IADD3 R6, R14, 0x20, RZ ;  /* 0x000000200e067810 */ /* 0x000fc60007ffe0ff */
[----:B------:R-:W-:Y:S01]  /*7aa0*/  IMAD.WIDE.U32 R8, R5, c[0x0][0x308], R14 ;  /* 0x0000c20005087a25 */ /* 0x000fe200078e000e */
[----:B------:R-:W-:-:S04]  /*7ab0*/  LEA.HI.X.SX32 R5, R2, UR15, 0x1, P0 ;  /* 0x0000000f02057c11 */ /* 0x000fc800080f0eff */
[----:B------:R-:W-:Y:S01]  /*7ac0*/  IADD3 R9, R9, UR5, RZ ;  /* 0x0000000509097c10 */ /* 0x000fe2000fffe0ff */
[----:B------:R-:W-:Y:S01]  /*7ad0*/  ULDC.64 UR4, c[0x0][0x310] ;  /* 0x0000c40000047ab9 */ /* 0x000fe20000000a00 */
[----:B------:R-:W-:Y:S01]  /*7ae0*/  IMAD.WIDE R10, R10, 0x80, R4 ;  /* 0x000000800a0a7825 */ /* 0x000fe200078e0204 */
[----:B------:R-:W-:Y:S01]  /*7af0*/  UIMAD UR4, UR8, UR4, URZ ;  /* 0x00000004080472a4 */ /* 0x000fe2000f8e023f */
[----:B------:R-:W-:Y:S02]  /*7b00*/  IADD3 R5, R14, 0x40, RZ ;  /* 0x000000400e057810 */ /* 0x000fe40007ffe0ff */
[----:B------:R-:W-:Y:S01]  /*7b10*/  IMAD.WIDE.U32 R8, R0, c[0x0][0x310], R8 ;  /* 0x0000c40000087a25 */ /* 0x000fe200078e0008 */
[----:B------:R-:W-:-:S06]  /*7b20*/  UIMAD UR4, UR10, UR5, UR4 ;  /* 0x000000050a0472a4 */ /* 0x000fcc000f8e0204 */
        /* <DEDUP_REMOVED lines=15> */
.L_x_561:
[----:B------:R-:W-:Y:S05]  /*7c20*/  BSYNC B0 ;  /* 0x0000000000007941 */ /* 0x000fea0003800000 */
.L_x_560:
        /* <DEDUP_REMOVED lines=19> */
.L_x_563:
[----:B------:R-:W-:Y:S05]  /*7d60*/  BSYNC B0 ;  /* 0x0000000000007941 */ /* 0x000fea0003800000 */
.L_x_562:
[----:B------:R-:W-:Y:S01]  /*7d70*/  ULDC.64 UR4, c[0x0][0x338] ;  /* 0x0000ce0000047ab9 */ /* 0x000fe20000000a00 */
[----:B------:R-:W-:Y:S01]  /*7d80*/  MOV R3, UR11 ;  /* 0x0000000b00037c02 */ /* 0x000fe20008000f00 */
[----:B------:R-:W-:Y:S01]  /*7d90*/  UIMAD UR4, UR7, UR4, URZ ;  /* 0x00000004070472a4 */ /* 0x000fe2000f8e023f */
[----:B------:R-:W-:Y:S03]  /*7da0*/  BSSY B0, `(.L_x_564) ;  /* 0x0000017000007945 */ /* 0x000fe60003800000 */
[----:B------:R-:W-:Y:S01]  /*7db0*/  UIMAD UR11, UR11, UR5, UR4 ;  /* 0x000000050b0b72a4 */ /* 0x000fe2000f8e0204 */
[----:B------:R-:W-:-:S02]  /*7dc0*/  IMAD.WIDE.U32 R8, R3, c[0x0][0x338], R14 ;  /* 0x0000ce0003087a25 */ /* 0x000fc400078e000e */
        /* <DEDUP_REMOVED lines=20> */
.L_x_565:
[----:B------:R-:W-:Y:S05]  /*7f10*/  BSYNC B0 ;  /* 0x0000000000007941 */ /* 0x000fea0003800000 */
.L_x_564:
[----:B------:R-:W-:Y:S05]  /*7f20*/  @P3 EXIT ;  /* 0x000000000000394d */ /* 0x000fea0003800000 */
[----:B------:R-:W-:Y:S01]  /*7f30*/  IADD3 R0, P0, R10, 0x40, RZ ;  /* 0x000000400a007810 */ /* 0x000fe20007f1e0ff */
[----:B------:R-:W-:Y:S01]  /*7f40*/  IMAD.MOV.U32 R9, RZ, RZ, R13 ;  /* 0x000000ffff097224 */ /* 0x000fe200078e000d */
[----:B------:R-:W-:-:S03]  /*7f50*/  ISETP.GE.AND P1, PT, R14, c[0x0][0x324], PT ;  /* 0x0000c9000e007a0c */ /* 0x000fc60003f26270 */
[----:B------:R-:W-:Y:S01]  /*7f60*/  IMAD.X R10, RZ, RZ, R11, P0 ;  /* 0x000000ffff0a7224 */ /* 0x000fe200000e060b */
[----:B------:R-:W-:Y:S01]  /*7f70*/  ISETP.GE.AND P0, PT, R6, c[0x0][0x324], PT ;  /* 0x0000c90006007a0c */ /* 0x000fe20003f06270 */
[----:B------:R-:W-:-:S04]  /*7f80*/  IMAD.WIDE.U32 R8, R0, c[0x0][0x330], R8 ;  /* 0x0000cc0000087a25 */ /* 0x000fc800078e0008 */
[----:B--2---:R-:W-:Y:S01]  /*7f90*/  IMAD R3, R10, c[0x0][0x330], RZ ;  /* 0x0000cc000a037a24 */ /* 0x004fe200078e02ff */
        /* <DEDUP_REMOVED lines=10> */
.L_x_566:
        /* <DEDUP_REMOVED lines=12> */
.L_x_1406:


//--------------------- .text._ZN7cutlass13device_kernelIN5flash19enable_sm80_to_sm89INS1_16FlashAttnBwdSm80INS1_25CollectiveMainloopBwdSm80ILi2ELi1EN4cute5tupleIJNS5_1CILi64EEENS7_ILi128EEENS7_ILi96EEEEEENS_10bfloat16_tEfNS_4arch4Sm80ELb1ELb0ELb0ELb1ELb1ELb0ELb0ELb0ELi2ELi2ELi4ELi2ELb1EEENS1_21CollectiveEpilogueBwdISB_SC_SE_Li256ELb1ELb0ELi2EEENS1_25SingleTileBwdLPTSchedulerILb1ELi128ELb1EEEEEEEEEvNT_6ParamsE --------------------------
	.section	.text._ZN7cutlass13device_kernelIN5flash19enable_sm80_to_sm89INS1_16FlashAttnBwdSm80INS1_25CollectiveMainloopBwdSm80ILi2ELi1EN4cute5tupleIJNS5_1CILi64EEENS7_ILi128EEENS7_ILi96EEEEEENS_10bfloat16_tEfNS_4arch4Sm80ELb1ELb0ELb0ELb1ELb1ELb0ELb0ELb0ELi2ELi2ELi4ELi2ELb1EEENS1_21CollectiveEpilogueBwdISB_SC_SE_Li256ELb1ELb0ELi2EEENS1_25SingleTileBwdLPTSchedulerILb1ELi128ELb1EEEEEEEEEvNT_6ParamsE,"ax",@progbits
	.sectioninfo	@"SHI_REGISTERS=255"
	.align	128
.text._ZN7cutlass13device_kernelIN5flash19enable_sm80_to_sm89INS1_16FlashAttnBwdSm80INS1_25CollectiveMainloopBwdSm80ILi2ELi1EN4cute5tupleIJNS5_1CILi64EEENS7_ILi128EEENS7_ILi96EEEEEENS_10bfloat16_tEfNS_4arch4Sm80ELb1ELb0ELb0ELb1ELb1ELb0ELb0ELb0ELi2ELi2ELi4ELi2ELb1EEENS1_21CollectiveEpilogueBwdISB_SC_SE_Li256ELb1ELb0ELi2EEENS1_25SingleTileBwdLPTSchedulerILb1ELi128ELb1EEEEEEEEEvNT_6ParamsE:
        .type           _ZN7cutlass13device_kernelIN5flash19enable_sm80_to_sm89INS1_16FlashAttnBwdSm80INS1_25CollectiveMainloopBwdSm80ILi2ELi1EN4cute5tupleIJNS5_1CILi64EEENS7_ILi128EEENS7_ILi96EEEEEENS_10bfloat16_tEfNS_4arch4Sm80ELb1ELb0ELb0ELb1ELb1ELb0ELb0ELb0ELi2ELi2ELi4ELi2ELb1EEENS1_21CollectiveEpilogueBwdISB_SC_SE_Li256ELb1ELb0ELi2EEENS1_25SingleTileBwdLPTSchedulerILb1ELi128ELb1EEEEEEEEEvNT_6ParamsE,@function
        .size           _ZN7cutlass13device_kernelIN5flash19enable_sm80_to_sm89INS1_16FlashAttnBwdSm80INS1_25CollectiveMainloopBwdSm80ILi2ELi1EN4cute5tupleIJNS5_1CILi64EEENS7_ILi128EEENS7_ILi96EEEEEENS_10bfloat16_tEfNS_4arch4Sm80ELb1ELb0ELb0ELb1ELb1ELb0ELb0ELb0ELi2ELi2ELi4ELi2ELb1EEENS1_21CollectiveEpilogueBwdISB_SC_SE_Li256ELb1ELb0ELi2EEENS1_25SingleTileBwdLPTSchedulerILb1ELi128ELb1EEEEEEEEEvNT_6ParamsE,(.L_x_1407 - _ZN7cutlass13device_kernelIN5flash19enable_sm80_to_sm89INS1_16FlashAttnBwdSm80INS1_25CollectiveMainloopBwdSm80ILi2ELi1EN4cute5tupleIJNS5_1CILi64EEENS7_ILi128EEENS7_ILi96EEEEEENS_10bfloat16_tEfNS_4arch4Sm80ELb1ELb0ELb0ELb1ELb1ELb0ELb0ELb0ELi2ELi2ELi4ELi2ELb1EEENS1_21CollectiveEpilogueBwdISB_SC_SE_Li256ELb1ELb0ELi2EEENS1_25SingleTileBwdLPTSchedulerILb1ELi128ELb1EEEEEEEEEvNT_6ParamsE)
        .other          _ZN7cutlass13device_kernelIN5flash19enable_sm80_to_sm89INS1_16FlashAttnBwdSm80INS1_25CollectiveMainloopBwdSm80ILi2ELi1EN4cute5tupleIJNS5_1CILi64EEENS7_ILi128EEENS7_ILi96EEEEEENS_10bfloat16_tEfNS_4arch4Sm80ELb1ELb0ELb0ELb1ELb1ELb0ELb0ELb0ELi2ELi2ELi4ELi2ELb1EEENS1_21CollectiveEpilogueBwdISB_SC_SE_Li256ELb1ELb0ELi2EEENS1_25SingleTileBwdLPTSchedulerILb1ELi128ELb1EEEEEEEEEvNT_6ParamsE,@"STO_CUDA_ENTRY STV_DEFAULT"
_ZN7cutlass13device_kernelIN5flash19enable_sm80_to_sm89INS1_16FlashAttnBwdSm80INS1_25CollectiveMainloopBwdSm80ILi2ELi1EN4cute5tupleIJNS5_1CILi64EEENS7_ILi128EEENS7_ILi96EEEEEENS_10bfloat16_tEfNS_4arch4Sm80ELb1ELb0ELb0ELb1ELb1ELb0ELb0ELb0ELi2ELi2ELi4ELi2ELb1EEENS1_21CollectiveEpilogueBwdISB_SC_SE_Li256ELb1ELb0ELi2EEENS1_25SingleTileBwdLPTSchedulerILb1ELi128ELb1EEEEEEEEEvNT_6ParamsE:
        /* <DEDUP_REMOVED lines=30> */
.L_x_568:
[----:B------:R-:W-:Y:S02]  /*01e0*/  ULDC UR7, c[0x0][0x3ac] ;  /* 0x0000eb0000077ab9 */ /* 0x000fe40000000800 */
[----:B------:R-:W-:Y:S02]  /*01f0*/  UISETP.NE.AND UP0, UPT, UR7, 0x1, UPT ;  /* 0x000000010700788c */ /* 0x000fe4000bf05270 */
[----:B------:R-:W-:Y:S02]  /*0200*/  ULDC.64 UR4, c[0x0][0x3b0] ;  /* 0x0000ec0000047ab9 */ /* 0x000fe40000000a00 */
[----:B------:R-:W-:Y:S02]  /*0210*/  UIMAD.WIDE.U32 UR10, UR6, UR4, URZ ;  /* 0x00000004060a72a5 */ /* 0x000fe4000f8e003f */
[----:B------:R-:W-:-:S05]  /*0220*/  UMOV UR9, UR6 ;  /* 0x0000000600097c82 */ /* 0x000fca0008000000 */
[----:B------:R-:W-:-:S04]  /*0230*/  @UP0 USHF.R.U32.HI UR9, URZ, UR5, UR11 ;  /* 0x000000053f090299 */ /* 0x000fc8000801160b */
[----:B------:R-:W-:-:S04]  /*0240*/  UIMAD UR7, UR9, UR7, URZ ;  /* 0x00000007090772a4 */ /* 0x000fc8000f8e023f */
.L_x_569:
        /* <DEDUP_REMOVED lines=12> */
[----:B------:R-:W-:-:S06]  /*0310*/  UIMAD UR4, UR4, UR6, UR5 ;  /* 0x00000006040472a4 */ /* 0x000fcc000f8e0205 */
[----:B------:R-:W-:-:S05]  /*0320*/  IMAD.U32 R0, RZ, RZ, UR4 ;  /* 0x00000004ff007e24 */ /* 0x000fca000f8e00ff */
[----:B------:R1:W-:Y:S01]  /*0330*/  STL [R1+0xc], R0 ;  /* 0x00000c0001007387 */ /* 0x0003e20000100800 */
[----:B------:R-:W-:Y:S05]  /*0340*/  @!P0 BRA `(.L_x_570) ;  /* 0x0000008000008947 */ /* 0x000fea0003800000 */
[----:B------:R-:W-:Y:S02]  /*0350*/  UMOV UR4, 0x4 ;  /* 0x0000000400047882 */ /* 0x000fe40000000000 */
[----:B------:R-:W-:Y:S02]  /*0360*/  ULDC.64 UR6, c[0x0][0x3e0] ;  /* 0x0000f80000067ab9 */ /* 0x000fe40000000a00 */
[----:B------:R-:W-:-:S06]  /*0370*/  UIMAD.WIDE UR4, UR13, UR4, UR6 ;  /* 0x000000040d0472a5 */ /* 0x000fcc000f8e0206 */
[----:B------:R-:W-:Y:S02]  /*0380*/  MOV R2, UR4 ;  /* 0x0000000400027c02 */ /* 0x000fe40008000f00 */
[----:B------:R-:W-:-:S05]  /*0390*/  MOV R3, UR5 ;  /* 0x0000000500037c02 */ /* 0x000fca0008000f00 */
[----:B-1----:R-:W2:Y:S02]  /*03a0*/  LDG.E R0, [R2.64] ;  /* 0x0000001202007981 */ /* 0x002ea4000c1e1900 */
[----:B--2---:R1:W2:Y:S02]  /*03b0*/  R2UR UR5, R0 ;  /* 0x00000000000573c2 */ /* 0x0042a400000e0000 */
[----:B-12---:R-:W-:Y:S05]  /*03c0*/  BRA `(.L_x_571) ;  /* 0x000000f000007947 */ /* 0x006fea0003800000 */
.L_x_570:
        /* <DEDUP_REMOVED lines=9> */
[----:B-1----:R-:W3:Y:S01]  /*0460*/  LDG.E R0, [R2.64+0x4] ;  /* 0x0000041202007981 */ /* 0x002ee2000c1e1900 */
[----:B--2---:R-:W1:Y:S08]  /*0470*/  R2UR UR5, R4 ;  /* 0x00000000040573c2 */ /* 0x004e7000000e0000 */
[----:B---3--:R-:W1:Y:S02]  /*0480*/  R2UR UR4, R0 ;  /* 0x00000000000473c2 */ /* 0x008e6400000e0000 */
[----:B-1----:R-:W-:Y:S01]  /*0490*/  UIADD3 UR5, -UR5, UR4, URZ ;  /* 0x0000000405057290 */ /* 0x002fe2000fffe13f */
[----:B------:R-:W-:Y:S05]  /*04a0*/  BRA `(.L_x_571) ;  /* 0x0000001000007947 */ /* 0x000fea0003800000 */
.L_x_572:
[----:B------:R-:W-:Y:S02]  /*04b0*/  ULDC UR5, c[0x0][0x3d4] ;  /* 0x0000f50000057ab9 */ /* 0x000fe40000000800 */
.L_x_571:
[----:B------:R-:W-:Y:S02]  /*04c0*/  UIADD3 UR5, UR5, 0x7f, URZ ;  /* 0x0000007f05057890 */ /* 0x000fe4000fffe03f */
[----:B------:R-:W-:-:S02]  /*04d0*/  ULOP3.LUT UR14, URZ, UR9, URZ, 0x33, !UPT ;  /* 0x000000093f0e7292 */ /* 0x000fc4000f8e333f */
[----:B------:R-:W-:-:S04]  /*04e0*/  USHF.R.S32.HI UR4, URZ, 0x1f, UR5 ;  /* 0x0000001f3f047899 */ /* 0x000fc80008011405 */
[----:B------:R-:W-:-:S04]  /*04f0*/  ULEA.HI UR4, UR4, UR5, URZ, 0x7 ;  /* 0x0000000504047291 */ /* 0x000fc8000f8f383f */
[----:B------:R-:W-:-:S04]  /*0500*/  USHF.R.S32.HI UR4, URZ, 0x7, UR4 ;  /* 0x000000073f047899 */ /* 0x000fc80008011404 */
[----:B------:R-:W-:Y:S02]  /*0510*/  UISETP.GT.AND UP0, UPT, UR4, UR9, UPT ;  /* 0x000000090400728c */ /* 0x000fe4000bf04270 */
[----:B------:R-:W-:Y:S02]  /*0520*/  UIADD3 UR14, UR4, UR14, URZ ;  /* 0x0000000e040e7290 */ /* 0x000fe4000fffe03f */
[----:B------:R-:W-:Y:S01]  /*0530*/  USEL UR13, UR13, 0xffffffff, UP0 ;  /* 0xffffffff0d0d7887 */ /* 0x000fe20008000000 */
[----:B------:R-:W-:Y:S05]  /*0540*/  BRA `(.L_x_573) ;  /* 0x000004b000007947 */ /* 0x000fea0003800000 */
.L_x_567:
[----:B------:R-:W-:Y:S02]  /*0550*/  ULDC.64 UR6, c[0x0][0x3b8] ;  /* 0x0000ee0000067ab9 */ /* 0x000fe40000000a00 */
[----:B------:R-:W-:Y:S02]  /*0560*/  UISETP.NE.AND UP0, UPT, UR6, 0x1, UPT ;  /* 0x000000010600788c */ /* 0x000fe4000bf05270 */
[----:B------:R-:W-:Y:S02]  /*0570*/  UIMAD.WIDE.U32 UR10, UR4, UR7, URZ ;  /* 0x00000007040a72a5 */ /* 0x000fe4000f8e003f */
[----:B------:R-:W-:-:S02]  /*0580*/  ULDC UR5, c[0x0][0x3c0] ;  /* 0x0000f00000057ab9 */ /* 0x000fc40000000800 */
        /* <DEDUP_REMOVED lines=17> */
.L_x_574:
[----:B------:R-:W-:Y:S02]  /*06a0*/  ULDC UR7, c[0x0][0x3ac] ;  /* 0x0000eb0000077ab9 */ /* 0x000fe40000000800 */
[----:B------:R-:W-:Y:S02]  /*06b0*/  UISETP.NE.AND UP0, UPT, UR7, 0x1, UPT ;  /* 0x000000010700788c */ /* 0x000fe4000bf05270 */
[----:B------:R-:W-:Y:S02]  /*06c0*/  ULDC.64 UR4, c[0x0][0x3b0] ;  /* 0x0000ec0000047ab9 */ /* 0x000fe40000000a00 */
[----:B------:R-:W-:Y:S02]  /*06d0*/  UIMAD.WIDE.U32 UR10, UR6, UR4, URZ ;  /* 0x00000004060a72a5 */ /* 0x000fe4000f8e003f */
[----:B------:R-:W-:-:S05]  /*06e0*/  UMOV UR9, UR6 ;  /* 0x0000000600097c82 */ /* 0x000fca0008000000 */
[----:B------:R-:W-:-:S04]  /*06f0*/  @UP0 USHF.R.U32.HI UR9, URZ, UR5, UR11 ;  /* 0x000000053f090299 */ /* 0x000fc8000801160b */
[----:B------:R-:W-:-:S04]  /*0700*/  UIMAD UR7, UR9, UR7, URZ ;  /* 0x00000007090772a4 */ /* 0x000fc8000f8e023f */
.L_x_575:
        /* <DEDUP_REMOVED lines=24> */
.L_x_576:
        /* <DEDUP_REMOVED lines=14> */
.L_x_578:
[----:B------:R-:W-:Y:S02]  /*0970*/  ULDC UR5, c[0x0][0x3d4] ;  /* 0x0000f50000057ab9 */ /* 0x000fe40000000800 */
.L_x_577:
[----:B------:R-:W-:Y:S02]  /*0980*/  UIADD3 UR5, UR5, 0x7f, URZ ;  /* 0x0000007f05057890 */ /* 0x000fe4000fffe03f */
[----:B------:R-:W-:-:S02]  /*0990*/  ULOP3.LUT UR14, URZ, UR9, URZ, 0x33, !UPT ;  /* 0x000000093f0e7292 */ /* 0x000fc4000f8e333f */
[----:B------:R-:W-:-:S04]  /*09a0*/  USHF.R.S32.HI UR4, URZ, 0x1f, UR5 ;  /* 0x0000001f3f047899 */ /* 0x000fc80008011405 */
[----:B------:R-:W-:-:S04]  /*09b0*/  ULEA.HI UR4, UR4, UR5, URZ, 0x7 ;  /* 0x0000000504047291 */ /* 0x000fc8000f8f383f */
[----:B------:R-:W-:-:S04]  /*09c0*/  USHF.R.S32.HI UR4, URZ, 0x7, UR4 ;  /* 0x000000073f047899 */ /* 0x000fc80008011404 */
[----:B------:R-:W-:Y:S02]  /*09d0*/  UISETP.GT.AND UP0, UPT, UR4, UR9, UPT ;  /* 0x000000090400728c */ /* 0x000fe4000bf04270 */
[----:B------:R-:W-:Y:S02]  /*09e0*/  UIADD3 UR14, UR4, UR14, URZ ;  /* 0x0000000e040e7290 */ /* 0x000fe4000fffe03f */
[----:B------:R-:W-:-:S06]  /*09f0*/  USEL UR13, UR13, 0xffffffff, UP0 ;  /* 0xffffffff0d0d7887 */ /* 0x000fcc0008000000 */
.L_x_573:
        /* <DEDUP_REMOVED lines=23> */
[----:B-1----:R1:W3:Y:S01]  /*0b70*/  @P0 LDG.E R0, [R2.64] ;  /* 0x0000001202000981 */ /* 0x0022e2000c1e1900 */
[----:B------:R-:W-:Y:S01]  /*0b80*/  IMAD.MOV.U32 R11, RZ, RZ, RZ ;  /* 0x000000ffff0b7224 */ /* 0x000fe200078e00ff */
[----:B------:R-:W-:-:S03]  /*0b90*/  UISETP.NE.AND.EX UP1, UPT, URZ, UR5, UPT, UP1 ;  /* 0x000000053f00728c */ /* 0x000fc6000bf25310 */
[----:B------:R-:W-:Y:S01]  /*0ba0*/  ULDC.64 UR4, c[0x0][0x2d0] ;  /* 0x0000b40000047ab9 */ /* 0x000fe20000000a00 */
[----:B------:R4:W5:Y:S01]  /*0bb0*/  @P2 LDG.E R15, [R6.64] ;  /* 0x00000012060f2981 */ /* 0x000962000c1e1900 */
[----:B------:R-:W-:Y:S01]  /*0bc0*/  UIMAD.WIDE UR4, UR13, UR7, UR4 ;  /* 0x000000070d0472a5 */ /* 0x000fe2000f8e0204 */
[----:B------:R-:W-:-:S05]  /*0bd0*/  PLOP3.LUT P1, PT, PT, PT, UP1, 0x80, 0x0 ;  /* 0x000000000000781c */ /* 0x000fca0003f2f018 */
[----:B-1----:R-:W-:Y:S01]  /*0be0*/  MOV R2, UR4 ;  /* 0x0000000400027c02 */ /* 0x002fe20008000f00 */
[----:B------:R-:W-:-:S07]  /*0bf0*/  IMAD.U32 R3, RZ, RZ, UR5 ;  /* 0x00000005ff037e24 */ /* 0x000fce000f8e00ff */
[----:B------:R4:W5:Y:S01]  /*0c00*/  @P1 LDG.E R11, [R2.64] ;  /* 0x00000012020b1981 */ /* 0x000962000c1e1900 */
[----:B------:R-:W-:Y:S02]  /*0c10*/  ULDC UR12, c[0x0][0x168] ;  /* 0x00005a00000c7ab9 */ /* 0x000fe40000000800 */
[----:B------:R-:W-:Y:S02]  /*0c20*/  UMOV UR6, URZ ;  /* 0x0000003f00067c82 */ /* 0x000fe40008000000 */
[----:B------:R-:W-:Y:S01]  /*0c30*/  ULDC UR11, c[0x0][0x198] ;  /* 0x00006600000b7ab9 */ /* 0x000fe20000000800 */
[----:B--2---:R-:W1:Y:S02]  /*0c40*/  @P2 R2UR UR5, R4 ;  /* 0x00000000040523c2 */ /* 0x004e6400000e0000 */
[----:B-1----:R-:W-:-:S04]  /*0c50*/  @UP2 ULEA UR5, UR13, UR5, 0x6 ;  /* 0x000000050d052291 */ /* 0x002fc8000f8e303f */
[----:B------:R-:W-:-:S04]  /*0c60*/  @UP2 USHF.R.S32.HI UR4, URZ, 0x1f, UR5 ;  /* 0x0000001f3f042899 */ /* 0x000fc80008011405 */
[----:B------:R-:W-:Y:S01]  /*0c70*/  @UP2 ULEA.HI UR4, UR4, UR5, URZ, 0x6 ;  /* 0x0000000504042291 */ /* 0x000fe2000f8f303f */
[----:B---3--:R4:W1:Y:S03]  /*0c80*/  @P0 R2UR UR12, R0 ;  /* 0x00000000000c03c2 */ /* 0x00886600000e0000 */
[----:B------:R-:W-:Y:S01]  /*0c90*/  @UP2 ULOP3.LUT UR6, UR4, 0xffffffc0, URZ, 0xc0, !UPT ;  /* 0xffffffc004062892 */ /* 0x000fe2000f8ec03f */
[----:B-1--4-:R-:W-:Y:S06]  /*0ca0*/  @P0 BRA `(.L_x_579) ;  /* 0x0000006000000947 */ /* 0x012fec0003800000 */
[----:B------:R-:W-:Y:S05]  /*0cb0*/  @!P2 BRA `(.L_x_579) ;  /* 0x000000500000a947 */ /* 0x000fea0003800000 */
[----:B------:R-:W2:Y:S04]  /*0cc0*/  LDG.E R4, [R6.64] ;  /* 0x0000001206047981 */ /* 0x000ea8000c1e1900 */
[----:B------:R-:W3:Y:S01]  /*0cd0*/  LDG.E R0, [R6.64+0x4] ;  /* 0x0000041206007981 */ /* 0x000ee2000c1e1900 */
[----:B--2---:R-:W1:Y:S08]  /*0ce0*/  R2UR UR12, R4 ;  /* 0x00000000040c73c2 */ /* 0x004e7000000e0000 */
[----:B---3--:R-:W1:Y:S02]  /*0cf0*/  R2UR UR4, R0 ;  /* 0x00000000000473c2 */ /* 0x008e6400000e0000 */
[----:B-1----:R-:W-:-:S06]  /*0d00*/  UIADD3 UR12, -UR12, UR4, URZ ;  /* 0x000000040c0c7290 */ /* 0x002fcc000fffe13f */
.L_x_579:
        /* <DEDUP_REMOVED lines=10> */
.L_x_580:
[----:B------:R-:W-:Y:S05]  /*0db0*/  @!P1 BRA `(.L_x_581) ;  /* 0x0000005000009947 */ /* 0x000fea0003800000 */
[----:B------:R1:W2:Y:S04]  /*0dc0*/  LDG.E R0, [R2.64] ;  /* 0x0000001202007981 */ /* 0x0002a8000c1e1900 */
[----:B-1----:R-:W3:Y:S01]  /*0dd0*/  LDG.E R2, [R2.64+0x4] ;  /* 0x0000041202027981 */ /* 0x002ee2000c1e1900 */
[----:B--2---:R-:W1:Y:S08]  /*0de0*/  R2UR UR11, R0 ;  /* 0x00000000000b73c2 */ /* 0x004e7000000e0000 */
[----:B---3--:R-:W1:Y:S02]  /*0df0*/  R2UR UR4, R2 ;  /* 0x00000000020473c2 */ /* 0x008e6400000e0000 */
[----:B-1----:R-:W-:-:S06]  /*0e00*/  UIADD3 UR11, -UR11, UR4, URZ ;  /* 0x000000040b0b7290 */ /* 0x002fcc000fffe13f */
.L_x_581:
        /* <DEDUP_REMOVED lines=13> */
[----:B------:R-:W-:Y:S01]  /*0ee0*/  IMAD.MOV.U32 R120, RZ, RZ, RZ ;  /* 0x000000ffff787224 */ /* 0x000fe200078e00ff */
[----:B------:R-:W-:Y:S01]  /*0ef0*/  MOV R10, RZ ;  /* 0x000000ff000a7202 */ /* 0x000fe20000000f00 */
[----:B------:R-:W-:Y:S01]  /*0f00*/  IMAD.MOV.U32 R118, RZ, RZ, RZ ;  /* 0x000000ffff767224 */ /* 0x000fe200078e00ff */
[----:B------:R-:W-:Y:S01]  /*0f10*/  ULEA.HI UR10, UR10, UR4, URZ, 0x6 ;  /* 0x000000040a0a7291 */ /* 0x000fe2000f8f303f */
[----:B------:R-:W-:Y:S01]  /*0f20*/  IMAD.MOV.U32 R116, RZ, RZ, RZ ;  /* 0x000000ffff747224 */ /* 0x000fe200078e00ff */
[----:B------:R-:W-:Y:S01]  /*0f30*/  USHF.R.S32.HI UR4, URZ, 0x1f, UR5 ;  /* 0x0000001f3f047899 */ /* 0x000fe20008011405 */
[----:B------:R-:W-:Y:S01]  /*0f40*/  CS2R R110, SRZ ;  /* 0x00000000006e7805 */ /* 0x000fe2000001ff00 */
[----:B------:R-:W-:Y:S01]  /*0f50*/  USHF.R.S32.HI UR10, URZ, 0x6, UR10 ;  /* 0x000000063f0a7899 */ /* 0x000fe2000801140a */
[----:B------:R-:W-:Y:S01]  /*0f60*/  CS2R R12, SRZ ;  /* 0x00000000000c7805 */ /* 0x000fe2000001ff00 */
[----:B------:R-:W-:Y:S01]  /*0f70*/  ULEA.HI UR4, UR4, UR5, URZ, 0x6 ;  /* 0x0000000504047291 */ /* 0x000fe2000f8f303f */
[----:B------:R-:W-:Y:S01]  /*0f80*/  MOV R108, RZ ;  /* 0x000000ff006c7202 */ /* 0x000fe20000000f00 */
[----:B------:R-:W-:Y:S01]  /*0f90*/  UISETP.LT.AND UP0, UPT, URZ, UR10, UPT ;  /* 0x0000000a3f00728c */ /* 0x000fe2000bf01270 */
[----:B------:R-:W-:Y:S01]  /*0fa0*/  IMAD.MOV.U32 R114, RZ, RZ, RZ ;  /* 0x000000ffff727224 */ /* 0x000fe200078e00ff */
[----:B------:R-:W-:Y:S01]  /*0fb0*/  USHF.R.S32.HI UR9, URZ, 0x6, UR4 ;  /* 0x000000063f097899 */ /* 0x000fe20008011404 */
[----:B------:R-:W-:Y:S01]  /*0fc0*/  MOV R14, RZ ;  /* 0x000000ff000e7202 */ /* 0x000fe20000000f00 */
[----:B------:R-:W-:Y:S01]  /*0fd0*/  USEL UR10, URZ, UR10, !UP0 ;  /* 0x0000000a3f0a7287 */ /* 0x000fe2000c000000 */
[----:B------:R-:W-:Y:S01]  /*0fe0*/  IMAD.MOV.U32 R112, RZ, RZ, RZ ;  /* 0x000000ffff707224 */ /* 0x000fe200078e00ff */
[----:B------:R-:W-:Y:S01]  /*0ff0*/  CS2R R106, SRZ ;  /* 0x00000000006a7805 */ /* 0x000fe2000001ff00 */
[----:B------:R-:W-:Y:S01]  /*1000*/  CS2R R16, SRZ ;  /* 0x0000000000107805 */ /* 0x000fe2000001ff00 */
[----:B------:R-:W-:Y:S01]  /*1010*/  UISETP.GT.AND UP0, UPT, UR9, UR10, UPT ;  /* 0x0000000a0900728c */ /* 0x000fe2000bf04270 */
[----:B------:R-:W-:Y:S01]  /*1020*/  MOV R104, RZ ;  /* 0x000000ff00687202 */ /* 0x000fe20000000f00 */
[----:B------:R-:W-:Y:S01]  /*1030*/  IMAD.MOV.U32 R102, RZ, RZ, RZ ;  /* 0x000000ffff667224 */ /* 0x000fe200078e00ff */
[----:B------:R-:W-:Y:S01]  /*1040*/  CS2R R18, SRZ ;  /* 0x0000000000127805 */ /* 0x000fe2000001ff00 */
[----:B------:R-:W-:Y:S01]  /*1050*/  MOV R100, RZ ;  /* 0x000000ff00647202 */ /* 0x000fe20000000f00 */
[----:B------:R-:W-:Y:S01]  /*1060*/  IMAD.MOV.U32 R94, RZ, RZ, RZ ;  /* 0x000000ffff5e7224 */ /* 0x000fe200078e00ff */
[----:B------:R-:W-:Y:S01]  /*1070*/  PLOP3.LUT P0, PT, PT, PT, UP0, 0x80, 0x0 ;  /* 0x000000000000781c */ /* 0x000fe20003f0f008 */
        /* <DEDUP_REMOVED lines=36> */
[----:B------:R-:W2:Y:S01]  /*12c0*/  LDL R33, [R1+0xc] ;  /* 0x00000c0001217983 */ /* 0x000ea20000100800 */
[----:B------:R-:W-:Y:S01]  /*12d0*/  IMAD.MOV.U32 R0, RZ, RZ, c[0x0][0x248] ;  /* 0x00009200ff007624 */ /* 0x000fe200078e00ff */
[--C-:B------:R-:W-:Y:S01]  /*12e0*/  SHF.R.S32.HI R31, RZ, 0x1f, R35.reuse ;  /* 0x0000001fff1f7819 */ /* 0x100fe20000011423 */
[----:B------:R-:W-:Y:S01]  /*12f0*/  USHF.R.S32.HI UR15, URZ, 0x1f, UR13 ;  /* 0x0000001f3f0f7899 */ /* 0x000fe2000801140d */
[----:B------:R-:W-:Y:S01]  /*1300*/  SHF.R.S32.HI R19, RZ, 0x1f, R35 ;  /* 0x0000001fff137819 */ /* 0x000fe20000011423 */
[----:B------:R-:W-:Y:S01]  /*1310*/  USEL UR16, UR13, URZ, !UP1 ;  /* 0x0000003f0d107287 */ /* 0x000fe2000c800000 */
[----:B------:R-:W-:Y:S01]  /*1320*/  ISETP.NE.AND P0, PT, R0, 0x1, PT ;  /* 0x000000010000780c */ /* 0x000fe20003f05270 */
[----:B------:R-:W-:Y:S01]  /*1330*/  USEL UR7, UR15, URZ, !UP1 ;  /* 0x0000003f0f077287 */ /* 0x000fe2000c800000 */
[CC--:B------:R-:W-:Y:S01]  /*1340*/  LEA.HI R17, R31.reuse, R35.reuse, RZ, 0x2 ;  /* 0x000000231f117211 */ /* 0x0c0fe200078f10ff */
[----:B------:R-:W-:Y:S01]  /*1350*/  ULDC.64 UR4, c[0x0][0x1e8] ;  /* 0x00007a0000047ab9 */ /* 0x000fe20000000a00 */
[-C--:B------:R-:W-:Y:S01]  /*1360*/  LEA.HI R34, R31, R35.reuse, RZ, 0x3 ;  /* 0x000000231f227211 */ /* 0x080fe200078f18ff */
[----:B------:R-:W-:Y:S01]  /*1370*/  UIMAD UR4, UR7, UR4, URZ ;  /* 0x00000004070472a4 */ /* 0x000fe2000f8e023f */
[----:B------:R-:W-:Y:S01]  /*1380*/  LOP3.LUT R3, R17, 0xfffffffc, RZ, 0xc0, !PT ;  /* 0xfffffffc11037812 */ /* 0x000fe200078ec0ff */
[----:B------:R-:W-:Y:S01]  /*1390*/  UIADD3 UR8, -UR8, UR11, URZ ;  /* 0x0000000b08087290 */ /* 0x000fe2000fffe13f */
[----:B------:R-:W-:Y:S01]  /*13a0*/  SHF.R.S32.HI R250, RZ, 0x2, R17 ;  /* 0x00000002fffa7819 */ /* 0x000fe20000011411 */
[----:B------:R-:W-:Y:S01]  /*13b0*/  UIMAD UR17, UR16, UR5, UR4 ;  /* 0x00000005101172a4 */ /* 0x000fe2000f8e0204 */
[-C--:B------:R-:W-:Y:S01]  /*13c0*/  LEA.HI R29, R31, R35.reuse, RZ, 0x5 ;  /* 0x000000231f1d7211 */ /* 0x080fe200078f28ff */
[----:B------:R-:W-:Y:S01]  /*13d0*/  IMAD.IADD R18, R35, 0x1, -R3 ;  /* 0x0000000123127824 */ /* 0x000fe200078e0a03 */
[----:B------:R-:W-:Y:S01]  /*13e0*/  SHF.R.S32.HI R23, RZ, 0x1f, R250 ;  /* 0x0000001fff177819 */ /* 0x000fe200000114fa */
[----:B------:R-:W-:Y:S01]  /*13f0*/  ULDC.64 UR4, c[0x0][0x1b8] ;  /* 0x00006e0000047ab9 */ /* 0x000fe20000000a00 */
[----:B------:R-:W-:Y:S01]  /*1400*/  SHF.R.S32.HI R28, RZ, 0x5, R29 ;  /* 0x00000005ff1c7819 */ /* 0x000fe2000001141d */
[----:B------:R-:W-:Y:S01]  /*1410*/  IMAD.SHL.U32 R8, R18, 0x8, RZ ;  /* 0x0000000812087824 */ /* 0x000fe200078e00ff */
[----:B------:R-:W-:Y:S01]  /*1420*/  UIMAD UR4, UR7, UR4, URZ ;  /* 0x00000004070472a4 */ /* 0x000fe2000f8e023f */
[----:B------:R-:W-:Y:S01]  /*1430*/  LEA.HI R25, R31, R35, RZ, 0x4 ;  /* 0x000000231f197211 */ /* 0x000fe200078f20ff */
[----:B------:R-:W-:Y:S01]  /*1440*/  USEL UR15, UR15, URZ, !UP2 ;  /* 0x0000003f0f0f7287 */ /* 0x000fe2000d000000 */
[----:B------:R-:W-:Y:S01]  /*1450*/  IMAD.MOV.U32 R222, RZ, RZ, 0x20 ;  /* 0x00000020ffde7424 */ /* 0x000fe200078e00ff */
[----:B------:R-:W-:Y:S01]  /*1460*/  SHF.R.S32.HI R9, RZ, 0x1f, R8 ;  /* 0x0000001fff097819 */ /* 0x000fe20000011408 */
[----:B------:R-:W-:Y:S01]  /*1470*/  UIMAD UR4, UR16, UR5, UR4 ;  /* 0x00000005100472a4 */ /* 0x000fe2000f8e0204 */
[C---:B------:R-:W-:Y:S01]  /*1480*/  IADD3 R22, R8.reuse, 0x20, RZ ;  /* 0x0000002008167810 */ /* 0x040fe20007ffe0ff */
[----:B------:R-:W-:Y:S01]  /*1490*/  USHF.R.S32.HI UR21, URZ, 0x1f, UR10 ;  /* 0x0000001f3f157899 */ /* 0x000fe2000801140a */
[C---:B------:R-:W-:Y:S01]  /*14a0*/  IADD3 R36, R8.reuse, 0x40, RZ ;  /* 0x0000004008247810 */ /* 0x040fe20007ffe0ff */
[----:B------:R-:W-:Y:S01]  /*14b0*/  IMAD.MOV.U32 R225, RZ, RZ, 0x10 ;  /* 0x00000010ffe17424 */ /* 0x000fe200078e00ff */
[----:B------:R-:W-:Y:S01]  /*14c0*/  ISETP.GE.AND P3, PT, R8, c[0x0][0x1cc], PT ;  /* 0x0000730008007a0c */ /* 0x000fe20003f66270 */
[----:B------:R-:W-:Y:S01]  /*14d0*/  CS2R R130, SRZ ;  /* 0x0000000000827805 */ /* 0x000fe2000001ff00 */
[----:B------:R-:W-:Y:S01]  /*14e0*/  ISETP.GE.AND P2, PT, R22, c[0x0][0x1cc], PT ;  /* 0x0000730016007a0c */ /* 0x000fe20003f46270 */
[----:B------:R-:W-:Y:S01]  /*14f0*/  STL [R1+0x8], R36 ;  /* 0x0000082401007387 */ /* 0x000fe20000100800 */
[----:B------:R-:W-:Y:S01]  /*1500*/  SHF.R.S32.HI R16, RZ, 0x4, R25 ;  /* 0x00000004ff107819 */ /* 0x000fe20000011419 */
        /* <DEDUP_REMOVED lines=44> */
[----:B--2---:R-:W-:Y:S01]  /*17d0*/  @P0 IMAD.HI.U32 R2, R33, c[0x0][0x24c], RZ ;  /* 0x0000930021020a27 */ /* 0x004fe200078e00ff */
[----:B------:R-:W-:-:S03]  /*17e0*/  SHF.R.S32.HI R24, RZ, 0x1f, R33 ;  /* 0x0000001fff187819 */ /* 0x000fc60000011421 */
[----:B------:R-:W-:Y:S01]  /*17f0*/  IMAD.MOV.U32 R0, RZ, RZ, R33 ;  /* 0x000000ffff007224 */ /* 0x000fe200078e0021 */
[----:B------:R-:W-:Y:S02]  /*1800*/  @P0 SHF.R.U32.HI R0, RZ, c[0x0][0x250], R2 ;  /* 0x00009400ff000a19 */ /* 0x000fe40000011602 */
[----:B-----5:R-:W-:Y:S02]  /*1810*/  IADD3 R10, P0, R250, R11, RZ ;  /* 0x0000000bfa0a7210 */ /* 0x020fe40007f1e0ff */
[----:B------:R-:W-:Y:S01]  /*1820*/  SHF.R.S32.HI R2, RZ, 0x1f, R0 ;  /* 0x0000001fff027819 */ /* 0x000fe20000011400 */
[----:B------:R-:W-:Y:S01]  /*1830*/  IMAD.WIDE.U32 R4, R0, c[0x0][0x1e0], R8 ;  /* 0x0000780000047a25 */ /* 0x000fe200078e0008 */
[----:B------:R-:W-:Y:S02]  /*1840*/  LEA.HI.X.SX32 R11, R11, R23, 0x1, P0 ;  /* 0x000000170b0b7211 */ /* 0x000fe400000f0eff */
[----:B------:R-:W-:Y:S01]  /*1850*/  IADD3 R20, P0, R250, R15, RZ ;  /* 0x0000000ffa147210 */ /* 0x000fe20007f1e0ff */
[----:B------:R-:W-:-:S02]  /*1860*/  IMAD R3, R2, c[0x0][0x1e0], RZ ;  /* 0x0000780002037a24 */ /* 0x000fc400078e02ff */
[----:B------:R-:W-:Y:S01]  /*1870*/  IMAD R2, R2, c[0x0][0x1b0], RZ ;  /* 0x00006c0002027a24 */ /* 0x000fe200078e02ff */
[----:B------:R-:W-:Y:S01]  /*1880*/  LEA.HI.X.SX32 R23, R15, R23, 0x1, P0 ;  /* 0x000000170f177211 */ /* 0x000fe200000f0eff */
[C---:B------:R-:W-:Y:S01]  /*1890*/  IMAD R6, R0.reuse, c[0x0][0x1e4], R3 ;  /* 0x0000790000067a24 */ /* 0x040fe200078e0203 */
[----:B------:R-:W-:Y:S01]  /*18a0*/  LEA.HI R15, R25, R16, RZ, 0x1 ;  /* 0x00000010190f7211 */ /* 0x000fe200078f08ff */
[C---:B------:R-:W-:Y:S02]  /*18b0*/  IMAD R7, R0.reuse, c[0x0][0x1b4], R2 ;  /* 0x00006d0000077a24 */ /* 0x040fe400078e0202 */
[----:B------:R-:W-:Y:S01]  /*18c0*/  IMAD.WIDE.U32 R2, R0, c[0x0][0x1b0], R8 ;  /* 0x00006c0000027a25 */ /* 0x000fe200078e0008 */
[----:B------:R-:W-:-:S03]  /*18d0*/  LOP3.LUT R15, R15, 0xfffffffe, RZ, 0xc0, !PT ;  /* 0xfffffffe0f0f7812 */ /* 0x000fc600078ec0ff */
[----:B------:R-:W-:Y:S02]  /*18e0*/  IMAD.IADD R5, R5, 0x1, R6 ;  /* 0x0000000105057824 */ /* 0x000fe400078e0206 */
[----:B------:R-:W-:Y:S01]  /*18f0*/  IMAD.U32 R0, RZ, RZ, UR16 ;  /* 0x00000010ff007e24 */ /* 0x000fe2000f8e00ff */
[----:B------:R-:W-:Y:S01]  /*1900*/  USEL UR16, UR13, URZ, !UP2 ;  /* 0x0000003f0d107287 */ /* 0x000fe2000d000000 */
[----:B------:R-:W-:Y:S02]  /*1910*/  IMAD.IADD R3, R3, 0x1, R7 ;  /* 0x0000000103037824 */ /* 0x000fe400078e0207 */
[----:B------:R-:W-:-:S04]  /*1920*/  IMAD.WIDE.U32 R6, R0, c[0x0][0x1e8], R4 ;  /* 0x00007a0000067a25 */ /* 0x000fc800078e0004 */
[----:B------:R-:W-:Y:S01]  /*1930*/  IMAD.WIDE.U32 R4, R0, c[0x0][0x1b8], R2 ;  /* 0x00006e0000047a25 */ /* 0x000fe200078e0002 */
[----:B------:R-:W-:Y:S01]  /*1940*/  IADD3 R7, R7, UR17, RZ ;  /* 0x0000001107077c10 */ /* 0x000fe2000fffe0ff */
[----:B------:R-:W-:Y:S02]  /*1950*/  USHF.L.U32 UR17, UR10, 0x6, URZ ;  /* 0x000000060a117899 */ /* 0x000fe4000800063f */
[----:B------:R-:W-:Y:S01]  /*1960*/  IMAD.U32 R2, RZ, RZ, UR14 ;  /* 0x0000000eff027e24 */ /* 0x000fe2000f8e00ff */
[----:B------:R-:W-:Y:S01]  /*1970*/  IADD3 R5, R5, UR4, RZ ;  /* 0x0000000405057c10 */ /* 0x000fe2000fffe0ff */
[----:B------:R-:W-:Y:S01]  /*1980*/  IMAD.SHL.U32 R0, R34, 0x8, RZ ;  /* 0x0000000822007824 */ /* 0x000fe200078e00ff */
[----:B------:R-:W-:Y:S01]  /*1990*/  UIMAD UR4, UR6, 0x60, URZ ;  /* 0x00000060060478a4 */ /* 0x000fe2000f8e023f */
[----:B------:R-:W-:Y:S01]  /*19a0*/  IMAD.WIDE R2, R2, 0x80, R10 ;  /* 0x0000008002027825 */ /* 0x000fe200078e020a */
[----:B------:R-:W-:Y:S02]  /*19b0*/  UIADD3 UR20, -UR17, UR12, URZ ;  /* 0x0000000c11147290 */ /* 0x000fe4000fffe13f */
[----:B------:R-:W-:Y:S01]  /*19c0*/  LOP3.LUT R0, R0, 0xc0, RZ, 0xc0, !PT ;  /* 0x000000c000007812 */ /* 0x000fe200078ec0ff */
[----:B------:R-:W-:-:S02]  /*19d0*/  IMAD R10, R3, c[0x0][0x1d8], RZ ;  /* 0x00007600030a7a24 */ /* 0x000fc400078e02ff */
[----:B------:R-:W-:Y:S01]  /*19e0*/  IMAD R3, R3, c[0x0][0x1a8], RZ ;  /* 0x00006a0003037a24 */ /* 0x000fe200078e02ff */
[----:B------:R-:W-:Y:S01]  /*19f0*/  SHF.R.U32.HI R14, RZ, 0x3, R0 ;  /* 0x00000003ff0e7819 */ /* 0x000fe20000011600 */
[----:B------:R-:W-:Y:S01]  /*1a00*/  IMAD R12, R2, c[0x0][0x1dc], R10 ;  /* 0x00007700020c7a24 */ /* 0x000fe200078e020a */
[----:B------:R-:W-:Y:S01]  /*1a10*/  LOP3.LUT R13, R0, 0x18, R8, 0xf8, !PT ;  /* 0x00000018000d7812 */ /* 0x000fe200078ef808 */
[----:B------:R-:W-:-:S03]  /*1a20*/  IMAD.WIDE.U32 R10, R2, c[0x0][0x1d8], R6 ;  /* 0x00007600020a7a25 */ /* 0x000fc600078e0006 */
[----:B------:R-:W-:Y:S01]  /*1a30*/  LOP3.LUT R14, R13, R14, RZ, 0x3c, !PT ;  /* 0x0000000e0d0e7212 */ /* 0x000fe200078e3cff */
[C---:B------:R-:W-:Y:S02]  /*1a40*/  IMAD R0, R2.reuse, c[0x0][0x1ac], R3 ;  /* 0x00006b0002007a24 */ /* 0x040fe400078e0203 */
[----:B------:R-:W-:Y:S01]  /*1a50*/  IMAD.WIDE.U32 R6, R2, c[0x0][0x1a8], R4 ;  /* 0x00006a0002067a25 */ /* 0x000fe200078e0004 */
[----:B------:R-:W-:Y:S02]  /*1a60*/  LEA.HI R5, R17, R250, RZ, 0x1 ;  /* 0x000000fa11057211 */ /* 0x000fe400078f08ff */
[----:B------:R-:W-:Y:S01]  /*1a70*/  LEA R4, P1, R10, c[0x0][0x1c0], 0x1 ;  /* 0x000070000a047a11 */ /* 0x000fe200078208ff */
[----:B------:R-:W-:Y:S01]  /*1a80*/  IMAD.IADD R3, R11, 0x1, R12 ;  /* 0x000000010b037824 */ /* 0x000fe200078e020c */
[----:B------:R-:W-:Y:S01]  /*1a90*/  LEA R2, P0, R6, c[0x0][0x190], 0x1 ;  /* 0x0000640006027a11 */ /* 0x000fe200078008ff */
[----:B------:R-:W-:Y:S01]  /*1aa0*/  IMAD.IADD R0, R7, 0x1, R0 ;  /* 0x0000000107007824 */ /* 0x000fe200078e0200 */
[----:B------:R-:W-:Y:S01]  /*1ab0*/  LOP3.LUT R7, R5, 0x7fffffe, RZ, 0xc0, !PT ;  /* 0x07fffffe05077812 */ /* 0x000fe200078ec0ff */
[----:B------:R-:W-:Y:S01]  /*1ac0*/  IMAD.MOV.U32 R13, RZ, RZ, c[0x0][0x1dc] ;  /* 0x00007700ff0d7624 */ /* 0x000fe200078e00ff */
[----:B------:R-:W-:Y:S01]  /*1ad0*/  LEA.HI.X R5, R10, c[0x0][0x1c4], R3, 0x1, P1 ;  /* 0x000071000a057a11 */ /* 0x000fe200008f0c03 */
[----:B------:R-:W-:Y:S01]  /*1ae0*/  IMAD.MOV.U32 R11, RZ, RZ, c[0x0][0x1a8] ;  /* 0x00006a00ff0b7624 */ /* 0x000fe200078e00ff */
[----:B------:R-:W-:Y:S01]  /*1af0*/  LEA.HI.X R3, R6, c[0x0][0x194], R0, 0x1, P0 ;  /* 0x0000650006037a11 */ /* 0x000fe200000f0c00 */
[----:B------:R-:W-:-:S02]  /*1b00*/  IMAD.IADD R0, R250, 0x1, -R7 ;  /* 0x00000001fa007824 */ /* 0x000fc400078e0a07 */
[----:B------:R-:W-:Y:S01]  /*1b10*/  IMAD.MOV.U32 R7, RZ, RZ, c[0x0][0x1d8] ;  /* 0x00007600ff077624 */ /* 0x000fe200078e00ff */
[----:B------:R-:W-:Y:S01]  /*1b20*/  LEA R10, P0, R11, R2, 0x7 ;  /* 0x000000020b0a7211 */ /* 0x000fe200078038ff */
[----:B------:R-:W-:Y:S02]  /*1b30*/  IMAD R0, R28, 0x8, R0 ;  /* 0x000000081c007824 */ /* 0x000fe400078e0200 */
[----:B------:R-:W-:Y:S01]  /*1b40*/  IMAD.MOV.U32 R12, RZ, RZ, c[0x0][0x1ac] ;  /* 0x00006b00ff0c7624 */ /* 0x000fe200078e00ff */
[C---:B------:R-:W-:Y:S01]  /*1b50*/  LEA R6, P1, R7.reuse, R4, 0x7 ;  /* 0x0000000407067211 */ /* 0x040fe200078238ff */
[----:B------:R-:W-:Y:S01]  /*1b60*/  IMAD.U32 R14, R0, 0x20, R14 ;  /* 0x00000020000e7824 */ /* 0x000fe200078e000e */
[----:B------:R-:W-:Y:S01]  /*1b70*/  IADD3 R0, -R250, UR8, RZ ;  /* 0x00000008fa007c10 */ /* 0x000fe2000fffe1ff */
[----:B------:R-:W-:Y:S01]  /*1b80*/  IMAD.IADD R26, R16, 0x1, -R15 ;  /* 0x00000001101a7824 */ /* 0x000fe200078e0a0f */
[----:B------:R-:W-:Y:S01]  /*1b90*/  LEA.HI.X R7, R7, R5, R13, 0x7, P1 ;  /* 0x0000000507077211 */ /* 0x000fe200008f3c0d */
[----:B------:R-:W-:Y:S01]  /*1ba0*/  IMAD.SHL.U32 R251, R14, 0x2, RZ ;  /* 0x000000020efb7824 */ /* 0x000fe200078e00ff */
[----:B------:R-:W-:Y:S01]  /*1bb0*/  ISETP.GE.AND P1, PT, R36, c[0x0][0x1cc], PT ;  /* 0x0000730024007a0c */ /* 0x000fe20003f26270 */
[----:B------:R-:W-:Y:S01]  /*1bc0*/  IMAD.U32 R13, RZ, RZ, UR4 ;  /* 0x00000004ff0d7e24 */ /* 0x000fe2000f8e00ff */
[----:B------:R-:W-:-:S02]  /*1bd0*/  ISETP.LT.OR P6, PT, R0, 0x1, P3 ;  /* 0x000000010000780c */ /* 0x000fc40001fc1670 */
[C---:B------:R-:W-:Y:S02]  /*1be0*/  ISETP.LT.OR P5, PT, R0.reuse, 0x1, P2 ;  /* 0x000000010000780c */ /* 0x040fe400017a1670 */
[C---:B------:R-:W-:Y:S02]  /*1bf0*/  ISETP.LT.OR P4, PT, R0.reuse, 0x1, P1 ;  /* 0x000000010000780c */ /* 0x040fe40000f81670 */
[C---:B------:R-:W-:Y:S02]  /*1c00*/  ISETP.LT.OR P3, PT, R0.reuse, 0x41, P3 ;  /* 0x000000410000780c */ /* 0x040fe40001f61670 */
[----:B------:R-:W-:Y:S02]  /*1c10*/  SHF.R.S32.HI R14, RZ, 0x1f, R17 ;  /* 0x0000001fff0e7819 */ /* 0x000fe40000011411 */
[C---:B------:R-:W-:Y:S02]  /*1c20*/  ISETP.LT.OR P2, PT, R0.reuse, 0x41, P2 ;  /* 0x000000410000780c */ /* 0x040fe40001741670 */
[----:B------:R-:W-:Y:S01]  /*1c30*/  ISETP.LT.OR P1, PT, R0, 0x41, P1 ;  /* 0x000000410000780c */ /* 0x000fe20000f21670 */
[----:B------:R-:W-:Y:S01]  /*1c40*/  @!PT LDS RZ, [RZ] ;  /* 0x00000000fffff984 */ /* 0x000fe20000000800 */
[----:B------:R-:W-:Y:S01]  /*1c50*/  @!PT LDS RZ, [RZ] ;  /* 0x00000000fffff984 */ /* 0x000fe20000000800 */
[----:B------:R-:W-:Y:S01]  /*1c60*/  @!PT LDS RZ, [RZ] ;  /* 0x00000000fffff984 */ /* 0x000fe20000000800 */
[----:B------:R1:W-:Y:S01]  /*1c70*/  LDGSTS.E.BYPASS.LTC128B.128 [R251+0x6080], [R4.64], !P6 ;  /* 0x0608000004fb7fae */ /* 0x0003e2000f101d52 */
[----:B------:R-:W-:-:S02]  /*1c80*/  LEA.HI.X R11, R11, R3, R12, 0x7, P0 ;  /* 0x000000030b0b7211 */ /* 0x000fc400000f3c0c */
[----:B------:R-:W-:Y:S01]  /*1c90*/  IADD3 R12, P0, R35, UR4, RZ ;  /* 0x00000004230c7c10 */ /* 0x000fe2000ff1e0ff */
[----:B------:R1:W-:Y:S01]  /*1ca0*/  LDGSTS.E.BYPASS.LTC128B.128 [R251+0x8080], [R4.64+0x40], !P5 ;  /* 0x0808004004fb7fae */ /* 0x0003e2000e901d52 */
[----:B------:R-:W-:Y:S01]  /*1cb0*/  ISETP.GE.AND P6, PT, R22, c[0x0][0x19c], PT ;  /* 0x0000670016007a0c */ /* 0x000fe20003fc6270 */
[----:B------:R-:W-:Y:S01]  /*1cc0*/  USHF.R.S32.HI UR4, URZ, 0x1f, UR6 ;  /* 0x0000001f3f047899 */ /* 0x000fe20008011406 */
[----:B------:R-:W-:Y:S01]  /*1cd0*/  LEA.HI.X.SX32 R13, R13, R19, 0x1, P0 ;  /* 0x000000130d0d7211 */ /* 0x000fe200000f0eff */
[----:B------:R1:W-:Y:S01]  /*1ce0*/  LDGSTS.E.BYPASS.LTC128B.128 [R251+0xa080], [R4.64+0x80], !P4 ;  /* 0x0a08008004fb7fae */ /* 0x0003e2000e101d52 */
[----:B------:R-:W-:Y:S02]  /*1cf0*/  ISETP.GE.AND P0, PT, R8, c[0x0][0x19c], PT ;  /* 0x0000670008007a0c */ /* 0x000fe40003f06270 */
[----:B------:R-:W-:Y:S01]  /*1d00*/  ISETP.GE.AND P4, PT, R36, c[0x0][0x19c], PT ;  /* 0x0000670024007a0c */ /* 0x000fe20003f86270 */
[----:B------:R2:W-:Y:S01]  /*1d10*/  LDGSTS.E.BYPASS.LTC128B.128 [R251+0x7080], [R6.64], !P3 ;  /* 0x0708000006fb7fae */ /* 0x0005e2000d901d52 */
[----:B------:R-:W-:-:S02]  /*1d20*/  ISETP.LT.OR P3, PT, R0, 0x1, P6 ;  /* 0x000000010000780c */ /* 0x000fc40003761670 */
[C---:B------:R-:W-:Y:S01]  /*1d30*/  ISETP.LT.OR P6, PT, R0.reuse, 0x41, P6 ;  /* 0x000000410000780c */ /* 0x040fe200037c1670 */
[----:B------:R2:W-:Y:S01]  /*1d40*/  LDGSTS.E.BYPASS.LTC128B.128 [R251+0x9080], [R6.64+0x40], !P2 ;  /* 0x0908004006fb7fae */ /* 0x0005e2000d101d52 */
[C---:B------:R-:W-:Y:S02]  /*1d50*/  ISETP.LT.OR P2, PT, R0.reuse, 0x1, P0 ;  /* 0x000000010000780c */ /* 0x040fe40000741670 */
[C---:B------:R-:W-:Y:S01]  /*1d60*/  ISETP.LT.OR P0, PT, R0.reuse, 0x41, P0 ;  /* 0x000000410000780c */ /* 0x040fe20000701670 */
[----:B------:R2:W-:Y:S01]  /*1d70*/  LDGSTS.E.BYPASS.LTC128B.128 [R251+0xb080], [R6.64+0x80], !P1 ;  /* 0x0b08008006fb7fae */ /* 0x0005e2000c901d52 */
[C---:B------:R-:W-:Y:S02]  /*1d80*/  ISETP.LT.OR P1, PT, R0.reuse, 0x1, P4 ;  /* 0x000000010000780c */ /* 0x040fe40002721670 */
[----:B------:R-:W-:Y:S01]  /*1d90*/  ISETP.LT.OR P4, PT, R0, 0x41, P4 ;  /* 0x000000410000780c */ /* 0x000fe20002781670 */
[----:B------:R-:W0:Y:S01]  /*1da0*/  LDGDEPBAR ;  /* 0x00000000000079af */ /* 0x000e220000000000 */
[----:B------:R-:W-:Y:S01]  /*1db0*/  IMAD R0, R24, c[0x0][0x288], RZ ;  /* 0x0000a20018007a24 */ /* 0x000fe200078e02ff */
[----:B------:R-:W-:-:S03]  /*1dc0*/  ISETP.GE.AND P5, PT, R8, c[0x0][0x1fc], PT ;  /* 0x00007f0008007a0c */ /* 0x000fc60003fa6270 */
[----:B------:R-:W-:Y:S01]  /*1dd0*/  IMAD R15, R33, c[0x0][0x28c], R0 ;  /* 0x0000a300210f7a24 */ /* 0x000fe200078e0200 */
[----:B------:R3:W-:Y:S04]  /*1de0*/  LDGSTS.E.BYPASS.LTC128B.128 [R251+0x80], [R2.64], !P2 ;  /* 0x0008000002fb7fae */ /* 0x0007e8000d101d52 */
[----:B------:R3:W-:Y:S01]  /*1df0*/  LDGSTS.E.BYPASS.LTC128B.128 [R251+0x2080], [R2.64+0x40], !P3 ;  /* 0x0208004002fb7fae */ /* 0x0007e2000d901d52 */
[----:B-1----:R-:W-:Y:S02]  /*1e00*/  LEA.HI R4, R31, R35, RZ, 0x6 ;  /* 0x000000231f047211 */ /* 0x002fe400078f30ff */
[----:B------:R-:W-:Y:S01]  /*1e10*/  LEA.HI R5, R14, R250, RZ, 0x3 ;  /* 0x000000fa0e057211 */ /* 0x000fe200078f18ff */
[----:B------:R3:W-:Y:S01]  /*1e20*/  LDGSTS.E.BYPASS.LTC128B.128 [R251+0x4080], [R2.64+0x80], !P1 ;  /* 0x0408008002fb7fae */ /* 0x0007e2000c901d52 */
[----:B------:R-:W-:-:S02]  /*1e30*/  SHF.R.S32.HI R14, RZ, 0x6, R4 ;  /* 0x00000006ff0e7819 */ /* 0x000fc40000011404 */
[----:B------:R-:W-:Y:S01]  /*1e40*/  LOP3.LUT R5, R5, 0xfffffff8, RZ, 0xc0, !PT ;  /* 0xfffffff805057812 */ /* 0x000fe200078ec0ff */
[----:B------:R1:W-:Y:S01]  /*1e50*/  LDGSTS.E.BYPASS.LTC128B.128 [R251+0x1080], [R10.64], !P0 ;  /* 0x010800000afb7fae */ /* 0x0003e2000c101d52 */
[----:B------:R-:W-:Y:S01]  /*1e60*/  ISETP.GE.AND P3, PT, R8, c[0x0][0x16c], PT ;  /* 0x00005b0008007a0c */ /* 0x000fe20003f66270 */
[----:B------:R-:W-:Y:S02]  /*1e70*/  IMAD.SHL.U32 R4, R14, 0x8, RZ ;  /* 0x000000080e047824 */ /* 0x000fe400078e00ff */
[----:B------:R-:W-:Y:S01]  /*1e80*/  IMAD.IADD R5, R250, 0x1, -R5 ;  /* 0x00000001fa057824 */ /* 0x000fe200078e0a05 */
[----:B--2---:R-:W-:Y:S01]  /*1e90*/  LEA.HI R6, R29, R28, RZ, 0x1 ;  /* 0x0000001c1d067211 */ /* 0x004fe200078f08ff */
[----:B------:R1:W-:Y:S01]  /*1ea0*/  LDGSTS.E.BYPASS.LTC128B.128 [R251+0x3080], [R10.64+0x40], !P6 ;  /* 0x030800400afb7fae */ /* 0x0003e2000f101d52 */
[----:B------:R-:W-:Y:S01]  /*1eb0*/  LOP3.LUT R212, R4, 0x18, RZ, 0xc0, !PT ;  /* 0x0000001804d47812 */ /* 0x000fe200078ec0ff */
[C---:B------:R-:W-:Y:S01]  /*1ec0*/  IMAD.SHL.U32 R4, R5.reuse, 0x40, RZ ;  /* 0x0000004005047824 */ /* 0x040fe200078e00ff */
[----:B------:R-:W-:Y:S01]  /*1ed0*/  LOP3.LUT R6, R6, 0xfffffffe, RZ, 0xc0, !PT ;  /* 0xfffffffe06067812 */ /* 0x000fe200078ec0ff */
[----:B------:R1:W-:Y:S01]  /*1ee0*/  LDGSTS.E.BYPASS.LTC128B.128 [R251+0x5080], [R10.64+0x80], !P4 ;  /* 0x050800800afb7fae */ /* 0x0003e2000e101d52 */
[----:B------:R-:W-:-:S02]  /*1ef0*/  LOP3.LUT P2, RZ, R5, 0x4, RZ, 0xc0, !PT ;  /* 0x0000000405ff7812 */ /* 0x000fc4000784c0ff */
[----:B------:R-:W-:Y:S01]  /*1f00*/  LOP3.LUT R4, R4, 0x1c0, RZ, 0xc0, !PT ;  /* 0x000001c004047812 */ /* 0x000fe200078ec0ff */
[----:B------:R-:W-:Y:S01]  /*1f10*/  IMAD.IADD R27, R28, 0x1, -R6 ;  /* 0x000000011c1b7824 */ /* 0x000fe200078e0a06 */
[----:B------:R-:W-:Y:S01]  /*1f20*/  ISETP.GE.AND P4, PT, R22, c[0x0][0x16c], PT ;  /* 0x00005b0016007a0c */ /* 0x000fe20003f86270 */
[----:B------:R-:W0:Y:S01]  /*1f30*/  LDGDEPBAR ;  /* 0x00000000000079af */ /* 0x000e220000000000 */
[----:B------:R-:W-:Y:S01]  /*1f40*/  SHF.R.U32.HI R6, RZ, 0x3, R4 ;  /* 0x00000003ff067819 */ /* 0x000fe20000011604 */
[----:B------:R-:W-:-:S03]  /*1f50*/  IMAD.SHL.U32 R21, R27, 0x400, RZ ;  /* 0x000004001b157824 */ /* 0x000fc600078e00ff */
[----:B------:R-:W-:Y:S01]  /*1f60*/  LOP3.LUT R4, R6, R4, R212, 0x1e, !PT ;  /* 0x0000000406047212 */ /* 0x000fe200078e1ed4 */
[----:B------:R-:W-:Y:S02]  /*1f70*/  IMAD.SHL.U32 R6, R35, 0x4, RZ ;  /* 0x0000000423067824 */ /* 0x000fe400078e00ff */
[----:B------:R-:W-:-:S03]  /*1f80*/  IMAD R5, R18, 0x2, R21 ;  /* 0x0000000212057824 */ /* 0x000fc600078e0215 */
[----:B---3--:R-:W-:Y:S01]  /*1f90*/  IADD3 R2, P1, R6, UR6, RZ ;  /* 0x0000000606027c10 */ /* 0x008fe2000ff3e0ff */
[----:B------:R-:W-:Y:S01]  /*1fa0*/  IMAD.IADD R227, R5, 0x1, R4 ;  /* 0x0000000105e37824 */ /* 0x000fe200078e0204 */
[----:B------:R-:W-:Y:S01]  /*1fb0*/  ULDC.64 UR6, c[0x0][0x218] ;  /* 0x0000860000067ab9 */ /* 0x000fe20000000a00 */
[----:B------:R-:W-:Y:S01]  /*1fc0*/  IMAD R4, R24, c[0x0][0x270], RZ ;  /* 0x00009c0018047a24 */ /* 0x000fe200078e02ff */
[----:B------:R-:W-:Y:S01]  /*1fd0*/  LEA.HI.X.SX32 R3, R6, UR4, 0x1, P1 ;  /* 0x0000000406037c11 */ /* 0x000fe200088f0eff */
[----:B------:R-:W-:Y:S01]  /*1fe0*/  IMAD R5, R24, c[0x0][0x238], RZ ;  /* 0x00008e0018057a24 */ /* 0x000fe200078e02ff */
[----:B------:R-:W-:Y:S01]  /*1ff0*/  ISETP.LT.AND P1, PT, R250, UR20, PT ;  /* 0x00000014fa007c0c */ /* 0x000fe2000bf21270 */
[C---:B------:R-:W-:Y:S01]  /*2000*/  IMAD R16, R33.reuse, c[0x0][0x274], R4 ;  /* 0x00009d0021107a24 */ /* 0x040fe200078e0204 */
[----:B------:R-:W-:Y:S01]  /*2010*/  ULDC.64 UR4, c[0x0][0x188] ;  /* 0x0000620000047ab9 */ /* 0x000fe20000000a00 */
[C-C-:B------:R-:W-:Y:S01]  /*2020*/  IMAD.WIDE.U32 R6, R33.reuse, c[0x0][0x270], R2.reuse ;  /* 0x00009c0021067a25 */ /* 0x140fe200078e0002 */
[----:B------:R-:W-:Y:S01]  /*2030*/  ISETP.GE.OR P6, PT, R22, c[0x0][0x1fc], !P1 ;  /* 0x00007f0016007a0c */ /* 0x000fe20004fc6670 */
[----:B------:R-:W-:Y:S01]  /*2040*/  UIMAD UR4, UR15, UR4, URZ ;  /* 0x000000040f0472a4 */ /* 0x000fe2000f8e023f */
[----:B------:R-:W-:Y:S01]  /*2050*/  ISETP.GE.OR P0, PT, R8, c[0x0][0x1fc], !P1 ;  /* 0x00007f0008007a0c */ /* 0x000fe20004f06670 */
[----:B------:R-:W-:Y:S01]  /*2060*/  IMAD.WIDE.U32 R2, R33, c[0x0][0x288], R2 ;  /* 0x0000a20021027a25 */ /* 0x000fe200078e0002 */
[----:B------:R-:W-:Y:S01]  /*2070*/  UIMAD UR6, UR15, UR6, URZ ;  /* 0x000000060f0672a4 */ /* 0x000fe2000f8e023f */
[----:B------:R-:W-:-:S04]  /*2080*/  DEPBAR.LE SB0, 0x1 ;  /* 0x000080400000791a */ /* 0x000fc80000000000 */
[C---:B------:R-:W-:Y:S01]  /*2090*/  IMAD R0, R33.reuse, c[0x0][0x23c], R5 ;  /* 0x00008f0021007a24 */ /* 0x040fe200078e0205 */
[----:B------:R-:W-:Y:S01]  /*20a0*/  UIMAD UR22, UR16, UR5, UR4 ;  /* 0x00000005101672a4 */ /* 0x000fe2000f8e0204 */
[----:B------:R-:W-:Y:S01]  /*20b0*/  IMAD.WIDE.U32 R4, R33, c[0x0][0x238], R12 ;  /* 0x00008e0021047a25 */ /* 0x000fe200078e000c */
[----:B------:R-:W-:Y:S01]  /*20c0*/  UIMAD UR23, UR16, UR7, UR6 ;  /* 0x00000007101772a4 */ /* 0x000fe2000f8e0206 */
[----:B------:R-:W-:Y:S01]  /*20d0*/  ISETP.GE.OR P1, PT, R36, c[0x0][0x1fc], !P1 ;  /* 0x00007f0024007a0c */ /* 0x000fe20004f26670 */
[----:B------:R-:W-:Y:S01]  /*20e0*/  ULDC.64 UR4, c[0x0][0x178] ;  /* 0x00005e0000047ab9 */ /* 0x000fe20000000a00 */
[----:B------:R-:W-:Y:S01]  /*20f0*/  IMAD.SHL.U32 R227, R227, 0x2, RZ ;  /* 0x00000002e3e37824 */ /* 0x000fe200078e00ff */
[----:B------:R-:W-:Y:S01]  /*2100*/  UIMAD.WIDE.U32 UR24, UR10, UR4, URZ ;  /* 0x000000040a1872a5 */ /* 0x000fe2000f8e003f */
[----:B------:R-:W-:Y:S01]  /*2110*/  IMAD.MOV.U32 R12, RZ, RZ, R2 ;  /* 0x000000ffff0c7224 */ /* 0x000fe200078e0002 */
[----:B------:R-:W-:Y:S01]  /*2120*/  LOP3.LUT R2, R34, 0xfffffff8, RZ, 0xc0, !PT ;  /* 0xfffffff822027812 */ /* 0x000fe200078ec0ff */
[----:B------:R-:W-:Y:S01]  /*2130*/  IMAD.IADD R19, R5, 0x1, R0 ;  /* 0x0000000105137824 */ /* 0x000fe200078e0200 */
[----:B------:R-:W-:Y:S01]  /*2140*/  IADD3 R0, R227, 0xf480, RZ ;  /* 0x0000f480e3007810 */ /* 0x000fe20007ffe0ff */
[----:B------:R-:W-:Y:S01]  /*2150*/  IMAD.IADD R13, R3, 0x1, R15 ;  /* 0x00000001030d7824 */ /* 0x000fe200078e020f */
[----:B------:R-:W-:Y:S01]  /*2160*/  IADD3 R228, R227, 0xf4c0, RZ ;  /* 0x0000f4c0e3e47810 */ /* 0x000fe20007ffe0ff */
[----:B------:R-:W-:Y:S01]  /*2170*/  IMAD.IADD R17, R7, 0x1, R16 ;  /* 0x0000000107117824 */ /* 0x000fe200078e0210 */
[----:B------:R-:W-:Y:S01]  /*2180*/  @P2 IADD3 R228, R0, -0x40, RZ ;  /* 0xffffffc000e42810 */ /* 0x000fe20007ffe0ff */
[----:B------:R-:W-:Y:S01]  /*2190*/  IMAD.IADD R15, R35, 0x1, -R2 ;  /* 0x00000001230f7824 */ /* 0x000fe200078e0a02 */
[----:B------:R-:W-:Y:S01]  /*21a0*/  LOP3.LUT R0, R25, 0xfffffff0, RZ, 0xc0, !PT ;  /* 0xfffffff019007812 */ /* 0x000fe200078ec0ff */
[----:B------:R-:W-:Y:S01]  /*21b0*/  IMAD.MOV.U32 R16, RZ, RZ, R6 ;  /* 0x000000ffff107224 */ /* 0x000fe200078e0006 */
[----:B------:R-:W-:Y:S01]  /*21c0*/  SHF.R.S32.HI R6, RZ, 0x1f, R14 ;  /* 0x0000001fff067819 */ /* 0x000fe2000001140e */
[C---:B------:R-:W-:Y:S01]  /*21d0*/  IMAD R3, R23.reuse, c[0x0][0x178], RZ ;  /* 0x00005e0017037a24 */ /* 0x040fe200078e02ff */
[----:B------:R-:W-:Y:S01]  /*21e0*/  ISETP.GE.AND P2, PT, R22, c[0x0][0x1fc], PT ;  /* 0x00007f0016007a0c */ /* 0x000fe20003f46270 */
[----:B------:R-:W-:Y:S01]  /*21f0*/  IMAD R2, R23, c[0x0][0x208], RZ ;  /* 0x0000820017027a24 */ /* 0x000fe200078e02ff */
[----:B------:R-:W-:Y:S01]  /*2200*/  LEA.HI R22, R15, R15, RZ, 0x1 ;  /* 0x0000000f0f167211 */ /* 0x000fe200078f08ff */
[----:B------:R-:W-:Y:S01]  /*2210*/  IMAD.IADD R0, R35, 0x1, -R0 ;  /* 0x0000000123007824 */ /* 0x000fe200078e0a00 */
[----:B------:R-:W-:Y:S01]  /*2220*/  LEA.HI R6, R6, R14, RZ, 0x2 ;  /* 0x0000000e06067211 */ /* 0x000fe200078f10ff */
[----:B------:R-:W-:Y:S01]  /*2230*/  IMAD.MOV.U32 R18, RZ, RZ, R4 ;  /* 0x000000ffff127224 */ /* 0x000fe200078e0004 */
[----:B------:R-:W-:Y:S01]  /*2240*/  LOP3.LUT R7, R22, 0x7fffffe, RZ, 0xc0, !PT ;  /* 0x07fffffe16077812 */ /* 0x000fe200078ec0ff */
[----:B-1----:R-:W-:Y:S01]  /*2250*/  IMAD R10, R20, c[0x0][0x17c], R3 ;  /* 0x00005f00140a7a24 */ /* 0x002fe200078e0203 */
[----:B------:R-:W-:Y:S01]  /*2260*/  LOP3.LUT R6, R6, 0x1ffffffc, RZ, 0xc0, !PT ;  /* 0x1ffffffc06067812 */ /* 0x000fe200078ec0ff */
[C---:B------:R-:W-:Y:S01]  /*2270*/  IMAD R11, R20.reuse, c[0x0][0x20c], R2 ;  /* 0x00008300140b7a24 */ /* 0x040fe200078e0202 */
[----:B------:R-:W-:Y:S01]  /*2280*/  UIMAD UR4, UR21, UR4, URZ ;  /* 0x00000004150472a4 */ /* 0x000fe2000f8e023f */
[----:B------:R-:W-:Y:S01]  /*2290*/  IMAD.WIDE.U32 R4, R20, c[0x0][0x178], R8 ;  /* 0x00005e0014047a25 */ /* 0x000fe200078e0008 */
[----:B------:R-:W-:-:S02]  /*22a0*/  ULDC.64 UR6, c[0x0][0x208] ;  /* 0x0000820000067ab9 */ /* 0x000fc40000000a00 */
[----:B------:R-:W-:Y:S01]  /*22b0*/  UIMAD UR4, UR10, UR5, UR4 ;  /* 0x000000050a0472a4 */ /* 0x000fe2000f8e0204 */
[----:B------:R-:W-:Y:S01]  /*22c0*/  IMAD.WIDE.U32 R2, R20, c[0x0][0x208], R8 ;  /* 0x0000820014027a25 */ /* 0x000fe200078e0008 */
[----:B------:R-:W-:Y:S02]  /*22d0*/  SHF.R.S32.HI R8, RZ, 0x1f, R0 ;  /* 0x0000001fff087819 */ /* 0x000fe40000011400 */
[-C--:B------:R-:W-:Y:S01]  /*22e0*/  LEA.HI R20, R0, R0.reuse, RZ, 0x1 ;  /* 0x0000000000147211 */ /* 0x080fe200078f08ff */
[----:B------:R-:W-:Y:S01]  /*22f0*/  IMAD.IADD R9, R15, 0x1, -R7 ;  /* 0x000000010f097824 */ /* 0x000fe200078e0a07 */
[----:B------:R-:W-:Y:S01]  /*2300*/  UIADD3 UR4, UR25, UR4, URZ ;  /* 0x0000000419047290 */ /* 0x000fe2000fffe03f */
[----:B------:R-:W-:Y:S01]  /*2310*/  IMAD.IADD R30, R14, 0x1, -R6 ;  /* 0x000000010e1e7824 */ /* 0x000fe200078e0a06 */
[----:B------:R-:W-:Y:S01]  /*2320*/  LEA.HI R6, R8, R0, RZ, 0x3 ;  /* 0x0000000008067211 */ /* 0x000fe200078f18ff */
[----:B------:R-:W-:Y:S01]  /*2330*/  IMAD R7, R26, 0x4, R14 ;  /* 0x000000041a077824 */ /* 0x000fe200078e020e */
[----:B------:R-:W-:Y:S01]  /*2340*/  LOP3.LUT R8, R20, 0x7fffffe, RZ, 0xc0, !PT ;  /* 0x07fffffe14087812 */ /* 0x000fe200078ec0ff */
[----:B------:R-:W-:Y:S01]  /*2350*/  IMAD.IADD R5, R5, 0x1, R10 ;  /* 0x0000000105057824 */ /* 0x000fe200078e020a */
[----:B------:R-:W-:Y:S01]  /*2360*/  SEL R14, RZ, 0x2, P4 ;  /* 0x00000002ff0e7807 */ /* 0x000fe20002000000 */
[----:B------:R-:W-:Y:S01]  /*2370*/  IMAD R25, R7, 0x8, R9 ;  /* 0x0000000807197824 */ /* 0x000fe200078e0209 */
[----:B------:R-:W-:Y:S01]  /*2380*/  LOP3.LUT R9, R6, 0xfffffff8, RZ, 0xc0, !PT ;  /* 0xfffffff806097812 */ /* 0x000fe200078ec0ff */
[----:B------:R-:W-:Y:S01]  /*2390*/  IMAD.IADD R7, R0, 0x1, -R8 ;  /* 0x0000000100077824 */ /* 0x000fe200078e0a08 */
[----:B------:R-:W-:Y:S01]  /*23a0*/  SHF.R.S32.HI R6, RZ, 0x3, R6 ;  /* 0x00000003ff067819 */ /* 0x000fe20000011406 */
[----:B------:R-:W-:-:S04]  /*23b0*/  IMAD.WIDE.U32 R4, R33, c[0x0][0x180], R4 ;  /* 0x0000600021047a25 */ /* 0x000fc800078e0004 */
[----:B------:R-:W-:Y:S01]  /*23c0*/  IMAD.IADD R23, R0, 0x1, -R9 ;  /* 0x0000000100177824 */ /* 0x000fe200078e0a09 */
[----:B------:R-:W-:Y:S01]  /*23d0*/  LOP3.LUT R0, R29, 0xffffffe0, RZ, 0xc0, !PT ;  /* 0xffffffe01d007812 */ /* 0x000fe200078ec0ff */
[C---:B------:R-:W-:Y:S01]  /*23e0*/  IMAD R32, R6.reuse, 0x8, R7 ;  /* 0x0000000806207824 */ /* 0x040fe200078e0207 */
[----:B------:R-:W-:Y:S01]  /*23f0*/  SEL R29, RZ, 0xffffffff, P4 ;  /* 0xffffffffff1d7807 */ /* 0x000fe20002000000 */
[----:B------:R-:W-:Y:S02]  /*2400*/  IMAD R218, R6, 0x200, R21 ;  /* 0x0000020006da7824 */ /* 0x000fe400078e0215 */
[----:B------:R-:W-:Y:S02]  /*2410*/  IMAD.IADD R0, R35, 0x1, -R0 ;  /* 0x0000000123007824 */ /* 0x000fe400078e0a00 */
[C---:B------:R-:W-:Y:S02]  /*2420*/  IMAD R6, R24.reuse, c[0x0][0x180], RZ ;  /* 0x0000600018067a24 */ /* 0x040fe400078e02ff */
[----:B------:R-:W-:Y:S01]  /*2430*/  IMAD R8, R24, c[0x0][0x210], RZ ;  /* 0x0000840018087a24 */ /* 0x000fe200078e02ff */
[----:B------:R-:W-:Y:S01]  /*2440*/  SHF.R.S32.HI R7, RZ, 0x1f, R0 ;  /* 0x0000001fff077819 */ /* 0x000fe20000011400 */
[----:B------:R-:W-:-:S03]  /*2450*/  IMAD.IADD R3, R3, 0x1, R11 ;  /* 0x0000000103037824 */ /* 0x000fc600078e020b */
[----:B------:R-:W-:Y:S01]  /*2460*/  LEA.HI R249, R7, R0, RZ, 0x2 ;  /* 0x0000000007f97211 */ /* 0x000fe200078f10ff */
[C---:B------:R-:W-:Y:S02]  /*2470*/  IMAD R7, R33.reuse, c[0x0][0x184], R6 ;  /* 0x0000610021077a24 */ /* 0x040fe400078e0206 */
[----:B------:R-:W-:Y:S01]  /*2480*/  IMAD R6, R33, c[0x0][0x214], R8 ;  /* 0x0000850021067a24 */ /* 0x000fe200078e0208 */
[----:B------:R-:W-:Y:S01]  /*2490*/  LOP3.LUT R8, R249, 0x7ffffffc, RZ, 0xc0, !PT ;  /* 0x7ffffffcf9087812 */ /* 0x000fe200078ec0ff */
[----:B------:R-:W-:Y:S01]  /*24a0*/  IMAD.IADD R5, R5, 0x1, R7 ;  /* 0x0000000105057824 */ /* 0x000fe200078e0207 */
[----:B------:R-:W-:Y:S01]  /*24b0*/  SHF.R.S32.HI R249, RZ, 0x2, R249 ;  /* 0x00000002fff97819 */ /* 0x000fe200000114f9 */
[----:B------:R-:W-:Y:S02]  /*24c0*/  IMAD.U32 R7, RZ, RZ, UR16 ;  /* 0x00000010ff077e24 */ /* 0x000fe4000f8e00ff */
[----:B------:R-:W-:Y:S01]  /*24d0*/  IMAD.WIDE.U32 R2, R33, c[0x0][0x210], R2 ;  /* 0x0000840021027a25 */ /* 0x000fe200078e0002 */
[----:B------:R-:W-:Y:S01]  /*24e0*/  SEL R33, RZ, 0x1, P3 ;  /* 0x00000001ff217807 */ /* 0x000fe20001800000 */
[----:B------:R-:W-:Y:S01]  /*24f0*/  BAR.SYNC.DEFER_BLOCKING 0x0 ;  /* 0x0000000000007b1d */ /* 0x000fe20000010000 */
[----:B------:R-:W-:Y:S01]  /*2500*/  ISETP.GE.AND P3, PT, R36, c[0x0][0x16c], PT ;  /* 0x00005b0024007a0c */ /* 0x000fe20003f66270 */
[----:B------:R-:W-:-:S03]  /*2510*/  IMAD.WIDE.U32 R40, R7, c[0x0][0x188], R4 ;  /* 0x0000620007287a25 */ /* 0x000fc600078e0004 */
[----:B------:R-:W-:Y:S01]  /*2520*/  SEL R9, RZ, 0x4, P3 ;  /* 0x00000004ff097807 */ /* 0x000fe20001800000 */
[----:B------:R-:W-:Y:S01]  /*2530*/  IMAD.U32 R4, RZ, RZ, UR24 ;  /* 0x00000018ff047e24 */ /* 0x000fe2000f8e00ff */
[----:B------:R-:W-:Y:S01]  /*2540*/  IADD3 R10, R41, UR22, RZ ;  /* 0x00000016290a7c10 */ /* 0x000fe2000fffe0ff */
[----:B------:R-:W-:Y:S01]  /*2550*/  IMAD.IADD R24, R0, 0x1, -R8 ;  /* 0x0000000100187824 */ /* 0x000fe200078e0a08 */
[----:B------:R1:W-:Y:S01]  /*2560*/  STL.64 [R1+0x30], R40 ;  /* 0x0000302801007387 */ /* 0x0003e20000100a00 */
[----:B------:R-:W-:Y:S01]  /*2570*/  IMAD.U32 R5, RZ, RZ, UR25 ;  /* 0x00000019ff057e24 */ /* 0x000fe2000f8e00ff */
[C---:B------:R-:W-:Y:S01]  /*2580*/  LEA R5, P3, R4.reuse, R40, 0x6 ;  /* 0x0000002804057211 */ /* 0x040fe200078630ff */
[----:B------:R-:W-:Y:S01]  /*2590*/  IMAD.U32 R0, RZ, RZ, UR4 ;  /* 0x00000004ff007e24 */ /* 0x000fe2000f8e00ff */
[----:B------:R2:W-:Y:S01]  /*25a0*/  STL [R1+0x4c], R10 ;  /* 0x00004c0a01007387 */ /* 0x0005e20000100800 */
[----:B------:R-:W-:Y:S01]  /*25b0*/  IMAD.IADD R3, R3, 0x1, R6 ;  /* 0x0000000103037824 */ /* 0x000fe200078e0206 */
[----:B------:R-:W-:Y:S01]  /*25c0*/  UMOV UR22, 0x6 ;  /* 0x0000000600167882 */ /* 0x000fe20000000000 */
[----:B------:R-:W-:Y:S01]  /*25d0*/  IMAD.WIDE.U32 R16, R7, c[0x0][0x278], R16 ;  /* 0x00009e0007107a25 */ /* 0x000fe200078e0010 */
[----:B------:R-:W-:Y:S01]  /*25e0*/  LEA.HI.X R0, R4, R10, R0, 0x6, P3 ;  /* 0x0000000a04007211 */ /* 0x000fe200018f3400 */
[----:B------:R-:W-:-:S02]  /*25f0*/  USHF.L.U32 UR24, UR6, 0x6, URZ ;  /* 0x0000000606187899 */ /* 0x000fc4000800063f */
[----:B------:R-:W-:Y:S01]  /*2600*/  IMAD.SHL.U32 R4, R15, 0x40, RZ ;  /* 0x000000400f047824 */ /* 0x000fe200078e00ff */
[----:B------:R-:W-:Y:S01]  /*2610*/  USHF.L.U64.HI UR7, UR6, UR22, UR7 ;  /* 0x0000001606077299 */ /* 0x000fe20008010207 */
[----:B------:R-:W-:Y:S01]  /*2620*/  IMAD.WIDE.U32 R18, R7, c[0x0][0x240], R18 ;  /* 0x0000900007127a25 */ /* 0x000fe200078e0012 */
[----:B------:R-:W-:Y:S02]  /*2630*/  ULDC.64 UR4, c[0x0][0x278] ;  /* 0x00009e0000047ab9 */ /* 0x000fe40000000a00 */
[----:B------:R-:W-:Y:S01]  /*2640*/  LOP3.LUT R15, R4, 0x1c0, RZ, 0xc0, !PT ;  /* 0x000001c0040f7812 */ /* 0x000fe200078ec0ff */
[----:B------:R-:W-:Y:S01]  /*2650*/  UIMAD UR7, UR7, UR10, URZ ;  /* 0x0000000a070772a4 */ /* 0x000fe2000f8e023f */
[----:B------:R-:W-:Y:S01]  /*2660*/  IMAD R24, R30, 0x4, R24 ;  /* 0x000000041e187824 */ /* 0x000fe200078e0218 */
[----:B------:R-:W-:Y:S01]  /*2670*/  UIMAD UR4, UR15, UR4, URZ ;  /* 0x000000040f0472a4 */ /* 0x000fe2000f8e023f */
[----:B------:R-:W-:Y:S01]  /*2680*/  IMAD R249, R27, 0x10, R249 ;  /* 0x000000101bf97824 */ /* 0x000fe200078e02f9 */
[----:B------:R-:W-:-:S02]  /*2690*/  UIMAD UR7, UR21, UR24, UR7 ;  /* 0x00000018150772a4 */ /* 0x000fc4000f8e0207 */
[----:B------:R-:W-:Y:S02]  /*26a0*/  UIMAD UR4, UR16, UR5, UR4 ;  /* 0x00000005100472a4 */ /* 0x000fe4000f8e0204 */
[----:B------:R-:W-:Y:S01]  /*26b0*/  USHF.R.S32.HI UR6, URZ, 0x1f, UR17 ;  /* 0x0000001f3f067899 */ /* 0x000fe20008011411 */
[----:B-1----:R-:W-:Y:S01]  /*26c0*/  IMAD.WIDE.U32 R40, R7, c[0x0][0x218], R2 ;  /* 0x0000860007287a25 */ /* 0x002fe200078e0002 */
[----:B--2---:R-:W-:-:S03]  /*26d0*/  LEA R10, P3, R5, c[0x0][0x160], 0x1 ;  /* 0x00005800050a7a11 */ /* 0x004fc600078608ff */
[----:B------:R-:W-:Y:S01]  /*26e0*/  IMAD.U32 R2, RZ, RZ, UR24 ;  /* 0x00000018ff027e24 */ /* 0x000fe2000f8e00ff */
[----:B------:R-:W-:Y:S01]  /*26f0*/  IADD3 R39, R41, UR23, RZ ;  /* 0x0000001729277c10 */ /* 0x000fe2000fffe0ff */
[----:B------:R-:W-:Y:S01]  /*2700*/  IMAD.MOV.U32 R38, RZ, RZ, R40 ;  /* 0x000000ffff267224 */ /* 0x000fe200078e0028 */
[----:B------:R-:W-:Y:S01]  /*2710*/  LEA.HI.X R11, R5, c[0x0][0x164], R0, 0x1, P3 ;  /* 0x00005900050b7a11 */ /* 0x000fe200018f0c00 */
[----:B------:R-:W-:Y:S01]  /*2720*/  IMAD.SHL.U32 R5, R28, 0x10, RZ ;  /* 0x000000101c057824 */ /* 0x000fe200078e00ff */
[----:B------:R-:W-:Y:S01]  /*2730*/  SHF.R.S32.HI R0, RZ, 0x1, R22 ;  /* 0x00000001ff007819 */ /* 0x000fe20000011416 */
[----:B------:R-:W-:Y:S01]  /*2740*/  IMAD.WIDE.U32 R2, R2, UR10, R38 ;  /* 0x0000000a02027c25 */ /* 0x000fe2000f8e0026 */
[----:B------:R1:W-:Y:S01]  /*2750*/  STL.64 [R1+0x28], R40 ;  /* 0x0000282801007387 */ /* 0x0003e20000100a00 */
[----:B------:R-:W-:Y:S02]  /*2760*/  ISETP.GT.AND P3, PT, R35, 0xf, PT ;  /* 0x0000000f2300780c */ /* 0x000fe40003f64270 */
[C---:B------:R-:W-:Y:S01]  /*2770*/  IMAD.SHL.U32 R4, R0.reuse, 0x40, RZ ;  /* 0x0000004000047824 */ /* 0x040fe200078e00ff */
[----:B------:R-:W-:Y:S01]  /*2780*/  LOP3.LUT P4, RZ, R0, 0x2, RZ, 0xc0, !PT ;  /* 0x0000000200ff7812 */ /* 0x000fe2000788c0ff */
[----:B------:R2:W-:Y:S01]  /*2790*/  STL.64 [R1+0x10], R38 ;  /* 0x0000102601007387 */ /* 0x0005e20000100a00 */
[----:B------:R-:W-:-:S02]  /*27a0*/  LOP3.LUT R0, R15, 0x30, R5, 0xf8, !PT ;  /* 0x000000300f007812 */ /* 0x000fc400078ef805 */
[----:B------:R-:W-:Y:S01]  /*27b0*/  LOP3.LUT R4, R4, 0xc0, RZ, 0xc0, !PT ;  /* 0x000000c004047812 */ /* 0x000fe200078ec0ff */
[----:B------:R-:W-:Y:S01]  /*27c0*/  STL.64 [R1+0x20], R16 ;  /* 0x0000201001007387 */ /* 0x000fe20000100a00 */
[--C-:B------:R-:W-:Y:S02]  /*27d0*/  LOP3.LUT R21, R0, 0x8, R34.reuse, 0xf8, !PT ;  /* 0x0000000800157812 */ /* 0x100fe400078ef822 */
[----:B------:R-:W-:Y:S02]  /*27e0*/  LOP3.LUT R6, R4, 0x8, R34, 0xf8, !PT ;  /* 0x0000000804067812 */ /* 0x000fe400078ef822 */
[----:B------:R-:W-:Y:S02]  /*27f0*/  SHF.R.U32.HI R4, RZ, 0x3, R4 ;  /* 0x00000003ff047819 */ /* 0x000fe40000011604 */
[----:B------:R-:W-:Y:S02]  /*2800*/  SEL R0, R222, 0xffffffe0, !P4 ;  /* 0xffffffe0de007807 */ /* 0x000fe40006000000 */
[----:B------:R-:W-:-:S02]  /*2810*/  IADD3 R5, R3, UR7, RZ ;  /* 0x0000000703057c10 */ /* 0x000fc4000fffe0ff */
[----:B------:R-:W-:Y:S02]  /*2820*/  LEA R8, P4, R2, c[0x0][0x1f0], 0x1 ;  /* 0x00007c0002087a11 */ /* 0x000fe400078808ff */
[----:B------:R-:W-:Y:S02]  /*2830*/  LOP3.LUT R3, R6, R4, RZ, 0x3c, !PT ;  /* 0x0000000406037212 */ /* 0x000fe400078e3cff */
[----:B------:R-:W-:Y:S01]  /*2840*/  IADD3 R37, R17, UR4, RZ ;  /* 0x0000000411257c10 */ /* 0x000fe2000fffe0ff */
[----:B------:R-:W-:Y:S01]  /*2850*/  ULDC.64 UR4, c[0x0][0x290] ;  /* 0x0000a40000047ab9 */ /* 0x000fe20000000a00 */
[----:B------:R-:W-:Y:S01]  /*2860*/  SHF.R.S32.HI R4, RZ, 0x1f, R20 ;  /* 0x0000001fff047819 */ /* 0x000fe20000011414 */
[----:B------:R-:W-:Y:S01]  /*2870*/  UIMAD UR4, UR15, UR4, URZ ;  /* 0x000000040f0472a4 */ /* 0x000fe2000f8e023f */
[----:B------:R-:W-:Y:S01]  /*2880*/  SHF.R.U32.HI R15, RZ, 0x3, R15 ;  /* 0x00000003ff0f7819 */ /* 0x000fe2000001160f */
[----:B-1----:R-:W-:Y:S02]  /*2890*/  CS2R R40, SRZ ;  /* 0x0000000000287805 */ /* 0x002fe4000001ff00 */
[----:B------:R-:W-:Y:S01]  /*28a0*/  UIMAD UR4, UR16, UR5, UR4 ;  /* 0x00000005100472a4 */ /* 0x000fe2000f8e0204 */
[----:B--2---:R-:W-:Y:S01]  /*28b0*/  IMAD.WIDE.U32 R38, R7, c[0x0][0x290], R12 ;  /* 0x0000a40007267a25 */ /* 0x004fe200078e000c */
[----:B------:R-:W-:-:S02]  /*28c0*/  IADD3 R7, R9, R14, R33 ;  /* 0x0000000e09077210 */ /* 0x000fc40007ffe021 */
[----:B------:R-:W-:Y:S01]  /*28d0*/  LEA.HI.X R9, R2, c[0x0][0x1f4], R5, 0x1, P4 ;  /* 0x00007d0002097a11 */ /* 0x000fe200020f0c05 */
[----:B------:R-:W-:Y:S01]  /*28e0*/  IMAD.U32 R2, R25, 0x20, R3 ;  /* 0x0000002019027824 */ /* 0x000fe200078e0003 */
[----:B------:R-:W-:Y:S01]  /*28f0*/  @!P3 IADD3 R5, P4, R16, UR17, RZ ;  /* 0x000000111005bc10 */ /* 0x000fe2000ff9e0ff */
[----:B------:R-:W-:Y:S01]  /*2900*/  STL.64 [R1+0x18], R38 ;  /* 0x0000182601007387 */ /* 0x000fe20000100a00 */
[----:B------:R-:W-:Y:S01]  /*2910*/  SHF.R.S32.HI R3, RZ, 0x1, R20 ;  /* 0x00000001ff037819 */ /* 0x000fe20000011414 */
[----:B------:R-:W-:Y:S01]  /*2920*/  IMAD.SHL.U32 R214, R2, 0x2, RZ ;  /* 0x0000000202d67824 */ /* 0x000fe200078e00ff */
[----:B------:R-:W-:Y:S01]  /*2930*/  @!P3 IADD3.X R6, R37, UR6, RZ, P4, !PT ;  /* 0x000000062506bc10 */ /* 0x000fe2000a7fe4ff */
[----:B------:R-:W-:Y:S01]  /*2940*/  STL.64 [R1+0x40], R18 ;  /* 0x0000401201007387 */ /* 0x000fe20000100a00 */
[----:B------:R-:W-:Y:S01]  /*2950*/  LOP3.LUT P4, RZ, R7, 0x1, RZ, 0xc0, !PT ;  /* 0x0000000107ff7812 */ /* 0x000fe2000788c0ff */
[----:B------:R-:W-:Y:S01]  /*2960*/  IMAD.IADD R215, R214, 0x1, R0 ;  /* 0x00000001d6d77824 */ /* 0x000fe200078e0200 */
[----:B------:R-:W-:Y:S01]  /*2970*/  LEA.HI R4, R4, R3, RZ, 0x2 ;  /* 0x0000000304047211 */ /* 0x000fe200078f10ff */
[----:B------:R-:W1:Y:S01]  /*2980*/  LDSM.16.M88.4 R164, [R214+0x6080] ;  /* 0x00608000d6a4783b */ /* 0x000e620000000200 */
[----:B------:R-:W-:Y:S01]  /*2990*/  ISETP.GE.OR P4, PT, R250, UR20, !P4 ;  /* 0x00000014fa007c0c */ /* 0x000fe2000e786670 */
[----:B------:R-:W-:Y:S01]  /*29a0*/  IMAD.SHL.U32 R0, R26, 0x10, RZ ;  /* 0x000000101a007824 */ /* 0x000fe200078e00ff */
[----:B------:R-:W-:Y:S01]  /*29b0*/  SEL R14, RZ, 0x1, P5 ;  /* 0x00000001ff0e7807 */ /* 0x000fe20002800000 */
[----:B------:R-:W2:Y:S01]  /*29c0*/  LDSM.16.M88.4 R168, [R214+0x7080] ;  /* 0x00708000d6a8783b */ /* 0x000ea20000000200 */
[----:B------:R-:W-:-:S02]  /*29d0*/  LEA.HI R12, R31, R35, RZ, 0x7 ;  /* 0x000000231f0c7211 */ /* 0x000fc400078f38ff */
[----:B------:R-:W-:Y:S01]  /*29e0*/  LOP3.LUT P5, RZ, R7, 0x2, RZ, 0xc0, !PT ;  /* 0x0000000207ff7812 */ /* 0x000fe200078ac0ff */
[----:B------:R-:W3:Y:S01]  /*29f0*/  LDSM.16.M88.4 R172, [R215+0x6080] ;  /* 0x00608000d7ac783b */ /* 0x000ee20000000200 */
[----:B------:R-:W-:Y:S02]  /*2a00*/  LOP3.LUT R4, R4, 0xfffffffc, RZ, 0xc0, !PT ;  /* 0xfffffffc04047812 */ /* 0x000fe400078ec0ff */
[----:B------:R-:W-:Y:S01]  /*2a10*/  SHF.R.U32.HI R2, RZ, 0x4, R12 ;  /* 0x00000004ff027819 */ /* 0x000fe2000001160c */
[----:B------:R-:W4:Y:S01]  /*2a20*/  LDSM.16.M88.4 R176, [R215+0x7080] ;  /* 0x00708000d7b0783b */ /* 0x000f220000000200 */
[----:B------:R-:W-:Y:S01]  /*2a30*/  LOP3.LUT R0, R0, 0x10, RZ, 0xc0, !PT ;  /* 0x0000001000007812 */ /* 0x000fe200078ec0ff */
[----:B------:R-:W-:Y:S01]  /*2a40*/  IMAD.IADD R4, R3, 0x1, -R4 ;  /* 0x0000000103047824 */ /* 0x000fe200078e0a04 */
[----:B------:R-:W-:Y:S01]  /*2a50*/  ISETP.GE.OR P5, PT, R250, UR20, !P5 ;  /* 0x00000014fa007c0c */ /* 0x000fe2000efa6670 */
[----:B------:R-:W1:Y:S01]  /*2a60*/  LDSM.16.M88.4 R180, [R214+0x8080] ;  /* 0x00808000d6b4783b */ /* 0x000e620000000200 */
[----:B------:R-:W-:Y:S01]  /*2a70*/  IMAD.SHL.U32 R3, R29, 0x2, RZ ;  /* 0x000000021d037824 */ /* 0x000fe200078e00ff */
[----:B------:R-:W-:-:S02]  /*2a80*/  LOP3.LUT R13, R0, 0x8, R2, 0xf8, !PT ;  /* 0x00000008000d7812 */ /* 0x000fc400078ef802 */
[----:B------:R-:W1:Y:S01]  /*2a90*/  LDSM.16.M88.4 R184, [R214+0x9080] ;  /* 0x00908000d6b8783b */ /* 0x000e620000000200 */
[----:B------:R-:W-:Y:S01]  /*2aa0*/  IADD3 R12, R39, UR4, RZ ;  /* 0x00000004270c7c10 */ /* 0x000fe2000fffe0ff */
[----:B------:R-:W-:Y:S01]  /*2ab0*/  ULDC.64 UR4, c[0x0][0x240] ;  /* 0x0000900000047ab9 */ /* 0x000fe20000000a00 */
[----:B------:R-:W-:Y:S01]  /*2ac0*/  LOP3.LUT R15, R21, R15, RZ, 0x3c, !PT ;  /* 0x0000000f150f7212 */ /* 0x000fe200078e3cff */
[----:B------:R-:W1:Y:S01]  /*2ad0*/  LDSM.16.M88.4 R188, [R215+0x8080] ;  /* 0x00808000d7bc783b */ /* 0x000e620000000200 */
[----:B------:R-:W-:-:S03]  /*2ae0*/  UIMAD UR4, UR15, UR4, URZ ;  /* 0x000000040f0472a4 */ /* 0x000fc6000f8e023f */
[----:B------:R-:W1:Y:S01]  /*2af0*/  LDSM.16.M88.4 R192, [R215+0x9080] ;  /* 0x00908000d7c0783b */ /* 0x000e620000000200 */
[----:B------:R-:W-:Y:S01]  /*2b00*/  UIMAD UR5, UR16, UR5, UR4 ;  /* 0x00000005100572a4 */ /* 0x000fe2000f8e0204 */
[----:B------:R-:W-:Y:S02]  /*2b10*/  IMAD R213, R26, 0x200, R15 ;  /* 0x000002001ad57824 */ /* 0x000fe400078e020f */
[----:B------:R-:W1:Y:S01]  /*2b20*/  LDSM.16.M88.4 R196, [R214+0xa080] ;  /* 0x00a08000d6c4783b */ /* 0x000e620000000200 */
[----:B------:R-:W-:Y:S01]  /*2b30*/  UMOV UR4, URZ ;  /* 0x0000003f00047c82 */ /* 0x000fe20008000000 */
[----:B------:R-:W-:Y:S02]  /*2b40*/  IMAD.SHL.U32 R213, R213, 0x2, RZ ;  /* 0x00000002d5d57824 */ /* 0x000fe400078e00ff */
[----:B------:R-:W1:Y:S04]  /*2b50*/  LDSM.16.M88.4 R200, [R214+0xb080] ;  /* 0x00b08000d6c8783b */ /* 0x000e680000000200 */
[----:B------:R-:W1:Y:S04]  /*2b60*/  LDSM.16.M88.4 R204, [R215+0xa080] ;  /* 0x00a08000d7cc783b */ /* 0x000e680000000200 */
[----:B------:R-:W1:Y:S04]  /*2b70*/  LDSM.16.M88.4 R208, [R215+0xb080] ;  /* 0x00b08000d7d0783b */ /* 0x000e680000000200 */
[----:B------:R-:W-:Y:S06]  /*2b80*/  BAR.SYNC.DEFER_BLOCKING 0x0 ;  /* 0x0000000000007b1d */ /* 0x000fec0000010000 */
[----:B------:R1:W-:Y:S04]  /*2b90*/  STL [R1+0x48], R37 ;  /* 0x0000482501007387 */ /* 0x0003e80000100800 */
        /* <DEDUP_REMOVED lines=8> */
[----:B------:R-:W-:Y:S01]  /*2c20*/  @!P3 LEA R2, P2, R5, c[0x0][0x258], 0x2 ;  /* 0x000096000502ba11 */ /* 0x000fe200078410ff */
[----:B------:R-:W-:Y:S01]  /*2c30*/  IMAD.SHL.U32 R0, R7, 0x2, RZ ;  /* 0x0000000207007824 */ /* 0x000fe200078e00ff */
[----:B------:R-:W-:Y:S02]  /*2c40*/  LOP3.LUT R7, R3, 0x2, R33, 0xe2, !PT ;  /* 0x0000000203077812 */ /* 0x000fe400078ee221 */
[----:B------:R-:W-:Y:S01]  /*2c50*/  @!P3 LEA.HI.X R3, R5, c[0x0][0x25c], R6, 0x2, P2 ;  /* 0x000097000503ba11 */ /* 0x000fe200010f1406 */
[----:B------:R-:W-:Y:S01]  /*2c60*/  @!P3 IMAD.SHL.U32 R5, R35, 0x10, RZ ;  /* 0x000000102305b824 */ /* 0x000fe200078e00ff */
[----:B------:R-:W-:Y:S01]  /*2c70*/  LOP3.LUT R14, R0, 0x2, R14, 0xe2, !PT ;  /* 0x00000002000e7812 */ /* 0x000fe200078ee20e */
[----:B------:R-:W-:Y:S01]  /*2c80*/  IMAD.SHL.U32 R0, R26, 0x8, RZ ;  /* 0x000000081a007824 */ /* 0x000fe200078e00ff */
[----:B------:R-:W-:Y:S01]  /*2c90*/  ISETP.GE.AND P2, PT, R36, c[0x0][0x1fc], PT ;  /* 0x00007f0024007a0c */ /* 0x000fe20003f46270 */
[----:B------:R2:W-:Y:S01]  /*2ca0*/  STL [R1+0x4], R7 ;  /* 0x0000040701007387 */ /* 0x0005e20000100800 */
[----:B------:R-:W-:Y:S01]  /*2cb0*/  LOP3.LUT P5, RZ, R23, 0x4, RZ, 0xc0, !PT ;  /* 0x0000000417ff7812 */ /* 0x000fe200078ac0ff */
[----:B-1----:R-:W-:-:S02]  /*2cc0*/  CS2R R36, SRZ ;  /* 0x0000000000247805 */ /* 0x002fc4000001ff00 */
[----:B------:R1:W-:Y:S01]  /*2cd0*/  LDGSTS.E.BYPASS.LTC128B.128 [R251+0x8080], [R10.64+0x80], !P4 ;  /* 0x080800800afb7fae */ /* 0x0003e2000e101d52 */
[----:B------:R-:W-:Y:S02]  /*2ce0*/  LOP3.LUT P4, RZ, R23, 0x2, RZ, 0xc0, !PT ;  /* 0x0000000217ff7812 */ /* 0x000fe4000788c0ff */
[----:B------:R-:W-:Y:S01]  /*2cf0*/  SEL R222, R222, 0xffffffe0, !P5 ;  /* 0xffffffe0dede7807 */ /* 0x000fe20006800000 */
[----:B------:R1:W-:Y:S01]  /*2d00*/  @!P3 LDGSTS.E.BYPASS.LTC128B.128 [R5+0xf080], [R2.64] ;  /* 0x0f0800000205bfae */ /* 0x0003e2000b901d52 */
[----:B------:R-:W-:-:S03]  /*2d10*/  SEL R223, R225, 0xfffffff0, !P4 ;  /* 0xfffffff0e1df7807 */ /* 0x000fc60006000000 */
[----:B------:R-:W0:Y:S04]  /*2d20*/  LDGDEPBAR ;  /* 0x00000000000079af */ /* 0x000e280000000000 */
[----:B------:R3:W-:Y:S01]  /*2d30*/  LDGSTS.E.BYPASS.LTC128B.128 [R251+0xc080], [R8.64], !P0 ;  /* 0x0c08000008fb7fae */ /* 0x0007e2000c101d52 */
[----:B------:R-:W-:-:S03]  /*2d40*/  LOP3.LUT P0, RZ, R4, 0x2, RZ, 0xc0, !PT ;  /* 0x0000000204ff7812 */ /* 0x000fc6000780c0ff */
[----:B------:R3:W-:Y:S01]  /*2d50*/  STL [R1+0x3c], R12 ;  /* 0x00003c0c01007387 */ /* 0x0007e20000100800 */
[----:B------:R-:W-:-:S03]  /*2d60*/  SEL R225, R225, 0xfffffff0, !P0 ;  /* 0xfffffff0e1e17807 */ /* 0x000fc60004000000 */
[----:B------:R3:W-:Y:S01]  /*2d70*/  LDGSTS.E.BYPASS.LTC128B.128 [R251+0xd080], [R8.64+0x40], !P6 ;  /* 0x0d08004008fb7fae */ /* 0x0007e2000f101d52 */
[----:B--2---:R-:W-:-:S03]  /*2d80*/  SEL R7, RZ, 0x4, P2 ;  /* 0x00000004ff077807 */ /* 0x004fc60001000000 */
[----:B------:R2:W-:Y:S01]  /*2d90*/  LDGSTS.E.BYPASS.LTC128B.128 [R251+0xe080], [R8.64+0x80], !P1 ;  /* 0x0e08008008fb7fae */ /* 0x0005e2000c901d52 */
[----:B-1----:R-:W-:Y:S01]  /*2da0*/  LOP3.LUT R3, R0, 0x8, RZ, 0xc0, !PT ;  /* 0x0000000800037812 */ /* 0x002fe200078ec0ff */
[----:B------:R-:W-:Y:S01]  /*2db0*/  IMAD.SHL.U32 R2, R23, 0x40, RZ ;  /* 0x0000004017027824 */ /* 0x000fe200078e00ff */
[----:B------:R-:W-:Y:S01]  /*2dc0*/  IADD3 R0, P2, R38, UR17, RZ ;  /* 0x0000001126007c10 */ /* 0x000fe2000ff5e0ff */
[----:B------:R-:W-:Y:S01]  /*2dd0*/  IMAD.SHL.U32 R5, R4, 0x40, RZ ;  /* 0x0000004004057824 */ /* 0x000fe200078e00ff */
[----:B------:R-:W-:Y:S01]  /*2de0*/  LOP3.LUT R4, R14, R7, RZ, 0xfc, !PT ;  /* 0x000000070e047212 */ /* 0x000fe200078efcff */
[----:B------:R-:W-:Y:S01]  /*2df0*/  CS2R R38, SRZ ;  /* 0x0000000000267805 */ /* 0x000fe2000001ff00 */
[----:B------:R-:W-:Y:S02]  /*2e00*/  IADD3.X R6, R12, UR6, RZ, P2, !PT ;  /* 0x000000060c067c10 */ /* 0x000fe400097fe4ff */
[----:B------:R-:W-:Y:S01]  /*2e10*/  LEA R10, P2, R0, c[0x0][0x280], 0x2 ;  /* 0x0000a000000a7a11 */ /* 0x000fe200078410ff */
[----:B------:R1:W-:Y:S01]  /*2e20*/  STL [R1], R4 ;  /* 0x0000000401007387 */ /* 0x0003e20000100800 */
[----:B------:R-:W-:-:S02]  /*2e30*/  LOP3.LUT R2, R2, 0x1c0, RZ, 0xc0, !PT ;  /* 0x000001c002027812 */ /* 0x000fc400078ec0ff */
[----:B------:R-:W-:Y:S01]  /*2e40*/  LEA.HI.X R11, R0, c[0x0][0x284], R6, 0x2, P2 ;  /* 0x0000a100000b7a11 */ /* 0x000fe200010f1406 */
[----:B------:R-:W-:Y:S01]  /*2e50*/  IMAD.SHL.U32 R0, R32, 0x20, RZ ;  /* 0x0000002020007824 */ /* 0x000fe200078e00ff */
[----:B------:R-:W-:Y:S02]  /*2e60*/  LOP3.LUT R5, R5, 0xc0, RZ, 0xc0, !PT ;  /* 0x000000c005057812 */ /* 0x000fe400078ec0ff */
[----:B------:R-:W-:Y:S02]  /*2e70*/  ISETP.GE.AND P2, PT, R35, 0x10, PT ;  /* 0x000000102300780c */ /* 0x000fe40003f46270 */
[----:B---3--:R-:W-:Y:S02]  /*2e80*/  SHF.R.U32.HI R12, RZ, 0x3, R2 ;  /* 0x00000003ff0c7819 */ /* 0x008fe40000011602 */
[----:B------:R-:W-:Y:S02]  /*2e90*/  SHF.R.U32.HI R6, RZ, 0x3, R5 ;  /* 0x00000003ff067819 */ /* 0x000fe40000011605 */
[----:B------:R-:W-:-:S02]  /*2ea0*/  LOP3.LUT R12, R12, R2, R3, 0x1e, !PT ;  /* 0x000000020c0c7212 */ /* 0x000fc400078e1e03 */
[C---:B------:R-:W-:Y:S02]  /*2eb0*/  LOP3.LUT R3, R6.reuse, R5, R3, 0x1e, !PT ;  /* 0x0000000506037212 */ /* 0x040fe400078e1e03 */
[----:B------:R-:W-:Y:S01]  /*2ec0*/  LOP3.LUT R2, R6, R13, R5, 0x1e, !PT ;  /* 0x0000000d06027212 */ /* 0x000fe200078e1e05 */
[----:B------:R-:W-:Y:S01]  /*2ed0*/  IMAD.IADD R218, R218, 0x1, R12 ;  /* 0x00000001dada7824 */ /* 0x000fe200078e020c */
[----:B------:R-:W-:-:S03]  /*2ee0*/  LOP3.LUT R212, R6, R5, R212, 0x1e, !PT ;  /* 0x0000000506d47212 */ /* 0x000fc600078e1ed4 */
[C---:B------:R-:W-:Y:S01]  /*2ef0*/  IMAD.IADD R224, R0.reuse, 0x1, R2 ;  /* 0x0000000100e07824 */ /* 0x040fe200078e0202 */
[----:B------:R-:W-:Y:S01]  /*2f00*/  IADD3 R2, R19, UR5, RZ ;  /* 0x0000000513027c10 */ /* 0x000fe2000fffe0ff */
[----:B------:R-:W-:Y:S01]  /*2f10*/  IMAD.IADD R212, R0, 0x1, R212 ;  /* 0x0000000100d47824 */ /* 0x000fe200078e02d4 */
[----:B------:R-:W-:Y:S01]  /*2f20*/  LEA R218, R218, 0x13480, 0x1 ;  /* 0x00013480dada7811 */ /* 0x000fe200078e08ff */
[----:B-1----:R-:W-:Y:S01]  /*2f30*/  IMAD R4, R27, 0x200, R0 ;  /* 0x000002001b047824 */ /* 0x002fe200078e0200 */
[----:B------:R-:W-:Y:S01]  /*2f40*/  UMOV UR5, 0x1 ;  /* 0x0000000100057882 */ /* 0x000fe20000000000 */
[----:B------:R-:W-:Y:S01]  /*2f50*/  IMAD.SHL.U32 R0, R24, 0x2, RZ ;  /* 0x0000000218007824 */ /* 0x000fe200078e00ff */
[----:B------:R2:W-:Y:S01]  /*2f60*/  STL [R1+0x50], R2 ;  /* 0x0000500201007387 */ /* 0x0005e20000100800 */
[----:B------:R-:W-:Y:S01]  /*2f70*/  IMAD.IADD R221, R4, 0x1, R3 ;  /* 0x0000000104dd7824 */ /* 0x000fe200078e0203 */
[----:B------:R-:W-:Y:S01]  /*2f80*/  LEA R212, R212, 0x80, 0x1 ;  /* 0x00000080d4d47811 */ /* 0x000fe200078e08ff */
[----:B------:R-:W-:Y:S01]  /*2f90*/  @!P2 IMAD.SHL.U32 R3, R35, 0x10, RZ ;  /* 0x000000102303a824 */ /* 0x000fe200078e00ff */
[----:B------:R2:W-:Y:S01]  /*2fa0*/  STL [R1+0x38], R0 ;  /* 0x0000380001007387 */ /* 0x0005e20000100800 */
[----:B------:R-:W-:Y:S01]  /*2fb0*/  IMAD.SHL.U32 R216, R221, 0x2, RZ ;  /* 0x00000002ddd87824 */ /* 0x000fe200078e00ff */
[----:B------:R-:W-:Y:S01]  /*2fc0*/  IADD3 R252, -R0, UR8, RZ ;  /* 0x0000000800fc7c10 */ /* 0x000fe2000fffe1ff */
        /* <DEDUP_REMOVED lines=9> */
[----:B----4-:R-:W-:-:S03]  /*3060*/  IMAD.IADD R226, R221, 0x1, R225 ;  /* 0x00000001dde27824 */ /* 0x010fc600078e02e1 */
.L_x_585:
[----:B------:R-:W-:Y:S04]  /*3070*/  DEPBAR.LE SB0, 0x1 ;  /* 0x000080400000791a */ /* 0x000fe80000000000 */
[----:B------:R-:W-:Y:S01]  /*3080*/  BAR.SYNC.DEFER_BLOCKING 0x0 ;  /* 0x0000000000007b1d */ /* 0x000fe20000010000 */
[----:B--2---:R-:W-:Y:S01]  /*3090*/  MOV R0, UR4 ;  /* 0x0000000400007c02 */ /* 0x004fe20008000f00 */
[----:B------:R-:W-:Y:S01]  /*30a0*/  IMAD.U32 R2, RZ, RZ, UR4 ;  /* 0x00000004ff027e24 */ /* 0x000fe2000f8e00ff */
[----:B------:R-:W-:Y:S01]  /*30b0*/  MOV R3, UR4 ;  /* 0x0000000400037c02 */ /* 0x000fe20008000f00 */
[----:B------:R-:W-:Y:S02]  /*30c0*/  UIADD3 UR16, UR10, 0x1, URZ ;  /* 0x000000010a107890 */ /* 0x000fe4000fffe03f */
[----:B------:R-:W-:Y:S02]  /*30d0*/  IMAD R0, R0, 0x1800, R221 ;  /* 0x0000180000007824 */ /* 0x000fe400078e02dd */
[----:B------:R-:W-:Y:S01]  /*30e0*/  IMAD R2, R2, 0x1800, R225 ;  /* 0x0000180002027824 */ /* 0x000fe200078e02e1 */
[----:B------:R-:W-:Y:S01]  /*30f0*/  UISETP.GE.AND UP0, UPT, UR16, UR9, UPT ;  /* 0x000000091000728c */ /* 0x000fe2000bf06270 */
[----:B------:R-:W-:Y:S01]  /*3100*/  IMAD R3, R3, 0x1800, R226 ;  /* 0x0000180003037824 */ /* 0x000fe200078e02e2 */
[----:B------:R-:W-:Y:S02]  /*3110*/  SHF.L.U32 R0, R0, 0x1, RZ ;  /* 0x0000000100007819 */ /* 0x000fe400000006ff */
[----:B------:R-:W-:Y:S01]  /*3120*/  IADD3 R2, R221, R2, RZ ;  /* 0x00000002dd027210 */ /* 0x000fe20007ffe0ff */
[----:B------:R-:W-:Y:S01]  /*3130*/  IMAD.SHL.U32 R3, R3, 0x2, RZ ;  /* 0x0000000203037824 */ /* 0x000fe200078e00ff */
        /* <DEDUP_REMOVED lines=13> */
[----:B------:R-:W1:Y:S05]  /*3210*/  LDSM.16.M88.4 R152, [R0+0x7080] ;  /* 0x007080000098783b */ /* 0x000e6a0000000200 */
[----:B------:R-:W-:Y:S01]  /*3220*/  LDSM.16.M88.4 R160, [R215+0x5080] ;  /* 0x00508000d7a0783b */ /* 0x000fe20000000200 */
[C---:B--2---:R-:W-:Y:S08]  /*3230*/  HMMA.16816.F32.BF16 R8, R28.reuse, R16, RZ ;  /* 0x000000101c08723c */ /* 0x044ff000000418ff */
[-C--:B------:R-:W-:Y:S08]  /*3240*/  HMMA.16816.F32.BF16 R12, R28, R18.reuse, RZ ;  /* 0x000000121c0c723c */ /* 0x080ff000000418ff */
[C---:B------:R-:W-:Y:S08]  /*3250*/  HMMA.16816.F32.BF16 R16, R32.reuse, R18, RZ ;  /* 0x000000122010723c */ /* 0x040ff000000418ff */
[-C--:B---3--:R-:W-:Y:S08]  /*3260*/  HMMA.16816.F32.BF16 R20, R32, R132.reuse, RZ ;  /* 0x000000842014723c */ /* 0x088ff000000418ff */
[C---:B------:R-:W-:Y:S08]  /*3270*/  HMMA.16816.F32.BF16 R24, R28.reuse, R132, RZ ;  /* 0x000000841c18723c */ /* 0x040ff000000418ff */
[-C--:B------:R-:W-:Y:S08]  /*3280*/  HMMA.16816.F32.BF16 R28, R28, R134.reuse, RZ ;  /* 0x000000861c1c723c */ /* 0x080ff000000418ff */
[----:B------:R-:W-:Y:S01]  /*3290*/  HMMA.16816.F32.BF16 R32, R32, R134, RZ ;  /* 0x000000862020723c */ /* 0x000fe200000418ff */
[----:B------:R-:W2:Y:S07]  /*32a0*/  LDSM.16.M88.4 R132, [R0+0x7880] ;  /* 0x007880000084783b */ /* 0x000eae0000000200 */
[-C--:B----4-:R-:W-:Y:S08]  /*32b0*/  HMMA.16816.F32.BF16 R4, R136, R140.reuse, R4 ;  /* 0x0000008c8804723c */ /* 0x090ff00000041804 */
[C---:B-----5:R-:W-:Y:S08]  /*32c0*/  HMMA.16816.F32.BF16 R8, R144.reuse, R140, R8 ;  /* 0x0000008c9008723c */ /* 0x060ff00000041808 */
[-C--:B------:R-:W-:Y:S08]  /*32d0*/  HMMA.16816.F32.BF16 R12, R144, R142.reuse, R12 ;  /* 0x0000008e900c723c */ /* 0x080ff0000004180c */
[C---:B------:R-:W-:Y:S01]  /*32e0*/  HMMA.16816.F32.BF16 R16, R136.reuse, R142, R16 ;  /* 0x0000008e8810723c */ /* 0x040fe20000041810 */
[----:B------:R-:W3:Y:S07]  /*32f0*/  LDSM.16.M88.4 R140, [R214+0x3080] ;  /* 0x00308000d68c783b */ /* 0x000eee0000000200 */
[-C--:B------:R-:W-:Y:S08]  /*3300*/  HMMA.16816.F32.BF16 R20, R136, R148.reuse, R20 ;  /* 0x000000948814723c */ /* 0x080ff00000041814 */
[C---:B------:R-:W-:Y:S08]  /*3310*/  HMMA.16816.F32.BF16 R24, R144.reuse, R148, R24 ;  /* 0x000000949018723c */ /* 0x040ff00000041818 */
[-C--:B------:R-:W-:Y:S01]  /*3320*/  HMMA.16816.F32.BF16 R28, R144, R150.reuse, R28 ;  /* 0x00000096901c723c */ /* 0x080fe2000004181c */
[----:B------:R-:W-:Y:S07]  /*3330*/  LDSM.16.M88.4 R144, [R215+0x2080] ;  /* 0x00208000d790783b */ /* 0x000fee0000000200 */
[----:B------:R-:W-:Y:S01]  /*3340*/  HMMA.16816.F32.BF16 R32, R136, R150, R32 ;  /* 0x000000968820723c */ /* 0x000fe20000041820 */
[----:B------:R-:W4:Y:S05]  /*3350*/  LDSM.16.M88.4 R136, [R3+0x7080] ;  /* 0x007080000388783b */ /* 0x000f2a0000000200 */
[----:B------:R-:W5:Y:S02]  /*3360*/  LDSM.16.M88.4 R148, [R2+0x7880] ;  /* 0x007880000294783b */ /* 0x000f640000000200 */
        /* <DEDUP_REMOVED lines=8> */
[----:B------:R-:W-:Y:S07]  /*33f0*/  LDSM.16.M88.4 R132, [R0+0x8080] ;  /* 0x008080000084783b */ /* 0x000fee0000000200 */
[----:B------:R-:W-:Y:S01]  /*3400*/  HMMA.16816.F32.BF16 R32, R152, R142, R32 ;  /* 0x0000008e9820723c */ /* 0x000fe20000041820 */
[----:B------:R-:W2:Y:S05]  /*3410*/  LDSM.16.M88.4 R140, [R214+0x4080] ;  /* 0x00408000d68c783b */ /* 0x000eaa0000000200 */
[----:B------:R-:W3:Y:S02]  /*3420*/  LDSM.16.M88.4 R152, [R0+0x8880] ;  /* 0x008880000098783b */ /* 0x000ee40000000200 */
[-C--:B----4-:R-:W-:Y:S08]  /*3430*/  HMMA.16816.F32.BF16 R4, R136, R144.reuse, R4 ;  /* 0x000000908804723c */ /* 0x090ff00000041804 */
[C---:B-----5:R-:W-:Y:S08]  /*3440*/  HMMA.16816.F32.BF16 R8, R148.reuse, R144, R8 ;  /* 0x000000909408723c */ /* 0x060ff00000041808 */
[-C--:B------:R-:W-:Y:S08]  /*3450*/  HMMA.16816.F32.BF16 R12, R148, R146.reuse, R12 ;  /* 0x00000092940c723c */ /* 0x080ff0000004180c */
[C---:B------:R-:W-:Y:S01]  /*3460*/  HMMA.16816.F32.BF16 R16, R136.reuse, R146, R16 ;  /* 0x000000928810723c */ /* 0x040fe20000041810 */
[----:B------:R-:W4:Y:S07]  /*3470*/  LDSM.16.M88.4 R144, [R214+0x5080] ;  /* 0x00508000d690783b */ /* 0x000f2e0000000200 */
[-C--:B-1----:R-:W-:Y:S08]  /*3480*/  HMMA.16816.F32.BF16 R20, R136, R156.reuse, R20 ;  /* 0x0000009c8814723c */ /* 0x082ff00000041814 */
[C---:B------:R-:W-:Y:S08]  /*3490*/  HMMA.16816.F32.BF16 R24, R148.reuse, R156, R24 ;  /* 0x0000009c9418723c */ /* 0x040ff00000041818 */
[-C--:B------:R-:W-:Y:S01]  /*34a0*/  HMMA.16816.F32.BF16 R28, R148, R158.reuse, R28 ;  /* 0x0000009e941c723c */ /* 0x080fe2000004181c */
[----:B------:R-:W-:Y:S07]  /*34b0*/  LDSM.16.M88.4 R148, [R215+0x4080] ;  /* 0x00408000d794783b */ /* 0x000fee0000000200 */
[----:B------:R-:W-:Y:S01]  /*34c0*/  HMMA.16816.F32.BF16 R32, R136, R158, R32 ;  /* 0x0000009e8820723c */ /* 0x000fe20000041820 */
[----:B------:R-:W1:Y:S05]  /*34d0*/  LDSM.16.M88.4 R136, [R3+0x8080] ;  /* 0x008080000388783b */ /* 0x000e6a0000000200 */
[----:B------:R-:W5:Y:S02]  /*34e0*/  LDSM.16.M88.4 R156, [R2+0x8880] ;  /* 0x00888000029c783b */ /* 0x000f640000000200 */
[-C--:B--2---:R-:W-:Y:S08]  /*34f0*/  HMMA.16816.F32.BF16 R4, R132, R140.reuse, R4 ;  /* 0x0000008c8404723c */ /* 0x084ff00000041804 */
[C---:B---3--:R-:W-:Y:S08]  /*3500*/  HMMA.16816.F32.BF16 R8, R152.reuse, R140, R8 ;  /* 0x0000008c9808723c */ /* 0x048ff00000041808 */
[-C--:B------:R-:W-:Y:S08]  /*3510*/  HMMA.16816.F32.BF16 R12, R152, R142.reuse, R12 ;  /* 0x0000008e980c723c */ /* 0x080ff0000004180c */
[C---:B------:R-:W-:Y:S08]  /*3520*/  HMMA.16816.F32.BF16 R16, R132.reuse, R142, R16 ;  /* 0x0000008e8410723c */ /* 0x040ff00000041810 */
[-C--:B----4-:R-:W-:Y:S08]  /*3530*/  HMMA.16816.F32.BF16 R20, R132, R144.reuse, R20 ;  /* 0x000000908414723c */ /* 0x090ff00000041814 */
[C---:B------:R-:W-:Y:S08]  /*3540*/  HMMA.16816.F32.BF16 R24, R152.reuse, R144, R24 ;  /* 0x000000909818723c */ /* 0x040ff00000041818 */
[-C--:B------:R-:W-:Y:S07]  /*3550*/  HMMA.16816.F32.BF16 R28, R152, R146.reuse, R28 ;  /* 0x00000092981c723c */ /* 0x080fee000004181c */
[----:B------:R-:W-:Y:S01]  /*3560*/  MOV R154, UR4 ;  /* 0x00000004009a7c02 */ /* 0x000fe20008000f00 */
[----:B------:R-:W-:Y:S04]  /*3570*/  HMMA.16816.F32.BF16 R32, R132, R146, R32 ;  /* 0x000000928420723c */ /* 0x000fe80000041820 */
[----:B------:R-:W-:Y:S04]  /*3580*/  LEA R154, R154, R249, 0x6 ;  /* 0x000000f99a9a7211 */ /* 0x000fe800078e30ff */
[-C--:B-1----:R-:W-:Y:S01]  /*3590*/  HMMA.16816.F32.BF16 R4, R136, R148.reuse, R4 ;  /* 0x000000948804723c */ /* 0x082fe20000041804 */
[----:B------:R1:W2:Y:S05]  /*35a0*/  LDS R3, [R154.X4+0xf080] ;  /* 0x00f080009a037984 */ /* 0x0002aa0000004800 */
[----:B------:R1:W3:Y:S02]  /*35b0*/  LDS R152, [R154.X4+0xf0a0] ;  /* 0x00f0a0009a987984 */ /* 0x0002e40000004800 */
[C---:B-----5:R-:W-:Y:S03]  /*35c0*/  HMMA.16816.F32.BF16 R8, R156.reuse, R148, R8 ;  /* 0x000000949c08723c */ /* 0x060fe60000041808 */
[----:B------:R1:W4:Y:S05]  /*35d0*/  LDS R153, [R154.X4+0xf100] ;  /* 0x00f100009a997984 */ /* 0x00032a0000004800 */
[-C--:B------:R-:W-:Y:S01]  /*35e0*/  HMMA.16816.F32.BF16 R12, R156, R150.reuse, R12 ;  /* 0x000000969c0c723c */ /* 0x080fe2000004180c */
[----:B------:R-:W1:Y:S01]  /*35f0*/  LDS R154, [R154.X4+0xf120] ;  /* 0x00f120009a9a7984 */ /* 0x000e620000004800 */
[----:B------:R-:W-:Y:S04]  /*3600*/  DEPBAR.LE SB0, 0x0 ;  /* 0x000080000000791a */ /* 0x000fe80000000000 */
[----:B------:R-:W-:Y:S02]  /*3610*/  BAR.SYNC.DEFER_BLOCKING 0x0 ;  /* 0x0000000000007b1d */ /* 0x000fe40000010000 */
[C---:B------:R-:W-:Y:S08]  /*3620*/  HMMA.16816.F32.BF16 R16, R136.reuse, R150, R16 ;  /* 0x000000968810723c */ /* 0x040ff00000041810 */
[-C--:B------:R-:W-:Y:S08]  /*3630*/  HMMA.16816.F32.BF16 R20, R136, R160.reuse, R20 ;  /* 0x000000a08814723c */ /* 0x080ff00000041814 */
[C---:B------:R-:W-:Y:S01]  /*3640*/  HMMA.16816.F32.BF16 R24, R156.reuse, R160, R24 ;  /* 0x000000a09c18723c */ /* 0x040fe20000041818 */
[----:B------:R1:W1:Y:S07]  /*3650*/  LDSM.16.M88.4 R132, [R216+0xc080] ;  /* 0x00c08000d884783b */ /* 0x00026e0000000200 */
[-C--:B------:R-:W-:Y:S01]  /*3660*/  HMMA.16816.F32.BF16 R28, R156, R162.reuse, R28 ;  /* 0x000000a29c1c723c */ /* 0x080fe2000004181c */
[----:B------:R1:W1:Y:S05]  /*3670*/  LDSM.16.M88.4 R140, [R216+0xc880] ;  /* 0x00c88000d88c783b */ /* 0x00026a0000000200 */
[----:B------:R1:W1:Y:S02]  /*3680*/  LDSM.16.M88.4 R144, [R217] ;  /* 0x00000000d990783b */ /* 0x0002640000000200 */
[----:B------:R-:W-:Y:S03]  /*3690*/  HMMA.16816.F32.BF16 R32, R136, R162, R32 ;  /* 0x000000a28820723c */ /* 0x000fe60000041820 */
[----:B------:R1:W1:Y:S05]  /*36a0*/  LDSM.16.M88.4 R148, [R217+0x800] ;  /* 0x00080000d994783b */ /* 0x00026a0000000200 */
[----:B------:R-:W-:-:S05]  /*36b0*/  @P0 BRA `(.L_x_583) ;  /* 0x000002f000000947 */ /* 0x000fca0003800000 */
[----:B--234-:R-:W2:Y:S01]  /*36c0*/  LDL R234, [R1+0x4] ;  /* 0x0000040001ea7983 */ /* 0x01cea20000100800 */
[----:B------:R-:W-:Y:S01]  /*36d0*/  ULDC.64 UR6, c[0x0][0x178] ;  /* 0x00005e0000067ab9 */ /* 0x000fe20000000a00 */
[----:B------:R-:W-:Y:S01]  /*36e0*/  IMAD.U32 R156, RZ, RZ, UR5 ;  /* 0x00000005ff9c7e24 */ /* 0x000fe2000f8e00ff */
[----:B------:R-:W-:Y:S01]  /*36f0*/  USHF.R.S32.HI UR15, URZ, 0x1f, UR16 ;  /* 0x0000001f3f0f7899 */ /* 0x000fe20008011410 */
[----:B------:R-:W3:Y:S01]  /*3700*/  LDL.64 R236, [R1+0x30] ;  /* 0x0000300001ec7983 */ /* 0x000ee20000100a00 */
[----:B------:R-:W-:Y:S01]  /*3710*/  UIMAD.WIDE.U32 UR20, UR16, UR6, URZ ;  /* 0x00000006101472a5 */ /* 0x000fe2000f8e003f */
[----:B------:R-:W-:Y:S01]  /*3720*/  IMAD.U32 R155, RZ, RZ, UR5 ;  /* 0x00000005ff9b7e24 */ /* 0x000fe2000f8e00ff */
[----:B------:R-:W-:Y:S01]  /*3730*/  UIMAD UR15, UR15, UR6, URZ ;  /* 0x000000060f0f72a4 */ /* 0x000fe2000f8e023f */
[----:B------:R-:W4:Y:S01]  /*3740*/  LDL R235, [R1+0x4c] ;  /* 0x00004c0001eb7983 */ /* 0x000f220000100800 */
[----:B------:R-:W-:Y:S02]  /*3750*/  IMAD.U32 R2, RZ, RZ, UR10 ;  /* 0x0000000aff027e24 */ /* 0x000fe4000f8e00ff */
[----:B------:R-:W-:Y:S01]  /*3760*/  UIMAD UR15, UR16, UR7, UR15 ;  /* 0x00000007100f72a4 */ /* 0x000fe2000f8e020f */
[----:B------:R-:W5:Y:S01]  /*3770*/  LDL R230, [R1+0x8] ;  /* 0x0000080001e67983 */ /* 0x000f620000100800 */
[----:B------:R-:W-:Y:S01]  /*3780*/  UIMAD UR16, UR16, -0x40, UR12 ;  /* 0xffffffc0101078a4 */ /* 0x000fe2000f8e020c */
[----:B------:R-:W-:Y:S01]  /*3790*/  @!P3 LEA R2, R2, 0x40, 0x6 ;  /* 0x000000400202b811 */ /* 0x000fe200078e30ff */
[----:B------:R-:W-:Y:S01]  /*37a0*/  UIADD3 UR15, UR21, UR15, URZ ;  /* 0x0000000f150f7290 */ /* 0x000fe2000fffe03f */
[----:B------:R-:W5:Y:S01]  /*37b0*/  LDL.64 R232, [R1+0x20] ;  /* 0x0000200001e87983 */ /* 0x000f620000100a00 */
[----:B------:R-:W-:Y:S02]  /*37c0*/  IMAD.U32 R137, RZ, RZ, UR20 ;  /* 0x00000014ff897e24 */ /* 0x000fe4000f8e00ff */
[----:B------:R-:W-:Y:S01]  /*37d0*/  ISETP.LT.AND P4, PT, R250, UR16, PT ;  /* 0x00000010fa007c0c */ /* 0x000fe2000bf81270 */
[----:B------:R-:W5:Y:S01]  /*37e0*/  LDL R229, [R1+0x48] ;  /* 0x0000480001e57983 */ /* 0x000f620000100800 */
[----:B------:R-:W-:Y:S02]  /*37f0*/  IMAD.U32 R157, RZ, RZ, UR20 ;  /* 0x00000014ff9d7e24 */ /* 0x000fe4000f8e00ff */
[----:B------:R-:W-:Y:S01]  /*3800*/  IMAD.U32 R0, RZ, RZ, UR15 ;  /* 0x0000000fff007e24 */ /* 0x000fe2000f8e00ff */
[----:B------:R-:W1:Y:S01]  /*3810*/  S2R R231, SR_TID.X ;  /* 0x0000000000e77919 */ /* 0x000e620000002100 */
[C---:B--2---:R-:W-:Y:S01]  /*3820*/  LOP3.LUT P6, RZ, R234.reuse, 0x1, RZ, 0xc0, !PT ;  /* 0x00000001eaff7812 */ /* 0x044fe200078cc0ff */
[----:B-1----:R-:W-:Y:S01]  /*3830*/  IMAD.SHL.U32 R158, R231, 0x4, RZ ;  /* 0x00000004e79e7824 */ /* 0x002fe200078e00ff */
[----:B------:R-:W-:Y:S02]  /*3840*/  LOP3.LUT P5, RZ, R234, 0x2, RZ, 0xc0, !PT ;  /* 0x00000002eaff7812 */ /* 0x000fe400078ac0ff */
[----:B---3--:R-:W-:Y:S01]  /*3850*/  LEA R137, P1, R137, R236, 0x6 ;  /* 0x000000ec89897211 */ /* 0x008fe200078230ff */
[----:B------:R-:W-:Y:S01]  /*3860*/  @!P3 IMAD R155, R155, 0x40, R158 ;  /* 0x000000409b9bb824 */ /* 0x000fe200078e029e */
[C---:B------:R-:W-:Y:S02]  /*3870*/  ISETP.GE.OR P6, PT, R250.reuse, UR16, !P6 ;  /* 0x00000010fa007c0c */ /* 0x040fe4000f7c6670 */
[----:B----4-:R-:W-:Y:S02]  /*3880*/  LEA.HI.X R157, R157, R235, R0, 0x6, P1 ;  /* 0x000000eb9d9d7211 */ /* 0x010fe400008f3400 */
[----:B------:R-:W-:Y:S02]  /*3890*/  IADD3 R0, R251, 0x6080, RZ ;  /* 0x00006080fb007810 */ /* 0x000fe40007ffe0ff */
[----:B------:R-:W-:Y:S02]  /*38a0*/  ISETP.GE.OR P5, PT, R250, UR16, !P5 ;  /* 0x00000010fa007c0c */ /* 0x000fe4000efa6670 */
[C---:B------:R-:W-:Y:S01]  /*38b0*/  LEA R136, P2, R137.reuse, c[0x0][0x160], 0x1 ;  /* 0x0000580089887a11 */ /* 0x040fe200078408ff */
[----:B------:R-:W-:Y:S01]  /*38c0*/  IMAD R0, R156, 0x3000, R0 ;  /* 0x000030009c007824 */ /* 0x000fe200078e0200 */
[----:B-----5:R-:W-:Y:S02]  /*38d0*/  ISETP.GE.OR P4, PT, R230, c[0x0][0x16c], !P4 ;  /* 0x00005b00e6007a0c */ /* 0x020fe40006786670 */
[----:B------:R-:W-:Y:S02]  /*38e0*/  LEA.HI.X R137, R137, c[0x0][0x164], R157, 0x1, P2 ;  /* 0x0000590089897a11 */ /* 0x000fe400010f0c9d */
[C---:B------:R-:W-:Y:S03]  /*38f0*/  @!P3 IADD3 R139, P1, R2.reuse, R232, RZ ;  /* 0x000000e8028bb210 */ /* 0x040fe60007f3e0ff */
        /* <DEDUP_REMOVED lines=8> */
[----:B------:R1:W-:Y:S01]  /*3980*/  LDGSTS.E.BYPASS.LTC128B.128 [R0+0x2000], [R136.64+0x80], !P4 ;  /* 0x0200008088007fae */ /* 0x0003e2000e101d52 */
[----:B------:R-:W-:Y:S05]  /*3990*/  @!P3 IMAD.SHL.U32 R2, R155, 0x4, RZ ;  /* 0x000000049b02b824 */ /* 0x000fea00078e00ff */
[----:B------:R1:W-:Y:S02]  /*39a0*/  @!P3 LDGSTS.E.BYPASS.LTC128B.128 [R2+0xf080], [R138.64] ;  /* 0x0f0800008a02bfae */ /* 0x0003e4000b901d52 */
.L_x_583:
[----:B-1234-:R-:W2:Y:S01]  /*39b0*/  LDL R2, [R1+0x38] ;  /* 0x0000380001027983 */ /* 0x01eea20000100800 */
[----:B------:R-:W-:Y:S01]  /*39c0*/  ULEA UR7, UR10, 0x1, 0x6 ;  /* 0x000000010a077891 */ /* 0x000fe2000f8e303f */
[----:B------:R-:W-:Y:S01]  /*39d0*/  IMAD.U32 R0, RZ, RZ, UR12 ;  /* 0x0000000cff007e24 */ /* 0x000fe2000f8e00ff */
[----:B------:R-:W-:Y:S01]  /*39e0*/  USHF.L.U32 UR6, UR14, 0x7, URZ ;  /* 0x000000070e067899 */ /* 0x000fe2000800063f */
[----:B------:R-:W0:Y:S01]  /*39f0*/  LDGDEPBAR ;  /* 0x00000000000079af */ /* 0x000e220000000000 */
[----:B------:R-:W-:Y:S02]  /*3a00*/  UIADD3 UR10, UR10, 0x1, URZ ;  /* 0x000000010a0a7890 */ /* 0x000fe4000fffe03f */
[----:B------:R-:W-:Y:S06]  /*3a10*/  UIADD3 UR6, UR11, UR7, -UR6 ;  /* 0x000000070b067290 */ /* 0x000fec000fffe806 */
[----:B------:R-:W-:Y:S05]  /*3a20*/  IADD3 R0, R249, UR6, -R0 ;  /* 0x00000006f9007c10 */ /* 0x000fea000fffe800 */
[----:B--2---:R-:W-:Y:S05]  /*3a30*/  IMAD.IADD R136, R0, 0x1, -R2 ;  /* 0x0000000100887824 */ /* 0x004fea00078e0a02 */
[----:B------:R-:W-:Y:S02]  /*3a40*/  IADD3 R0, R136, 0x8, RZ ;  /* 0x0000000888007810 */ /* 0x000fe40007ffe0ff */
[C---:B------:R-:W-:Y:S02]  /*3a50*/  IMNMX R2, R252.reuse, R136, PT ;  /* 0x00000088fc027217 */ /* 0x040fe40003800200 */
[----:B------:R-:W-:Y:S02]  /*3a60*/  IMNMX R0, R252, R0, PT ;  /* 0x00000000fc007217 */ /* 0x000fe40003800200 */
[----:B------:R-:W-:Y:S02]  /*3a70*/  ISETP.GT.AND P5, PT, R2, RZ, PT ;  /* 0x000000ff0200720c */ /* 0x000fe40003fa4270 */
[----:B------:R-:W-:Y:S02]  /*3a80*/  ISETP.GT.AND P1, PT, R0, 0x1, PT ;  /* 0x000000010000780c */ /* 0x000fe40003f24270 */
[----:B------:R-:W-:Y:S02]  /*3a90*/  FSEL R157, R4, -INF , P5 ;  /* 0xff800000049d7808 */ /* 0x000fe40002800000 */
[----:B------:R-:W-:Y:S02]  /*3aa0*/  FSEL R160, R7, -INF , P1 ;  /* 0xff80000007a07808 */ /* 0x000fe40000800000 */
[C---:B------:R-:W-:Y:S01]  /*3ab0*/  ISETP.GT.AND P1, PT, R2.reuse, 0x20, PT ;  /* 0x000000200200780c */ /* 0x040fe20003f24270 */
[--C-:B------:R-:W-:Y:S01]  /*3ac0*/  FFMA.FTZ R157, R157, c[0x0][0x29c], -R3.reuse ;  /* 0x0000a7009d9d7a23 */ /* 0x100fe20000010803 */
[----:B------:R-:W-:Y:S01]  /*3ad0*/  ISETP.GT.AND P6, PT, R2, 0x21, PT ;  /* 0x000000210200780c */ /* 0x000fe20003fc4270 */
[--C-:B------:R-:W-:Y:S01]  /*3ae0*/  FFMA.FTZ R230, R160, c[0x0][0x29c], -R152.reuse ;  /* 0x0000a700a0e67a23 */ /* 0x100fe20000010898 */
[----:B------:R-:W-:Y:S02]  /*3af0*/  FSEL R139, R16, -INF , P1 ;  /* 0xff800000108b7808 */ /* 0x000fe40000800000 */
[----:B------:R-:W-:Y:S02]  /*3b00*/  ISETP.GT.AND P4, PT, R2, 0x1, PT ;  /* 0x000000010200780c */ /* 0x000fe40003f84270 */
[C---:B------:R-:W-:Y:S01]  /*3b10*/  ISETP.GT.AND P2, PT, R0.reuse, RZ, PT ;  /* 0x000000ff0000720c */ /* 0x040fe20003f44270 */
[--C-:B------:R-:W-:Y:S01]  /*3b20*/  FFMA.FTZ R162, R139, c[0x0][0x29c], -R3.reuse ;  /* 0x0000a7008ba27a23 */ /* 0x100fe20000010803 */
[C---:B------:R-:W-:Y:S02]  /*3b30*/  ISETP.GT.AND P5, PT, R0.reuse, 0x20, PT ;  /* 0x000000200000780c */ /* 0x040fe40003fa4270 */
[----:B------:R-:W-:Y:S02]  /*3b40*/  ISETP.GT.AND P1, PT, R0, 0x21, PT ;  /* 0x000000210000780c */ /* 0x000fe40003f24270 */
[----:B------:R-:W-:Y:S02]  /*3b50*/  FSEL R138, R17, -INF , P6 ;  /* 0xff800000118a7808 */ /* 0x000fe40003000000 */
[----:B------:R-:W-:Y:S02]  /*3b60*/  FSEL R156, R5, -INF , P4 ;  /* 0xff800000059c7808 */ /* 0x000fe40002000000 */
[----:B------:R-:W-:Y:S01]  /*3b70*/  FSEL R161, R6, -INF , P2 ;  /* 0xff80000006a17808 */ /* 0x000fe20001000000 */
[--C-:B------:R-:W-:Y:S01]  /*3b80*/  FFMA.FTZ R239, R138, c[0x0][0x29c], -R3.reuse ;  /* 0x0000a7008aef7a23 */ /* 0x100fe20000010803 */
[----:B------:R-:W-:Y:S02]  /*3b90*/  IADD3 R4, R136, 0x20, RZ ;  /* 0x0000002088047810 */ /* 0x000fe40007ffe0ff */
[C---:B------:R-:W-:Y:S01]  /*3ba0*/  ISETP.GT.AND P4, PT, R2.reuse, 0x40, PT ;  /* 0x000000400200780c */ /* 0x040fe20003f84270 */
[--C-:B------:R-:W-:Y:S01]  /*3bb0*/  FFMA.FTZ R231, R161, c[0x0][0x29c], -R152.reuse ;  /* 0x0000a700a1e77a23 */ /* 0x100fe20000010898 */
        /* <DEDUP_REMOVED lines=10> */
[----:B------:R-:W-:Y:S02]  /*3c60*/  FSEL R16, R21, -INF , P2 ;  /* 0xff80000015107808 */ /* 0x000fe40001000000 */
[----:B------:R-:W-:Y:S01]  /*3c70*/  IMNMX R2, R252, R2, PT ;  /* 0x00000002fc027217 */ /* 0x000fe20003800200 */
[--C-:B------:R-:W-:Y:S01]  /*3c80*/  FFMA.FTZ R242, R18, c[0x0][0x29c], -R3.reuse ;  /* 0x0000a70012f27a23 */ /* 0x100fe20000010803 */
[----:B------:R-:W-:Y:S01]  /*3c90*/  ISETP.GT.AND P4, PT, R0, 0x41, PT ;  /* 0x000000410000780c */ /* 0x000fe20003f84270 */
[--C-:B------:R-:W-:Y:S01]  /*3ca0*/  FFMA.FTZ R241, R16, c[0x0][0x29c], -R3.reuse ;  /* 0x0000a70010f17a23 */ /* 0x100fe20000010803 */
[----:B------:R-:W-:Y:S02]  /*3cb0*/  ISETP.GT.AND P2, PT, R0, 0x60, PT ;  /* 0x000000600000780c */ /* 0x000fe40003f44270 */
[----:B------:R-:W-:Y:S02]  /*3cc0*/  FSEL R155, R22, -INF , P1 ;  /* 0xff800000169b7808 */ /* 0x000fe40000800000 */
[----:B------:R-:W-:Y:S02]  /*3cd0*/  ISETP.GT.AND P1, PT, R0, 0x61, PT ;  /* 0x000000610000780c */ /* 0x000fe40003f24270 */
[----:B------:R-:W-:Y:S01]  /*3ce0*/  IMNMX R0, R252, R4, PT ;  /* 0x00000004fc007217 */ /* 0x000fe20003800200 */
[--C-:B------:R-:W-:Y:S01]  /*3cf0*/  FFMA.FTZ R161, R155, c[0x0][0x29c], -R152.reuse ;  /* 0x0000a7009ba17a23 */ /* 0x100fe20000010898 */
[-C--:B------:R-:W-:Y:S03]  /*3d00*/  HMMA.16816.F32.BF16 R4, R132, R164.reuse, RZ ;  /* 0x000000a48404723c */ /* 0x080fe600000418ff */
[----:B------:R-:W-:Y:S02]  /*3d10*/  FSEL R19, R23, -INF , P4 ;  /* 0xff80000017137808 */ /* 0x000fe40002000000 */
[----:B------:R-:W-:Y:S02]  /*3d20*/  FSEL R33, R33, -INF , P5 ;  /* 0xff80000021217808 */ /* 0x000fe40002800000 */
[----:B------:R-:W-:Y:S01]  /*3d30*/  FSEL R17, R34, -INF , P2 ;  /* 0xff80000022117808 */ /* 0x000fe20001000000 */
[--C-:B------:R-:W-:Y:S01]  /*3d40*/  FFMA.FTZ R160, R19, c[0x0][0x29c], -R152.reuse ;  /* 0x0000a70013a07a23 */ /* 0x100fe20000010898 */
[----:B------:R-:W-:Y:S02]  /*3d50*/  FSEL R35, R35, -INF , P1 ;  /* 0xff80000023237808 */ /* 0x000fe40000800000 */
[C---:B------:R-:W-:Y:S01]  /*3d60*/  ISETP.GT.AND P5, PT, R0.reuse, RZ, PT ;  /* 0x000000ff0000720c */ /* 0x040fe20003fa4270 */
[--C-:B------:R-:W-:Y:S01]  /*3d70*/  FFMA.FTZ R159, R17, c[0x0][0x29c], -R152.reuse ;  /* 0x0000a700119f7a23 */ /* 0x100fe20000010898 */
[----:B------:R-:W-:Y:S01]  /*3d80*/  ISETP.GT.AND P4, PT, R0, 0x1, PT ;  /* 0x000000010000780c */ /* 0x000fe20003f84270 */
[----:B------:R-:W-:Y:S01]  /*3d90*/  FFMA.FTZ R238, R33, c[0x0][0x29c], -R3 ;  /* 0x0000a70021ee7a23 */ /* 0x000fe20000010803 */
[C---:B------:R-:W-:Y:S01]  /*3da0*/  ISETP.GT.AND P2, PT, R2.reuse, RZ, PT ;  /* 0x000000ff0200720c */ /* 0x040fe20003f44270 */
[----:B------:R-:W-:Y:S01]  /*3db0*/  FFMA.FTZ R152, R35, c[0x0][0x29c], -R152 ;  /* 0x0000a70023987a23 */ /* 0x000fe20000010898 */
[----:B------:R-:W-:Y:S02]  /*3dc0*/  ISETP.GT.AND P1, PT, R2, 0x1, PT ;  /* 0x000000010200780c */ /* 0x000fe40003f24270 */
[----:B------:R-:W-:Y:S02]  /*3dd0*/  FSEL R137, R10, -INF , P2 ;  /* 0xff8000000a897808 */ /* 0x000fe40001000000 */
[----:B------:R-:W-:Y:S01]  /*3de0*/  FSEL R136, R11, -INF , P1 ;  /* 0xff8000000b887808 */ /* 0x000fe20000800000 */
[----:B------:R-:W-:Y:S01]  /*3df0*/  MUFU.EX2 R152, R152 ;  /* 0x0000009800987308 */ /* 0x000fe20000000800 */
[----:B------:R-:W-:Y:S01]  /*3e00*/  FSEL R23, R8, -INF , P5 ;  /* 0xff80000008177808 */ /* 0x000fe20002800000 */
[--C-:B------:R-:W-:Y:S01]  /*3e10*/  FFMA.FTZ R232, R137, c[0x0][0x29c], -R154.reuse ;  /* 0x0000a70089e87a23 */ /* 0x100fe2000001089a */
[----:B------:R-:W-:Y:S01]  /*3e20*/  FSEL R22, R9, -INF , P4 ;  /* 0xff80000009167808 */ /* 0x000fe20002000000 */
[--C-:B------:R-:W-:Y:S01]  /*3e30*/  FFMA.FTZ R243, R136, c[0x0][0x29c], -R154.reuse ;  /* 0x0000a70088f37a23 */ /* 0x100fe2000001089a */
[C---:B------:R-:W-:Y:S01]  /*3e40*/  HMMA.16816.F32.BF16 R8, R140.reuse, R164, RZ ;  /* 0x000000a48c08723c */ /* 0x040fe200000418ff */
[----:B------:R-:W-:Y:S01]  /*3e50*/  LDSM.16.M88.4 R136, [R216+0xd880] ;  /* 0x00d88000d888783b */ /* 0x000fe20000000200 */
[----:B------:R-:W-:Y:S01]  /*3e60*/  FSEL R32, R32, -INF , P6 ;  /* 0xff80000020207808 */ /* 0x000fe20003000000 */
[--C-:B------:R-:W-:Y:S01]  /*3e70*/  FFMA.FTZ R155, R23, c[0x0][0x29c], -R153.reuse ;  /* 0x0000a700179b7a23 */ /* 0x100fe20000010899 */
[----:B------:R-:W-:Y:S01]  /*3e80*/  ISETP.GT.AND P2, PT, R0, 0x20, PT ;  /* 0x000000200000780c */ /* 0x000fe20003f44270 */
[----:B------:R-:W-:Y:S01]  /*3e90*/  FFMA.FTZ R158, R22, c[0x0][0x29c], -R153 ;  /* 0x0000a700169e7a23 */ /* 0x000fe20000010899 */
[----:B------:R-:W-:Y:S01]  /*3ea0*/  ISETP.GT.AND P6, PT, R0, 0x21, PT ;  /* 0x000000210000780c */ /* 0x000fe20003fc4270 */
[----:B------:R-:W-:Y:S01]  /*3eb0*/  FFMA.FTZ R240, R32, c[0x0][0x29c], -R3 ;  /* 0x0000a70020f07a23 */ /* 0x000fe20000010803 */
[C---:B------:R-:W-:Y:S02]  /*3ec0*/  ISETP.GT.AND P5, PT, R2.reuse, 0x20, PT ;  /* 0x000000200200780c */ /* 0x040fe40003fa4270 */
[----:B------:R-:W-:Y:S01]  /*3ed0*/  ISETP.GT.AND P1, PT, R2, 0x21, PT ;  /* 0x000000210200780c */ /* 0x000fe20003f24270 */
[----:B------:R-:W-:Y:S01]  /*3ee0*/  MUFU.EX2 R158, R158 ;  /* 0x0000009e009e7308 */ /* 0x000fe20000000800 */
[----:B------:R-:W-:Y:S02]  /*3ef0*/  ISETP.GT.AND P4, PT, R0, 0x40, PT ;  /* 0x000000400000780c */ /* 0x000fe40003f84270 */
[----:B------:R-:W-:Y:S02]  /*3f00*/  FSEL R21, R12, -INF , P2 ;  /* 0xff8000000c157808 */ /* 0x000fe40001000000 */
[C---:B------:R-:W-:Y:S02]  /*3f10*/  ISETP.GT.AND P2, PT, R0.reuse, 0x41, PT ;  /* 0x000000410000780c */ /* 0x040fe40003f44270 */
[----:B------:R-:W-:Y:S01]  /*3f20*/  FSEL R20, R13, -INF , P6 ;  /* 0xff8000000d147808 */ /* 0x000fe20003000000 */
[--C-:B------:R-:W-:Y:S01]  /*3f30*/  FFMA.FTZ R233, R21, c[0x0][0x29c], -R153.reuse ;  /* 0x0000a70015e97a23 */ /* 0x100fe20000010899 */
[----:B------:R-:W-:Y:S02]  /*3f40*/  ISETP.GT.AND P6, PT, R0, 0x60, PT ;  /* 0x000000600000780c */ /* 0x000fe40003fc4270 */
[----:B------:R-:W-:Y:S01]  /*3f50*/  FSEL R34, R14, -INF , P5 ;  /* 0xff8000000e227808 */ /* 0x000fe20002800000 */
[--C-:B------:R-:W-:Y:S01]  /*3f60*/  FFMA.FTZ R237, R20, c[0x0][0x29c], -R153.reuse ;  /* 0x0000a70014ed7a23 */ /* 0x100fe20000010899 */
[----:B------:R-:W-:Y:S02]  /*3f70*/  ISETP.GT.AND P5, PT, R0, 0x61, PT ;  /* 0x000000610000780c */ /* 0x000fe40003fa4270 */
[----:B------:R-:W-:Y:S01]  /*3f80*/  FSEL R0, R15, -INF , P1 ;  /* 0xff8000000f007808 */ /* 0x000fe20000800000 */
[--C-:B------:R-:W-:Y:S01]  /*3f90*/  FFMA.FTZ R244, R34, c[0x0][0x29c], -R154.reuse ;  /* 0x0000a70022f47a23 */ /* 0x100fe2000001089a */
[-C--:B------:R-:W-:Y:S01]  /*3fa0*/  HMMA.16816.F32.BF16 R12, R140, R166.reuse, RZ ;  /* 0x000000a68c0c723c */ /* 0x080fe200000418ff */
[----:B------:R-:W-:Y:S02]  /*3fb0*/  ISETP.GT.AND P1, PT, R2, 0x40, PT ;  /* 0x000000400200780c */ /* 0x000fe40003f24270 */
[--C-:B------:R-:W-:Y:S01]  /*3fc0*/  FFMA.FTZ R245, R0, c[0x0][0x29c], -R154.reuse ;  /* 0x0000a70000f57a23 */ /* 0x100fe2000001089a */
[----:B------:R-:W-:Y:S01]  /*3fd0*/  FSEL R24, R24, -INF , P4 ;  /* 0xff80000018187808 */ /* 0x000fe20002000000 */
[----:B------:R-:W-:Y:S01]  /*3fe0*/  LDS R0, [R249.X4+0xf2a0] ;  /* 0x00f2a000f9007984 */ /* 0x000fe20000004800 */
[----:B------:R-:W-:Y:S02]  /*3ff0*/  ISETP.GT.AND P4, PT, R2, 0x41, PT ;  /* 0x000000410200780c */ /* 0x000fe40003f84270 */
[C---:B------:R-:W-:Y:S04]  /*4000*/  HMMA.16816.F32.BF16 R16, R132.reuse, R166, RZ ;  /* 0x000000a68410723c */ /* 0x040fe800000418ff */
[--C-:B------:R-:W-:Y:S01]  /*4010*/  FFMA.FTZ R236, R24, c[0x0][0x29c], -R153.reuse ;  /* 0x0000a70018ec7a23 */ /* 0x100fe20000010899 */
[----:B------:R-:W-:Y:S02]  /*4020*/  FSEL R25, R25, -INF , P2 ;  /* 0xff80000019197808 */ /* 0x000fe40001000000 */
[----:B------:R-:W-:Y:S01]  /*4030*/  ISETP.GT.AND P2, PT, R2, 0x60, PT ;  /* 0x000000600200780c */ /* 0x000fe20003f44270 */
[-C--:B------:R-:W-:Y:S01]  /*4040*/  HMMA.16816.F32.BF16 R20, R132, R168.reuse, RZ ;  /* 0x000000a88414723c */ /* 0x080fe200000418ff */
[----:B------:R-:W-:Y:S02]  /*4050*/  FSEL R26, R26, -INF , P1 ;  /* 0xff8000001a1a7808 */ /* 0x000fe40000800000 */
[----:B------:R-:W-:Y:S01]  /*4060*/  ISETP.GT.AND P1, PT, R2, 0x61, PT ;  /* 0x000000610200780c */ /* 0x000fe20003f24270 */
[----:B------:R-:W-:Y:S01]  /*4070*/  FFMA.FTZ R235, R25, c[0x0][0x29c], -R153 ;  /* 0x0000a70019eb7a23 */ /* 0x000fe20000010899 */
[----:B------:R-:W-:Y:S01]  /*4080*/  FSEL R27, R27, -INF , P4 ;  /* 0xff8000001b1b7808 */ /* 0x000fe20002000000 */
[--C-:B------:R-:W-:Y:S01]  /*4090*/  FFMA.FTZ R246, R26, c[0x0][0x29c], -R154.reuse ;  /* 0x0000a7001af67a23 */ /* 0x100fe2000001089a */
[----:B------:R-:W-:Y:S01]  /*40a0*/  FSEL R28, R28, -INF , P6 ;  /* 0xff8000001c1c7808 */ /* 0x000fe20003000000 */
[----:B------:R-:W-:Y:S01]  /*40b0*/  FFMA.FTZ R2, R156, c[0x0][0x29c], -R3 ;  /* 0x0000a7009c027a23 */ /* 0x000fe20000010803 */
[----:B------:R-:W-:Y:S01]  /*40c0*/  FSEL R29, R29, -INF , P5 ;  /* 0xff8000001d1d7808 */ /* 0x000fe20002800000 */
[----:B------:R-:W-:Y:S01]  /*40d0*/  LDS R3, [R249.X4+0xf280] ;  /* 0x00f28000f9037984 */ /* 0x000fe20000004800 */
[----:B------:R-:W-:Y:S01]  /*40e0*/  MUFU.EX2 R156, R157 ;  /* 0x0000009d009c7308 */ /* 0x000fe20000000800 */
[--C-:B------:R-:W-:Y:S01]  /*40f0*/  FFMA.FTZ R247, R27, c[0x0][0x29c], -R154.reuse ;  /* 0x0000a7001bf77a23 */ /* 0x100fe2000001089a */
[----:B------:R-:W-:Y:S01]  /*4100*/  FSEL R30, R30, -INF , P2 ;  /* 0xff8000001e1e7808 */ /* 0x000fe20001000000 */
[C---:B------:R-:W-:Y:S02]  /*4110*/  HMMA.16816.F32.BF16 R24, R140.reuse, R168, RZ ;  /* 0x000000a88c18723c */ /* 0x040fe400000418ff */
[----:B------:R-:W-:Y:S01]  /*4120*/  FSEL R31, R31, -INF , P1 ;  /* 0xff8000001f1f7808 */ /* 0x000fe20000800000 */
[--C-:B------:R-:W-:Y:S02]  /*4130*/  FFMA.FTZ R234, R28, c[0x0][0x29c], -R153.reuse ;  /* 0x0000a7001cea7a23 */ /* 0x100fe40000010899 */
[----:B------:R-:W-:Y:S02]  /*4140*/  FFMA.FTZ R153, R29, c[0x0][0x29c], -R153 ;  /* 0x0000a7001d997a23 */ /* 0x000fe40000010899 */
[--C-:B------:R-:W-:Y:S01]  /*4150*/  FFMA.FTZ R248, R30, c[0x0][0x29c], -R154.reuse ;  /* 0x0000a7001ef87a23 */ /* 0x100fe2000001089a */
[----:B------:R-:W1:Y:S01]  /*4160*/  MUFU.EX2 R2, R2 ;  /* 0x0000000200027308 */ /* 0x000e620000000800 */
[----:B------:R-:W-:Y:S02]  /*4170*/  FFMA.FTZ R154, R31, c[0x0][0x29c], -R154 ;  /* 0x0000a7001f9a7a23 */ /* 0x000fe4000001089a */
[-C--:B------:R-:W-:Y:S07]  /*4180*/  HMMA.16816.F32.BF16 R28, R140, R170.reuse, RZ ;  /* 0x000000aa8c1c723c */ /* 0x080fee00000418ff */
[----:B------:R-:W2:Y:S01]  /*4190*/  MUFU.EX2 R142, R230 ;  /* 0x000000e6008e7308 */ /* 0x000ea20000000800 */
[----:B------:R-:W-:Y:S01]  /*41a0*/  HMMA.16816.F32.BF16 R32, R132, R170, RZ ;  /* 0x000000aa8420723c */ /* 0x000fe200000418ff */
[----:B------:R-:W3:Y:S07]  /*41b0*/  LDSM.16.M88.4 R132, [R216+0xd080] ;  /* 0x00d08000d884783b */ /* 0x000eee0000000200 */
[-C--:B------:R-:W-:Y:S01]  /*41c0*/  HMMA.16816.F32.BF16 R4, R144, R172.reuse, R4 ;  /* 0x000000ac9004723c */ /* 0x080fe20000041804 */
[----:B------:R-:W-:Y:S07]  /*41d0*/  MUFU.EX2 R143, R229 ;  /* 0x000000e5008f7308 */ /* 0x000fee0000000800 */
[C---:B------:R-:W-:Y:S03]  /*41e0*/  HMMA.16816.F32.BF16 R8, R148.reuse, R172, R8 ;  /* 0x000000ac9408723c */ /* 0x040fe60000041808 */
[----:B------:R-:W-:Y:S05]  /*41f0*/  MUFU.EX2 R141, R239 ;  /* 0x000000ef008d7308 */ /* 0x000fea0000000800 */
[-C--:B------:R-:W-:Y:S05]  /*4200*/  HMMA.16816.F32.BF16 R12, R148, R174.reuse, R12 ;  /* 0x000000ae940c723c */ /* 0x080fea000004180c */
        /* <DEDUP_REMOVED lines=8> */
[----:B------:R-:W-:Y:S05]  /*4290*/  HMMA.16816.F32.BF16 R32, R144, R178, R32 ;  /* 0x000000b29020723c */ /* 0x000fea0000041820 */
[----:B------:R-:W-:Y:S03]  /*42a0*/  MUFU.EX2 R147, R159 ;  /* 0x0000009f00937308 */ /* 0x000fe60000000800 */
[-C--:B---3--:R-:W-:Y:S07]  /*42b0*/  HMMA.16816.F32.BF16 R4, R132, R180.reuse, R4 ;  /* 0x000000b48404723c */ /* 0x088fee0000041804 */
[----:B------:R-:W-:Y:S01]  /*42c0*/  MUFU.EX2 R145, R163 ;  /* 0x000000a300917308 */ /* 0x000fe20000000800 */
[C---:B------:R-:W-:Y:S08]  /*42d0*/  HMMA.16816.F32.BF16 R8, R136.reuse, R180, R8 ;  /* 0x000000b48808723c */ /* 0x040ff00000041808 */
[-C--:B------:R-:W-:Y:S01]  /*42e0*/  HMMA.16816.F32.BF16 R12, R136, R182.reuse, R12 ;  /* 0x000000b6880c723c */ /* 0x080fe2000004180c */
[----:B------:R-:W-:Y:S07]  /*42f0*/  MUFU.EX2 R144, R161 ;  /* 0x000000a100907308 */ /* 0x000fee0000000800 */
[C---:B------:R-:W-:Y:S03]  /*4300*/  HMMA.16816.F32.BF16 R16, R132.reuse, R182, R16 ;  /* 0x000000b68410723c */ /* 0x040fe60000041810 */
[----:B------:R-:W-:Y:S05]  /*4310*/  MUFU.EX2 R150, R235 ;  /* 0x000000eb00967308 */ /* 0x000fea0000000800 */
[-C--:B------:R-:W-:Y:S05]  /*4320*/  HMMA.16816.F32.BF16 R20, R132, R184.reuse, R20 ;  /* 0x000000b88414723c */ /* 0x080fea0000041814 */
[----:B------:R-:W-:Y:S03]  /*4330*/  MUFU.EX2 R149, R234 ;  /* 0x000000ea00957308 */ /* 0x000fe60000000800 */
[C---:B------:R-:W-:Y:S07]  /*4340*/  HMMA.16816.F32.BF16 R24, R136.reuse, R184, R24 ;  /* 0x000000b88818723c */ /* 0x040fee0000041818 */
[----:B------:R-:W3:Y:S01]  /*4350*/  MUFU.EX2 R151, R162 ;  /* 0x000000a200977308 */ /* 0x000ee20000000800 */
[-C--:B------:R-:W-:Y:S01]  /*4360*/  HMMA.16816.F32.BF16 R28, R136, R186.reuse, R28 ;  /* 0x000000ba881c723c */ /* 0x080fe2000004181c */
[----:B------:R-:W-:Y:S07]  /*4370*/  LDSM.16.M88.4 R136, [R217+0x1800] ;  /* 0x00180000d988783b */ /* 0x000fee0000000200 */
[----:B------:R-:W-:Y:S01]  /*4380*/  HMMA.16816.F32.BF16 R32, R132, R186, R32 ;  /* 0x000000ba8420723c */ /* 0x000fe20000041820 */
[----:B------:R-:W4:Y:S01]  /*4390*/  LDSM.16.M88.4 R132, [R217+0x1000] ;  /* 0x00100000d984783b */ /* 0x000f220000000200 */
[----:B------:R-:W-:Y:S10]  /*43a0*/  MUFU.EX2 R146, R160 ;  /* 0x000000a000927308 */ /* 0x000ff40000000800 */
[----:B------:R-:W-:Y:S10]  /*43b0*/  MUFU.EX2 R160, R232 ;  /* 0x000000e800a07308 */ /* 0x000ff40000000800 */
[----:B------:R-:W-:Y:S10]  /*43c0*/  MUFU.EX2 R159, R243 ;  /* 0x000000f3009f7308 */ /* 0x000ff40000000800 */
[----:B------:R-:W-:Y:S01]  /*43d0*/  MUFU.EX2 R154, R154 ;  /* 0x0000009a009a7308 */ /* 0x000fe20000000800 */
        /* <DEDUP_REMOVED lines=23> */
[C---:B------:R-:W-:Y:S04]  /*4550*/  HMMA.16816.F32.BF16 R16, R132.reuse, R206, R16 ;  /* 0x000000ce8410723c */ /* 0x040fe80000041810 */
[--C-:B------:R-:W-:Y:S02]  /*4560*/  FADD.FTZ R4, R4, -R3.reuse ;  /* 0x8000000304047221 */ /* 0x100fe40000010000 */
[--C-:B------:R-:W-:Y:S02]  /*4570*/  FADD.FTZ R5, R5, -R3.reuse ;  /* 0x8000000305057221 */ /* 0x100fe40000010000 */
[-C--:B------:R-:W-:Y:S04]  /*4580*/  HMMA.16816.F32.BF16 R20, R132, R208.reuse, R20 ;  /* 0x000000d08414723c */ /* 0x080fe80000041814 */
[----:B-1----:R-:W-:Y:S02]  /*4590*/  FMUL.FTZ R5, R2, R5 ;  /* 0x0000000502057220 */ /* 0x002fe40000410000 */
[----:B------:R-:W-:Y:S01]  /*45a0*/  FMUL.FTZ R4, R156, R4 ;  /* 0x000000049c047220 */ /* 0x000fe20000410000 */
[----:B------:R-:W-:Y:S01]  /*45b0*/  F2FP.BF16.PACK_AB R156, R2, R156 ;  /* 0x0000009c029c723e */ /* 0x000fe200000010ff */
[C---:B------:R-:W-:Y:S01]  /*45c0*/  HMMA.16816.F32.BF16 R24, R136.reuse, R208, R24 ;  /* 0x000000d08818723c */ /* 0x040fe20000041818 */
[----:B------:R-:W1:Y:S03]  /*45d0*/  LDS R2, [R249.X4+0xf300] ;  /* 0x00f30000f9027984 */ /* 0x000e660000004800 */
[--C-:B------:R-:W-:Y:S02]  /*45e0*/  FADD.FTZ R6, R6, -R0.reuse ;  /* 0x8000000006067221 */ /* 0x100fe40000010000 */
[--C-:B------:R-:W-:Y:S02]  /*45f0*/  FADD.FTZ R7, R7, -R0.reuse ;  /* 0x8000000007077221 */ /* 0x100fe40000010000 */
[-C--:B------:R-:W-:Y:S01]  /*4600*/  HMMA.16816.F32.BF16 R28, R136, R210.reuse, R28 ;  /* 0x000000d2881c723c */ /* 0x080fe2000004181c */
[----:B------:R-:W-:Y:S03]  /*4610*/  MUFU.EX2 R137, R238 ;  /* 0x000000ee00897308 */ /* 0x000fe60000000800 */
[----:B--2---:R-:W-:Y:S02]  /*4620*/  FMUL.FTZ R7, R142, R7 ;  /* 0x000000078e077220 */ /* 0x004fe40000410000 */
[--C-:B------:R-:W-:Y:S02]  /*4630*/  FADD.FTZ R16, R16, -R3.reuse ;  /* 0x8000000310107221 */ /* 0x100fe40000010000 */
[----:B------:R-:W-:Y:S03]  /*4640*/  HMMA.16816.F32.BF16 R32, R132, R210, R32 ;  /* 0x000000d28420723c */ /* 0x000fe60000041820 */
[----:B------:R-:W2:Y:S01]  /*4650*/  MUFU.EX2 R139, R241 ;  /* 0x000000f1008b7308 */ /* 0x000ea20000000800 */
[--C-:B------:R-:W-:Y:S02]  /*4660*/  FADD.FTZ R17, R17, -R3.reuse ;  /* 0x8000000311117221 */ /* 0x100fe40000010000 */
[----:B---3--:R-:W-:Y:S02]  /*4670*/  FMUL.FTZ R16, R151, R16 ;  /* 0x0000001097107220 */ /* 0x008fe40000410000 */
[C---:B------:R-:W-:Y:S01]  /*4680*/  FMUL.FTZ R17, R141.reuse, R17 ;  /* 0x000000118d117220 */ /* 0x040fe20000410000 */
[----:B------:R-:W-:Y:S03]  /*4690*/  F2FP.BF16.PACK_AB R141, R141, R151 ;  /* 0x000000978d8d723e */ /* 0x000fe600000010ff */
[--C-:B------:R-:W-:Y:S01]  /*46a0*/  FADD.FTZ R20, R20, -R3.reuse ;  /* 0x8000000314147221 */ /* 0x100fe20000010000 */
[----:B------:R-:W3:Y:S01]  /*46b0*/  MUFU.EX2 R138, R240 ;  /* 0x000000f0008a7308 */ /* 0x000ee20000000800 */
[--C-:B------:R-:W-:Y:S01]  /*46c0*/  FADD.FTZ R21, R21, -R3.reuse ;  /* 0x8000000315157221 */ /* 0x100fe20000010000 */
[----:B------:R-:W-:Y:S01]  /*46d0*/  F2FP.BF16.PACK_AB R151, R17, R16 ;  /* 0x000000101197723e */ /* 0x000fe200000010ff */
[----:B------:R-:W-:Y:S01]  /*46e0*/  FMUL.FTZ R20, R140, R20 ;  /* 0x000000148c147220 */ /* 0x000fe20000410000 */
[----:B------:R-:W-:Y:S01]  /*46f0*/  F2FP.BF16.PACK_AB R17, R152, R147 ;  /* 0x000000939811723e */ /* 0x000fe200000010ff */
[--C-:B------:R-:W-:Y:S02]  /*4700*/  FADD.FTZ R18, R18, -R0.reuse ;  /* 0x8000000012127221 */ /* 0x100fe40000010000 */
[--C-:B------:R-:W-:Y:S02]  /*4710*/  FADD.FTZ R19, R19, -R0.reuse ;  /* 0x8000000013137221 */ /* 0x100fe40000010000 */
[--C-:B------:R-:W-:Y:S01]  /*4720*/  FADD.FTZ R23, R23, -R0.reuse ;  /* 0x8000000017177221 */ /* 0x100fe20000010000 */
[----:B------:R-:W4:Y:S01]  /*4730*/  MUFU.EX2 R136, R231 ;  /* 0x000000e700887308 */ /* 0x000f220000000800 */
[--C-:B------:R-:W-:Y:S02]  /*4740*/  FADD.FTZ R32, R32, -R3.reuse ;  /* 0x8000000320207221 */ /* 0x100fe40000010000 */
[--C-:B------:R-:W-:Y:S02]  /*4750*/  FADD.FTZ R34, R34, -R0.reuse ;  /* 0x8000000022227221 */ /* 0x100fe40000010000 */
[--C-:B------:R-:W-:Y:S02]  /*4760*/  FADD.FTZ R35, R35, -R0.reuse ;  /* 0x8000000023237221 */ /* 0x100fe40000010000 */
[C---:B--2---:R-:W-:Y:S01]  /*4770*/  FMUL.FTZ R21, R139.reuse, R21 ;  /* 0x000000158b157220 */ /* 0x044fe20000410000 */
[----:B------:R-:W-:Y:S01]  /*4780*/  F2FP.BF16.PACK_AB R139, R139, R140 ;  /* 0x0000008c8b8b723e */ /* 0x000fe200000010ff */
[----:B------:R-:W-:Y:S01]  /*4790*/  FADD.FTZ R33, R33, -R3 ;  /* 0x8000000321217221 */ /* 0x000fe20000010000 */
[----:B------:R-:W-:Y:S01]  /*47a0*/  F2FP.BF16.PACK_AB R140, R5, R4 ;  /* 0x00000004058c723e */ /* 0x000fe200000010ff */
[----:B------:R-:W-:Y:S01]  /*47b0*/  FADD.FTZ R4, R22, -R0 ;  /* 0x8000000016047221 */ /* 0x000fe20000010000 */
[----:B------:R-:W2:Y:S01]  /*47c0*/  MUFU.EX2 R135, R237 ;  /* 0x000000ed00877308 */ /* 0x000ea20000000800 */
[----:B------:R-:W-:Y:S01]  /*47d0*/  FMUL.FTZ R0, R147, R34 ;  /* 0x0000002293007220 */ /* 0x000fe20000410000 */
[----:B------:R-:W-:Y:S01]  /*47e0*/  F2FP.BF16.PACK_AB R155, R21, R20 ;  /* 0x00000014159b723e */ /* 0x000fe200000010ff */
[----:B---3--:R-:W-:Y:S01]  /*47f0*/  FMUL.FTZ R16, R138, R32 ;  /* 0x000000208a107220 */ /* 0x008fe20000410000 */
[----:B------:R-:W-:Y:S01]  /*4800*/  F2FP.BF16.PACK_AB R22, R145, R143 ;  /* 0x0000008f9116723e */ /* 0x000fe200000010ff */
[----:B------:R-:W-:Y:S01]  /*4810*/  FMUL.FTZ R32, R152, R35 ;  /* 0x0000002398207220 */ /* 0x000fe20000410000 */
[----:B------:R-:W-:Y:S01]  /*4820*/  F2FP.BF16.PACK_AB R138, R137, R138 ;  /* 0x0000008a898a723e */ /* 0x000fe200000010ff */
[----:B------:R-:W-:Y:S01]  /*4830*/  FMUL.FTZ R21, R145, R19 ;  /* 0x0000001391157220 */ /* 0x000fe20000410000 */
[----:B------:R-:W-:Y:S01]  /*4840*/  F2FP.BF16.PACK_AB R19, R146, R144 ;  /* 0x000000909213723e */ /* 0x000fe200000010ff */
[----:B------:R-:W-:Y:S01]  /*4850*/  FMUL.FTZ R4, R144, R4 ;  /* 0x0000000490047220 */ /* 0x000fe20000410000 */
[----:B------:R-:W-:Y:S01]  /*4860*/  F2FP.BF16.PACK_AB R32, R32, R0 ;  /* 0x000000002020723e */ /* 0x000fe200000010ff */
[----:B------:R-:W-:Y:S01]  /*4870*/  MUFU.EX2 R132, R245 ;  /* 0x000000f500847308 */ /* 0x000fe20000000800 */
[----:B----4-:R-:W-:Y:S01]  /*4880*/  F2FP.BF16.PACK_AB R3, R142, R136 ;  /* 0x000000888e03723e */ /* 0x010fe200000010ff */
[----:B------:R-:W3:Y:S01]  /*4890*/  LDS R0, [R249.X4+0xf320] ;  /* 0x00f32000f9007984 */ /* 0x000ee20000004800 */
[----:B------:R-:W-:Y:S02]  /*48a0*/  FMUL.FTZ R146, R146, R23 ;  /* 0x0000001792927220 */ /* 0x000fe40000410000 */
[----:B------:R-:W-:Y:S01]  /*48b0*/  FMUL.FTZ R6, R136, R6 ;  /* 0x0000000688067220 */ /* 0x000fe20000410000 */
[----:B------:R4:W-:Y:S01]  /*48c0*/  STS [R227+0xf880], R3 ;  /* 0x00f88003e3007388 */ /* 0x0009e20000000800 */
[--C-:B-1----:R-:W-:Y:S01]  /*48d0*/  FADD.FTZ R9, R9, -R2.reuse ;  /* 0x8000000209097221 */ /* 0x102fe20000010000 */
[----:B------:R-:W-:Y:S01]  /*48e0*/  F2FP.BF16.PACK_AB R34, R146, R4 ;  /* 0x000000049222723e */ /* 0x000fe200000010ff */
[--C-:B------:R-:W-:Y:S01]  /*48f0*/  FADD.FTZ R4, R12, -R2.reuse ;  /* 0x800000020c047221 */ /* 0x100fe20000010000 */
[----:B------:R-:W1:Y:S01]  /*4900*/  MUFU.EX2 R134, R244 ;  /* 0x000000f400867308 */ /* 0x000e620000000800 */
[----:B------:R-:W-:Y:S01]  /*4910*/  STS [R227+0xf480], R156 ;  /* 0x00f4809ce3007388 */ /* 0x000fe20000000800 */
[----:B------:R-:W-:Y:S01]  /*4920*/  F2FP.BF16.PACK_AB R12, R158, R157 ;  /* 0x0000009d9e0c723e */ /* 0x000fe200000010ff */
[--C-:B------:R-:W-:Y:S02]  /*4930*/  FADD.FTZ R13, R13, -R2.reuse ;  /* 0x800000020d0d7221 */ /* 0x100fe40000010000 */
[----:B------:R-:W-:Y:S01]  /*4940*/  STS [R228], R141 ;  /* 0x0000008de4007388 */ /* 0x000fe20000000800 */
[----:B------:R-:W-:Y:S01]  /*4950*/  FMUL.FTZ R5, R143, R18 ;  /* 0x000000128f057220 */ /* 0x000fe20000410000 */
[----:B------:R-:W-:Y:S01]  /*4960*/  F2FP.BF16.PACK_AB R18, R7, R6 ;  /* 0x000000060712723e */ /* 0x000fe200000010ff */
[--C-:B------:R-:W-:Y:S01]  /*4970*/  FADD.FTZ R25, R25, -R2.reuse ;  /* 0x8000000219197221 */ /* 0x100fe20000010000 */
[----:B------:R-:W-:Y:S01]  /*4980*/  STS [R228+0x400], R22 ;  /* 0x00040016e4007388 */ /* 0x000fe20000000800 */
[----:B------:R-:W5:Y:S01]  /*4990*/  MUFU.EX2 R133, R233 ;  /* 0x000000e900857308 */ /* 0x000f620000000800 */
[--C-:B------:R-:W-:Y:S01]  /*49a0*/  FADD.FTZ R8, R8, -R2.reuse ;  /* 0x8000000208087221 */ /* 0x100fe20000010000 */
[----:B------:R-:W-:Y:S01]  /*49b0*/  F2FP.BF16.PACK_AB R21, R21, R5 ;  /* 0x000000051515723e */ /* 0x000fe200000010ff */
[----:B------:R-:W-:Y:S01]  /*49c0*/  FMUL.FTZ R6, R158, R9 ;  /* 0x000000099e067220 */ /* 0x000fe20000410000 */
[----:B------:R-:W-:Y:S01]  /*49d0*/  STS [R227+0x10480], R12 ;  /* 0x0104800ce3007388 */ /* 0x000fe20000000800 */
[----:B--2---:R-:W-:Y:S01]  /*49e0*/  FMUL.FTZ R9, R135, R13 ;  /* 0x0000000d87097220 */ /* 0x004fe20000410000 */
[----:B------:R-:W-:Y:S01]  /*49f0*/  F2FP.BF16.PACK_AB R5, R153, R149 ;  /* 0x000000959905723e */ /* 0x000fe200000010ff */
[--C-:B------:R-:W-:Y:S02]  /*4a00*/  FADD.FTZ R13, R29, -R2.reuse ;  /* 0x800000021d0d7221 */ /* 0x100fe40000010000 */
[--C-:B------:R-:W-:Y:S01]  /*4a10*/  FADD.FTZ R24, R24, -R2.reuse ;  /* 0x8000000218187221 */ /* 0x100fe20000010000 */
[----:B------:R-:W-:Y:S01]  /*4a20*/  MUFU.EX2 R20, R247 ;  /* 0x000000f700147308 */ /* 0x000fe20000000800 */
[----:B----4-:R-:W-:Y:S01]  /*4a30*/  F2FP.BF16.PACK_AB R3, R159, R160 ;  /* 0x000000a09f03723e */ /* 0x010fe200000010ff */
[----:B------:R-:W-:Y:S01]  /*4a40*/  FADD.FTZ R28, R28, -R2 ;  /* 0x800000021c1c7221 */ /* 0x000fe20000010000 */
[----:B-1----:R-:W-:Y:S01]  /*4a50*/  F2FP.BF16.PACK_AB R2, R132, R134 ;  /* 0x000000868402723e */ /* 0x002fe200000010ff */
[----:B------:R-:W-:Y:S02]  /*4a60*/  FMUL.FTZ R33, R137, R33 ;  /* 0x0000002189217220 */ /* 0x000fe40000410000 */
[----:B------:R1:W-:Y:S01]  /*4a70*/  STS [R227+0x10880], R3 ;  /* 0x01088003e3007388 */ /* 0x0003e20000000800 */
[----:B------:R-:W-:Y:S02]  /*4a80*/  FMUL.FTZ R136, R157, R8 ;  /* 0x000000089d887220 */ /* 0x000fe40000410000 */
[----:B------:R-:W-:Y:S01]  /*4a90*/  FMUL.FTZ R24, R148, R24 ;  /* 0x0000001894187220 */ /* 0x000fe20000410000 */
[----:B------:R2:W-:Y:S01]  /*4aa0*/  STS [R228+0x1400], R2 ;  /* 0x00140002e4007388 */ /* 0x0005e20000000800 */
[----:B------:R-:W2:Y:S01]  /*4ab0*/  MUFU.EX2 R23, R246 ;  /* 0x000000f600177308 */ /* 0x000ea20000000800 */
[----:B------:R-:W-:Y:S01]  /*4ac0*/  F2FP.BF16.PACK_AB R33, R33, R16 ;  /* 0x000000102121723e */ /* 0x000fe200000010ff */
[--C-:B---3--:R-:W-:Y:S01]  /*4ad0*/  FADD.FTZ R10, R10, -R0.reuse ;  /* 0x800000000a0a7221 */ /* 0x108fe20000010000 */
[----:B-----5:R-:W-:Y:S01]  /*4ae0*/  F2FP.BF16.PACK_AB R7, R135, R133 ;  /* 0x000000858707723e */ /* 0x020fe200000010ff */
[----:B------:R-:W-:Y:S01]  /*4af0*/  FMUL.FTZ R35, R133, R4 ;  /* 0x0000000485237220 */ /* 0x000fe20000410000 */
[----:B------:R-:W-:Y:S01]  /*4b00*/  F2FP.BF16.PACK_AB R4, R150, R148 ;  /* 0x000000949604723e */ /* 0x000fe200000010ff */
[--C-:B------:R-:W-:Y:S01]  /*4b10*/  FADD.FTZ R11, R11, -R0.reuse ;  /* 0x800000000b0b7221 */ /* 0x100fe20000010000 */
[----:B------:R-:W-:Y:S01]  /*4b20*/  F2FP.BF16.PACK_AB R6, R6, R136 ;  /* 0x000000880606723e */ /* 0x000fe200000010ff */
[----:B------:R-:W-:Y:S01]  /*4b30*/  STS [R228+0x1000], R7 ;  /* 0x00100007e4007388 */ /* 0x000fe20000000800 */
[----:B------:R-:W-:Y:S01]  /*4b40*/  FMUL.FTZ R10, R160, R10 ;  /* 0x0000000aa00a7220 */ /* 0x000fe20000410000 */
[----:B------:R-:W3:Y:S01]  /*4b50*/  MUFU.EX2 R16, R248 ;  /* 0x000000f800107308 */ /* 0x000ee20000000800 */
[----:B------:R-:W-:Y:S01]  /*4b60*/  FMUL.FTZ R11, R159, R11 ;  /* 0x0000000b9f0b7220 */ /* 0x000fe20000410000 */
[----:B------:R-:W-:Y:S01]  /*4b70*/  STS [R227+0x11480], R139 ;  /* 0x0114808be3007388 */ /* 0x000fe20000000800 */
[--C-:B------:R-:W-:Y:S01]  /*4b80*/  FADD.FTZ R14, R14, -R0.reuse ;  /* 0x800000000e0e7221 */ /* 0x100fe20000010000 */
[----:B------:R-:W-:Y:S01]  /*4b90*/  F2FP.BF16.PACK_AB R9, R9, R35 ;  /* 0x000000230909723e */ /* 0x000fe200000010ff */
[--C-:B------:R-:W-:Y:S01]  /*4ba0*/  FADD.FTZ R26, R26, -R0.reuse ;  /* 0x800000001a1a7221 */ /* 0x100fe20000010000 */
[----:B------:R-:W-:Y:S01]  /*4bb0*/  STS [R227+0x11880], R19 ;  /* 0x01188013e3007388 */ /* 0x000fe20000000800 */
[----:B------:R-:W-:Y:S02]  /*4bc0*/  FMUL.FTZ R134, R134, R14 ;  /* 0x0000000e86867220 */ /* 0x000fe40000410000 */
[----:B------:R-:W-:Y:S01]  /*4bd0*/  FMUL.FTZ R8, R150, R25 ;  /* 0x0000001996087220 */ /* 0x000fe20000410000 */
[----:B------:R-:W-:Y:S01]  /*4be0*/  STS [R228+0x2000], R138 ;  /* 0x0020008ae4007388 */ /* 0x000fe20000000800 */
[--C-:B-1----:R-:W-:Y:S02]  /*4bf0*/  FADD.FTZ R3, R27, -R0.reuse ;  /* 0x800000001b037221 */ /* 0x102fe40000010000 */
[--C-:B------:R-:W-:Y:S01]  /*4c00*/  FADD.FTZ R30, R30, -R0.reuse ;  /* 0x800000001e1e7221 */ /* 0x100fe20000010000 */
[----:B--2---:R-:W-:Y:S01]  /*4c10*/  F2FP.BF16.PACK_AB R2, R20, R23 ;  /* 0x000000171402723e */ /* 0x004fe200000010ff */
[----:B------:R-:W-:Y:S01]  /*4c20*/  STS [R228+0x2400], R17 ;  /* 0x00240011e4007388 */ /* 0x000fe20000000800 */
[--C-:B------:R-:W-:Y:S01]  /*4c30*/  FADD.FTZ R31, R31, -R0.reuse ;  /* 0x800000001f1f7221 */ /* 0x100fe20000010000 */
[----:B------:R-:W-:Y:S01]  /*4c40*/  F2FP.BF16.PACK_AB R8, R8, R24 ;  /* 0x000000180808723e */ /* 0x000fe200000010ff */
[----:B------:R-:W-:Y:S01]  /*4c50*/  FMUL.FTZ R23, R23, R26 ;  /* 0x0000001a17177220 */ /* 0x000fe20000410000 */
[----:B------:R3:W-:Y:S01]  /*4c60*/  STS [R227+0x12880], R2 ;  /* 0x01288002e3007388 */ /* 0x0007e20000000800 */
[----:B------:R-:W-:Y:S02]  /*4c70*/  FMUL.FTZ R3, R20, R3 ;  /* 0x0000000314037220 */ /* 0x000fe40000410000 */
[----:B------:R-:W-:Y:S01]  /*4c80*/  FMUL.FTZ R28, R149, R28 ;  /* 0x0000001c951c7220 */ /* 0x000fe20000410000 */
[----:B------:R1:W-:Y:S01]  /*4c90*/  STS [R227+0x12480], R4 ;  /* 0x01248004e3007388 */ /* 0x0003e20000000800 */
[----:B------:R-:W-:Y:S01]  /*4ca0*/  FMUL.FTZ R13, R153, R13 ;  /* 0x0000000d990d7220 */ /* 0x000fe20000410000 */
[----:B------:R-:W-:Y:S02]  /*4cb0*/  F2FP.BF16.PACK_AB R3, R3, R23 ;  /* 0x000000170303723e */ /* 0x000fe400000010ff */
[----:B------:R-:W-:Y:S02]  /*4cc0*/  STS [R228+0x3000], R5 ;  /* 0x00300005e4007388 */ /* 0x000fe40000000800 */
[----:B------:R-:W-:Y:S02]  /*4cd0*/  F2FP.BF16.PACK_AB R13, R13, R28 ;  /* 0x0000001c0d0d723e */ /* 0x000fe400000010ff */
[----:B---3--:R-:W-:Y:S01]  /*4ce0*/  F2FP.BF16.PACK_AB R2, R154, R16 ;  /* 0x000000109a02723e */ /* 0x008fe200000010ff */
[----:B------:R-:W-:Y:S02]  /*4cf0*/  FMUL.FTZ R16, R16, R30 ;  /* 0x0000001e10107220 */ /* 0x000fe40000410000 */
[----:B------:R-:W-:Y:S02]  /*4d00*/  FMUL.FTZ R154, R154, R31 ;  /* 0x0000001f9a9a7220 */ /* 0x000fe40000410000 */
[----:B------:R2:W-:Y:S01]  /*4d10*/  STS [R228+0x3400], R2 ;  /* 0x00340002e4007388 */ /* 0x0005e20000000800 */
[----:B-1----:R-:W-:Y:S02]  /*4d20*/  FADD.FTZ R4, R15, -R0 ;  /* 0x800000000f047221 */ /* 0x002fe40000010000 */
[----:B------:R-:W-:Y:S01]  /*4d30*/  IMAD.SHL.U32 R0, R224, 0x2, RZ ;  /* 0x00000002e0007824 */ /* 0x000fe200078e00ff */
[----:B------:R-:W-:Y:S01]  /*4d40*/  BAR.SYNC.DEFER_BLOCKING 0x0 ;  /* 0x0000000000007b1d */ /* 0x000fe20000010000 */
[----:B------:R-:W-:Y:S05]  /*4d50*/  FMUL.FTZ R4, R132, R4 ;  /* 0x0000000484047220 */ /* 0x000fea0000410000 */
[----:B------:R-:W-:Y:S02]  /*4d60*/  F2FP.BF16.PACK_AB R4, R4, R134 ;  /* 0x000000860404723e */ /* 0x000fe400000010ff */
[----:B--2---:R-:W-:Y:S01]  /*4d70*/  F2FP.BF16.PACK_AB R2, R11, R10 ;  /* 0x0000000a0b02723e */ /* 0x004fe200000010ff */
        /* <DEDUP_REMOVED lines=100> */
[----:B------:R-:W3:Y:S01]  /*53c0*/  LDL R162, [R1+0x3c] ;  /* 0x00003c0001a27983 */ /* 0x000ee20000100800 */
[----:B------:R-:W-:Y:S03]  /*53d0*/  USHF.R.S32.HI UR15, URZ, 0x1f, UR10 ;  /* 0x0000001f3f0f7899 */ /* 0x000fe6000801140a */
[----:B------:R-:W4:Y:S01]  /*53e0*/  LDL R239, [R1] ;  /* 0x0000000001ef7983 */ /* 0x000f220000100800 */
[----:B------:R-:W-:Y:S01]  /*53f0*/  IMAD.U32 R4, RZ, RZ, UR16 ;  /* 0x00000010ff047e24 */ /* 0x000fe2000f8e00ff */
[----:B------:R-:W-:Y:S01]  /*5400*/  UIMAD UR15, UR15, UR6, URZ ;  /* 0x000000060f0f72a4 */ /* 0x000fe2000f8e023f */
[----:B------:R-:W-:Y:S01]  /*5410*/  IMAD.U32 R0, RZ, RZ, UR16 ;  /* 0x00000010ff007e24 */ /* 0x000fe2000f8e00ff */
[----:B------:R-:W5:Y:S01]  /*5420*/  LDL.64 R236, [R1+0x28] ;  /* 0x0000280001ec7983 */ /* 0x000f620000100a00 */
[----:B------:R-:W-:Y:S02]  /*5430*/  USHF.L.U32 UR6, UR10, 0x6, URZ ;  /* 0x000000060a067899 */ /* 0x000fe4000800063f */
[----:B------:R-:W-:Y:S01]  /*5440*/  UIMAD UR15, UR10, UR7, UR15 ;  /* 0x000000070a0f72a4 */ /* 0x000fe2000f8e020f */
[----:B------:R-:W5:Y:S01]  /*5450*/  LDL.64 R240, [R1+0x10] ;  /* 0x0000100001f07983 */ /* 0x000f620000100a00 */
[----:B------:R-:W-:Y:S02]  /*5460*/  UIADD3 UR7, -UR6, UR12, URZ ;  /* 0x0000000c06077290 */ /* 0x000fe4000fffe13f */
[----:B------:R-:W-:Y:S01]  /*5470*/  IMAD.U32 R7, RZ, RZ, UR6 ;  /* 0x00000006ff077e24 */ /* 0x000fe2000f8e00ff */
[----:B------:R-:W-:Y:S06]  /*5480*/  UIADD3 UR15, UR17, UR15, URZ ;  /* 0x0000000f110f7290 */ /* 0x000fec000fffe03f */
[----:B------:R-:W-:Y:S01]  /*5490*/  IMAD.U32 R8, RZ, RZ, UR15 ;  /* 0x0000000fff087e24 */ /* 0x000fe2000f8e00ff */
[----:B--2---:R-:W-:Y:S04]  /*54a0*/  IADD3 R5, P0, R230, UR6, RZ ;  /* 0x00000006e6057c10 */ /* 0x004fe8000ff1e0ff */
[----:B---3--:R-:W-:Y:S02]  /*54b0*/  LEA.HI.X.SX32 R7, R7, R162, 0x1, P0 ;  /* 0x000000a207077211 */ /* 0x008fe400000f0eff */
[----:B------:R-:W-:Y:S01]  /*54c0*/  LEA R6, P0, R5, c[0x0][0x280], 0x2 ;  /* 0x0000a00005067a11 */ /* 0x000fe200078010ff */
[----:B------:R-:W1:Y:S01]  /*54d0*/  S2R R162, SR_TID.X ;  /* 0x0000000000a27919 */ /* 0x000e620000002100 */
[C---:B----4-:R-:W-:Y:S02]  /*54e0*/  LOP3.LUT P5, RZ, R239.reuse, 0x1, RZ, 0xc0, !PT ;  /* 0x00000001efff7812 */ /* 0x050fe400078ac0ff */
[C---:B------:R-:W-:Y:S02]  /*54f0*/  LOP3.LUT P4, RZ, R239.reuse, 0x2, RZ, 0xc0, !PT ;  /* 0x00000002efff7812 */ /* 0x040fe4000788c0ff */
[----:B-----5:R-:W-:Y:S02]  /*5500*/  LEA R0, P1, R0, R236, 0x6 ;  /* 0x000000ec00007211 */ /* 0x020fe400078230ff */
[C---:B------:R-:W-:Y:S02]  /*5510*/  ISETP.GE.OR P5, PT, R250.reuse, UR7, !P5 ;  /* 0x00000007fa007c0c */ /* 0x040fe4000efa6670 */
[----:B------:R-:W-:Y:S02]  /*5520*/  ISETP.GE.OR P4, PT, R250, UR7, !P4 ;  /* 0x00000007fa007c0c */ /* 0x000fe4000e786670 */
[----:B------:R-:W-:Y:S02]  /*5530*/  LEA.HI.X R8, R4, R241, R8, 0x6, P1 ;  /* 0x000000f104087211 */ /* 0x000fe400008f3408 */
[----:B------:R-:W-:Y:S02]  /*5540*/  LEA R4, P1, R0, c[0x0][0x1f0], 0x1 ;  /* 0x00007c0000047a11 */ /* 0x000fe400078208ff */
[----:B------:R-:W-:Y:S02]  /*5550*/  LOP3.LUT P2, RZ, R239, 0x4, RZ, 0xc0, !PT ;  /* 0x00000004efff7812 */ /* 0x000fe4000784c0ff */
[----:B------:R-:W-:Y:S02]  /*5560*/  LEA.HI.X R7, R5, c[0x0][0x284], R7, 0x2, P0 ;  /* 0x0000a10005077a11 */ /* 0x000fe400000f1407 */
[----:B------:R-:W-:Y:S02]  /*5570*/  ISETP.GE.OR P2, PT, R250, UR7, !P2 ;  /* 0x00000007fa007c0c */ /* 0x000fe4000d746670 */
[----:B------:R-:W-:Y:S01]  /*5580*/  LEA.HI.X R5, R0, c[0x0][0x1f4], R8, 0x1, P1 ;  /* 0x00007d0000057a11 */ /* 0x000fe200008f0c08 */
[----:B-1----:R-:W-:Y:S04]  /*5590*/  @!P3 IMAD.SHL.U32 R0, R162, 0x10, RZ ;  /* 0x00000010a200b824 */ /* 0x002fe800078e00ff */
[----:B------:R-:W-:Y:S01]  /*55a0*/  @!PT LDS RZ, [RZ] ;  /* 0x00000000fffff984 */ /* 0x000fe20000000800 */
[----:B------:R-:W-:Y:S01]  /*55b0*/  @!PT LDS RZ, [RZ] ;  /* 0x00000000fffff984 */ /* 0x000fe20000000800 */
[----:B------:R-:W-:Y:S01]  /*55c0*/  @!PT LDS RZ, [RZ] ;  /* 0x00000000fffff984 */ /* 0x000fe20000000800 */
[----:B------:R1:W-:Y:S04]  /*55d0*/  LDGSTS.E.BYPASS.LTC128B.128 [R251+0xc080], [R4.64], !P5 ;  /* 0x0c08000004fb7fae */ /* 0x0003e8000e901d52 */
[----:B------:R1:W-:Y:S04]  /*55e0*/  LDGSTS.E.BYPASS.LTC128B.128 [R251+0xd080], [R4.64+0x40], !P4 ;  /* 0x0d08004004fb7fae */ /* 0x0003e8000e101d52 */
[----:B------:R1:W-:Y:S04]  /*55f0*/  LDGSTS.E.BYPASS.LTC128B.128 [R251+0xe080], [R4.64+0x80], !P2 ;  /* 0x0e08008004fb7fae */ /* 0x0003e8000d101d52 */
[----:B------:R1:W-:Y:S02]  /*5600*/  @!P3 LDGSTS.E.BYPASS.LTC128B.128 [R0+0xf280], [R6.64] ;  /* 0x0f2800000600bfae */ /* 0x0003e4000b901d52 */
.L_x_584:
        /* <DEDUP_REMOVED lines=80> */
[-C--:B------:R-:W-:Y:S04]  /*5b10*/  HMMA.16816.F32.BF16 R12, R148, R152.reuse, R12 ;  /* 0x00000098940c723c */ /* 0x080fe8000004180c */
        /* <DEDUP_REMOVED lines=159> */
.L_x_582:
[----:B------:R-:W-:Y:S01]  /*6510*/  USHF.L.U32 UR6, UR14, 0x7, URZ ;  /* 0x000000070e067899 */ /* 0x000fe2000800063f */
[----:B------:R-:W-:Y:S05]  /*6520*/  @P1 BRA `(.L_x_586) ;  /* 0x0000128000001947 */ /* 0x000fea0003800000 */
[----:B------:R-:W1:Y:S01]  /*6530*/  S2R R32, SR_TID.X ;  /* 0x0000000000207919 */ /* 0x000e620000002100 */
[----:B------:R-:W-:Y:S01]  /*6540*/  F2FP.BF16.PACK_AB R36, R37, R36 ;  /* 0x000000242524723e */ /* 0x000fe200000010ff */
[----:B------:R-:W-:Y:S01]  /*6550*/  ULDC.64 UR4, c[0x0][0x358] ;  /* 0x0000d60000047ab9 */ /* 0x000fe20000000a00 */
[----:B------:R-:W-:Y:S01]  /*6560*/  F2FP.BF16.PACK_AB R38, R39, R38 ;  /* 0x000000262726723e */ /* 0x000fe200000010ff */
[----:B------:R-:W-:Y:S01]  /*6570*/  UISETP.NE.U32.AND UP1, UPT, URZ, UR4, UPT ;  /* 0x000000043f00728c */ /* 0x000fe2000bf25070 */
[----:B------:R-:W-:Y:S01]  /*6580*/  F2FP.BF16.PACK_AB R48, R49, R48 ;  /* 0x000000303130723e */ /* 0x000fe200000010ff */
[----:B------:R-:W-:Y:S01]  /*6590*/  UMOV UR7, 0x4 ;  /* 0x0000000400077882 */ /* 0x000fe20000000000 */
[----:B------:R-:W-:Y:S01]  /*65a0*/  F2FP.BF16.PACK_AB R50, R51, R50 ;  /* 0x000000323332723e */ /* 0x000fe200000010ff */
[----:B------:R-:W-:Y:S01]  /*65b0*/  UISETP.NE.AND.EX UP1, UPT, URZ, UR5, UPT, UP1 ;  /* 0x000000053f00728c */ /* 0x000fe2000bf25310 */
[----:B------:R-:W-:-:S02]  /*65c0*/  F2FP.BF16.PACK_AB R40, R41, R40 ;  /* 0x000000282928723e */ /* 0x000fc400000010ff */
[----:B------:R-:W-:Y:S01]  /*65d0*/  F2FP.BF16.PACK_AB R42, R43, R42 ;  /* 0x0000002a2b2a723e */ /* 0x000fe200000010ff */
[----:B------:R-:W-:Y:S01]  /*65e0*/  ULDC.64 UR4, c[0x0][0x358] ;  /* 0x0000d60000047ab9 */ /* 0x000fe20000000a00 */
[----:B------:R-:W-:Y:S01]  /*65f0*/  F2FP.BF16.PACK_AB R44, R45, R44 ;  /* 0x0000002c2d2c723e */ /* 0x000fe200000010ff */
[----:B------:R-:W-:Y:S01]  /*6600*/  UIMAD.WIDE UR4, UR13, UR7, UR4 ;  /* 0x000000070d0472a5 */ /* 0x000fe2000f8e0204 */
[----:B------:R-:W-:Y:S02]  /*6610*/  F2FP.BF16.PACK_AB R46, R47, R46 ;  /* 0x0000002e2f2e723e */ /* 0x000fe400000010ff */
[----:B------:R-:W-:Y:S02]  /*6620*/  F2FP.BF16.PACK_AB R52, R53, R52 ;  /* 0x000000343534723e */ /* 0x000fe400000010ff */
[----:B------:R-:W-:Y:S02]  /*6630*/  F2FP.BF16.PACK_AB R54, R55, R54 ;  /* 0x000000363736723e */ /* 0x000fe400000010ff */
[----:B------:R-:W-:-:S02]  /*6640*/  F2FP.BF16.PACK_AB R64, R65, R64 ;  /* 0x000000404140723e */ /* 0x000fc400000010ff */
[----:B------:R-:W-:Y:S02]  /*6650*/  F2FP.BF16.PACK_AB R66, R67, R66 ;  /* 0x000000424342723e */ /* 0x000fe400000010ff */
[----:B-1----:R-:W-:Y:S02]  /*6660*/  SHF.R.S32.HI R30, RZ, 0x1f, R32 ;  /* 0x0000001fff1e7819 */ /* 0x002fe40000011420 */
[----:B------:R-:W-:Y:S02]  /*6670*/  F2FP.BF16.PACK_AB R56, R57, R56 ;  /* 0x000000383938723e */ /* 0x000fe400000010ff */
[CC--:B------:R-:W-:Y:S02]  /*6680*/  LEA.HI R3, R30.reuse, R32.reuse, RZ, 0x2 ;  /* 0x000000201e037211 */ /* 0x0c0fe400078f10ff */
[----:B------:R-:W-:Y:S02]  /*6690*/  LEA.HI R2, R30, R32, RZ, 0x5 ;  /* 0x000000201e027211 */ /* 0x000fe400078f28ff */
[----:B------:R-:W-:-:S02]  /*66a0*/  SHF.R.S32.HI R28, RZ, 0x2, R3 ;  /* 0x00000002ff1c7819 */ /* 0x000fc40000011403 */
[----:B------:R-:W-:Y:S02]  /*66b0*/  SHF.R.S32.HI R0, RZ, 0x1f, R3 ;  /* 0x0000001fff007819 */ /* 0x000fe40000011403 */
[----:B------:R-:W-:Y:S02]  /*66c0*/  SHF.R.S32.HI R24, RZ, 0x5, R2 ;  /* 0x00000005ff187819 */ /* 0x000fe40000011402 */
        /* <DEDUP_REMOVED lines=72> */
[----:B------:R-:W-:Y:S01]  /*6b50*/  PLOP3.LUT P1, PT, PT, PT, UP1, 0x80, 0x0 ;  /* 0x000000000000781c */ /* 0x000fe20003f2f018 */
        /* <DEDUP_REMOVED lines=36> */
[----:B------:R3:W-:Y:S04]  /*6da0*/  STS [R0+0x5280], R7 ;  /* 0x0052800700007388 */ /* 0x0007e80000000800 */
[----:B------:R-:W-:Y:S04]  /*6db0*/  STS [R2+0x5080], R4 ;  /* 0x0050800402007388 */ /* 0x000fe80000000800 */
[----:B------:R4:W-:Y:S01]  /*6dc0*/  STS [R2+0x5280], R3 ;  /* 0x0052800302007388 */ /* 0x0009e20000000800 */
[----:B-1----:R-:W-:-:S02]  /*6dd0*/  IMAD.U32 R9, RZ, RZ, UR5 ;  /* 0x00000005ff097e24 */ /* 0x002fc4000f8e00ff */
[----:B--2---:R-:W-:Y:S01]  /*6de0*/  IMAD.U32 R8, RZ, RZ, UR4 ;  /* 0x00000004ff087e24 */ /* 0x004fe2000f8e00ff */
[----:B------:R-:W-:Y:S06]  /*6df0*/  BAR.SYNC.DEFER_BLOCKING 0x1, 0x100 ;  /* 0x0044000000007b1d */ /* 0x000fec0000010000 */
[----:B------:R-:W-:Y:S02]  /*6e00*/  ULDC.64 UR4, c[0x0][0x360] ;  /* 0x0000d80000047ab9 */ /* 0x000fe40000000a00 */
[----:B------:R-:W-:Y:S01]  /*6e10*/  UISETP.NE.U32.AND UP0, UPT, URZ, UR4, UPT ;  /* 0x000000043f00728c */ /* 0x000fe2000bf05070 */
[----:B---3--:R-:W2:Y:S03]  /*6e20*/  @P1 LDG.E R0, [R8.64] ;  /* 0x0000001208001981 */ /* 0x008ea6000c1e1900 */
[----:B------:R-:W-:Y:S01]  /*6e30*/  UISETP.NE.AND.EX UP0, UPT, URZ, UR5, UPT, UP0 ;  /* 0x000000053f00728c */ /* 0x000fe2000bf05300 */
[----:B------:R-:W-:-:S02]  /*6e40*/  IMAD.MOV.U32 R5, RZ, RZ, c[0x0][0x2f0] ;  /* 0x0000bc00ff057624 */ /* 0x000fc400078e00ff */
[----:B------:R-:W-:-:S03]  /*6e50*/  ULDC.64 UR4, c[0x0][0x360] ;  /* 0x0000d80000047ab9 */ /* 0x000fc60000000a00 */
[----:B------:R-:W-:-:S05]  /*6e60*/  PLOP3.LUT P0, PT, PT, PT, UP0, 0x80, 0x0 ;  /* 0x000000000000781c */ /* 0x000fca0003f0f008 */
[----:B------:R-:W-:-:S06]  /*6e70*/  @UP0 UIMAD.WIDE UR4, UR13, UR7, UR4 ;  /* 0x000000070d0402a5 */ /* 0x000fcc000f8e0204 */
[----:B----4-:R-:W-:Y:S02]  /*6e80*/  IMAD.U32 R2, RZ, RZ, UR4 ;  /* 0x00000004ff027e24 */ /* 0x010fe4000f8e00ff */
        /* <DEDUP_REMOVED lines=10> */
[----:B------:R-:W2:Y:S04]  /*6f30*/  LDG.E R0, [R8.64] ;  /* 0x0000001208007981 */ /* 0x000ea8000c1e1900 */
[----:B------:R-:W2:Y:S02]  /*6f40*/  LDG.E R2, [R8.64+0x4] ;  /* 0x0000041208027981 */ /* 0x000ea4000c1e1900 */
[----:B--2--5:R-:W-:Y:S02]  /*6f50*/  IADD3 R5, -R0, R2, RZ ;  /* 0x0000000200057210 */ /* 0x024fe40007ffe1ff */
.L_x_587:
[----:B-1----:R-:W2:Y:S01]  /*6f60*/  LDL R31, [R1+0xc] ;  /* 0x00000c00011f7983 */ /* 0x002ea20000100800 */
[----:B------:R-:W-:Y:S01]  /*6f70*/  LEA.HI R0, R30, R32, RZ, 0x3 ;  /* 0x000000201e007211 */ /* 0x000fe200078f18ff */
[----:B------:R-:W-:Y:S01]  /*6f80*/  IMAD.SHL.U32 R12, R29, 0x8, RZ ;  /* 0x000000081d0c7824 */ /* 0x000fe200078e00ff */
[----:B------:R-:W-:Y:S01]  /*6f90*/  LEA.HI R2, R28, R28, RZ, 0x1 ;  /* 0x0000001c1c027211 */ /* 0x000fe200078f08ff */
[----:B------:R-:W-:Y:S01]  /*6fa0*/  USHF.R.S32.HI UR7, URZ, 0x1f, UR13 ;  /* 0x0000001f3f077899 */ /* 0x000fe2000801140d */
[----:B-----5:R-:W-:Y:S01]  /*6fb0*/  IADD3 R5, R5, -UR6, RZ ;  /* 0x8000000605057c10 */ /* 0x020fe2000fffe0ff */
[----:B------:R-:W-:Y:S01]  /*6fc0*/  IMAD.SHL.U32 R0, R0, 0x8, RZ ;  /* 0x0000000800007824 */ /* 0x000fe200078e00ff */
[----:B------:R-:W-:Y:S01]  /*6fd0*/  LOP3.LUT R2, R2, 0x3fffffe, RZ, 0xc0, !PT ;  /* 0x03fffffe02027812 */ /* 0x000fe200078ec0ff */
[----:B------:R-:W-:Y:S01]  /*6fe0*/  USEL UR13, UR13, URZ, !UP1 ;  /* 0x0000003f0d0d7287 */ /* 0x000fe2000c800000 */
[----:B------:R-:W-:Y:S01]  /*6ff0*/  SHF.R.S32.HI R13, RZ, 0x1f, R12 ;  /* 0x0000001fff0d7819 */ /* 0x000fe2000001140c */
[----:B------:R-:W-:Y:S01]  /*7000*/  USEL UR7, UR7, URZ, !UP1 ;  /* 0x0000003f07077287 */ /* 0x000fe2000c800000 */
[----:B------:R-:W-:Y:S01]  /*7010*/  LOP3.LUT R0, R0, 0xc0, RZ, 0xc0, !PT ;  /* 0x000000c000007812 */ /* 0x000fe200078ec0ff */
[----:B------:R-:W-:Y:S01]  /*7020*/  IMAD.IADD R2, R28, 0x1, -R2 ;  /* 0x000000011c027824 */ /* 0x000fe200078e0a02 */
[----:B------:R-:W-:Y:S01]  /*7030*/  IMNMX R14, R5, 0x80, PT ;  /* 0x00000080050e7817 */ /* 0x000fe20003800200 */
[----:B------:R-:W-:Y:S01]  /*7040*/  ULDC.64 UR4, c[0x0][0x340] ;  /* 0x0000d00000047ab9 */ /* 0x000fe20000000a00 */
[----:B------:R-:W-:Y:S01]  /*7050*/  LOP3.LUT R3, R0, 0x18, R12, 0xf8, !PT ;  /* 0x0000001800037812 */ /* 0x000fe200078ef80c */
[----:B------:R-:W-:Y:S01]  /*7060*/  IMAD R2, R24, 0x8, R2 ;  /* 0x0000000818027824 */ /* 0x000fe200078e0202 */
[----:B------:R-:W-:Y:S01]  /*7070*/  SHF.R.U32.HI R0, RZ, 0x3, R0 ;  /* 0x00000003ff007819 */ /* 0x000fe20000011600 */
[----:B------:R-:W-:Y:S01]  /*7080*/  UIMAD UR4, UR7, UR4, URZ ;  /* 0x00000004070472a4 */ /* 0x000fe2000f8e023f */
[----:B------:R-:W-:Y:S01]  /*7090*/  ISETP.GE.AND P4, PT, R28, R14, PT ;  /* 0x0000000e1c00720c */ /* 0x000fe20003f86270 */
[----:B------:R-:W-:Y:S01]  /*70a0*/  IMAD.U32 R30, RZ, RZ, UR13 ;  /* 0x0000000dff1e7e24 */ /* 0x000fe2000f8e00ff */
[----:B------:R-:W-:Y:S01]  /*70b0*/  LOP3.LUT R0, R3, R0, RZ, 0x3c, !PT ;  /* 0x0000000003007212 */ /* 0x000fe200078e3cff */
[----:B------:R-:W-:Y:S01]  /*70c0*/  UIMAD UR4, UR13, UR5, UR4 ;  /* 0x000000050d0472a4 */ /* 0x000fe2000f8e0204 */
[----:B------:R-:W-:Y:S01]  /*70d0*/  IMAD.U32 R6, RZ, RZ, UR14 ;  /* 0x0000000eff067e24 */ /* 0x000fe2000f8e00ff */
[----:B------:R-:W-:Y:S01]  /*70e0*/  BSSY B0, `(.L_x_588) ;  /* 0x0000029000007945 */ /* 0x000fe20003800000 */
[----:B------:R-:W-:Y:S01]  /*70f0*/  IADD3 R15, R12, 0x20, RZ ;  /* 0x000000200c0f7810 */ /* 0x000fe20007ffe0ff */
[----:B------:R-:W-:-:S04]  /*7100*/  IMAD.U32 R0, R2, 0x20, R0 ;  /* 0x0000002002007824 */ /* 0x000fc800078e0000 */
[----:B------:R-:W-:-:S05]  /*7110*/  IMAD.SHL.U32 R0, R0, 0x2, RZ ;  /* 0x0000000200007824 */ /* 0x000fca00078e00ff */
[----:B------:R1:W3:Y:S04]  /*7120*/  LDS.128 R40, [R0+0x7080] ;  /* 0x0070800000287984 */ /* 0x0002e80000000c00 */
[----:B------:R1:W4:Y:S04]  /*7130*/  LDS.128 R36, [R0+0x9080] ;  /* 0x0090800000247984 */ /* 0x0003280000000c00 */
[----:B------:R1:W1:Y:S04]  /*7140*/  LDS.128 R32, [R0+0xb080] ;  /* 0x00b0800000207984 */ /* 0x0002680000000c00 */
[----:B------:R1:W1:Y:S04]  /*7150*/  LDS.128 R52, [R0+0x80] ;  /* 0x0000800000347984 */ /* 0x0002680000000c00 */
[----:B------:R1:W1:Y:S04]  /*7160*/  LDS.128 R48, [R0+0x2080] ;  /* 0x0020800000307984 */ /* 0x0002680000000c00 */
[----:B------:R1:W1:Y:S04]  /*7170*/  LDS.128 R44, [R0+0x4080] ;  /* 0x00408000002c7984 */ /* 0x0002680000000c00 */
[----:B------:R1:W1:Y:S04]  /*7180*/  LDS.128 R60, [R0+0x1080] ;  /* 0x00108000003c7984 */ /* 0x0002680000000c00 */
[----:B------:R1:W1:Y:S04]  /*7190*/  LDS.128 R56, [R0+0x3080] ;  /* 0x0030800000387984 */ /* 0x0002680000000c00 */
[----:B------:R1:W1:Y:S01]  /*71a0*/  LDS.128 R64, [R0+0x5080] ;  /* 0x0050800000407984 */ /* 0x0002620000000c00 */
[----:B--2---:R-:W-:-:S05]  /*71b0*/  SHF.R.S32.HI R29, RZ, 0x1f, R31 ;  /* 0x0000001fff1d7819 */ /* 0x004fca000001141f */
[----:B------:R-:W-:-:S04]  /*71c0*/  IMAD R2, R29, c[0x0][0x338], RZ ;  /* 0x0000ce001d027a24 */ /* 0x000fc800078e02ff */
[C---:B------:R-:W-:Y:S02]  /*71d0*/  IMAD R4, R31.reuse, c[0x0][0x33c], R2 ;  /* 0x0000cf001f047a24 */ /* 0x040fe400078e0202 */
[----:B------:R-:W-:-:S04]  /*71e0*/  IMAD.WIDE.U32 R2, R31, c[0x0][0x338], R12 ;  /* 0x0000ce001f027a25 */ /* 0x000fc800078e000c */
[----:B------:R-:W-:Y:S01]  /*71f0*/  IMAD.IADD R3, R3, 0x1, R4 ;  /* 0x0000000103037824 */ /* 0x000fe200078e0204 */
[----:B------:R-:W-:-:S03]  /*7200*/  IADD3 R4, P0, R28, UR8, RZ ;  /* 0x000000081c047c10 */ /* 0x000fc6000ff1e0ff */
[----:B------:R-:W-:Y:S01]  /*7210*/  IMAD.WIDE.U32 R10, R30, c[0x0][0x340], R2 ;  /* 0x0000d0001e0a7a25 */ /* 0x000fe200078e0002 */
[----:B------:R-:W-:-:S04]  /*7220*/  LEA.HI.X.SX32 R5, R28, UR9, 0x1, P0 ;  /* 0x000000091c057c11 */ /* 0x000fc800080f0eff */
[----:B------:R-:W-:Y:S01]  /*7230*/  IADD3 R7, R11, UR4, RZ ;  /* 0x000000040b077c10 */ /* 0x000fe2000fffe0ff */
[----:B------:R-:W-:Y:S01]  /*7240*/  IMAD.WIDE R8, R6, 0x80, R4 ;  /* 0x0000008006087825 */ /* 0x000fe200078e0204 */
[----:B------:R-:W-:Y:S05]  /*7250*/  @P4 BRA `(.L_x_589) ;  /* 0x0000011000004947 */ /* 0x000fea0003800000 */
[C---:B-1-34-:R-:W-:Y:S01]  /*7260*/  ISETP.GE.AND P3, PT, R12.reuse, c[0x0][0x324], PT ;  /* 0x0000c9000c007a0c */ /* 0x05afe20003f66270 */
[----:B------:R-:W1:Y:S01]  /*7270*/  LDS.128 R24, [R0+0x8080] ;  /* 0x0080800000187984 */ /* 0x000e620000000c00 */
[----:B------:R-:W-:Y:S01]  /*7280*/  IMAD.MOV.U32 R6, RZ, RZ, R10 ;  /* 0x000000ffff067224 */ /* 0x000fe200078e000a */
[----:B------:R-:W-:Y:S02]  /*7290*/  IADD3 R2, R12, 0x40, RZ ;  /* 0x000000400c027810 */ /* 0x000fe40007ffe0ff */
[----:B------:R-:W-:Y:S01]  /*72a0*/  LDS.128 R16, [R0+0xa080] ;  /* 0x00a0800000107984 */ /* 0x000fe20000000c00 */
[----:B------:R-:W-:Y:S01]  /*72b0*/  IMAD.WIDE.U32 R4, R8, c[0x0][0x330], R6 ;  /* 0x0000cc0008047a25 */ /* 0x000fe200078e0006 */
[----:B------:R-:W-:Y:S02]  /*72c0*/  ISETP.GE.AND P2, PT, R15, c[0x0][0x324], PT ;  /* 0x0000c9000f007a0c */ /* 0x000fe40003f46270 */
[----:B------:R-:W-:-:S02]  /*72d0*/  ISETP.GE.AND P1, PT, R2, c[0x0][0x324], PT ;  /* 0x0000c90002007a0c */ /* 0x000fc40003f26270 */
[----:B------:R-:W-:Y:S02]  /*72e0*/  LEA R2, P0, R4, c[0x0][0x318], 0x1 ;  /* 0x0000c60004027a11 */ /* 0x000fe400078008ff */
[----:B------:R2:W3:Y:S02]  /*72f0*/  @!P3 LDS.128 R20, [R0+0x6080] ;  /* 0x006080000014b984 */ /* 0x0004e40000000c00 */
[----:B--2---:R-:W-:-:S04]  /*7300*/  IMAD R0, R9, c[0x0][0x330], RZ ;  /* 0x0000cc0009007a24 */ /* 0x004fc800078e02ff */
[----:B------:R-:W-:-:S04]  /*7310*/  IMAD R0, R8, c[0x0][0x334], R0 ;  /* 0x0000cd0008007a24 */ /* 0x000fc800078e0200 */
[----:B------:R-:W-:-:S05]  /*7320*/  IMAD.IADD R0, R5, 0x1, R0 ;  /* 0x0000000105007824 */ /* 0x000fca00078e0200 */
[----:B------:R-:W-:-:S05]  /*7330*/  LEA.HI.X R3, R4, c[0x0][0x31c], R0, 0x1, P0 ;  /* 0x0000c70004037a11 */ /* 0x000fca00000f0c00 */
[----:B-1----:R1:W-:Y:S04]  /*7340*/  @!P2 STG.E.128 [R2.64+0x40], R24 ;  /* 0x000040180200a986 */ /* 0x0023e8000c101d12 */
[----:B---3--:R1:W-:Y:S04]  /*7350*/  @!P3 STG.E.128 [R2.64], R20 ;  /* 0x000000140200b986 */ /* 0x0083e8000c101d12 */
[----:B------:R1:W-:Y:S02]  /*7360*/  @!P1 STG.E.128 [R2.64+0x80], R16 ;  /* 0x0000801002009986 */ /* 0x0003e4000c101d12 */
.L_x_589:
[----:B-1-34-:R-:W-:Y:S05]  /*7370*/  BSYNC B0 ;  /* 0x0000000000007941 */ /* 0x01afea0003800000 */
.L_x_588:
[----:B------:R-:W-:Y:S01]  /*7380*/  IADD3 R28, R28, 0x40, RZ ;  /* 0x000000401c1c7810 */ /* 0x000fe20007ffe0ff */
[----:B------:R-:W-:Y:S03]  /*7390*/  BSSY B0, `(.L_x_590) ;  /* 0x0000014000007945 */ /* 0x000fe60003800000 */
[----:B------:R-:W-:-:S13]  /*73a0*/  ISETP.GE.AND P3, PT, R28, R14, PT ;  /* 0x0000000e1c00720c */ /* 0x000fda0003f66270 */
        /* <DEDUP_REMOVED lines=15> */
[----:B------:R1:W-:Y:S04]  /*74a0*/  @!P2 STG.E.128 [R2.64], R40 ;  /* 0x000000280200a986 */ /* 0x0003e8000c101d12 */
[----:B------:R1:W-:Y:S04]  /*74b0*/  @!P1 STG.E.128 [R2.64+0x40], R36 ;  /* 0x0000402402009986 */ /* 0x0003e8000c101d12 */
[----:B------:R1:W-:Y:S02]  /*74c0*/  @!P0 STG.E.128 [R2.64+0x80], R32 ;  /* 0x0000802002008986 */ /* 0x0003e4000c101d12 */
.L_x_591:
[----:B------:R-:W-:Y:S05]  /*74d0*/  BSYNC B0 ;  /* 0x0000000000007941 */ /* 0x000fea0003800000 */
.L_x_590:
[----:B------:R-:W-:Y:S01]  /*74e0*/  IMAD R0, R29, c[0x0][0x308], RZ ;  /* 0x0000c2001d007a24 */ /* 0x000fe200078e02ff */
[----:B------:R-:W-:Y:S01]  /*74f0*/  ULDC.64 UR4, c[0x0][0x310] ;  /* 0x0000c40000047ab9 */ /* 0x000fe20000000a00 */
[C---:B-1----:R-:W-:Y:S01]  /*7500*/  IMAD.WIDE.U32 R2, R31.reuse, c[0x0][0x308], R12 ;  /* 0x0000c2001f027a25 */ /* 0x042fe200078e000c */
[----:B------:R-:W-:Y:S01]  /*7510*/  UIMAD UR4, UR7, UR4, URZ ;  /* 0x00000004070472a4 */ /* 0x000fe2000f8e023f */
[----:B------:R-:W-:Y:S02]  /*7520*/  BSSY B0, `(.L_x_592) ;  /* 0x0000015000007945 */ /* 0x000fe40003800000 */
[----:B------:R-:W-:Y:S01]  /*7530*/  IMAD R0, R31, c[0x0][0x30c], R0 ;  /* 0x0000c3001f007a24 */ /* 0x000fe200078e0200 */
[----:B------:R-:W-:-:S04]  /*7540*/  UIMAD UR4, UR13, UR5, UR4 ;  /* 0x000000050d0472a4 */ /* 0x000fc8000f8e0204 */
[----:B------:R-:W-:-:S05]  /*7550*/  IADD3 R3, R3, R0, RZ ;  /* 0x0000000003037210 */ /* 0x000fca0007ffe0ff */
        /* <DEDUP_REMOVED lines=17> */
.L_x_593:
[----:B------:R-:W-:Y:S05]  /*7670*/  BSYNC B0 ;  /* 0x0000000000007941 */ /* 0x000fea0003800000 */
.L_x_592:
        /* <DEDUP_REMOVED lines=19> */
.L_x_586:
        /* <DEDUP_REMOVED lines=10> */
[----:B------:R-:W2:Y:S01]  /*7850*/  @P1 LDG.E R0, [R4.64] ;  /* 0x0000001204001981 */ /* 0x000ea2000c1e1900 */
        /* <DEDUP_REMOVED lines=20> */
.L_x_594:
[----:B-1----:R-:W2:Y:S01]  /*79a0*/  LDL R0, [R1+0xc] ;  /* 0x00000c0001007983 */ /* 0x002ea20000100800 */
[----:B------:R-:W-:Y:S01]  /*79b0*/  USHF.R.S32.HI UR7, URZ, 0x1f, UR13 ;  /* 0x0000001f3f077899 */ /* 0x000fe2000801140d */
[----:B-----5:R-:W-:Y:S01]  /*79c0*/  IADD3 R14, R6, -UR6, RZ ;  /* 0x80000006060e7c10 */ /* 0x020fe2000fffe0ff */
[----:B------:R-:W-:Y:S01]  /*79d0*/  USEL UR13, UR13, URZ, !UP1 ;  /* 0x0000003f0d0d7287 */ /* 0x000fe2000c800000 */
[----:B------:R-:W1:Y:S01]  /*79e0*/  S2R R2, SR_TID.X ;  /* 0x0000000000027919 */ /* 0x000e620000002100 */
[----:B------:R-:W-:Y:S01]  /*79f0*/  USEL UR7, UR7, URZ, !UP1 ;  /* 0x0000003f07077287 */ /* 0x000fe2000c800000 */
[----:B------:R-:W-:Y:S01]  /*7a00*/  IMAD.U32 R6, RZ, RZ, UR14 ;  /* 0x0000000eff067e24 */ /* 0x000fe2000f8e00ff */
[----:B------:R-:W-:Y:S01]  /*7a10*/  ULDC.64 UR4, c[0x0][0x310] ;  /* 0x0000c40000047ab9 */ /* 0x000fe20000000a00 */
[----:B------:R-:W-:Y:S01]  /*7a20*/  BSSY B0, `(.L_x_595) ;  /* 0x0000027000007945 */ /* 0x000fe20003800000 */
[----:B------:R-:W-:Y:S01]  /*7a30*/  UIMAD UR4, UR7, UR4, URZ ;  /* 0x00000004070472a4 */ /* 0x000fe2000f8e023f */
[----:B------:R-:W-:-:S03]  /*7a40*/  IMAD.U32 R17, RZ, RZ, UR13 ;  /* 0x0000000dff117e24 */ /* 0x000fc6000f8e00ff */
[----:B------:R-:W-:Y:S01]  /*7a50*/  UIMAD UR4, UR13, UR5, UR4 ;  /* 0x000000050d0472a4 */ /* 0x000fe2000f8e0204 */
[----:B-1----:R-:W-:-:S04]  /*7a60*/  SHF.R.S32.HI R4, RZ, 0x1f, R2 ;  /* 0x0000001fff047819 */ /* 0x002fc80000011402 */
[----:B------:R-:W-:Y:S01]  /*7a70*/  LEA.HI R4, R4, R2, RZ, 0x2 ;  /* 0x0000000204047211 */ /* 0x000fe200078f10ff */
[----:B--2---:R-:W-:-:S03]  /*7a80*/  IMAD.MOV.U32 R19, RZ, RZ, R0 ;  /* 0x000000ffff137224 */ /* 0x004fc600078e0000 */
[----:B------:R-:W-:Y:S02]  /*7a90*/  LOP3.LUT R0, R4, 0x1ffffffc, RZ, 0xc0, !PT ;  /* 0x1ffffffc04007812 */ /* 0x000fe400078ec0ff */
[----:B------:R-:W-:-:S03]  /*7aa0*/  SHF.R.S32.HI R18, RZ, 0x1f, R19 ;  /* 0x0000001fff127819 */ /* 0x000fc60000011413 */
[----:B------:R-:W-:-:S04]  /*7ab0*/  IMAD.IADD R0, R2, 0x1, -R0 ;  /* 0x0000000102007824 */ /* 0x000fc800078e0a00 */
[----:B------:R-:W-:Y:S02]  /*7ac0*/  IMAD.SHL.U32 R12, R0, 0x8, RZ ;  /* 0x00000008000c7824 */ /* 0x000fe400078e00ff */
[----:B------:R-:W-:-:S03]  /*7ad0*/  IMAD R0, R18, c[0x0][0x308], RZ ;  /* 0x0000c20012007a24 */ /* 0x000fc600078e02ff */
[----:B------:R-:W-:Y:S01]  /*7ae0*/  SHF.R.S32.HI R13, RZ, 0x1f, R12 ;  /* 0x0000001fff0d7819 */ /* 0x000fe2000001140c */
[C---:B------:R-:W-:Y:S01]  /*7af0*/  IMAD R0, R19.reuse, c[0x0][0x30c], R0 ;  /* 0x0000c30013007a24 */ /* 0x040fe200078e0200 */
[C---:B------:R-:W-:Y:S02]  /*7b00*/  IADD3 R15, R12.reuse, 0x20, RZ ;  /* 0x000000200c0f7810 */ /* 0x040fe40007ffe0ff */
[----:B------:R-:W-:Y:S01]  /*7b10*/  IADD3 R16, R12, 0x40, RZ ;  /* 0x000000400c107810 */ /* 0x000fe20007ffe0ff */
[----:B------:R-:W-:-:S04]  /*7b20*/  IMAD.WIDE.U32 R2, R19, c[0x0][0x308], R12 ;  /* 0x0000c20013027a25 */ /* 0x000fc800078e000c */
[----:B------:R-:W-:Y:S01]  /*7b30*/  IMAD.IADD R3, R3, 0x1, R0 ;  /* 0x0000000103037824 */ /* 0x000fe200078e0200 */
[----:B------:R-:W-:-:S03]  /*7b40*/  SHF.R.S32.HI R0, RZ, 0x2, R4 ;  /* 0x00000002ff007819 */ /* 0x000fc60000011404 */
[----:B------:R-:W-:Y:S01]  /*7b50*/  IMAD.WIDE.U32 R10, R17, c[0x0][0x310], R2 ;  /* 0x0000c400110a7a25 */ /* 0x000fe200078e0002 */
[C---:B------:R-:W-:Y:S02]  /*7b60*/  ISETP.GE.AND P4, PT, R0.reuse, R14, PT ;  /* 0x0000000e0000720c */ /* 0x040fe40003f86270 */
[C---:B------:R-:W-:Y:S02]  /*7b70*/  IADD3 R4, P0, R0.reuse, UR8, RZ ;  /* 0x0000000800047c10 */ /* 0x040fe4000ff1e0ff */
[----:B------:R-:W-:Y:S02]  /*7b80*/  IADD3 R3, R11, UR4, RZ ;  /* 0x000000040b037c10 */ /* 0x000fe4000fffe0ff */
[----:B------:R-:W-:-:S05]  /*7b90*/  LEA.HI.X.SX32 R5, R0, UR9, 0x1, P0 ;  /* 0x0000000900057c11 */ /* 0x000fca00080f0eff */
[----:B------:R-:W-:Y:S02]  /*7ba0*/  IMAD.WIDE R6, R6, 0x80, R4 ;  /* 0x0000008006067825 */ /* 0x000fe400078e0204 */
        /* <DEDUP_REMOVED lines=14> */
.L_x_596:
[----:B------:R-:W-:Y:S05]  /*7c90*/  BSYNC B0 ;  /* 0x0000000000007941 */ /* 0x000fea0003800000 */
.L_x_595:
        /* <DEDUP_REMOVED lines=19> */
.L_x_598:
[----:B------:R-:W-:Y:S05]  /*7dd0*/  BSYNC B0 ;  /* 0x0000000000007941 */ /* 0x000fea0003800000 */
.L_x_597:
        /* <DEDUP_REMOVED lines=24> */
.L_x_600:
[----:B------:R-:W-:Y:S05]  /*7f60*/  BSYNC B0 ;  /* 0x0000000000007941 */ /* 0x000fea0003800000 */
.L_x_599:
        /* <DEDUP_REMOVED lines=18> */
.L_x_601:
        /* <DEDUP_REMOVED lines=15> */
.L_x_1407:


//--------------------- .text._ZN7cutlass13device_kernelIN5flash19enable_sm80_to_sm89INS1_16FlashAttnBwdSm80INS1_25CollectiveMainloopBwdSm80ILi2ELi1EN4cute5tupleIJNS5_1CILi64EEENS7_ILi128EEENS7_ILi96EEEEEENS_10bfloat16_tEfNS_4arch4Sm80ELb1ELb0ELb0ELb1ELb0ELb0ELb0ELb0ELi2ELi2ELi4ELi2ELb1EEENS1_24CollectiveEpilogueBwdGQAISB_fSE_Li256ELb1ELb0EEENS1_25SingleTileBwdLPTSchedulerILb1ELi128ELb0EEEEEEEEEvNT_6ParamsE --------------------------
	.section	.text._ZN7cutlass13device_kernelIN5flash19enable_sm80_to_sm89INS1_16FlashAttnBwdSm80INS1_25CollectiveMainloopBwdSm80ILi2ELi1EN4cute5tupleIJNS5_1CILi64EEENS7_ILi128EEENS7_ILi96EEEEEENS_10bfloat16_tEfNS_4arch4Sm80ELb1ELb0ELb0ELb1ELb0ELb0ELb0ELb0ELi2ELi2ELi4ELi2ELb1EEENS1_24CollectiveEpilogueBwdGQAISB_fSE_Li256ELb1ELb0EEENS1_25SingleTileBwdLPTSchedulerILb1ELi128ELb0EEEEEEEEEvNT_6ParamsE,"ax",@progbits
	.sectioninfo	@"SHI_REGISTERS=255"
	.align	128
.text._ZN7cutlass13device_kernelIN5flash19enable_sm80_to_sm89INS1_16FlashAttnBwdSm80INS1_25CollectiveMainloopBwdSm80ILi2ELi1EN4cute5tupleIJNS5_1CILi64EEENS7_ILi128EEENS7_ILi96EEEEEENS_10bfloat16_tEfNS_4arch4Sm80ELb1ELb0ELb0ELb1ELb0ELb0ELb0ELb0ELi2ELi2ELi4ELi2ELb1EEENS1_24CollectiveEpilogueBwdGQAISB_fSE_Li256ELb1ELb0EEENS1_25SingleTileBwdLPTSchedulerILb1ELi128ELb0EEEEEEEEEvNT_6ParamsE:
        .type           _ZN7cutlass13device_kernelIN5flash19enable_sm80_to_sm89INS1_16FlashAttnBwdSm80INS1_25CollectiveMainloopBwdSm80ILi2ELi1EN4cute5tupleIJNS5_1CILi64EEENS7_ILi128EEENS7_ILi96EEEEEENS_10bfloat16_tEfNS_4arch4Sm80ELb1ELb0ELb0ELb1ELb0ELb0ELb0ELb0ELi2ELi2ELi4ELi2ELb1EEENS1_24CollectiveEpilogueBwdGQAISB_fSE_Li256ELb1ELb0EEENS1_25SingleTileBwdLPTSchedulerILb1ELi128ELb0EEEEEEEEEvNT_6ParamsE,@function
        .size           _ZN7cutlass13device_kernelIN5flash19enable_sm80_to_sm89INS1_16FlashAttnBwdSm80INS1_25CollectiveMainloopBwdSm80ILi2ELi1EN4cute5tupleIJNS5_1CILi64EEENS7_ILi128EEENS7_ILi96EEEEEENS_10bfloat16_tEfNS_4arch4Sm80ELb1ELb0ELb0ELb1ELb0ELb0ELb0ELb0ELi2ELi2ELi4ELi2ELb1EEENS1_24CollectiveEpilogueBwdGQAISB_fSE_Li256ELb1ELb0EEENS1_25SingleTileBwdLPTSchedulerILb1ELi128ELb0EEEEEEEEEvNT_6ParamsE,(.L_x_1408 - _ZN7cutlass13device_kernelIN5flash19enable_sm80_to_sm89INS1_16FlashAttnBwdSm80INS1_25CollectiveMainloopBwdSm80ILi2ELi1EN4cute5tupleIJNS5_1CILi64EEENS7_ILi128EEENS7_ILi96EEEEEENS_10bfloat16_tEfNS_4arch4Sm80ELb1ELb0ELb0ELb1ELb0ELb0ELb0ELb0ELi2ELi2ELi4ELi2ELb1EEENS1_24CollectiveEpilogueBwdGQAISB_fSE_Li256ELb1ELb0EEENS1_25SingleTileBwdLPTSchedulerILb1ELi128ELb0EEEEEEEEEvNT_6ParamsE)
        .other          _ZN7cutlass13device_kernelIN5flash19enable_sm80_to_sm89INS1_16FlashAttnBwdSm80INS1_25CollectiveMainloopBwdSm80ILi2ELi1EN4cute5tupleIJNS5_1CILi64EEENS7_ILi128EEENS7_ILi96EEEEEENS_10bfloat16_tEfNS_4arch4Sm80ELb1ELb0ELb0ELb1ELb0ELb0ELb0ELb0ELi2ELi2ELi4ELi2ELb1EEENS1_24CollectiveEpilogueBwdGQAISB_fSE_Li256ELb1ELb0EEENS1_25SingleTileBwdLPTSchedulerILb1ELi128ELb0EEEEEEEEEvNT_6ParamsE,@"STO_CUDA_ENTRY STV_DEFAULT"
_ZN7cutlass13device_kernelIN5flash19enable_sm80_to_sm89INS1_16FlashAttnBwdSm80INS1_25CollectiveMainloopBwdSm80ILi2ELi1EN4cute5tupleIJNS5_1CILi64EEENS7_ILi128EEENS7_ILi96EEEEEENS_10bfloat16_tEfNS_4arch4Sm80ELb1ELb0ELb0ELb1ELb0ELb0ELb0ELb0ELi2ELi2ELi4ELi2ELb1EEENS1_24CollectiveEpilogueBwdGQAISB_fSE_Li256ELb1ELb0EEENS1_25SingleTileBwdLPTSchedulerILb1ELi128ELb0EEEEEEEEEvNT_6ParamsE:
        /* <DEDUP_REMOVED lines=31> */
.L_x_603:
        /* <DEDUP_REMOVED lines=8> */
.L_x_604:
        /* <DEDUP_REMOVED lines=8> */
[----:B------:R-:W-:Y:S02]  /*02f0*/  UMOV UR7, UR5 ;  /* 0x0000000500077c82 */ /* 0x000fe40008000000 */
        /* <DEDUP_REMOVED lines=12> */
.L_x_605:
        /* <DEDUP_REMOVED lines=14> */
.L_x_607:
[----:B------:R-:W-:Y:S02]  /*04a0*/  ULDC UR5, c[0x0][0x3dc] ;  /* 0x0000f70000057ab9 */ /* 0x000fe40000000800 */
.L_x_606:
[----:B------:R-:W-:-:S04]  /*04b0*/  UIADD3 UR5, UR5, 0x7f, URZ ;  /* 0x0000007f05057890 */ /* 0x000fc8000fffe03f */
[----:B------:R-:W-:-:S04]  /*04c0*/  USHF.R.S32.HI UR4, URZ, 0x1f, UR5 ;  /* 0x0000001f3f047899 */ /* 0x000fc80008011405 */
[----:B------:R-:W-:-:S04]  /*04d0*/  ULEA.HI UR4, UR4, UR5, URZ, 0x7 ;  /* 0x0000000504047291 */ /* 0x000fc8000f8f383f */
[----:B------:R-:W-:-:S04]  /*04e0*/  USHF.R.S32.HI UR4, URZ, 0x7, UR4 ;  /* 0x000000073f047899 */ /* 0x000fc80008011404 */
[----:B------:R-:W-:-:S04]  /*04f0*/  UISETP.GE.AND UP0, UPT, UR14, UR4, UPT ;  /* 0x000000040e00728c */ /* 0x000fc8000bf06270 */
[----:B------:R-:W-:-:S06]  /*0500*/  USEL UR7, UR7, 0xffffffff, !UP0 ;  /* 0xffffffff07077887 */ /* 0x000fcc000c000000 */
[----:B------:R-:W-:-:S05]  /*0510*/  MOV R0, UR7 ;  /* 0x0000000700007c02 */ /* 0x000fca0008000f00 */
[----:B------:R1:W-:Y:S01]  /*0520*/  STL [R1+0x50], R0 ;  /* 0x0000500001007387 */ /* 0x0003e20000100800 */
[----:B------:R-:W-:Y:S05]  /*0530*/  BRA `(.L_x_608) ;  /* 0x000004a000007947 */ /* 0x000fea0003800000 */
.L_x_602:
        /* <DEDUP_REMOVED lines=22> */
.L_x_609:
        /* <DEDUP_REMOVED lines=8> */
.L_x_610:
        /* <DEDUP_REMOVED lines=21> */
.L_x_611:
        /* <DEDUP_REMOVED lines=14> */
.L_x_613:
[----:B------:R-:W-:Y:S02]  /*0950*/  ULDC UR5, c[0x0][0x3dc] ;  /* 0x0000f70000057ab9 */ /* 0x000fe40000000800 */
.L_x_612:
[----:B------:R-:W-:-:S04]  /*0960*/  UIADD3 UR5, UR5, 0x7f, URZ ;  /* 0x0000007f05057890 */ /* 0x000fc8000fffe03f */
[----:B------:R-:W-:-:S04]  /*0970*/  USHF.R.S32.HI UR4, URZ, 0x1f, UR5 ;  /* 0x0000001f3f047899 */ /* 0x000fc80008011405 */
[----:B------:R-:W-:-:S04]  /*0980*/  ULEA.HI UR4, UR4, UR5, URZ, 0x7 ;  /* 0x0000000504047291 */ /* 0x000fc8000f8f383f */
[----:B------:R-:W-:-:S04]  /*0990*/  USHF.R.S32.HI UR4, URZ, 0x7, UR4 ;  /* 0x000000073f047899 */ /* 0x000fc80008011404 */
[----:B------:R-:W-:-:S04]  /*09a0*/  UISETP.GE.AND UP0, UPT, UR14, UR4, UPT ;  /* 0x000000040e00728c */ /* 0x000fc8000bf06270 */
[----:B------:R-:W-:-:S06]  /*09b0*/  USEL UR7, UR7, 0xffffffff, !UP0 ;  /* 0xffffffff07077887 */ /* 0x000fcc000c000000 */
[----:B------:R-:W-:-:S05]  /*09c0*/  MOV R0, UR7 ;  /* 0x0000000700007c02 */ /* 0x000fca0008000f00 */
[----:B------:R1:W-:Y:S02]  /*09d0*/  STL [R1+0x50], R0 ;  /* 0x0000500001007387 */ /* 0x0003e40000100800 */
.L_x_608:
[----:B------:R-:W2:Y:S02]  /*09e0*/  LDL R23, [R1+0x50] ;  /* 0x0000500001177983 */ /* 0x000ea40000100800 */
[----:B--2---:R-:W-:-:S13]  /*09f0*/  ISETP.GE.AND P0, PT, R23, RZ, PT ;  /* 0x000000ff1700720c */ /* 0x004fda0003f06270 */
[----:B------:R-:W-:Y:S05]  /*0a00*/  @!P0 EXIT ;  /* 0x000000000000894d */ /* 0x000fea0003800000 */
[----:B------:R-:W-:Y:S01]  /*0a10*/  ISETP.NE.U32.AND P1, PT, RZ, c[0x0][0x2d8], PT ;  /* 0x0000b600ff007a0c */ /* 0x000fe20003f25070 */
[----:B------:R-:W-:Y:S01]  /*0a20*/  IMAD.MOV.U32 R9, RZ, RZ, 0x4 ;  /* 0x00000004ff097424 */ /* 0x000fe200078e00ff */
[----:B------:R-:W-:Y:S02]  /*0a30*/  ISETP.NE.U32.AND P0, PT, RZ, c[0x0][0x2c8], PT ;  /* 0x0000b200ff007a0c */ /* 0x000fe40003f05070 */
[----:B------:R-:W-:Y:S01]  /*0a40*/  ISETP.NE.AND.EX P1, PT, RZ, c[0x0][0x2dc], PT, P1 ;  /* 0x0000b700ff007a0c */ /* 0x000fe20003f25310 */
[----:B------:R-:W-:Y:S01]  /*0a50*/  IMAD.WIDE R4, R23, R9, c[0x0][0x2c8] ;  /* 0x0000b20017047625 */ /* 0x000fe200078e0209 */
[----:B------:R-:W-:Y:S02]  /*0a60*/  ISETP.NE.AND.EX P0, PT, RZ, c[0x0][0x2cc], PT, P0 ;  /* 0x0000b300ff007a0c */ /* 0x000fe40003f05300 */
[----:B------:R-:W-:-:S04]  /*0a70*/  ISETP.NE.U32.AND P2, PT, RZ, c[0x0][0x2d0], PT ;  /* 0x0000b400ff007a0c */ /* 0x000fc80003f45070 */
[----:B------:R-:W-:-:S05]  /*0a80*/  ISETP.NE.AND.EX P2, PT, RZ, c[0x0][0x2d4], PT, P2 ;  /* 0x0000b500ff007a0c */ /* 0x000fca0003f45320 */
[CC--:B------:R-:W-:Y:S02]  /*0a90*/  @P1 IMAD.WIDE R2, R23.reuse, R9.reuse, c[0x0][0x2d8] ;  /* 0x0000b60017021625 */ /* 0x0c0fe400078e0209 */
[----:B-1----:R-:W2:Y:S04]  /*0aa0*/  @P0 LDG.E R0, [R4.64] ;  /* 0x0000001004000981 */ /* 0x002ea8000c1e1900 */
[----:B------:R1:W3:Y:S04]  /*0ab0*/  @P1 LDG.E R8, [R2.64] ;  /* 0x0000001002081981 */ /* 0x0002e8000c1e1900 */
[----:B------:R-:W4:Y:S01]  /*0ac0*/  @P0 LDG.E R7, [R4.64] ;  /* 0x0000001004070981 */ /* 0x000f22000c1e1900 */
[----:B-1----:R-:W-:-:S05]  /*0ad0*/  IMAD.WIDE R2, R23, R9, c[0x0][0x2d0] ;  /* 0x0000b40017027625 */ /* 0x002fca00078e0209 */
[----:B------:R-:W5:Y:S01]  /*0ae0*/  @P2 LDG.E R6, [R2.64] ;  /* 0x0000001002062981 */ /* 0x000f62000c1e1900 */
[----:B------:R-:W-:Y:S01]  /*0af0*/  ULDC UR12, c[0x0][0x168] ;  /* 0x00005a00000c7ab9 */ /* 0x000fe20000000800 */
[----:B------:R-:W-:Y:S01]  /*0b00*/  CS2R R16, SRZ ;  /* 0x0000000000107805 */ /* 0x000fe2000001ff00 */
[----:B------:R-:W-:Y:S01]  /*0b10*/  ULDC UR11, c[0x0][0x198] ;  /* 0x00006600000b7ab9 */ /* 0x000fe20000000800 */
[----:B------:R-:W-:Y:S01]  /*0b20*/  CS2R R10, SRZ ;  /* 0x00000000000a7805 */ /* 0x000fe2000001ff00 */
[----:B------:R-:W-:Y:S02]  /*0b30*/  IMAD.MOV.U32 R18, RZ, RZ, RZ ;  /* 0x000000ffff127224 */ /* 0x000fe400078e00ff */
[----:B--2---:R-:W-:Y:S01]  /*0b40*/  @P0 IMAD R0, R23, 0x40, R0 ;  /* 0x0000004017000824 */ /* 0x004fe200078e0200 */
[----:B---3--:R1:W2:Y:S01]  /*0b50*/  @P1 R2UR UR12, R8 ;  /* 0x00000000080c13c2 */ /* 0x0082a200000e0000 */
[--C-:B----4-:R-:W-:Y:S01]  /*0b60*/  @P0 SHF.R.S32.HI R17, RZ, 0x1f, R7.reuse ;  /* 0x0000001fff110819 */ /* 0x110fe20000011407 */
[----:B------:R-:W-:-:S02]  /*0b70*/  @P0 IMAD.MOV.U32 R16, RZ, RZ, R7 ;  /* 0x000000ffff100224 */ /* 0x000fc400078e0007 */
[----:B-1----:R-:W-:-:S04]  /*0b80*/  @P0 SHF.R.S32.HI R8, RZ, 0x1f, R0 ;  /* 0x0000001fff080819 */ /* 0x002fc80000011400 */
[----:B------:R-:W-:Y:S02]  /*0b90*/  @P0 LEA.HI R0, R8, R0, RZ, 0x6 ;  /* 0x0000000008000211 */ /* 0x000fe400078f30ff */
[--C-:B-----5:R-:W-:Y:S01]  /*0ba0*/  @P2 SHF.R.S32.HI R11, RZ, 0x1f, R6.reuse ;  /* 0x0000001fff0b2819 */ /* 0x120fe20000011406 */
[----:B------:R-:W-:Y:S01]  /*0bb0*/  @P2 IMAD.MOV.U32 R10, RZ, RZ, R6 ;  /* 0x000000ffff0a2224 */ /* 0x000fe200078e0006 */
[----:B------:R-:W-:Y:S01]  /*0bc0*/  @P0 LOP3.LUT R18, R0, 0xffffffc0, RZ, 0xc0, !PT ;  /* 0xffffffc000120812 */ /* 0x000fe200078ec0ff */
[----:B--2---:R-:W-:Y:S05]  /*0bd0*/  @P1 BRA `(.L_x_614) ;  /* 0x0000006000001947 */ /* 0x004fea0003800000 */
[----:B------:R-:W-:Y:S05]  /*0be0*/  @!P0 BRA `(.L_x_614) ;  /* 0x0000005000008947 */ /* 0x000fea0003800000 */
[----:B------:R1:W2:Y:S04]  /*0bf0*/  LDG.E R0, [R4.64] ;  /* 0x0000001004007981 */ /* 0x0002a8000c1e1900 */
[----:B-1----:R-:W3:Y:S01]  /*0c00*/  LDG.E R4, [R4.64+0x4] ;  /* 0x0000041004047981 */ /* 0x002ee2000c1e1900 */
[----:B--2---:R-:W1:Y:S08]  /*0c10*/  R2UR UR12, R0 ;  /* 0x00000000000c73c2 */ /* 0x004e7000000e0000 */
[----:B---3--:R-:W1:Y:S02]  /*0c20*/  R2UR UR4, R4 ;  /* 0x00000000040473c2 */ /* 0x008e6400000e0000 */
[----:B-1----:R-:W-:-:S06]  /*0c30*/  UIADD3 UR12, -UR12, UR4, URZ ;  /* 0x000000040c0c7290 */ /* 0x002fcc000fffe13f */
.L_x_614:
[----:B------:R-:W-:-:S04]  /*0c40*/  ISETP.NE.U32.AND P1, PT, RZ, c[0x0][0x2e0], PT ;  /* 0x0000b800ff007a0c */ /* 0x000fc80003f25070 */
[----:B------:R-:W-:-:S13]  /*0c50*/  ISETP.NE.AND.EX P1, PT, RZ, c[0x0][0x2e4], PT, P1 ;  /* 0x0000b900ff007a0c */ /* 0x000fda0003f25310 */
[----:B------:R-:W-:Y:S05]  /*0c60*/  @!P1 BRA `(.L_x_615) ;  /* 0x0000004000009947 */ /* 0x000fea0003800000 */
[----:B------:R-:W-:-:S05]  /*0c70*/  IMAD.WIDE R2, R23, R9, c[0x0][0x2e0] ;  /* 0x0000b80017027625 */ /* 0x000fca00078e0209 */
[----:B------:R-:W2:Y:S02]  /*0c80*/  LDG.E R0, [R2.64] ;  /* 0x0000001002007981 */ /* 0x000ea4000c1e1900 */
[----:B--2---:R1:W2:Y:S02]  /*0c90*/  R2UR UR11, R0 ;  /* 0x00000000000b73c2 */ /* 0x0042a400000e0000 */
[----:B-12---:R-:W-:Y:S05]  /*0ca0*/  BRA `(.L_x_616) ;  /* 0x0000006000007947 */ /* 0x006fea0003800000 */
.L_x_615:
[----:B------:R-:W-:Y:S05]  /*0cb0*/  @!P2 BRA `(.L_x_616) ;  /* 0x000000500000a947 */ /* 0x000fea0003800000 */
[----:B------:R1:W2:Y:S04]  /*0cc0*/  LDG.E R0, [R2.64] ;  /* 0x0000001002007981 */ /* 0x0002a8000c1e1900 */
[----:B-1----:R-:W3:Y:S01]  /*0cd0*/  LDG.E R2, [R2.64+0x4] ;  /* 0x0000041002027981 */ /* 0x002ee2000c1e1900 */
[----:B--2---:R-:W1:Y:S08]  /*0ce0*/  R2UR UR11, R0 ;  /* 0x00000000000b73c2 */ /* 0x004e7000000e0000 */
[----:B---3--:R-:W1:Y:S02]  /*0cf0*/  R2UR UR4, R2 ;  /* 0x00000000020473c2 */ /* 0x008e6400000e0000 */
[----:B-1----:R-:W-:-:S06]  /*0d00*/  UIADD3 UR11, -UR11, UR4, URZ ;  /* 0x000000040b0b7290 */ /* 0x002fcc000fffe13f */
.L_x_616:
        /* <DEDUP_REMOVED lines=68> */
[----:B------:R-:W-:Y:S01]  /*1150*/  SHF.R.S32.HI R20, RZ, 0x1f, R23 ;  /* 0x0000001fff147819 */ /* 0x000fe20000011417 */
[----:B------:R-:W-:Y:S01]  /*1160*/  UIMAD.WIDE.U32 UR6, UR13, UR5, URZ ;  /* 0x000000050d0672a5 */ /* 0x000fe2000f8e003f */
[-C--:B------:R-:W-:Y:S01]  /*1170*/  LEA.HI R21, R36, R132.reuse, RZ, 0x2 ;  /* 0x0000008424157211 */ /* 0x080fe200078f10ff */
[----:B------:R-:W-:Y:S01]  /*1180*/  ULDC UR4, c[0x0][0x250] ;  /* 0x0000940000047ab9 */ /* 0x000fe20000000800 */
[----:B------:R-:W-:Y:S01]  /*1190*/  SEL R12, R20, RZ, !P2 ;  /* 0x000000ff140c7207 */ /* 0x000fe20005000000 */
[----:B------:R-:W-:Y:S01]  /*11a0*/  UMOV UR18, UR13 ;  /* 0x0000000d00127c82 */ /* 0x000fe20008000000 */
[----:B------:R-:W-:Y:S01]  /*11b0*/  LOP3.LUT R0, R21, 0xfffffffc, RZ, 0xc0, !PT ;  /* 0xfffffffc15007812 */ /* 0x000fe200078ec0ff */
[----:B------:R-:W-:Y:S01]  /*11c0*/  IMAD.U32 R14, RZ, RZ, UR14 ;  /* 0x0000000eff0e7e24 */ /* 0x000fe2000f8e00ff */
[----:B------:R-:W-:Y:S01]  /*11d0*/  SHF.R.S32.HI R250, RZ, 0x2, R21 ;  /* 0x00000002fffa7819 */ /* 0x000fe20000011415 */
[----:B------:R-:W-:Y:S01]  /*11e0*/  UIADD3 UR8, -UR8, UR11, URZ ;  /* 0x0000000b08087290 */ /* 0x000fe2000fffe13f */
[----:B------:R-:W-:Y:S01]  /*11f0*/  LEA.HI R39, R36, R132, RZ, 0x3 ;  /* 0x0000008424277211 */ /* 0x000fe200078f18ff */
[----:B------:R-:W-:Y:S01]  /*1200*/  @UP0 UMOV UR5, UR7 ;  /* 0x0000000700050c82 */ /* 0x000fe20008000000 */
[----:B------:R-:W-:Y:S01]  /*1210*/  IMAD.IADD R27, R132, 0x1, -R0 ;  /* 0x00000001841b7824 */ /* 0x000fe200078e0a00 */
[----:B------:R-:W-:Y:S01]  /*1220*/  @UP0 USHF.R.U32.HI UR18, URZ, UR4, UR5 ;  /* 0x000000043f120299 */ /* 0x000fe20008011605 */
[----:B------:R-:W-:Y:S01]  /*1230*/  SHF.R.S32.HI R24, RZ, 0x1f, R250 ;  /* 0x0000001fff187819 */ /* 0x000fe200000114fa */
[----:B------:R-:W-:Y:S01]  /*1240*/  ULDC.64 UR6, c[0x0][0x1e0] ;  /* 0x0000780000067ab9 */ /* 0x000fe20000000a00 */
[----:B------:R-:W-:Y:S01]  /*1250*/  IMAD.SHL.U32 R8, R27, 0x8, RZ ;  /* 0x000000081b087824 */ /* 0x000fe200078e00ff */
[----:B------:R-:W-:Y:S01]  /*1260*/  USHF.R.S32.HI UR15, URZ, 0x1f, UR18 ;  /* 0x0000001f3f0f7899 */ /* 0x000fe20008011412 */
[----:B------:R-:W-:Y:S01]  /*1270*/  IADD3 R10, P1, R250, R10, RZ ;  /* 0x0000000afa0a7210 */ /* 0x000fe20007f3e0ff */
[----:B------:R-:W-:Y:S01]  /*1280*/  ULDC.64 UR4, c[0x0][0x1b0] ;  /* 0x00006c0000047ab9 */ /* 0x000fe20000000a00 */
[----:B------:R-:W-:Y:S01]  /*1290*/  IMAD.U32 R6, RZ, RZ, UR18 ;  /* 0x00000012ff067e24 */ /* 0x000fe2000f8e00ff */
[----:B------:R-:W-:Y:S01]  /*12a0*/  UIMAD UR6, UR15, UR6, URZ ;  /* 0x000000060f0672a4 */ /* 0x000fe2000f8e023f */
[--C-:B------:R-:W-:Y:S01]  /*12b0*/  SHF.R.S32.HI R9, RZ, 0x1f, R8.reuse ;  /* 0x0000001fff097819 */ /* 0x100fe20000011408 */
[----:B------:R-:W-:Y:S01]  /*12c0*/  UIMAD UR4, UR15, UR4, URZ ;  /* 0x000000040f0472a4 */ /* 0x000fe2000f8e023f */
[----:B------:R-:W-:Y:S01]  /*12d0*/  SEL R0, R23, RZ, !P2 ;  /* 0x000000ff17007207 */ /* 0x000fe20005000000 */
[----:B------:R-:W-:Y:S01]  /*12e0*/  UIMAD UR6, UR18, UR7, UR6 ;  /* 0x00000007120672a4 */ /* 0x000fe2000f8e0206 */
[----:B------:R-:W-:Y:S01]  /*12f0*/  IMAD.X R11, R24, 0x1, R11, P1 ;  /* 0x00000001180b7824 */ /* 0x000fe200008e060b */
[----:B------:R-:W-:Y:S01]  /*1300*/  UIMAD UR4, UR18, UR5, UR4 ;  /* 0x00000005120472a4 */ /* 0x000fe2000f8e0204 */
[--C-:B------:R-:W-:Y:S01]  /*1310*/  IMAD.WIDE.U32 R2, R6, c[0x0][0x1e0], R8.reuse ;  /* 0x0000780006027a25 */ /* 0x100fe200078e0008 */
[----:B------:R-:W-:Y:S01]  /*1320*/  IADD3 R22, P1, R250, R16, RZ ;  /* 0x00000010fa167210 */ /* 0x000fe20007f3e0ff */
[----:B------:R-:W-:Y:S01]  /*1330*/  USHF.R.S32.HI UR19, URZ, 0x1f, UR13 ;  /* 0x0000001f3f137899 */ /* 0x000fe2000801140d */
[-C--:B------:R-:W-:Y:S01]  /*1340*/  LEA.HI R31, R36, R132.reuse, RZ, 0x5 ;  /* 0x00000084241f7211 */ /* 0x080fe200078f28ff */
[----:B------:R-:W-:Y:S01]  /*1350*/  IMAD.WIDE.U32 R6, R6, c[0x0][0x1b0], R8 ;  /* 0x00006c0006067a25 */ /* 0x000fe200078e0008 */
[----:B------:R-:W-:Y:S01]  /*1360*/  IADD3 R5, R3, UR6, RZ ;  /* 0x0000000603057c10 */ /* 0x000fe2000fffe0ff */
[----:B------:R-:W-:Y:S01]  /*1370*/  ULDC.64 UR6, c[0x0][0x180] ;  /* 0x0000600000067ab9 */ /* 0x000fe20000000a00 */
[----:B------:R-:W-:Y:S01]  /*1380*/  SHF.R.S32.HI R32, RZ, 0x5, R31 ;  /* 0x00000005ff207819 */ /* 0x000fe2000001141f */
[----:B------:R-:W-:Y:S01]  /*1390*/  IMAD.MOV.U32 R4, RZ, RZ, R2 ;  /* 0x000000ffff047224 */ /* 0x000fe200078e0002 */
[----:B------:R-:W-:Y:S01]  /*13a0*/  IADD3 R3, R7, UR4, RZ ;  /* 0x0000000407037c10 */ /* 0x000fe2000fffe0ff */
[----:B------:R-:W-:Y:S01]  /*13b0*/  IMAD R7, R12, c[0x0][0x1e8], RZ ;  /* 0x00007a000c077a24 */ /* 0x000fe200078e02ff */
[C---:B------:R-:W-:Y:S01]  /*13c0*/  IADD3 R25, R8.reuse, 0x20, RZ ;  /* 0x0000002008197810 */ /* 0x040fe20007ffe0ff */
[----:B------:R-:W-:Y:S01]  /*13d0*/  IMAD.MOV.U32 R2, RZ, RZ, R6 ;  /* 0x000000ffff027224 */ /* 0x000fe200078e0006 */
[----:B------:R-:W-:Y:S01]  /*13e0*/  IADD3 R40, R8, 0x40, RZ ;  /* 0x0000004008287810 */ /* 0x000fe20007ffe0ff */
[----:B------:R-:W-:Y:S01]  /*13f0*/  IMAD R13, R0, c[0x0][0x1ec], R7 ;  /* 0x00007b00000d7a24 */ /* 0x000fe200078e0207 */
[----:B------:R-:W-:Y:S01]  /*1400*/  ISETP.GE.AND P4, PT, R8, c[0x0][0x1cc], PT ;  /* 0x0000730008007a0c */ /* 0x000fe20003f86270 */
[----:B------:R-:W-:Y:S01]  /*1410*/  IMAD R12, R12, c[0x0][0x1b8], RZ ;  /* 0x00006e000c0c7a24 */ /* 0x000fe200078e02ff */
[----:B------:R-:W-:Y:S01]  /*1420*/  LEA.HI R29, R36, R132, RZ, 0x4 ;  /* 0x00000084241d7211 */ /* 0x000fe200078f20ff */
[C---:B------:R-:W-:Y:S01]  /*1430*/  IMAD.WIDE.U32 R6, R0.reuse, c[0x0][0x1e8], R4 ;  /* 0x00007a0000067a25 */ /* 0x040fe200078e0004 */
[----:B------:R-:W-:Y:S01]  /*1440*/  ULDC.64 UR4, c[0x0][0x270] ;  /* 0x00009c0000047ab9 */ /* 0x000fe20000000a00 */
[----:B------:R-:W-:Y:S01]  /*1450*/  SEL R26, R23, RZ, !P0 ;  /* 0x000000ff171a7207 */ /* 0x000fe20004000000 */
[----:B------:R-:W-:Y:S01]  /*1460*/  UIMAD UR4, UR19, UR4, URZ ;  /* 0x00000004130472a4 */ /* 0x000fe2000f8e023f */
[----:B------:R-:W-:Y:S01]  /*1470*/  IMAD.WIDE.U32 R4, R0, c[0x0][0x1b8], R2 ;  /* 0x00006e0000047a25 */ /* 0x000fe200078e0002 */
[----:B------:R-:W-:Y:S01]  /*1480*/  UIMAD UR20, UR19, UR6, URZ ;  /* 0x00000006131472a4 */ /* 0x000fe2000f8e023f */
[----:B------:R-:W-:Y:S01]  /*1490*/  STL [R1+0x8], R40 ;  /* 0x0000082801007387 */ /* 0x000fe20000100800 */
[----:B------:R-:W-:Y:S01]  /*14a0*/  UIMAD UR5, UR13, UR5, UR4 ;  /* 0x000000050d0572a4 */ /* 0x000fe2000f8e0204 */
[----:B------:R-:W-:Y:S01]  /*14b0*/  IMAD.WIDE R2, R14, 0x80, R10 ;  /* 0x000000800e027825 */ /* 0x000fe200078e020a */
[----:B------:R-:W-:Y:S01]  /*14c0*/  USHF.L.U32 UR15, UR10, 0x6, URZ ;  /* 0x000000060a0f7899 */ /* 0x000fe2000800063f */
[----:B------:R-:W-:Y:S01]  /*14d0*/  CS2R R130, SRZ ;  /* 0x0000000000827805 */ /* 0x000fe2000001ff00 */
[----:B------:R-:W-:Y:S01]  /*14e0*/  CS2R R128, SRZ ;  /* 0x0000000000807805 */ /* 0x000fe2000001ff00 */
[----:B------:R-:W-:Y:S01]  /*14f0*/  IMAD R12, R0, c[0x0][0x1bc], R12 ;  /* 0x00006f00000c7a24 */ /* 0x000fe200078e020c */
[----:B------:R-:W-:Y:S01]  /*1500*/  UIADD3 UR18, -UR15, UR12, URZ ;  /* 0x0000000c0f127290 */ /* 0x000fe2000fffe13f */
[----:B------:R-:W-:Y:S01]  /*1510*/  IMAD.SHL.U32 R0, R39, 0x8, RZ ;  /* 0x0000000827007824 */ /* 0x000fe200078e00ff */
[----:B------:R-:W-:Y:S01]  /*1520*/  CS2R R126, SRZ ;  /* 0x00000000007e7805 */ /* 0x000fe2000001ff00 */
[----:B------:R-:W-:Y:S01]  /*1530*/  IMAD R10, R3, c[0x0][0x1d8], RZ ;  /* 0x00007600030a7a24 */ /* 0x000fe200078e02ff */
[----:B------:R-:W-:Y:S01]  /*1540*/  CS2R R124, SRZ ;  /* 0x00000000007c7805 */ /* 0x000fe2000001ff00 */
[----:B------:R-:W-:Y:S01]  /*1550*/  IMAD.IADD R7, R7, 0x1, R13 ;  /* 0x0000000107077824 */ /* 0x000fe200078e020d */
[----:B------:R-:W-:Y:S01]  /*1560*/  LOP3.LUT R0, R0, 0xc0, RZ, 0xc0, !PT ;  /* 0x000000c000007812 */ /* 0x000fe200078ec0ff */
[----:B------:R-:W-:Y:S01]  /*1570*/  IMAD.IADD R5, R5, 0x1, R12 ;  /* 0x0000000105057824 */ /* 0x000fe200078e020c */
[----:B------:R-:W-:Y:S01]  /*1580*/  CS2R R122, SRZ ;  /* 0x00000000007a7805 */ /* 0x000fe2000001ff00 */
[C---:B------:R-:W-:Y:S01]  /*1590*/  IMAD R13, R2.reuse, c[0x0][0x1dc], R10 ;  /* 0x00007700020d7a24 */ /* 0x040fe200078e020a */
[----:B------:R-:W-:Y:S01]  /*15a0*/  SHF.R.U32.HI R12, RZ, 0x3, R0 ;  /* 0x00000003ff0c7819 */ /* 0x000fe20000011600 */
[C---:B------:R-:W-:Y:S01]  /*15b0*/  IMAD.WIDE.U32 R10, R2.reuse, c[0x0][0x1d8], R6 ;  /* 0x00007600020a7a25 */ /* 0x040fe200078e0006 */
[----:B------:R-:W-:Y:S01]  /*15c0*/  CS2R R120, SRZ ;  /* 0x0000000000787805 */ /* 0x000fe2000001ff00 */
[----:B------:R-:W-:Y:S01]  /*15d0*/  CS2R R118, SRZ ;  /* 0x0000000000767805 */ /* 0x000fe2000001ff00 */
[----:B------:R-:W-:Y:S01]  /*15e0*/  CS2R R116, SRZ ;  /* 0x0000000000747805 */ /* 0x000fe2000001ff00 */
[----:B------:R-:W-:Y:S01]  /*15f0*/  IMAD.WIDE.U32 R6, R2, c[0x0][0x1a8], R4 ;  /* 0x00006a0002067a25 */ /* 0x000fe200078e0004 */
[----:B------:R-:W-:Y:S01]  /*1600*/  LOP3.LUT R5, R0, 0x18, R8, 0xf8, !PT ;  /* 0x0000001800057812 */ /* 0x000fe200078ef808 */
[----:B------:R-:W-:Y:S01]  /*1610*/  CS2R R114, SRZ ;  /* 0x0000000000727805 */ /* 0x000fe2000001ff00 */
[----:B------:R-:W-:Y:S01]  /*1620*/  LEA R4, P2, R10, c[0x0][0x1c0], 0x1 ;  /* 0x000070000a047a11 */ /* 0x000fe200078408ff */
[----:B------:R-:W-:Y:S01]  /*1630*/  IMAD.IADD R0, R11, 0x1, R13 ;  /* 0x000000010b007824 */ /* 0x000fe200078e020d */
[----:B------:R-:W-:Y:S01]  /*1640*/  LOP3.LUT R12, R5, R12, RZ, 0x3c, !PT ;  /* 0x0000000c050c7212 */ /* 0x000fe200078e3cff */
[----:B------:R-:W-:Y:S01]  /*1650*/  IMAD R3, R3, c[0x0][0x1a8], RZ ;  /* 0x00006a0003037a24 */ /* 0x000fe200078e02ff */
[----:B------:R-:W-:Y:S01]  /*1660*/  CS2R R112, SRZ ;  /* 0x0000000000707805 */ /* 0x000fe2000001ff00 */
[----:B------:R-:W-:Y:S01]  /*1670*/  IMAD.X R24, R24, 0x1, R17, P1 ;  /* 0x0000000118187824 */ /* 0x000fe200008e0611 */
[----:B------:R-:W-:Y:S01]  /*1680*/  LEA.HI.X R5, R10, c[0x0][0x1c4], R0, 0x1, P2 ;  /* 0x000071000a057a11 */ /* 0x000fe200010f0c00 */
[----:B------:R-:W-:Y:S01]  /*1690*/  IMAD R3, R2, c[0x0][0x1ac], R3 ;  /* 0x00006b0002037a24 */ /* 0x000fe200078e0203 */
[----:B------:R-:W-:Y:S01]  /*16a0*/  LEA.HI R0, R21, R250, RZ, 0x1 ;  /* 0x000000fa15007211 */ /* 0x000fe200078f08ff */
[----:B------:R-:W-:Y:S01]  /*16b0*/  IMAD.MOV.U32 R13, RZ, RZ, c[0x0][0x1d8] ;  /* 0x00007600ff0d7624 */ /* 0x000fe200078e00ff */
[----:B------:R-:W-:Y:S01]  /*16c0*/  LEA R2, P1, R6, c[0x0][0x190], 0x1 ;  /* 0x0000640006027a11 */ /* 0x000fe200078208ff */
[----:B------:R-:W-:Y:S01]  /*16d0*/  IMAD.IADD R3, R7, 0x1, R3 ;  /* 0x0000000107037824 */ /* 0x000fe200078e0203 */
[----:B------:R-:W-:Y:S01]  /*16e0*/  LOP3.LUT R0, R0, 0x7fffffe, RZ, 0xc0, !PT ;  /* 0x07fffffe00007812 */ /* 0x000fe200078ec0ff */
[----:B------:R-:W-:Y:S01]  /*16f0*/  IMAD.MOV.U32 R11, RZ, RZ, c[0x0][0x1a8] ;  /* 0x00006a00ff0b7624 */ /* 0x000fe200078e00ff */
[----:B------:R-:W-:Y:S01]  /*1700*/  CS2R R110, SRZ ;  /* 0x00000000006e7805 */ /* 0x000fe2000001ff00 */
[----:B------:R-:W-:Y:S01]  /*1710*/  IMAD.MOV.U32 R16, RZ, RZ, c[0x0][0x1dc] ;  /* 0x00007700ff107624 */ /* 0x000fe200078e00ff */
[----:B------:R-:W-:Y:S01]  /*1720*/  LEA.HI.X R3, R6, c[0x0][0x194], R3, 0x1, P1 ;  /* 0x0000650006037a11 */ /* 0x000fe200008f0c03 */
[C---:B------:R-:W-:Y:S01]  /*1730*/  IMAD.IADD R6, R250.reuse, 0x1, -R0 ;  /* 0x00000001fa067824 */ /* 0x040fe200078e0a00 */
[----:B------:R-:W-:Y:S01]  /*1740*/  LEA R14, P2, R11, R2, 0x7 ;  /* 0x000000020b0e7211 */ /* 0x000fe200078438ff */
[----:B------:R-:W-:Y:S01]  /*1750*/  IMAD.MOV.U32 R15, RZ, RZ, c[0x0][0x1ac] ;  /* 0x00006b00ff0f7624 */ /* 0x000fe200078e00ff */
[----:B------:R-:W-:Y:S01]  /*1760*/  IADD3 R0, -R250, UR8, RZ ;  /* 0x00000008fa007c10 */ /* 0x000fe2000fffe1ff */
[----:B------:R-:W-:Y:S01]  /*1770*/  IMAD R7, R32, 0x8, R6 ;  /* 0x0000000820077824 */ /* 0x000fe200078e0206 */
[----:B------:R-:W-:Y:S01]  /*1780*/  LEA R6, P3, R13, R4, 0x7 ;  /* 0x000000040d067211 */ /* 0x000fe200078638ff */
[----:B------:R-:W-:Y:S01]  /*1790*/  IMAD.MOV.U32 R222, RZ, RZ, 0x20 ;  /* 0x00000020ffde7424 */ /* 0x000fe200078e00ff */
[----:B------:R-:W-:Y:S01]  /*17a0*/  LEA.HI.X R15, R11, R3, R15, 0x7, P2 ;  /* 0x000000030b0f7211 */ /* 0x000fe200010f3c0f */
[----:B------:R-:W-:Y:S01]  /*17b0*/  IMAD.U32 R10, R7, 0x20, R12 ;  /* 0x00000020070a7824 */ /* 0x000fe200078e000c */
[----:B------:R-:W-:Y:S01]  /*17c0*/  LEA.HI.X R7, R13, R5, R16, 0x7, P3 ;  /* 0x000000050d077211 */ /* 0x000fe200018f3c10 */
[----:B------:R-:W-:Y:S01]  /*17d0*/  IMAD.SHL.U32 R12, R132, 0x4, RZ ;  /* 0x00000004840c7824 */ /* 0x000fe200078e00ff */
[----:B------:R-:W-:Y:S01]  /*17e0*/  ISETP.GE.AND P3, PT, R25, c[0x0][0x1cc], PT ;  /* 0x0000730019007a0c */ /* 0x000fe20003f66270 */
[----:B------:R-:W-:Y:S01]  /*17f0*/  IMAD.SHL.U32 R251, R10, 0x2, RZ ;  /* 0x000000020afb7824 */ /* 0x000fe200078e00ff */
[----:B------:R-:W-:Y:S01]  /*1800*/  ISETP.GE.AND P2, PT, R40, c[0x0][0x1cc], PT ;  /* 0x0000730028007a0c */ /* 0x000fe20003f46270 */
[----:B------:R-:W-:Y:S01]  /*1810*/  IMAD R13, R18, 0x60, RZ ;  /* 0x00000060120d7824 */ /* 0x000fe200078e02ff */
[C---:B------:R-:W-:Y:S01]  /*1820*/  ISETP.LT.OR P1, PT, R0.reuse, 0x1, P4 ;  /* 0x000000010000780c */ /* 0x040fe20002721670 */
[----:B------:R-:W-:Y:S01]  /*1830*/  IMAD.MOV.U32 R225, RZ, RZ, 0x10 ;  /* 0x00000010ffe17424 */ /* 0x000fe200078e00ff */
[C---:B------:R-:W-:Y:S01]  /*1840*/  ISETP.LT.OR P6, PT, R0.reuse, 0x1, P3 ;  /* 0x000000010000780c */ /* 0x040fe20001fc1670 */
[----:B------:R-:W-:Y:S01]  /*1850*/  CS2R R108, SRZ ;  /* 0x00000000006c7805 */ /* 0x000fe2000001ff00 */
[C---:B------:R-:W-:Y:S01]  /*1860*/  ISETP.LT.OR P5, PT, R0.reuse, 0x1, P2 ;  /* 0x000000010000780c */ /* 0x040fe200017a1670 */
[----:B------:R-:W-:Y:S01]  /*1870*/  CS2R R106, SRZ ;  /* 0x00000000006a7805 */ /* 0x000fe2000001ff00 */
[C---:B------:R-:W-:Y:S01]  /*1880*/  ISETP.LT.OR P4, PT, R0.reuse, 0x41, P4 ;  /* 0x000000410000780c */ /* 0x040fe20002781670 */
[----:B------:R-:W-:Y:S01]  /*1890*/  CS2R R104, SRZ ;  /* 0x0000000000687805 */ /* 0x000fe2000001ff00 */
[C---:B------:R-:W-:Y:S01]  /*18a0*/  ISETP.LT.OR P3, PT, R0.reuse, 0x41, P3 ;  /* 0x000000410000780c */ /* 0x040fe20001f61670 */
[----:B------:R-:W-:Y:S01]  /*18b0*/  CS2R R102, SRZ ;  /* 0x0000000000667805 */ /* 0x000fe2000001ff00 */
[----:B------:R-:W-:Y:S01]  /*18c0*/  ISETP.LT.OR P2, PT, R0, 0x41, P2 ;  /* 0x000000410000780c */ /* 0x000fe20001741670 */
[----:B------:R-:W-:Y:S01]  /*18d0*/  CS2R R100, SRZ ;  /* 0x0000000000647805 */ /* 0x000fe2000001ff00 */
[----:B------:R-:W-:Y:S01]  /*18e0*/  SHF.R.S32.HI R11, RZ, 0x1f, R18 ;  /* 0x0000001fff0b7819 */ /* 0x000fe20000011412 */
[----:B------:R-:W-:Y:S01]  /*18f0*/  @!PT LDS RZ, [RZ] ;  /* 0x00000000fffff984 */ /* 0x000fe20000000800 */
[----:B------:R-:W-:Y:S01]  /*1900*/  @!PT LDS RZ, [RZ] ;  /* 0x00000000fffff984 */ /* 0x000fe20000000800 */
[----:B------:R-:W-:Y:S01]  /*1910*/  @!PT LDS RZ, [RZ] ;  /* 0x00000000fffff984 */ /* 0x000fe20000000800 */
[----:B------:R1:W-:Y:S01]  /*1920*/  LDGSTS.E.BYPASS.LTC128B.128 [R251+0x6080], [R4.64], !P1 ;  /* 0x0608000004fb7fae */ /* 0x0003e2000c901d50 */
[C---:B------:R-:W-:Y:S01]  /*1930*/  IADD3 R10, P1, R12.reuse, R18, RZ ;  /* 0x000000120c0a7210 */ /* 0x040fe20007f3e0ff */
[----:B------:R-:W-:Y:S01]  /*1940*/  CS2R R98, SRZ ;  /* 0x0000000000627805 */ /* 0x000fe2000001ff00 */
[----:B------:R-:W-:Y:S01]  /*1950*/  SHF.R.S32.HI R16, RZ, 0x1f, R132 ;  /* 0x0000001fff107819 */ /* 0x000fe20000011484 */
[----:B------:R1:W-:Y:S01]  /*1960*/  LDGSTS.E.BYPASS.LTC128B.128 [R251+0x8080], [R4.64+0x40], !P6 ;  /* 0x0808004004fb7fae */ /* 0x0003e2000f101d50 */
[----:B------:R-:W-:Y:S01]  /*1970*/  LEA.HI.X.SX32 R11, R12, R11, 0x1, P1 ;  /* 0x0000000b0c0b7211 */ /* 0x000fe200008f0eff */
[----:B------:R-:W-:Y:S01]  /*1980*/  CS2R R96, SRZ ;  /* 0x0000000000607805 */ /* 0x000fe2000001ff00 */
[----:B------:R-:W-:Y:S01]  /*1990*/  IADD3 R12, P1, R13, R132, RZ ;  /* 0x000000840d0c7210 */ /* 0x000fe20007f3e0ff */
[----:B------:R1:W-:Y:S01]  /*19a0*/  LDGSTS.E.BYPASS.LTC128B.128 [R251+0xa080], [R4.64+0x80], !P5 ;  /* 0x0a08008004fb7fae */ /* 0x0003e2000e901d50 */
[----:B------:R-:W-:Y:S01]  /*19b0*/  ISETP.GE.AND P5, PT, R25, c[0x0][0x19c], PT ;  /* 0x0000670019007a0c */ /* 0x000fe20003fa6270 */
[----:B------:R-:W-:Y:S01]  /*19c0*/  CS2R R94, SRZ ;  /* 0x00000000005e7805 */ /* 0x000fe2000001ff00 */
[----:B------:R-:W-:Y:S01]  /*19d0*/  LEA.HI.X.SX32 R13, R13, R16, 0x1, P1 ;  /* 0x000000100d0d7211 */ /* 0x000fe200008f0eff */
[----:B------:R2:W-:Y:S01]  /*19e0*/  LDGSTS.E.BYPASS.LTC128B.128 [R251+0x7080], [R6.64], !P4 ;  /* 0x0708000006fb7fae */ /* 0x0005e2000e101d50 */
[----:B------:R-:W-:Y:S01]  /*19f0*/  ISETP.LT.OR P4, PT, R0, 0x1, P5 ;  /* 0x000000010000780c */ /* 0x000fe20002f81670 */
[----:B------:R-:W-:Y:S01]  /*1a00*/  CS2R R92, SRZ ;  /* 0x00000000005c7805 */ /* 0x000fe2000001ff00 */
[----:B------:R-:W-:Y:S01]  /*1a10*/  SHF.R.S32.HI R18, RZ, 0x4, R29 ;  /* 0x00000004ff127819 */ /* 0x000fe2000001141d */
[----:B------:R2:W-:Y:S01]  /*1a20*/  LDGSTS.E.BYPASS.LTC128B.128 [R251+0x9080], [R6.64+0x40], !P3 ;  /* 0x0908004006fb7fae */ /* 0x0005e2000d901d50 */
[----:B------:R-:W-:Y:S01]  /*1a30*/  ISETP.GE.AND P3, PT, R40, c[0x0][0x19c], PT ;  /* 0x0000670028007a0c */ /* 0x000fe20003f66270 */
[----:B------:R-:W-:Y:S01]  /*1a40*/  CS2R R90, SRZ ;  /* 0x00000000005a7805 */ /* 0x000fe2000001ff00 */
[----:B------:R-:W-:Y:S01]  /*1a50*/  LEA.HI R19, R29, R18, RZ, 0x1 ;  /* 0x000000121d137211 */ /* 0x000fe200078f08ff */
[----:B------:R2:W-:Y:S01]  /*1a60*/  LDGSTS.E.BYPASS.LTC128B.128 [R251+0xb080], [R6.64+0x80], !P2 ;  /* 0x0b08008006fb7fae */ /* 0x0005e2000d101d50 */
[----:B------:R-:W-:Y:S01]  /*1a70*/  ISETP.GE.AND P2, PT, R8, c[0x0][0x19c], PT ;  /* 0x0000670008007a0c */ /* 0x000fe20003f46270 */
[----:B------:R-:W-:Y:S01]  /*1a80*/  CS2R R88, SRZ ;  /* 0x0000000000587805 */ /* 0x000fe2000001ff00 */
[C---:B------:R-:W-:Y:S01]  /*1a90*/  ISETP.LT.OR P1, PT, R0.reuse, 0x1, P3 ;  /* 0x000000010000780c */ /* 0x040fe20001f21670 */
[----:B------:R-:W0:Y:S01]  /*1aa0*/  LDGDEPBAR ;  /* 0x00000000000079af */ /* 0x000e220000000000 */
        /* <DEDUP_REMOVED lines=8> */
[----:B------:R-:W-:Y:S01]  /*1b30*/  CS2R R78, SRZ ;  /* 0x00000000004e7805 */ /* 0x000fe2000001ff00 */
[----:B------:R-:W-:Y:S01]  /*1b40*/  CS2R R76, SRZ ;  /* 0x00000000004c7805 */ /* 0x000fe2000001ff00 */
[----:B-1----:R-:W-:Y:S01]  /*1b50*/  IMAD.U32 R4, RZ, RZ, UR13 ;  /* 0x0000000dff047e24 */ /* 0x002fe2000f8e00ff */
[----:B------:R-:W-:Y:S01]  /*1b60*/  CS2R R74, SRZ ;  /* 0x00000000004a7805 */ /* 0x000fe2000001ff00 */
[----:B------:R-:W-:Y:S01]  /*1b70*/  CS2R R72, SRZ ;  /* 0x0000000000487805 */ /* 0x000fe2000001ff00 */
[----:B------:R1:W-:Y:S01]  /*1b80*/  LDGSTS.E.BYPASS.LTC128B.128 [R251+0x80], [R2.64], !P6 ;  /* 0x0008000002fb7fae */ /* 0x0003e2000f101d50 */
[----:B------:R-:W-:Y:S01]  /*1b90*/  IMAD.WIDE.U32 R4, R4, c[0x0][0x270], R10 ;  /* 0x00009c0004047a25 */ /* 0x000fe200078e000a */
[----:B------:R-:W-:Y:S01]  /*1ba0*/  ISETP.GE.AND P6, PT, R8, c[0x0][0x1fc], PT ;  /* 0x00007f0008007a0c */ /* 0x000fe20003fc6270 */
[----:B------:R-:W-:Y:S01]  /*1bb0*/  CS2R R70, SRZ ;  /* 0x0000000000467805 */ /* 0x000fe2000001ff00 */
[----:B------:R1:W-:Y:S01]  /*1bc0*/  LDGSTS.E.BYPASS.LTC128B.128 [R251+0x2080], [R2.64+0x40], !P4 ;  /* 0x0208004002fb7fae */ /* 0x0003e2000e101d50 */
[----:B------:R-:W-:Y:S01]  /*1bd0*/  CS2R R68, SRZ ;  /* 0x0000000000447805 */ /* 0x000fe2000001ff00 */
[----:B------:R-:W-:Y:S01]  /*1be0*/  CS2R R66, SRZ ;  /* 0x0000000000427805 */ /* 0x000fe2000001ff00 */
[----:B------:R-:W-:Y:S01]  /*1bf0*/  CS2R R64, SRZ ;  /* 0x0000000000407805 */ /* 0x000fe2000001ff00 */
[----:B------:R1:W-:Y:S01]  /*1c00*/  LDGSTS.E.BYPASS.LTC128B.128 [R251+0x4080], [R2.64+0x80], !P1 ;  /* 0x0408008002fb7fae */ /* 0x0003e2000c901d50 */
[----:B--2---:R-:W-:Y:S01]  /*1c10*/  IMAD.U32 R7, RZ, RZ, UR13 ;  /* 0x0000000dff077e24 */ /* 0x004fe2000f8e00ff */
[----:B------:R-:W-:Y:S01]  /*1c20*/  ISETP.LT.AND P1, PT, R250, UR18, PT ;  /* 0x00000012fa007c0c */ /* 0x000fe2000bf21270 */
[----:B------:R-:W-:Y:S01]  /*1c30*/  IMAD.U32 R6, RZ, RZ, UR13 ;  /* 0x0000000dff067e24 */ /* 0x000fe2000f8e00ff */
[----:B------:R2:W-:Y:S01]  /*1c40*/  LDGSTS.E.BYPASS.LTC128B.128 [R251+0x1080], [R14.64], !P2 ;  /* 0x010800000efb7fae */ /* 0x0005e2000d101d50 */
[----:B------:R-:W-:Y:S01]  /*1c50*/  IMAD.WIDE.U32 R12, R7, c[0x0][0x238], R12 ;  /* 0x00008e00070c7a25 */ /* 0x000fe200078e000c */
[----:B------:R-:W-:Y:S01]  /*1c60*/  ISETP.GE.OR P4, PT, R8, c[0x0][0x1fc], !P1 ;  /* 0x00007f0008007a0c */ /* 0x000fe20004f86670 */
[----:B------:R-:W-:Y:S01]  /*1c70*/  CS2R R62, SRZ ;  /* 0x00000000003e7805 */ /* 0x000fe2000001ff00 */
[----:B------:R2:W-:Y:S01]  /*1c80*/  LDGSTS.E.BYPASS.LTC128B.128 [R251+0x3080], [R14.64+0x40], !P5 ;  /* 0x030800400efb7fae */ /* 0x0005e2000e901d50 */
[----:B------:R-:W-:Y:S01]  /*1c90*/  IMAD.WIDE.U32 R16, R6, c[0x0][0x288], R10 ;  /* 0x0000a20006107a25 */ /* 0x000fe200078e000a */
[----:B------:R-:W-:Y:S01]  /*1ca0*/  LOP3.LUT R6, R19, 0xfffffffe, RZ, 0xc0, !PT ;  /* 0xfffffffe13067812 */ /* 0x000fe200078ec0ff */
[----:B------:R-:W-:Y:S01]  /*1cb0*/  CS2R R60, SRZ ;  /* 0x00000000003c7805 */ /* 0x000fe2000001ff00 */
[----:B------:R-:W-:Y:S01]  /*1cc0*/  LEA.HI R10, R36, R132, RZ, 0x6 ;  /* 0x00000084240a7211 */ /* 0x000fe200078f30ff */
[----:B------:R2:W-:Y:S01]  /*1cd0*/  LDGSTS.E.BYPASS.LTC128B.128 [R251+0x5080], [R14.64+0x80], !P3 ;  /* 0x050800800efb7fae */ /* 0x0005e2000d901d50 */
[C---:B------:R-:W-:Y:S01]  /*1ce0*/  ISETP.GE.AND P5, PT, R25.reuse, c[0x0][0x1fc], PT ;  /* 0x00007f0019007a0c */ /* 0x040fe20003fa6270 */
[----:B------:R-:W-:Y:S01]  /*1cf0*/  IMAD.IADD R28, R18, 0x1, -R6 ;  /* 0x00000001121c7824 */ /* 0x000fe200078e0a06 */
[----:B------:R-:W-:Y:S01]  /*1d00*/  SEL R18, R20, RZ, !P0 ;  /* 0x000000ff14127207 */ /* 0x000fe20004000000 */
[----:B------:R-:W-:Y:S01]  /*1d10*/  IMAD.MOV.U32 R20, RZ, RZ, R4 ;  /* 0x000000ffff147224 */ /* 0x000fe200078e0004 */
[----:B------:R-:W-:Y:S01]  /*1d20*/  SHF.R.S32.HI R10, RZ, 0x6, R10 ;  /* 0x00000006ff0a7819 */ /* 0x000fe2000001140a */
[----:B------:R-:W0:Y:S01]  /*1d30*/  LDGDEPBAR ;  /* 0x00000000000079af */ /* 0x000e220000000000 */
[----:B------:R-:W-:Y:S01]  /*1d40*/  ISETP.GE.AND P0, PT, R8, c[0x0][0x16c], PT ;  /* 0x00005b0008007a0c */ /* 0x000fe20003f06270 */
[----:B------:R-:W-:Y:S01]  /*1d50*/  IMAD R0, R18, c[0x0][0x188], RZ ;  /* 0x0000620012007a24 */ /* 0x000fe200078e02ff */
[----:B------:R-:W-:Y:S01]  /*1d60*/  ISETP.GE.OR P3, PT, R25, c[0x0][0x1fc], !P1 ;  /* 0x00007f0019007a0c */ /* 0x000fe20004f66670 */
[----:B------:R-:W-:Y:S01]  /*1d70*/  CS2R R58, SRZ ;  /* 0x00000000003a7805 */ /* 0x000fe2000001ff00 */
[----:B------:R-:W-:Y:S01]  /*1d80*/  SEL R38, RZ, 0x1, P0 ;  /* 0x00000001ff267807 */ /* 0x000fe20000000000 */
[----:B------:R-:W-:Y:S01]  /*1d90*/  CS2R R56, SRZ ;  /* 0x0000000000387805 */ /* 0x000fe2000001ff00 */
[----:B------:R-:W-:Y:S01]  /*1da0*/  ISETP.GE.AND P0, PT, R40, c[0x0][0x16c], PT ;  /* 0x00005b0028007a0c */ /* 0x000fe20003f06270 */
[----:B-1----:R-:W-:Y:S01]  /*1db0*/  IMAD R2, R24, c[0x0][0x178], RZ ;  /* 0x00005e0018027a24 */ /* 0x002fe200078e02ff */
[----:B------:R-:W-:Y:S01]  /*1dc0*/  SHF.R.S32.HI R3, RZ, 0x1f, R21 ;  /* 0x0000001fff037819 */ /* 0x000fe20000011415 */
[----:B------:R-:W-:Y:S01]  /*1dd0*/  CS2R R54, SRZ ;  /* 0x0000000000367805 */ /* 0x000fe2000001ff00 */
[----:B------:R-:W-:Y:S01]  /*1de0*/  IADD3 R21, R5, UR5, RZ ;  /* 0x0000000505157c10 */ /* 0x000fe2000fffe0ff */
[C---:B------:R-:W-:Y:S01]  /*1df0*/  IMAD R6, R22.reuse, c[0x0][0x17c], R2 ;  /* 0x00005f0016067a24 */ /* 0x040fe200078e0202 */
[----:B------:R-:W-:Y:S01]  /*1e00*/  LEA.HI R7, R3, R250, RZ, 0x3 ;  /* 0x000000fa03077211 */ /* 0x000fe200078f18ff */
[----:B------:R-:W-:Y:S01]  /*1e10*/  IMAD.WIDE.U32 R2, R22, c[0x0][0x178], R8 ;  /* 0x00005e0016027a25 */ /* 0x000fe200078e0008 */
[----:B------:R-:W-:Y:S01]  /*1e20*/  ULDC.64 UR4, c[0x0][0x288] ;  /* 0x0000a20000047ab9 */ /* 0x000fe20000000a00 */
[----:B------:R-:W-:Y:S01]  /*1e30*/  ISETP.GE.OR P1, PT, R40, c[0x0][0x1fc], !P1 ;  /* 0x00007f0028007a0c */ /* 0x000fe20004f26670 */
[----:B------:R-:W-:Y:S01]  /*1e40*/  UIMAD UR6, UR19, UR4, URZ ;  /* 0x00000004130672a4 */ /* 0x000fe2000f8e023f */
[----:B------:R-:W-:Y:S01]  /*1e50*/  LOP3.LUT R5, R7, 0xfffffff8, RZ, 0xc0, !PT ;  /* 0xfffffff807057812 */ /* 0x000fe200078ec0ff */
[----:B------:R-:W-:Y:S01]  /*1e60*/  IMAD.SHL.U32 R7, R10, 0x8, RZ ;  /* 0x000000080a077824 */ /* 0x000fe200078e00ff */
[----:B------:R-:W-:Y:S01]  /*1e70*/  UIMAD UR4, UR13, UR7, UR20 ;  /* 0x000000070d0472a4 */ /* 0x000fe2000f8e0214 */
[----:B------:R-:W-:Y:S01]  /*1e80*/  IMAD.IADD R3, R3, 0x1, R6 ;  /* 0x0000000103037824 */ /* 0x000fe200078e0206 */
[----:B------:R-:W-:Y:S01]  /*1e90*/  UIMAD UR7, UR13, UR5, UR6 ;  /* 0x000000050d0772a4 */ /* 0x000fe2000f8e0206 */
[----:B------:R-:W-:Y:S01]  /*1ea0*/  IMAD.IADD R4, R250, 0x1, -R5 ;  /* 0x00000001fa047824 */ /* 0x000fe200078e0a05 */
[----:B------:R-:W-:Y:S01]  /*1eb0*/  LEA.HI R5, R31, R32, RZ, 0x1 ;  /* 0x000000201f057211 */ /* 0x000fe200078f08ff */
[----:B------:R-:W-:Y:S01]  /*1ec0*/  IMAD.U32 R6, RZ, RZ, UR13 ;  /* 0x0000000dff067e24 */ /* 0x000fe2000f8e00ff */
[----:B------:R-:W-:Y:S01]  /*1ed0*/  LOP3.LUT R212, R7, 0x18, RZ, 0xc0, !PT ;  /* 0x0000001807d47812 */ /* 0x000fe200078ec0ff */
[----:B------:R-:W-:Y:S01]  /*1ee0*/  USHF.R.S32.HI UR6, URZ, 0x1f, UR10 ;  /* 0x0000001f3f067899 */ /* 0x000fe2000801140a */
[C---:B------:R-:W-:Y:S01]  /*1ef0*/  LOP3.LUT P2, RZ, R4.reuse, 0x4, RZ, 0xc0, !PT ;  /* 0x0000000404ff7812 */ /* 0x040fe2000784c0ff */
[----:B------:R-:W-:Y:S01]  /*1f00*/  IMAD.SHL.U32 R4, R4, 0x40, RZ ;  /* 0x0000004004047824 */ /* 0x000fe200078e00ff */
[----:B------:R-:W-:Y:S01]  /*1f10*/  LOP3.LUT R5, R5, 0xfffffffe, RZ, 0xc0, !PT ;  /* 0xfffffffe05057812 */ /* 0x000fe200078ec0ff */
[----:B------:R-:W-:Y:S01]  /*1f20*/  IMAD.WIDE.U32 R2, R6, c[0x0][0x180], R2 ;  /* 0x0000600006027a25 */ /* 0x000fe200078e0002 */
[----:B--2---:R-:W-:Y:S01]  /*1f30*/  IADD3 R15, R17, UR7, RZ ;  /* 0x00000007110f7c10 */ /* 0x004fe2000fffe0ff */
[----:B------:R-:W-:Y:S01]  /*1f40*/  UMOV UR7, 0x6 ;  /* 0x0000000600077882 */ /* 0x000fe20000000000 */
[----:B------:R-:W-:Y:S01]  /*1f50*/  LOP3.LUT R4, R4, 0x1c0, RZ, 0xc0, !PT ;  /* 0x000001c004047812 */ /* 0x000fe200078ec0ff */
[----:B------:R-:W-:Y:S01]  /*1f60*/  IMAD.IADD R30, R32, 0x1, -R5 ;  /* 0x00000001201e7824 */ /* 0x000fe200078e0a05 */
[----:B------:R-:W-:Y:S01]  /*1f70*/  IADD3 R3, R3, UR4, RZ ;  /* 0x0000000403037c10 */ /* 0x000fe2000fffe0ff */
[----:B------:R-:W-:Y:S01]  /*1f80*/  ULDC.64 UR4, c[0x0][0x178] ;  /* 0x00005e0000047ab9 */ /* 0x000fe20000000a00 */
[----:B------:R-:W-:Y:S01]  /*1f90*/  SHF.R.U32.HI R5, RZ, 0x3, R4 ;  /* 0x00000003ff057819 */ /* 0x000fe20000011604 */
[----:B------:R-:W-:Y:S01]  /*1fa0*/  IMAD.SHL.U32 R23, R30, 0x400, RZ ;  /* 0x000004001e177824 */ /* 0x000fe200078e00ff */
[----:B------:R-:W-:Y:S01]  /*1fb0*/  UIMAD UR20, UR6, UR4, URZ ;  /* 0x00000004061472a4 */ /* 0x000fe2000f8e023f */
[----:B------:R-:W-:Y:S01]  /*1fc0*/  IMAD.WIDE.U32 R34, R26, c[0x0][0x188], R2 ;  /* 0x000062001a227a25 */ /* 0x000fe200078e0002 */
[----:B------:R-:W-:Y:S01]  /*1fd0*/  LOP3.LUT R4, R5, R4, R212, 0x1e, !PT ;  /* 0x0000000405047212 */ /* 0x000fe200078e1ed4 */
[----:B------:R-:W-:Y:S01]  /*1fe0*/  UIMAD.WIDE.U32 UR22, UR10, UR4, URZ ;  /* 0x000000040a1672a5 */ /* 0x000fe2000f8e003f */
[----:B------:R-:W-:-:S04]  /*1ff0*/  DEPBAR.LE SB0, 0x1 ;  /* 0x000080400000791a */ /* 0x000fc80000000000 */
[----:B------:R-:W-:Y:S01]  /*2000*/  IMAD R5, R27, 0x2, R23 ;  /* 0x000000021b057824 */ /* 0x000fe200078e0217 */
[----:B------:R-:W-:Y:S01]  /*2010*/  UIMAD UR20, UR10, UR5, UR20 ;  /* 0x000000050a1472a4 */ /* 0x000fe2000f8e0214 */
[----:B------:R-:W-:Y:S01]  /*2020*/  IMAD.U32 R2, RZ, RZ, UR22 ;  /* 0x00000016ff027e24 */ /* 0x000fe2000f8e00ff */
[----:B------:R-:W-:Y:S01]  /*2030*/  STL.64 [R1+0x30], R34 ;  /* 0x0000302201007387 */ /* 0x000fe20000100a00 */
[----:B------:R-:W-:Y:S01]  /*2040*/  IMAD.IADD R4, R5, 0x1, R4 ;  /* 0x0000000105047824 */ /* 0x000fe200078e0204 */
[----:B------:R-:W-:Y:S01]  /*2050*/  UIADD3 UR20, UR23, UR20, URZ ;  /* 0x0000001417147290 */ /* 0x000fe2000fffe03f */
[----:B------:R-:W-:Y:S01]  /*2060*/  IMAD.U32 R3, RZ, RZ, UR23 ;  /* 0x00000017ff037e24 */ /* 0x000fe2000f8e00ff */
[----:B------:R-:W-:Y:S01]  /*2070*/  ULDC.64 UR4, c[0x0][0x238] ;  /* 0x00008e0000047ab9 */ /* 0x000fe20000000a00 */
[----:B------:R-:W-:Y:S01]  /*2080*/  IMAD.SHL.U32 R227, R4, 0x2, RZ ;  /* 0x0000000204e37824 */ /* 0x000fe200078e00ff */
[----:B------:R-:W-:Y:S01]  /*2090*/  UIMAD UR4, UR19, UR4, URZ ;  /* 0x00000004130472a4 */ /* 0x000fe2000f8e023f */
[----:B------:R-:W-:Y:S01]  /*20a0*/  IMAD.MOV.U32 R14, RZ, RZ, R16 ;  /* 0x000000ffff0e7224 */ /* 0x000fe200078e0010 */
[----:B------:R-:W-:Y:S01]  /*20b0*/  CS2R R52, SRZ ;  /* 0x0000000000347805 */ /* 0x000fe2000001ff00 */
[----:B------:R-:W-:Y:S01]  /*20c0*/  IMAD.U32 R3, RZ, RZ, UR20 ;  /* 0x00000014ff037e24 */ /* 0x000fe2000f8e00ff */
[C---:B------:R-:W-:Y:S01]  /*20d0*/  IADD3 R4, R227.reuse, 0xf480, RZ ;  /* 0x0000f480e3047810 */ /* 0x040fe20007ffe0ff */
[----:B------:R-:W-:Y:S01]  /*20e0*/  UIMAD UR4, UR13, UR5, UR4 ;  /* 0x000000050d0472a4 */ /* 0x000fe2000f8e0204 */
[----:B------:R-:W-:Y:S01]  /*20f0*/  IADD3 R228, R227, 0xf4c0, RZ ;  /* 0x0000f4c0e3e47810 */ /* 0x000fe20007ffe0ff */
[----:B------:R-:W-:Y:S01]  /*2100*/  IMAD.WIDE.U32 R20, R26, c[0x0][0x278], R20 ;  /* 0x00009e001a147a25 */ /* 0x000fe200078e0014 */
[----:B------:R-:W-:Y:S01]  /*2110*/  @P2 IADD3 R228, R4, -0x40, RZ ;  /* 0xffffffc004e42810 */ /* 0x000fe20007ffe0ff */
[----:B------:R-:W-:Y:S01]  /*2120*/  CS2R R50, SRZ ;  /* 0x0000000000327805 */ /* 0x000fe2000001ff00 */
[----:B------:R-:W-:Y:S01]  /*2130*/  BAR.SYNC.DEFER_BLOCKING 0x0 ;  /* 0x0000000000007b1d */ /* 0x000fe20000010000 */
[----:B------:R-:W-:Y:S01]  /*2140*/  IMAD R4, R26, c[0x0][0x18c], R0 ;  /* 0x000063001a047a24 */ /* 0x000fe200078e0200 */
[----:B------:R-:W-:Y:S01]  /*2150*/  LEA R19, P2, R2, R34, 0x6 ;  /* 0x0000002202137211 */ /* 0x000fe200078430ff */
[----:B------:R-:W-:Y:S01]  /*2160*/  IMAD R0, R24, c[0x0][0x208], RZ ;  /* 0x0000820018007a24 */ /* 0x000fe200078e02ff */
[----:B------:R-:W-:Y:S01]  /*2170*/  IADD3 R13, R13, UR4, RZ ;  /* 0x000000040d0d7c10 */ /* 0x000fe2000fffe0ff */
[----:B------:R-:W-:Y:S01]  /*2180*/  IMAD.IADD R11, R35, 0x1, R4 ;  /* 0x00000001230b7824 */ /* 0x000fe200078e0204 */
[----:B------:R-:W-:Y:S01]  /*2190*/  ULDC.64 UR4, c[0x0][0x210] ;  /* 0x0000840000047ab9 */ /* 0x000fe20000000a00 */
[C---:B------:R-:W-:Y:S01]  /*21a0*/  IMAD R0, R22.reuse, c[0x0][0x20c], R0 ;  /* 0x0000830016007a24 */ /* 0x040fe200078e0200 */
[----:B------:R-:W-:Y:S01]  /*21b0*/  UIMAD UR4, UR19, UR4, URZ ;  /* 0x00000004130472a4 */ /* 0x000fe2000f8e023f */
[----:B------:R-:W-:Y:S01]  /*21c0*/  IMAD.WIDE.U32 R4, R22, c[0x0][0x208], R8 ;  /* 0x0000820016047a25 */ /* 0x000fe200078e0008 */
[----:B------:R-:W-:Y:S01]  /*21d0*/  LEA.HI.X R24, R2, R11, R3, 0x6, P2 ;  /* 0x0000000b02187211 */ /* 0x000fe200010f3403 */
[----:B------:R1:W-:Y:S01]  /*21e0*/  STL [R1+0x4c], R11 ;  /* 0x00004c0b01007387 */ /* 0x0003e20000100800 */
[----:B------:R-:W-:Y:S01]  /*21f0*/  LOP3.LUT R9, R39, 0xfffffff8, RZ, 0xc0, !PT ;  /* 0xfffffff827097812 */ /* 0x000fe200078ec0ff */
[----:B------:R-:W-:Y:S01]  /*2200*/  IMAD.IADD R3, R5, 0x1, R0 ;  /* 0x0000000105037824 */ /* 0x000fe200078e0200 */
[----:B------:R-:W-:Y:S01]  /*2210*/  UIMAD UR4, UR13, UR5, UR4 ;  /* 0x000000050d0472a4 */ /* 0x000fe2000f8e0204 */
[----:B------:R-:W-:Y:S01]  /*2220*/  IMAD.U32 R0, RZ, RZ, UR13 ;  /* 0x0000000dff007e24 */ /* 0x000fe2000f8e00ff */
[----:B------:R-:W-:Y:S01]  /*2230*/  ISETP.GE.AND P2, PT, R25, c[0x0][0x16c], PT ;  /* 0x00005b0019007a0c */ /* 0x000fe20003f46270 */
[----:B------:R-:W-:Y:S01]  /*2240*/  IMAD.MOV.U32 R2, RZ, RZ, R4 ;  /* 0x000000ffff027224 */ /* 0x000fe200078e0004 */
[----:B------:R-:W-:Y:S01]  /*2250*/  CS2R R48, SRZ ;  /* 0x0000000000307805 */ /* 0x000fe2000001ff00 */
[----:B------:R-:W-:Y:S01]  /*2260*/  IMAD.IADD R9, R132, 0x1, -R9 ;  /* 0x0000000184097824 */ /* 0x000fe200078e0a09 */
[----:B------:R-:W-:Y:S01]  /*2270*/  SEL R37, RZ, 0xffffffff, P2 ;  /* 0xffffffffff257807 */ /* 0x000fe20001000000 */
[----:B------:R-:W-:Y:S01]  /*2280*/  IMAD.WIDE.U32 R4, R0, c[0x0][0x210], R2 ;  /* 0x0000840000047a25 */ /* 0x000fe200078e0002 */
[----:B------:R-:W-:Y:S01]  /*2290*/  LOP3.LUT R0, R29, 0xfffffff0, RZ, 0xc0, !PT ;  /* 0xfffffff01d007812 */ /* 0x000fe200078ec0ff */
[----:B------:R-:W-:Y:S01]  /*22a0*/  CS2R R46, SRZ ;  /* 0x00000000002e7805 */ /* 0x000fe2000001ff00 */
[----:B------:R-:W-:Y:S01]  /*22b0*/  SHF.R.S32.HI R2, RZ, 0x1f, R10 ;  /* 0x0000001fff027819 */ /* 0x000fe2000001140a */
[----:B------:R-:W-:Y:S01]  /*22c0*/  IMAD.WIDE.U32 R14, R26, c[0x0][0x290], R14 ;  /* 0x0000a4001a0e7a25 */ /* 0x000fe200078e000e */
[----:B------:R-:W-:-:S02]  /*22d0*/  LEA.HI R16, R9, R9, RZ, 0x1 ;  /* 0x0000000909107211 */ /* 0x000fc400078f08ff */
[----:B------:R-:W-:Y:S01]  /*22e0*/  LEA.HI R2, R2, R10, RZ, 0x2 ;  /* 0x0000000a02027211 */ /* 0x000fe200078f10ff */
[----:B------:R-:W-:Y:S01]  /*22f0*/  IMAD.IADD R0, R132, 0x1, -R0 ;  /* 0x0000000184007824 */ /* 0x000fe200078e0a00 */
[----:B------:R-:W-:Y:S01]  /*2300*/  LOP3.LUT R6, R16, 0x7fffffe, RZ, 0xc0, !PT ;  /* 0x07fffffe10067812 */ /* 0x000fe200078ec0ff */
[----:B------:R-:W-:Y:S01]  /*2310*/  IMAD.WIDE.U32 R12, R26, c[0x0][0x240], R12 ;  /* 0x000090001a0c7a25 */ /* 0x000fe200078e000c */
[----:B------:R-:W-:Y:S02]  /*2320*/  LOP3.LUT R3, R2, 0x1ffffffc, RZ, 0xc0, !PT ;  /* 0x1ffffffc02037812 */ /* 0x000fe400078ec0ff */
[----:B------:R-:W-:Y:S02]  /*2330*/  SHF.R.S32.HI R7, RZ, 0x1f, R0 ;  /* 0x0000001fff077819 */ /* 0x000fe40000011400 */
[-C--:B-1----:R-:W-:Y:S01]  /*2340*/  LEA.HI R11, R0, R0.reuse, RZ, 0x1 ;  /* 0x00000000000b7211 */ /* 0x082fe200078f08ff */
[----:B------:R-:W-:Y:S01]  /*2350*/  IMAD.IADD R33, R10, 0x1, -R3 ;  /* 0x000000010a217824 */ /* 0x000fe200078e0a03 */
[----:B------:R-:W-:Y:S01]  /*2360*/  LEA.HI R2, R7, R0, RZ, 0x3 ;  /* 0x0000000007027211 */ /* 0x000fe200078f18ff */
[----:B------:R-:W-:Y:S01]  /*2370*/  IMAD.IADD R7, R9, 0x1, -R6 ;  /* 0x0000000109077824 */ /* 0x000fe200078e0a06 */
[----:B------:R-:W-:Y:S01]  /*2380*/  LOP3.LUT R6, R11, 0x7fffffe, RZ, 0xc0, !PT ;  /* 0x07fffffe0b067812 */ /* 0x000fe200078ec0ff */
[----:B------:R-:W-:Y:S01]  /*2390*/  IMAD R3, R28, 0x4, R10 ;  /* 0x000000041c037824 */ /* 0x000fe200078e020a */
[----:B------:R-:W-:-:S02]  /*23a0*/  LOP3.LUT R8, R2, 0xfffffff8, RZ, 0xc0, !PT ;  /* 0xfffffff802087812 */ /* 0x000fc400078ec0ff */
[----:B------:R-:W-:Y:S01]  /*23b0*/  SHF.R.S32.HI R2, RZ, 0x3, R2 ;  /* 0x00000003ff027819 */ /* 0x000fe20000011402 */
[C---:B------:R-:W-:Y:S01]  /*23c0*/  IMAD.IADD R6, R0.reuse, 0x1, -R6 ;  /* 0x0000000100067824 */ /* 0x040fe200078e0a06 */
[----:B------:R-:W-:Y:S01]  /*23d0*/  SEL R29, RZ, 0x2, P2 ;  /* 0x00000002ff1d7807 */ /* 0x000fe20001000000 */
[----:B------:R-:W-:Y:S01]  /*23e0*/  IMAD R27, R3, 0x8, R7 ;  /* 0x00000008031b7824 */ /* 0x000fe200078e0207 */
[----:B------:R-:W-:Y:S01]  /*23f0*/  IADD3 R3, R5, UR4, RZ ;  /* 0x0000000405037c10 */ /* 0x000fe2000fffe0ff */
[----:B------:R-:W-:Y:S01]  /*2400*/  IMAD.IADD R17, R0, 0x1, -R8 ;  /* 0x0000000100117824 */ /* 0x000fe200078e0a08 */
[----:B------:R-:W-:Y:S01]  /*2410*/  LOP3.LUT R5, R31, 0xffffffe0, RZ, 0xc0, !PT ;  /* 0xffffffe01f057812 */ /* 0x000fe200078ec0ff */
[C---:B------:R-:W-:Y:S01]  /*2420*/  IMAD R34, R2.reuse, 0x8, R6 ;  /* 0x0000000802227824 */ /* 0x040fe200078e0206 */
[----:B------:R-:W-:Y:S01]  /*2430*/  ULDC.64 UR4, c[0x0][0x208] ;  /* 0x0000820000047ab9 */ /* 0x000fe20000000a00 */
[----:B------:R-:W-:Y:S01]  /*2440*/  IMAD R35, R2, 0x200, R23 ;  /* 0x0000020002237824 */ /* 0x000fe200078e0217 */
[----:B------:R-:W-:Y:S01]  /*2450*/  USHF.L.U32 UR19, UR4, 0x6, URZ ;  /* 0x0000000604137899 */ /* 0x000fe2000800063f */
[----:B------:R-:W-:Y:S01]  /*2460*/  IMAD R0, R18, c[0x0][0x218], RZ ;  /* 0x0000860012007a24 */ /* 0x000fe200078e02ff */
[----:B------:R-:W-:Y:S01]  /*2470*/  USHF.L.U64.HI UR4, UR4, UR7, UR5 ;  /* 0x0000000704047299 */ /* 0x000fe20008010205 */
[----:B------:R-:W-:Y:S01]  /*2480*/  IMAD.MOV.U32 R2, RZ, RZ, R4 ;  /* 0x000000ffff027224 */ /* 0x000fe200078e0004 */
[----:B------:R-:W-:Y:S01]  /*2490*/  ISETP.GT.AND P2, PT, R132, 0xf, PT ;  /* 0x0000000f8400780c */ /* 0x000fe20003f44270 */
[C---:B------:R-:W-:Y:S01]  /*24a0*/  IMAD R4, R26.reuse, c[0x0][0x21c], R0 ;  /* 0x000087001a047a24 */ /* 0x040fe200078e0200 */
[----:B------:R-:W-:Y:S01]  /*24b0*/  UIMAD UR4, UR4, UR10, URZ ;  /* 0x0000000a040472a4 */ /* 0x000fe2000f8e023f */
[----:B------:R-:W-:Y:S01]  /*24c0*/  IMAD.WIDE.U32 R44, R26, c[0x0][0x218], R2 ;  /* 0x000086001a2c7a25 */ /* 0x000fe200078e0002 */
[----:B------:R-:W-:Y:S01]  /*24d0*/  SEL R10, RZ, 0x4, P0 ;  /* 0x00000004ff0a7807 */ /* 0x000fe20000000000 */
[----:B------:R-:W-:Y:S01]  /*24e0*/  UMOV UR5, 0x1 ;  /* 0x0000000100057882 */ /* 0x000fe20000000000 */
[----:B------:R-:W-:Y:S01]  /*24f0*/  LEA R22, P0, R19, c[0x0][0x160], 0x1 ;  /* 0x0000580013167a11 */ /* 0x000fe200078008ff */
[----:B------:R-:W-:Y:S01]  /*2500*/  IMAD.IADD R0, R132, 0x1, -R5 ;  /* 0x0000000184007824 */ /* 0x000fe200078e0a05 */
[----:B------:R-:W-:Y:S01]  /*2510*/  UIMAD UR4, UR6, UR19, UR4 ;  /* 0x00000013060472a4 */ /* 0x000fe2000f8e0204 */
[----:B------:R-:W-:Y:S01]  /*2520*/  IMAD.IADD R43, R45, 0x1, R4 ;  /* 0x000000012d2b7824 */ /* 0x000fe200078e0204 */
[----:B------:R-:W-:Y:S01]  /*2530*/  LEA.HI.X R23, R19, c[0x0][0x164], R24, 0x1, P0 ;  /* 0x0000590013177a11 */ /* 0x000fe200000f0c18 */
[----:B------:R-:W-:Y:S01]  /*2540*/  IMAD.U32 R2, RZ, RZ, UR19 ;  /* 0x00000013ff027e24 */ /* 0x000fe2000f8e00ff */
[----:B------:R-:W-:Y:S01]  /*2550*/  SHF.R.S32.HI R4, RZ, 0x1f, R0 ;  /* 0x0000001fff047819 */ /* 0x000fe20000011400 */
[----:B------:R-:W-:Y:S01]  /*2560*/  IMAD.MOV.U32 R42, RZ, RZ, R44 ;  /* 0x000000ffff2a7224 */ /* 0x000fe200078e002c */
[----:B------:R1:W-:Y:S01]  /*2570*/  STL.64 [R1+0x28], R44 ;  /* 0x0000282c01007387 */ /* 0x0003e20000100a00 */
[----:B------:R-:W-:-:S02]  /*2580*/  SHF.R.S32.HI R7, RZ, 0x1, R11 ;  /* 0x00000001ff077819 */ /* 0x000fc4000001140b */
[----:B------:R-:W-:Y:S01]  /*2590*/  LEA.HI R249, R4, R0, RZ, 0x2 ;  /* 0x0000000004f97211 */ /* 0x000fe200078f10ff */
[----:B------:R-:W-:Y:S01]  /*25a0*/  IMAD.WIDE.U32 R2, R2, UR10, R42 ;  /* 0x0000000a02027c25 */ /* 0x000fe2000f8e002a */
[----:B------:R2:W-:Y:S02]  /*25b0*/  STL.64 [R1+0x10], R42 ;  /* 0x0000102a01007387 */ /* 0x0005e40000100a00 */
[----:B------:R-:W-:Y:S01]  /*25c0*/  LOP3.LUT R5, R249, 0x7ffffffc, RZ, 0xc0, !PT ;  /* 0x7ffffffcf9057812 */ /* 0x000fe200078ec0ff */
[----:B------:R-:W-:Y:S01]  /*25d0*/  IMAD R4, R18, c[0x0][0x278], RZ ;  /* 0x00009e0012047a24 */ /* 0x000fe200078e02ff */
[----:B------:R-:W-:Y:S01]  /*25e0*/  IADD3 R3, R3, UR4, RZ ;  /* 0x0000000403037c10 */ /* 0x000fe2000fffe0ff */
[----:B------:R-:W-:Y:S01]  /*25f0*/  USHF.R.S32.HI UR4, URZ, 0x1f, UR15 ;  /* 0x0000001f3f047899 */ /* 0x000fe2000801140f */
[----:B------:R-:W-:Y:S01]  /*2600*/  LEA R24, P0, R2, c[0x0][0x1f0], 0x1 ;  /* 0x00007c0002187a11 */ /* 0x000fe200078008ff */
[----:B------:R-:W-:Y:S01]  /*2610*/  IMAD R4, R26, c[0x0][0x27c], R4 ;  /* 0x00009f001a047a24 */ /* 0x000fe200078e0204 */
[----:B------:R3:W-:Y:S01]  /*2620*/  STL.64 [R1+0x20], R20 ;  /* 0x0000201401007387 */ /* 0x0007e20000100a00 */
[----:B------:R-:W-:Y:S01]  /*2630*/  IMAD.IADD R31, R0, 0x1, -R5 ;  /* 0x00000001001f7824 */ /* 0x000fe200078e0a05 */
[----:B------:R-:W-:Y:S01]  /*2640*/  LEA.HI.X R25, R2, c[0x0][0x1f4], R3, 0x1, P0 ;  /* 0x00007d0002197a11 */ /* 0x000fe200000f0c03 */
[----:B------:R-:W-:Y:S01]  /*2650*/  IMAD R0, R18, c[0x0][0x240], RZ ;  /* 0x0000900012007a24 */ /* 0x000fe200078e02ff */
[----:B------:R-:W-:Y:S01]  /*2660*/  @!P2 IADD3 R2, P0, R20, UR15, RZ ;  /* 0x0000000f1402ac10 */ /* 0x000fe2000ff1e0ff */
[----:B------:R-:W-:Y:S01]  /*2670*/  IMAD.IADD R6, R21, 0x1, R4 ;  /* 0x0000000115067824 */ /* 0x000fe200078e0204 */
[----:B------:R-:W-:Y:S01]  /*2680*/  LEA.HI R5, R36, R132, RZ, 0x7 ;  /* 0x0000008424057211 */ /* 0x000fe200078f38ff */
[----:B------:R-:W-:Y:S01]  /*2690*/  IMAD R3, R18, c[0x0][0x290], RZ ;  /* 0x0000a40012037a24 */ /* 0x000fe200078e02ff */
[----:B------:R-:W-:Y:S01]  /*26a0*/  SHF.R.S32.HI R249, RZ, 0x2, R249 ;  /* 0x00000002fff97819 */ /* 0x000fe200000114f9 */
[----:B------:R-:W-:Y:S01]  /*26b0*/  IMAD.SHL.U32 R4, R9, 0x40, RZ ;  /* 0x0000004009047824 */ /* 0x000fe200078e00ff */
[----:B------:R-:W-:Y:S01]  /*26c0*/  SHF.R.U32.HI R9, RZ, 0x4, R5 ;  /* 0x00000004ff097819 */ /* 0x000fe20000011605 */
[----:B------:R4:W-:Y:S01]  /*26d0*/  STL [R1+0x3c], R6 ;  /* 0x00003c0601007387 */ /* 0x0009e20000100800 */
[----:B------:R-:W-:-:S02]  /*26e0*/  IMAD R31, R33, 0x4, R31 ;  /* 0x00000004211f7824 */ /* 0x000fc400078e021f */
[----:B------:R-:W-:Y:S01]  /*26f0*/  IMAD R249, R30, 0x10, R249 ;  /* 0x000000101ef97824 */ /* 0x000fe200078e02f9 */
[----:B------:R-:W-:Y:S01]  /*2700*/  STL.64 [R1+0x18], R14 ;  /* 0x0000180e01007387 */ /* 0x000fe20000100a00 */
[----:B-1----:R-:W-:-:S03]  /*2710*/  CS2R R44, SRZ ;  /* 0x00000000002c7805 */ /* 0x002fc6000001ff00 */
[----:B------:R-:W-:Y:S01]  /*2720*/  STL.64 [R1+0x40], R12 ;  /* 0x0000400c01007387 */ /* 0x000fe20000100a00 */
[----:B--2---:R-:W-:Y:S01]  /*2730*/  CS2R R42, SRZ ;  /* 0x00000000002a7805 */ /* 0x004fe2000001ff00 */
[----:B---3--:R-:W-:Y:S01]  /*2740*/  IMAD R21, R26, c[0x0][0x244], R0 ;  /* 0x000091001a157a24 */ /* 0x008fe200078e0200 */
[----:B------:R-:W-:Y:S01]  /*2750*/  @!P2 IADD3.X R0, R6, UR4, RZ, P0, !PT ;  /* 0x000000040600ac10 */ /* 0x000fe200087fe4ff */
[----:B------:R-:W-:Y:S01]  /*2760*/  IMAD R20, R26, c[0x0][0x294], R3 ;  /* 0x0000a5001a147a24 */ /* 0x000fe200078e0203 */
[----:B------:R-:W-:Y:S01]  /*2770*/  @!P2 LEA R18, P0, R2, c[0x0][0x258], 0x2 ;  /* 0x000096000212aa11 */ /* 0x000fe200078010ff */
[----:B------:R-:W-:Y:S02]  /*2780*/  IMAD.SHL.U32 R3, R32, 0x10, RZ ;  /* 0x0000001020037824 */ /* 0x000fe400078e00ff */
[----:B------:R-:W-:Y:S01]  /*2790*/  IMAD.IADD R20, R15, 0x1, R20 ;  /* 0x000000010f147824 */ /* 0x000fe200078e0214 */
[----:B------:R-:W-:Y:S02]  /*27a0*/  @!P2 LEA.HI.X R19, R2, c[0x0][0x25c], R0, 0x2, P0 ;  /* 0x000097000213aa11 */ /* 0x000fe400000f1400 */
[----:B------:R-:W-:Y:S01]  /*27b0*/  SHF.R.S32.HI R2, RZ, 0x1, R16 ;  /* 0x00000001ff027819 */ /* 0x000fe20000011410 */
[----:B----4-:R-:W-:Y:S01]  /*27c0*/  IMAD.SHL.U32 R6, R28, 0x10, RZ ;  /* 0x000000101c067824 */ /* 0x010fe200078e00ff */
[----:B------:R-:W-:Y:S01]  /*27d0*/  LOP3.LUT R0, R4, 0x1c0, RZ, 0xc0, !PT ;  /* 0x000001c004007812 */ /* 0x000fe200078ec0ff */
[----:B------:R-:W-:Y:S01]  /*27e0*/  STL [R1+0x38], R20 ;  /* 0x0000381401007387 */ /* 0x000fe20000100800 */
[C---:B------:R-:W-:Y:S01]  /*27f0*/  LOP3.LUT P0, RZ, R2.reuse, 0x2, RZ, 0xc0, !PT ;  /* 0x0000000202ff7812 */ /* 0x040fe2000780c0ff */
[----:B------:R-:W-:Y:S01]  /*2800*/  IMAD.SHL.U32 R2, R2, 0x40, RZ ;  /* 0x0000004002027824 */ /* 0x000fe200078e00ff */
[----:B------:R-:W-:-:S02]  /*2810*/  SHF.R.S32.HI R4, RZ, 0x1f, R11 ;  /* 0x0000001fff047819 */ /* 0x000fc4000001140b */
[----:B------:R-:W-:Y:S02]  /*2820*/  LOP3.LUT R5, R0, 0x30, R3, 0xf8, !PT ;  /* 0x0000003000057812 */ /* 0x000fe400078ef803 */
[----:B------:R-:W-:Y:S02]  /*2830*/  SHF.R.U32.HI R8, RZ, 0x3, R0 ;  /* 0x00000003ff087819 */ /* 0x000fe40000011600 */
[----:B------:R-:W-:Y:S02]  /*2840*/  LEA.HI R3, R4, R7, RZ, 0x2 ;  /* 0x0000000704037211 */ /* 0x000fe400078f10ff */
[----:B------:R-:W-:Y:S02]  /*2850*/  LOP3.LUT R0, R2, 0xc0, RZ, 0xc0, !PT ;  /* 0x000000c002007812 */ /* 0x000fe400078ec0ff */
[----:B------:R-:W-:Y:S02]  /*2860*/  LOP3.LUT R4, R3, 0xfffffffc, RZ, 0xc0, !PT ;  /* 0xfffffffc03047812 */ /* 0x000fe400078ec0ff */
[----:B------:R-:W-:-:S02]  /*2870*/  LOP3.LUT R3, R0, 0x8, R39, 0xf8, !PT ;  /* 0x0000000800037812 */ /* 0x000fc400078ef827 */
[----:B------:R-:W-:Y:S01]  /*2880*/  SHF.R.U32.HI R2, RZ, 0x3, R0 ;  /* 0x00000003ff027819 */ /* 0x000fe20000011600 */
[----:B------:R-:W-:Y:S01]  /*2890*/  IMAD.IADD R4, R7, 0x1, -R4 ;  /* 0x0000000107047824 */ /* 0x000fe200078e0a04 */
[----:B------:R-:W-:Y:S02]  /*28a0*/  LOP3.LUT R0, R6, 0x10, RZ, 0xc0, !PT ;  /* 0x0000001006007812 */ /* 0x000fe400078ec0ff */
[----:B------:R-:W-:Y:S02]  /*28b0*/  LOP3.LUT R2, R3, R2, RZ, 0x3c, !PT ;  /* 0x0000000203027212 */ /* 0x000fe400078e3cff */
[----:B------:R-:W-:Y:S01]  /*28c0*/  LOP3.LUT R7, R0, 0x8, R9, 0xf8, !PT ;  /* 0x0000000800077812 */ /* 0x000fe200078ef809 */
[----:B------:R-:W-:Y:S01]  /*28d0*/  IMAD.SHL.U32 R9, R37, 0x2, RZ ;  /* 0x0000000225097824 */ /* 0x000fe200078e00ff */
[----:B------:R-:W-:Y:S01]  /*28e0*/  SEL R0, R222, 0xffffffe0, !P0 ;  /* 0xffffffe0de007807 */ /* 0x000fe20004000000 */
[----:B------:R-:W-:Y:S01]  /*28f0*/  IMAD.U32 R2, R27, 0x20, R2 ;  /* 0x000000201b027824 */ /* 0x000fe200078e0002 */
[----:B------:R-:W-:Y:S01]  /*2900*/  LOP3.LUT R5, R5, 0x8, R39, 0xf8, !PT ;  /* 0x0000000805057812 */ /* 0x000fe200078ef827 */
[----:B------:R-:W-:Y:S01]  /*2910*/  CS2R R36, SRZ ;  /* 0x0000000000247805 */ /* 0x000fe2000001ff00 */
[----:B------:R-:W-:Y:S01]  /*2920*/  IADD3 R3, R10, R29, R38 ;  /* 0x0000001d0a037210 */ /* 0x000fe20007ffe026 */
[----:B------:R-:W-:Y:S01]  /*2930*/  IMAD.SHL.U32 R214, R2, 0x2, RZ ;  /* 0x0000000202d67824 */ /* 0x000fe200078e00ff */
[----:B------:R-:W-:-:S02]  /*2940*/  LOP3.LUT R5, R5, R8, RZ, 0x3c, !PT ;  /* 0x0000000805057212 */ /* 0x000fc400078e3cff */
[----:B------:R-:W-:Y:S01]  /*2950*/  SEL R8, RZ, 0x1, P6 ;  /* 0x00000001ff087807 */ /* 0x000fe20003000000 */
[----:B------:R-:W-:Y:S01]  /*2960*/  IMAD.IADD R215, R214, 0x1, R0 ;  /* 0x00000001d6d77824 */ /* 0x000fe200078e0200 */
[----:B------:R-:W1:Y:S01]  /*2970*/  LDSM.16.M88.4 R164, [R214+0x6080] ;  /* 0x00608000d6a4783b */ /* 0x000e620000000200 */
[C---:B------:R-:W-:Y:S01]  /*2980*/  LOP3.LUT P6, RZ, R3.reuse, 0x1, RZ, 0xc0, !PT ;  /* 0x0000000103ff7812 */ /* 0x040fe200078cc0ff */
[----:B------:R-:W-:Y:S01]  /*2990*/  IMAD R213, R28, 0x200, R5 ;  /* 0x000002001cd57824 */ /* 0x000fe200078e0205 */
[----:B------:R-:W-:Y:S01]  /*29a0*/  SEL R6, RZ, 0xffffffff, P5 ;  /* 0xffffffffff067807 */ /* 0x000fe20002800000 */
[----:B------:R-:W2:Y:S01]  /*29b0*/  LDSM.16.M88.4 R168, [R214+0x7080] ;  /* 0x00708000d6a8783b */ /* 0x000ea20000000200 */
[----:B------:R-:W-:Y:S01]  /*29c0*/  ISETP.GE.OR P6, PT, R250, UR18, !P6 ;  /* 0x00000012fa007c0c */ /* 0x000fe2000f7c6670 */
[----:B------:R-:W-:Y:S01]  /*29d0*/  IMAD.SHL.U32 R5, R4, 0x40, RZ ;  /* 0x0000004004057824 */ /* 0x000fe200078e00ff */
[----:B------:R-:W-:Y:S01]  /*29e0*/  LOP3.LUT P5, RZ, R3, 0x4, RZ, 0xc0, !PT ;  /* 0x0000000403ff7812 */ /* 0x000fe200078ac0ff */
[----:B------:R-:W3:Y:S01]  /*29f0*/  LDSM.16.M88.4 R172, [R215+0x6080] ;  /* 0x00608000d7ac783b */ /* 0x000ee20000000200 */
[----:B------:R-:W-:Y:S01]  /*2a00*/  IMAD.SHL.U32 R6, R6, 0x2, RZ ;  /* 0x0000000206067824 */ /* 0x000fe200078e00ff */
[----:B------:R-:W-:Y:S01]  /*2a10*/  ISETP.GE.AND P0, PT, R40, c[0x0][0x1fc], PT ;  /* 0x00007f0028007a0c */ /* 0x000fe20003f06270 */
[----:B------:R-:W-:Y:S01]  /*2a20*/  IMAD.SHL.U32 R213, R213, 0x2, RZ ;  /* 0x00000002d5d57824 */ /* 0x000fe200078e00ff */
[----:B------:R-:W4:Y:S01]  /*2a30*/  LDSM.16.M88.4 R176, [R215+0x7080] ;  /* 0x00708000d7b0783b */ /* 0x000f220000000200 */
[----:B------:R-:W-:Y:S01]  /*2a40*/  ISETP.GE.OR P5, PT, R250, UR18, !P5 ;  /* 0x00000012fa007c0c */ /* 0x000fe2000efa6670 */
[----:B------:R-:W-:Y:S01]  /*2a50*/  CS2R R40, SRZ ;  /* 0x0000000000287805 */ /* 0x000fe2000001ff00 */
[----:B------:R-:W-:Y:S01]  /*2a60*/  SEL R2, RZ, 0x4, P0 ;  /* 0x00000004ff027807 */ /* 0x000fe20000000000 */
[----:B------:R-:W1:Y:S01]  /*2a70*/  LDSM.16.M88.4 R180, [R214+0x8080] ;  /* 0x00808000d6b4783b */ /* 0x000e620000000200 */
[----:B------:R-:W-:-:S02]  /*2a80*/  LOP3.LUT R6, R6, 0x2, R8, 0xe2, !PT ;  /* 0x0000000206067812 */ /* 0x000fc400078ee208 */
[----:B------:R-:W-:Y:S01]  /*2a90*/  IADD3 R0, P0, R14, UR15, RZ ;  /* 0x0000000f0e007c10 */ /* 0x000fe2000ff1e0ff */
[----:B------:R-:W1:Y:S01]  /*2aa0*/  LDSM.16.M88.4 R184, [R214+0x9080] ;  /* 0x00908000d6b8783b */ /* 0x000e620000000200 */
[----:B------:R-:W-:Y:S01]  /*2ab0*/  LOP3.LUT R6, R6, R2, RZ, 0xfc, !PT ;  /* 0x0000000206067212 */ /* 0x000fe200078efcff */
[----:B------:R-:W-:Y:S01]  /*2ac0*/  @!P2 IMAD.SHL.U32 R2, R132, 0x10, RZ ;  /* 0x000000108402a824 */ /* 0x000fe200078e00ff */
[----:B------:R-:W-:Y:S01]  /*2ad0*/  LOP3.LUT R9, R9, 0x2, R38, 0xe2, !PT ;  /* 0x0000000209097812 */ /* 0x000fe200078ee226 */
[----:B------:R-:W1:Y:S01]  /*2ae0*/  LDSM.16.M88.4 R188, [R215+0x8080] ;  /* 0x00808000d7bc783b */ /* 0x000e620000000200 */
[----:B------:R-:W-:Y:S01]  /*2af0*/  LOP3.LUT R5, R5, 0xc0, RZ, 0xc0, !PT ;  /* 0x000000c005057812 */ /* 0x000fe200078ec0ff */
[----:B------:R-:W-:Y:S02]  /*2b00*/  CS2R R38, SRZ ;  /* 0x0000000000267805 */ /* 0x000fe4000001ff00 */
[----:B------:R-:W1:Y:S04]  /*2b10*/  LDSM.16.M88.4 R192, [R215+0x9080] ;  /* 0x00908000d7c0783b */ /* 0x000e680000000200 */
[----:B------:R-:W1:Y:S04]  /*2b20*/  LDSM.16.M88.4 R196, [R214+0xa080] ;  /* 0x00a08000d6c4783b */ /* 0x000e680000000200 */
[----:B------:R-:W1:Y:S04]  /*2b30*/  LDSM.16.M88.4 R200, [R214+0xb080] ;  /* 0x00b08000d6c8783b */ /* 0x000e680000000200 */
[----:B------:R-:W1:Y:S04]  /*2b40*/  LDSM.16.M88.4 R204, [R215+0xa080] ;  /* 0x00a08000d7cc783b */ /* 0x000e680000000200 */
[----:B------:R-:W1:Y:S04]  /*2b50*/  LDSM.16.M88.4 R208, [R215+0xb080] ;  /* 0x00b08000d7d0783b */ /* 0x000e680000000200 */
[----:B------:R-:W-:Y:S06]  /*2b60*/  BAR.SYNC.DEFER_BLOCKING 0x0 ;  /* 0x0000000000007b1d */ /* 0x000fec0000010000 */
[----:B------:R5:W-:Y:S04]  /*2b70*/  STL [R1+0x4], R9 ;  /* 0x0000040901007387 */ /* 0x000be80000100800 */
[----:B------:R1:W-:Y:S04]  /*2b80*/  STL [R1], R6 ;  /* 0x0000000601007387 */ /* 0x0003e80000100800 */
[----:B------:R-:W-:Y:S01]  /*2b90*/  @!PT LDS RZ, [RZ] ;  /* 0x00000000fffff984 */ /* 0x000fe20000000800 */
[----:B------:R-:W-:Y:S01]  /*2ba0*/  @!PT LDS RZ, [RZ] ;  /* 0x00000000fffff984 */ /* 0x000fe20000000800 */
[----:B------:R-:W-:Y:S01]  /*2bb0*/  @!PT LDS RZ, [RZ] ;  /* 0x00000000fffff984 */ /* 0x000fe20000000800 */
[----:B------:R2:W-:Y:S01]  /*2bc0*/  LDGSTS.E.BYPASS.LTC128B.128 [R251+0x6080], [R22.64], !P6 ;  /* 0x0608000016fb7fae */ /* 0x0005e2000f101d50 */
[----:B------:R-:W-:-:S02]  /*2bd0*/  LOP3.LUT P6, RZ, R3, 0x2, RZ, 0xc0, !PT ;  /* 0x0000000203ff7812 */ /* 0x000fc400078cc0ff */
[----:B------:R-:W-:Y:S01]  /*2be0*/  IADD3.X R3, R20, UR4, RZ, P0, !PT ;  /* 0x0000000414037c10 */ /* 0x000fe200087fe4ff */
[----:B------:R-:W-:Y:S01]  /*2bf0*/  UMOV UR4, URZ ;  /* 0x0000003f00047c82 */ /* 0x000fe20008000000 */
[----:B------:R-:W-:Y:S02]  /*2c00*/  ISETP.GE.OR P6, PT, R250, UR18, !P6 ;  /* 0x00000012fa007c0c */ /* 0x000fe4000f7c6670 */
[----:B------:R-:W-:-:S04]  /*2c10*/  LEA R8, P0, R0, c[0x0][0x280], 0x2 ;  /* 0x0000a00000087a11 */ /* 0x000fc800078010ff */
[----:B-----5:R-:W-:Y:S01]  /*2c20*/  LEA.HI.X R9, R0, c[0x0][0x284], R3, 0x2, P0 ;  /* 0x0000a10000097a11 */ /* 0x020fe200000f1403 */
[----:B------:R-:W-:Y:S01]  /*2c30*/  IMAD.SHL.U32 R3, R28, 0x8, RZ ;  /* 0x000000081c037824 */ /* 0x000fe200078e00ff */
[----:B------:R-:W-:Y:S01]  /*2c40*/  LOP3.LUT P0, RZ, R4, 0x2, RZ, 0xc0, !PT ;  /* 0x0000000204ff7812 */ /* 0x000fe2000780c0ff */
[----:B------:R-:W-:Y:S01]  /*2c50*/  IMAD.SHL.U32 R0, R34, 0x20, RZ ;  /* 0x0000002022007824 */ /* 0x000fe200078e00ff */
[----:B-1----:R-:W-:Y:S02]  /*2c60*/  SHF.R.U32.HI R6, RZ, 0x3, R5 ;  /* 0x00000003ff067819 */ /* 0x002fe40000011605 */
[----:B------:R-:W-:Y:S01]  /*2c70*/  LOP3.LUT R3, R3, 0x8, RZ, 0xc0, !PT ;  /* 0x0000000803037812 */ /* 0x000fe200078ec0ff */
[----:B------:R1:W-:Y:S01]  /*2c80*/  LDGSTS.E.BYPASS.LTC128B.128 [R251+0x7080], [R22.64+0x40], !P6 ;  /* 0x0708004016fb7fae */ /* 0x0003e2000f101d50 */
[----:B------:R-:W-:Y:S02]  /*2c90*/  LOP3.LUT R212, R6, R5, R212, 0x1e, !PT ;  /* 0x0000000506d47212 */ /* 0x000fe400078e1ed4 */
[C---:B------:R-:W-:Y:S01]  /*2ca0*/  LOP3.LUT P6, RZ, R17.reuse, 0x4, RZ, 0xc0, !PT ;  /* 0x0000000411ff7812 */ /* 0x040fe200078cc0ff */
[----:B------:R1:W-:Y:S01]  /*2cb0*/  LDGSTS.E.BYPASS.LTC128B.128 [R251+0x8080], [R22.64+0x80], !P5 ;  /* 0x0808008016fb7fae */ /* 0x0003e2000e901d50 */
[----:B------:R-:W-:Y:S01]  /*2cc0*/  ISETP.GE.AND P5, PT, R132, 0x10, PT ;  /* 0x000000108400780c */ /* 0x000fe20003fa6270 */
[----:B------:R-:W-:Y:S01]  /*2cd0*/  IMAD.IADD R212, R0, 0x1, R212 ;  /* 0x0000000100d47824 */ /* 0x000fe200078e02d4 */
[----:B------:R-:W-:Y:S01]  /*2ce0*/  SEL R222, R222, 0xffffffe0, !P6 ;  /* 0xffffffe0dede7807 */ /* 0x000fe20007000000 */
[----:B------:R5:W-:Y:S03]  /*2cf0*/  @!P2 LDGSTS.E.BYPASS.LTC128B.128 [R2+0xf080], [R18.64] ;  /* 0x0f0800001202afae */ /* 0x000be6000b901d50 */
[----:B------:R-:W-:Y:S01]  /*2d00*/  LEA R212, R212, 0x80, 0x1 ;  /* 0x00000080d4d47811 */ /* 0x000fe200078e08ff */
[----:B------:R-:W0:Y:S04]  /*2d10*/  LDGDEPBAR ;  /* 0x00000000000079af */ /* 0x000e280000000000 */
[----:B------:R1:W-:Y:S01]  /*2d20*/  LDGSTS.E.BYPASS.LTC128B.128 [R251+0xc080], [R24.64], !P4 ;  /* 0x0c08000018fb7fae */ /* 0x0003e2000e101d50 */
[----:B------:R-:W-:-:S03]  /*2d30*/  LOP3.LUT P4, RZ, R17, 0x2, RZ, 0xc0, !PT ;  /* 0x0000000211ff7812 */ /* 0x000fc6000788c0ff */
[----:B------:R1:W-:Y:S01]  /*2d40*/  LDGSTS.E.BYPASS.LTC128B.128 [R251+0xd080], [R24.64+0x40], !P3 ;  /* 0x0d08004018fb7fae */ /* 0x0003e2000d901d50 */
[C---:B------:R-:W-:Y:S02]  /*2d50*/  SEL R223, R225.reuse, 0xfffffff0, !P4 ;  /* 0xfffffff0e1df7807 */ /* 0x040fe40006000000 */
[----:B------:R-:W-:Y:S01]  /*2d60*/  SEL R225, R225, 0xfffffff0, !P0 ;  /* 0xfffffff0e1e17807 */ /* 0x000fe20004000000 */
[----:B------:R1:W-:Y:S01]  /*2d70*/  LDGSTS.E.BYPASS.LTC128B.128 [R251+0xe080], [R24.64+0x80], !P1 ;  /* 0x0e08008018fb7fae */ /* 0x0003e2000c901d50 */
[----:B-----5:R-:W-:-:S05]  /*2d80*/  IMAD.SHL.U32 R2, R17, 0x40, RZ ;  /* 0x0000004011027824 */ /* 0x020fca00078e00ff */
[----:B------:R-:W-:-:S04]  /*2d90*/  LOP3.LUT R2, R2, 0x1c0, RZ, 0xc0, !PT ;  /* 0x000001c002027812 */ /* 0x000fc800078ec0ff */
[----:B------:R-:W-:-:S04]  /*2da0*/  SHF.R.U32.HI R4, RZ, 0x3, R2 ;  /* 0x00000003ff047819 */ /* 0x000fc80000011602 */
[--C-:B------:R-:W-:Y:S01]  /*2db0*/  LOP3.LUT R218, R4, R2, R3.reuse, 0x1e, !PT ;  /* 0x0000000204da7212 */ /* 0x100fe200078e1e03 */
[----:B------:R-:W-:Y:S01]  /*2dc0*/  IMAD R4, R30, 0x200, R0 ;  /* 0x000002001e047824 */ /* 0x000fe200078e0200 */
[C---:B------:R-:W-:Y:S02]  /*2dd0*/  LOP3.LUT R3, R6.reuse, R5, R3, 0x1e, !PT ;  /* 0x0000000506037212 */ /* 0x040fe400078e1e03 */
[----:B------:R-:W-:Y:S01]  /*2de0*/  LOP3.LUT R2, R6, R7, R5, 0x1e, !PT ;  /* 0x0000000706027212 */ /* 0x000fe200078e1e05 */
[----:B------:R-:W-:Y:S02]  /*2df0*/  IMAD.IADD R218, R35, 0x1, R218 ;  /* 0x0000000123da7824 */ /* 0x000fe400078e02da */
[----:B------:R-:W-:Y:S02]  /*2e00*/  IMAD.IADD R221, R4, 0x1, R3 ;  /* 0x0000000104dd7824 */ /* 0x000fe400078e0203 */
[----:B------:R-:W-:Y:S01]  /*2e10*/  @!P5 IMAD.SHL.U32 R3, R132, 0x10, RZ ;  /* 0x000000108403d824 */ /* 0x000fe200078e00ff */
[----:B------:R-:W-:Y:S01]  /*2e20*/  LEA R218, R218, 0x13480, 0x1 ;  /* 0x00013480dada7811 */ /* 0x000fe200078e08ff */
[----:B------:R-:W-:-:S02]  /*2e30*/  IMAD.IADD R224, R0, 0x1, R2 ;  /* 0x0000000100e07824 */ /* 0x000fc400078e0202 */
[----:B------:R-:W-:Y:S01]  /*2e40*/  IMAD.IADD R2, R13, 0x1, R21 ;  /* 0x000000010d027824 */ /* 0x000fe200078e0215 */
[----:B------:R1:W-:Y:S01]  /*2e50*/  @!P5 LDGSTS.E.BYPASS.LTC128B.128 [R3+0xf280], [R8.64] ;  /* 0x0f2800000803dfae */ /* 0x0003e2000b901d50 */
[----:B------:R-:W-:Y:S02]  /*2e60*/  IMAD.SHL.U32 R0, R31, 0x2, RZ ;  /* 0x000000021f007824 */ /* 0x000fe400078e00ff */
[----:B------:R-:W-:Y:S01]  /*2e70*/  IMAD.SHL.U32 R216, R221, 0x2, RZ ;  /* 0x00000002ddd87824 */ /* 0x000fe200078e00ff */
[----:B------:R-:W0:Y:S01]  /*2e80*/  LDGDEPBAR ;  /* 0x00000000000079af */ /* 0x000e220000000000 */
[--C-:B------:R-:W-:Y:S01]  /*2e90*/  IMAD R219, R222, 0x2, R218.reuse ;  /* 0x00000002dedb7824 */ /* 0x100fe200078e02da */
[----:B------:R-:W-:Y:S01]  /*2ea0*/  IADD3 R252, -R0, UR8, RZ ;  /* 0x0000000800fc7c10 */ /* 0x000fe2000fffe1ff */
[C---:B------:R-:W-:Y:S01]  /*2eb0*/  IMAD R220, R223.reuse, 0x2, R218 ;  /* 0x00000002dfdc7824 */ /* 0x040fe200078e02da */
[----:B------:R1:W-:Y:S01]  /*2ec0*/  STL [R1+0x48], R2 ;  /* 0x0000480201007387 */ /* 0x0003e20000100800 */
[----:B------:R-:W-:Y:S01]  /*2ed0*/  IADD3 R217, R216, 0xc080, RZ ;  /* 0x0000c080d8d97810 */ /* 0x000fe20007ffe0ff */
[----:B------:R-:W-:-:S02]  /*2ee0*/  IMAD R223, R223, 0x2, R219 ;  /* 0x00000002dfdf7824 */ /* 0x000fc400078e02db */
[----:B------:R-:W0:Y:S01]  /*2ef0*/  LDGDEPBAR ;  /* 0x00000000000079af */ /* 0x000e220000000000 */
[----:B------:R-:W-:Y:S02]  /*2f00*/  IMAD R222, R222, 0x2, R220 ;  /* 0x00000002dede7824 */ /* 0x000fe400078e02dc */
[----:B------:R-:W-:Y:S01]  /*2f10*/  IMAD R217, R225, 0x2, R217 ;  /* 0x00000002e1d97824 */ /* 0x000fe200078e02d9 */
[----:B------:R1:W-:Y:S01]  /*2f20*/  STL [R1+0xc], R0 ;  /* 0x00000c0001007387 */ /* 0x0003e20000100800 */
[----:B--234-:R-:W-:-:S03]  /*2f30*/  IMAD.IADD R226, R221, 0x1, R225 ;  /* 0x00000001dde27824 */ /* 0x01cfc600078e02e1 */
.L_x_620:
[----:B------:R-:W-:Y:S04]  /*2f40*/  DEPBAR.LE SB0, 0x1 ;  /* 0x000080400000791a */ /* 0x000fe80000000000 */
[----:B------:R-:W-:Y:S01]  /*2f50*/  BAR.SYNC.DEFER_BLOCKING 0x0 ;  /* 0x0000000000007b1d */ /* 0x000fe20000010000 */
[----:B-1----:R-:W-:Y:S01]  /*2f60*/  MOV R0, UR4 ;  /* 0x0000000400007c02 */ /* 0x002fe20008000f00 */
        /* <DEDUP_REMOVED lines=145> */
.L_x_618:
        /* <DEDUP_REMOVED lines=454> */
.L_x_619:
        /* <DEDUP_REMOVED lines=240> */
.L_x_617:
[----:B------:R-:W-:Y:S05]  /*63e0*/  @P3 EXIT ;  /* 0x000000000000394d */ /* 0x000fea0003800000 */
[----:B------:R-:W2:Y:S01]  /*63f0*/  LDL.LU R7, [R1+0x50] ;  /* 0x0000500001077983 */ /* 0x000ea20000300800 */
[----:B------:R-:W-:Y:S01]  /*6400*/  ISETP.NE.U32.AND P2, PT, RZ, c[0x0][0x360], PT ;  /* 0x0000d800ff007a0c */ /* 0x000fe20003f45070 */
[----:B------:R-:W-:Y:S02]  /*6410*/  UMOV UR6, 0x1 ;  /* 0x0000000100067882 */ /* 0x000fe40000000000 */
[----:B------:R-:W-:Y:S01]  /*6420*/  ULDC.64 UR4, c[0x0][0x338] ;  /* 0x0000ce0000047ab9 */ /* 0x000fe20000000a00 */
[----:B------:R-:W-:-:S13]  /*6430*/  ISETP.NE.AND.EX P2, PT, RZ, c[0x0][0x364], PT, P2 ;  /* 0x0000d900ff007a0c */ /* 0x000fda0003f45320 */
[----:B------:R-:W-:-:S04]  /*6440*/  @P2 IMAD.MOV.U32 R2, RZ, RZ, 0x4 ;  /* 0x00000004ff022424 */ /* 0x000fc800078e00ff */
[----:B--2---:R-:W-:-:S05]  /*6450*/  @P2 IMAD.WIDE R2, R7, R2, c[0x0][0x360] ;  /* 0x0000d80007022625 */ /* 0x004fca00078e0202 */
[----:B------:R-:W2:Y:S01]  /*6460*/  @P2 LDG.E R0, [R2.64] ;  /* 0x0000001002002981 */ /* 0x000ea2000c1e1900 */
[----:B------:R-:W-:Y:S01]  /*6470*/  UISETP.NE.AND UP0, UPT, UR6, UR4, UPT ;  /* 0x000000040600728c */ /* 0x000fe2000bf05270 */
[----:B------:R-:W-:Y:S01]  /*6480*/  SHF.R.S32.HI R6, RZ, 0x1f, R7 ;  /* 0x0000001fff067819 */ /* 0x000fe20000011407 */
[----:B------:R-:W-:Y:S01]  /*6490*/  UIMAD.WIDE.U32 UR6, UR13, UR5, URZ ;  /* 0x000000050d0672a5 */ /* 0x000fe2000f8e003f */
[----:B------:R-:W1:Y:S01]  /*64a0*/  S2R R4, SR_TID.X ;  /* 0x0000000000047919 */ /* 0x000e620000002100 */
[----:B------:R-:W-:Y:S02]  /*64b0*/  ULDC UR4, c[0x0][0x340] ;  /* 0x0000d00000047ab9 */ /* 0x000fe40000000800 */
[----:B------:R-:W-:-:S04]  /*64c0*/  UIMAD UR14, UR14, 0x3000, URZ ;  /* 0x000030000e0e78a4 */ /* 0x000fc8000f8e023f */
[----:B------:R-:W-:Y:S02]  /*64d0*/  USHF.R.S32.HI UR6, URZ, 0x1f, UR14 ;  /* 0x0000001f3f067899 */ /* 0x000fe4000801140e */
[----:B------:R-:W-:Y:S02]  /*64e0*/  @UP0 UMOV UR5, UR7 ;  /* 0x0000000700050c82 */ /* 0x000fe40008000000 */
[----:B------:R-:W-:-:S03]  /*64f0*/  @UP0 USHF.R.U32.HI UR13, URZ, UR4, UR5 ;  /* 0x000000043f0d0299 */ /* 0x000fc60008011605 */
[----:B------:R-:W-:Y:S02]  /*6500*/  ULDC.64 UR4, c[0x0][0x328] ;  /* 0x0000ca0000047ab9 */ /* 0x000fe40000000a00 */
[----:B------:R-:W-:-:S04]  /*6510*/  USHF.R.S32.HI UR7, URZ, 0x1f, UR13 ;  /* 0x0000001f3f077899 */ /* 0x000fc8000801140d */
[----:B------:R-:W-:-:S04]  /*6520*/  UIMAD UR4, UR7, UR4, URZ ;  /* 0x00000004070472a4 */ /* 0x000fc8000f8e023f */
[----:B------:R-:W-:-:S03]  /*6530*/  UIMAD UR8, UR13, UR5, UR4 ;  /* 0x000000050d0872a4 */ /* 0x000fc6000f8e0204 */
[----:B------:R-:W-:Y:S02]  /*6540*/  ULDC.64 UR4, c[0x0][0x300] ;  /* 0x0000c00000047ab9 */ /* 0x000fe40000000a00 */
[----:B------:R-:W-:-:S04]  /*6550*/  UIMAD UR4, UR7, UR4, URZ ;  /* 0x00000004070472a4 */ /* 0x000fc8000f8e023f */
[----:B------:R-:W-:Y:S01]  /*6560*/  UIMAD UR4, UR13, UR5, UR4 ;  /* 0x000000050d0472a4 */ /* 0x000fe2000f8e0204 */
[----:B------:R-:W-:Y:S01]  /*6570*/  BAR.SYNC.DEFER_BLOCKING 0x1, 0x100 ;  /* 0x0044000000007b1d */ /* 0x000fe20000010000 */
[----:B--2---:R-:W-:-:S05]  /*6580*/  @P2 IMAD R0, R7, 0x80, R0 ;  /* 0x0000008007002824 */ /* 0x004fca00078e0200 */
[----:B------:R-:W-:-:S04]  /*6590*/  @P2 SHF.R.S32.HI R2, RZ, 0x1f, R0 ;  /* 0x0000001fff022819 */ /* 0x000fc80000011400 */
[----:B------:R-:W-:Y:S02]  /*65a0*/  @P2 LEA.HI R2, R2, R0, RZ, 0x7 ;  /* 0x0000000002022211 */ /* 0x000fe400078f38ff */
[----:B-1----:R-:W-:Y:S02]  /*65b0*/  SHF.R.S32.HI R0, RZ, 0x1f, R4 ;  /* 0x0000001fff007819 */ /* 0x002fe40000011404 */
[----:B------:R-:W-:-:S05]  /*65c0*/  @P2 SHF.R.S32.HI R2, RZ, 0x7, R2 ;  /* 0x00000007ff022819 */ /* 0x000fca0000011402 */
[----:B------:R-:W-:-:S05]  /*65d0*/  @P2 IMAD R2, R2, 0x3000, RZ ;  /* 0x0000300002022824 */ /* 0x000fca00078e02ff */
[----:B------:R-:W-:Y:S02]  /*65e0*/  @P2 SHF.R.S32.HI R3, RZ, 0x1f, R2 ;  /* 0x0000001fff032819 */ /* 0x000fe40000011402 */
[----:B------:R-:W-:-:S06]  /*65f0*/  @!P2 CS2R R2, SRZ ;  /* 0x000000000002a805 */ /* 0x000fcc000001ff00 */
[----:B------:R-:W-:Y:S01]  /*6600*/  IADD3 R2, P1, P0, R2, UR14, R4 ;  /* 0x0000000e02027c10 */ /* 0x000fe2000f83e004 */
[----:B------:R-:W-:-:S03]  /*6610*/  IMAD.U32 R4, RZ, RZ, UR13 ;  /* 0x0000000dff047e24 */ /* 0x000fc6000f8e00ff */
[----:B------:R-:W-:Y:S01]  /*6620*/  IADD3.X R3, R3, UR6, R0, P1, P0 ;  /* 0x0000000603037c10 */ /* 0x000fe20008fe0400 */
[----:B------:R-:W-:-:S04]  /*6630*/  IMAD.U32 R0, RZ, RZ, UR13 ;  /* 0x0000000dff007e24 */ /* 0x000fc8000f8e00ff */
[----:B------:R-:W-:-:S04]  /*6640*/  IMAD.WIDE.U32 R4, R4, c[0x0][0x328], R2 ;  /* 0x0000ca0004047a25 */ /* 0x000fc800078e0002 */
[----:B------:R-:W-:Y:S01]  /*6650*/  IMAD.WIDE.U32 R2, R0, c[0x0][0x300], R2 ;  /* 0x0000c00000027a25 */ /* 0x000fe200078e0002 */
[----:B------:R-:W-:Y:S02]  /*6660*/  SEL R0, R6, RZ, !P2 ;  /* 0x000000ff06007207 */ /* 0x000fe40005000000 */
[----:B------:R-:W-:Y:S02]  /*6670*/  IADD3 R5, R5, UR8, RZ ;  /* 0x0000000805057c10 */ /* 0x000fe4000fffe0ff */
[----:B------:R-:W-:Y:S01]  /*6680*/  SEL R6, R7, RZ, !P2 ;  /* 0x000000ff07067207 */ /* 0x000fe20005000000 */
[C---:B------:R-:W-:Y:S01]  /*6690*/  IMAD R10, R0.reuse, c[0x0][0x330], RZ ;  /* 0x0000cc00000a7a24 */ /* 0x040fe200078e02ff */
[----:B------:R-:W-:Y:S01]  /*66a0*/  IADD3 R3, R3, UR4, RZ ;  /* 0x0000000403037c10 */ /* 0x000fe2000fffe0ff */
[----:B------:R-:W-:Y:S02]  /*66b0*/  IMAD R0, R0, c[0x0][0x308], RZ ;  /* 0x0000c20000007a24 */ /* 0x000fe400078e02ff */
[----:B------:R-:W-:-:S02]  /*66c0*/  IMAD R10, R6, c[0x0][0x334], R10 ;  /* 0x0000cd00060a7a24 */ /* 0x000fc400078e020a */
[----:B------:R-:W-:-:S04]  /*66d0*/  IMAD.WIDE.U32 R8, R6, c[0x0][0x330], R4 ;  /* 0x0000cc0006087a25 */ /* 0x000fc800078e0004 */
[----:B------:R-:W-:Y:S01]  /*66e0*/  IMAD R0, R6, c[0x0][0x30c], R0 ;  /* 0x0000c30006007a24 */ /* 0x000fe200078e0200 */
[----:B------:R-:W-:Y:S01]  /*66f0*/  LEA R4, P1, R8, c[0x0][0x310], 0x2 ;  /* 0x0000c40008047a11 */ /* 0x000fe200078210ff */
[----:B------:R-:W-:-:S04]  /*6700*/  IMAD.WIDE.U32 R6, R6, c[0x0][0x308], R2 ;  /* 0x0000c20006067a25 */ /* 0x000fc800078e0002 */
[----:B------:R-:W-:Y:S01]  /*6710*/  IMAD.IADD R3, R9, 0x1, R10 ;  /* 0x0000000109037824 */ /* 0x000fe200078e020a */
[----:B------:R-:W-:Y:S01]  /*6720*/  LEA R2, P0, R6, c[0x0][0x2e8], 0x2 ;  /* 0x0000ba0006027a11 */ /* 0x000fe200078010ff */
[----:B------:R-:W-:-:S03]  /*6730*/  IMAD.IADD R0, R7, 0x1, R0 ;  /* 0x0000000107007824 */ /* 0x000fc600078e0200 */
        /* <DEDUP_REMOVED lines=99> */
.L_x_621:
        /* <DEDUP_REMOVED lines=9> */
.L_x_1408:


//--------------------- .text._ZN7cutlass13device_kernelIN5flash19enable_sm80_to_sm89INS1_16FlashAttnBwdSm80INS1_25CollectiveMainloopBwdSm80ILi2ELi1EN4cute5tupleIJNS5_1CILi64EEENS7_ILi128EEENS7_ILi96EEEEEENS_10bfloat16_tEfNS_4arch4Sm80ELb1ELb0ELb0ELb1ELb1ELb0ELb0ELb0ELi2ELi2ELi4ELi2ELb1EEENS1_24CollectiveEpilogueBwdGQAISB_fSE_Li256ELb1ELb1EEENS1_25SingleTileBwdLPTSchedulerILb1ELi128ELb1EEEEEEEEEvNT_6ParamsE --------------------------
	.section	.text._ZN7cutlass13device_kernelIN5flash19enable_sm80_to_sm89INS1_16FlashAttnBwdSm80INS1_25CollectiveMainloopBwdSm80ILi2ELi1EN4cute5tupleIJNS5_1CILi64EEENS7_ILi128EEENS7_ILi96EEEEEENS_10bfloat16_tEfNS_4arch4Sm80ELb1ELb0ELb0ELb1ELb1ELb0ELb0ELb0ELi2ELi2ELi4ELi2ELb1EEENS1_24CollectiveEpilogueBwdGQAISB_fSE_Li256ELb1ELb1EEENS1_25SingleTileBwdLPTSchedulerILb1ELi128ELb1EEEEEEEEEvNT_6ParamsE,"ax",@progbits
	.sectioninfo	@"SHI_REGISTERS=255"
	.align	128
.text._ZN7cutlass13device_kernelIN5flash19enable_sm80_to_sm89INS1_16FlashAttnBwdSm80INS1_25CollectiveMainloopBwdSm80ILi2ELi1EN4cute5tupleIJNS5_1CILi64EEENS7_ILi128EEENS7_ILi96EEEEEENS_10bfloat16_tEfNS_4arch4Sm80ELb1ELb0ELb0ELb1ELb1ELb0ELb0ELb0ELi2ELi2ELi4ELi2ELb1EEENS1_24CollectiveEpilogueBwdGQAISB_fSE_Li256ELb1ELb1EEENS1_25SingleTileBwdLPTSchedulerILb1ELi128ELb1EEEEEEEEEvNT_6ParamsE:
        .type           _ZN7cutlass13device_kernelIN5flash19enable_sm80_to_sm89INS1_16FlashAttnBwdSm80INS1_25CollectiveMainloopBwdSm80ILi2ELi1EN4cute5tupleIJNS5_1CILi64EEENS7_ILi128EEENS7_ILi96EEEEEENS_10bfloat16_tEfNS_4arch4Sm80ELb1ELb0ELb0ELb1ELb1ELb0ELb0ELb0ELi2ELi2ELi4ELi2ELb1EEENS1_24CollectiveEpilogueBwdGQAISB_fSE_Li256ELb1ELb1EEENS1_25SingleTileBwdLPTSchedulerILb1ELi128ELb1EEEEEEEEEvNT_6ParamsE,@function
        .size           _ZN7cutlass13device_kernelIN5flash19enable_sm80_to_sm89INS1_16FlashAttnBwdSm80INS1_25CollectiveMainloopBwdSm80ILi2ELi1EN4cute5tupleIJNS5_1CILi64EEENS7_ILi128EEENS7_ILi96EEEEEENS_10bfloat16_tEfNS_4arch4Sm80ELb1ELb0ELb0ELb1ELb1ELb0ELb0ELb0ELi2ELi2ELi4ELi2ELb1EEENS1_24CollectiveEpilogueBwdGQAISB_fSE_Li256ELb1ELb1EEENS1_25SingleTileBwdLPTSchedulerILb1ELi128ELb1EEEEEEEEEvNT_6ParamsE,(.L_x_1409 - _ZN7cutlass13device_kernelIN5flash19enable_sm80_to_sm89INS1_16FlashAttnBwdSm80INS1_25CollectiveMainloopBwdSm80ILi2ELi1EN4cute5tupleIJNS5_1CILi64EEENS7_ILi128EEENS7_ILi96EEEEEENS_10bfloat16_tEfNS_4arch4Sm80ELb1ELb0ELb0ELb1ELb1ELb0ELb0ELb0ELi2ELi2ELi4ELi2ELb1EEENS1_24CollectiveEpilogueBwdGQAISB_fSE_Li256ELb1ELb1EEENS1_25SingleTileBwdLPTSchedulerILb1ELi128ELb1EEEEEEEEEvNT_6ParamsE)
        .other          _ZN7cutlass13device_kernelIN5flash19enable_sm80_to_sm89INS1_16FlashAttnBwdSm80INS1_25CollectiveMainloopBwdSm80ILi2ELi1EN4cute5tupleIJNS5_1CILi64EEENS7_ILi128EEENS7_ILi96EEEEEENS_10bfloat16_tEfNS_4arch4Sm80ELb1ELb0ELb0ELb1ELb1ELb0ELb0ELb0ELi2ELi2ELi4ELi2ELb1EEENS1_24CollectiveEpilogueBwdGQAISB_fSE_Li256ELb1ELb1EEENS1_25SingleTileBwdLPTSchedulerILb1ELi128ELb1EEEEEEEEEvNT_6ParamsE,@"STO_CUDA_ENTRY STV_DEFAULT"
_ZN7cutlass13device_kernelIN5flash19enable_sm80_to_sm89INS1_16FlashAttnBwdSm80INS1_25CollectiveMainloopBwdSm80ILi2ELi1EN4cute5tupleIJNS5_1CILi64EEENS7_ILi128EEENS7_ILi96EEEEEENS_10bfloat16_tEfNS_4arch4Sm80ELb1ELb0ELb0ELb1ELb1ELb0ELb0ELb0ELi2ELi2ELi4ELi2ELb1EEENS1_24CollectiveEpilogueBwdGQAISB_fSE_Li256ELb1ELb1EEENS1_25SingleTileBwdLPTSchedulerILb1ELi128ELb1EEEEEEEEEvNT_6ParamsE:
        /* <DEDUP_REMOVED lines=30> */
.L_x_623:
[----:B------:R-:W-:Y:S02]  /*01e0*/  ULDC UR9, c[0x0][0x3b4] ;  /* 0x0000ed0000097ab9 */ /* 0x000fe40000000800 */
[----:B------:R-:W-:Y:S02]  /*01f0*/  UISETP.NE.AND UP0, UPT, UR9, 0x1, UPT ;  /* 0x000000010900788c */ /* 0x000fe4000bf05270 */
[----:B------:R-:W-:Y:S02]  /*0200*/  ULDC.64 UR4, c[0x0][0x3b8] ;  /* 0x0000ee0000047ab9 */ /* 0x000fe40000000a00 */
[----:B------:R-:W-:Y:S02]  /*0210*/  UIMAD.WIDE.U32 UR10, UR8, UR4, URZ ;  /* 0x00000004080a72a5 */ /* 0x000fe4000f8e003f */
[----:B------:R-:W-:-:S05]  /*0220*/  UMOV UR6, UR8 ;  /* 0x0000000800067c82 */ /* 0x000fca0008000000 */
[----:B------:R-:W-:-:S04]  /*0230*/  @UP0 USHF.R.U32.HI UR6, URZ, UR5, UR11 ;  /* 0x000000053f060299 */ /* 0x000fc8000801160b */
[----:B------:R-:W-:-:S04]  /*0240*/  UIMAD UR9, UR6, UR9, URZ ;  /* 0x00000009060972a4 */ /* 0x000fc8000f8e023f */
.L_x_624:
        /* <DEDUP_REMOVED lines=22> */
.L_x_625:
        /* <DEDUP_REMOVED lines=14> */
.L_x_627:
[----:B------:R-:W-:Y:S02]  /*0490*/  ULDC UR5, c[0x0][0x3dc] ;  /* 0x0000f70000057ab9 */ /* 0x000fe40000000800 */
.L_x_626:
        /* <DEDUP_REMOVED lines=9> */
.L_x_622:
        /* <DEDUP_REMOVED lines=21> */
.L_x_629:
[----:B------:R-:W-:Y:S02]  /*0680*/  ULDC UR9, c[0x0][0x3b4] ;  /* 0x0000ed0000097ab9 */ /* 0x000fe40000000800 */
[----:B------:R-:W-:Y:S02]  /*0690*/  UISETP.NE.AND UP0, UPT, UR9, 0x1, UPT ;  /* 0x000000010900788c */ /* 0x000fe4000bf05270 */
[----:B------:R-:W-:Y:S02]  /*06a0*/  ULDC.64 UR4, c[0x0][0x3b8] ;  /* 0x0000ee0000047ab9 */ /* 0x000fe40000000a00 */
[----:B------:R-:W-:Y:S02]  /*06b0*/  UIMAD.WIDE.U32 UR10, UR8, UR4, URZ ;  /* 0x00000004080a72a5 */ /* 0x000fe4000f8e003f */
[----:B------:R-:W-:-:S05]  /*06c0*/  UMOV UR6, UR8 ;  /* 0x0000000800067c82 */ /* 0x000fca0008000000 */
[----:B------:R-:W-:-:S04]  /*06d0*/  @UP0 USHF.R.U32.HI UR6, URZ, UR5, UR11 ;  /* 0x000000053f060299 */ /* 0x000fc8000801160b */
[----:B------:R-:W-:-:S04]  /*06e0*/  UIMAD UR9, UR6, UR9, URZ ;  /* 0x00000009060972a4 */ /* 0x000fc8000f8e023f */
.L_x_630:
        /* <DEDUP_REMOVED lines=22> */
.L_x_631:
        /* <DEDUP_REMOVED lines=14> */
.L_x_633:
[----:B------:R-:W-:Y:S02]  /*0930*/  ULDC UR5, c[0x0][0x3dc] ;  /* 0x0000f70000057ab9 */ /* 0x000fe40000000800 */
.L_x_632:
        /* <DEDUP_REMOVED lines=8> */
.L_x_628:
[----:B------:R-:W-:-:S13]  /*09c0*/  ISETP.LE.AND P0, PT, RZ, UR10, PT ;  /* 0x0000000aff007c0c */ /* 0x000fda000bf03270 */
[----:B------:R-:W-:Y:S05]  /*09d0*/  @!P0 EXIT ;  /* 0x000000000000894d */ /* 0x000fea0003800000 */
[----:B------:R-:W-:Y:S02]  /*09e0*/  ULDC.64 UR4, c[0x0][0x2c8] ;  /* 0x0000b20000047ab9 */ /* 0x000fe40000000a00 */
[----:B------:R-:W-:Y:S02]  /*09f0*/  UISETP.NE.U32.AND UP2, UPT, URZ, UR4, UPT ;  /* 0x000000043f00728c */ /* 0x000fe4000bf45070 */
[----:B------:R-:W-:Y:S02]  /*0a00*/  ULDC.64 UR6, c[0x0][0x2d0] ;  /* 0x0000b40000067ab9 */ /* 0x000fe40000000a00 */
[----:B------:R-:W-:Y:S02]  /*0a10*/  UISETP.NE.AND.EX UP2, UPT, URZ, UR5, UPT, UP2 ;  /* 0x000000053f00728c */ /* 0x000fe4000bf45320 */
[----:B------:R-:W-:Y:S02]  /*0a20*/  UISETP.NE.U32.AND UP1, UPT, URZ, UR6, UPT ;  /* 0x000000063f00728c */ /* 0x000fe4000bf25070 */
[----:B------:R-:W-:-:S02]  /*0a30*/  UMOV UR4, 0x4 ;  /* 0x0000000400047882 */ /* 0x000fc40000000000 */
[----:B------:R-:W-:Y:S01]  /*0a40*/  ULDC.64 UR8, c[0x0][0x2c8] ;  /* 0x0000b20000087ab9 */ /* 0x000fe20000000a00 */
[----:B------:R-:W-:Y:S01]  /*0a50*/  PLOP3.LUT P2, PT, PT, PT, UP2, 0x80, 0x0 ;  /* 0x000000000000781c */ /* 0x000fe20003f4f028 */
[----:B------:R-:W-:Y:S02]  /*0a60*/  UIMAD.WIDE UR8, UR10, UR4, UR8 ;  /* 0x000000040a0872a5 */ /* 0x000fe4000f8e0208 */
[----:B------:R-:W-:Y:S02]  /*0a70*/  UISETP.NE.AND.EX UP1, UPT, URZ, UR7, UPT, UP1 ;  /* 0x000000073f00728c */ /* 0x000fe4000bf25310 */
[----:B------:R-:W-:Y:S02]  /*0a80*/  ULDC.64 UR14, c[0x0][0x2d0] ;  /* 0x0000b400000e7ab9 */ /* 0x000fe40000000a00 */
[----:B------:R-:W-:Y:S01]  /*0a90*/  IMAD.U32 R8, RZ, RZ, UR8 ;  /* 0x00000008ff087e24 */ /* 0x000fe2000f8e00ff */
[----:B------:R-:W-:Y:S01]  /*0aa0*/  UIMAD.WIDE UR14, UR10, UR4, UR14 ;  /* 0x000000040a0e72a5 */ /* 0x000fe2000f8e020e */
[----:B------:R-:W-:Y:S01]  /*0ab0*/  IMAD.U32 R9, RZ, RZ, UR9 ;  /* 0x00000009ff097e24 */ /* 0x000fe2000f8e00ff */
[----:B------:R-:W-:Y:S01]  /*0ac0*/  PLOP3.LUT P1, PT, PT, PT, UP1, 0x80, 0x0 ;  /* 0x000000000000781c */ /* 0x000fe20003f2f018 */
[----:B------:R-:W-:-:S02]  /*0ad0*/  ULDC.64 UR6, c[0x0][0x2d8] ;  /* 0x0000b60000067ab9 */ /* 0x000fc40000000a00 */
[----:B------:R-:W-:Y:S01]  /*0ae0*/  UISETP.NE.U32.AND UP0, UPT, URZ, UR6, UPT ;  /* 0x000000063f00728c */ /* 0x000fe2000bf05070 */
[----:B------:R-:W2:Y:S01]  /*0af0*/  @P2 LDG.E R0, [R8.64] ;  /* 0x0000001208002981 */ /* 0x000ea2000c1e1900 */
[----:B------:R-:W-:Y:S01]  /*0b00*/  MOV R6, UR14 ;  /* 0x0000000e00067c02 */ /* 0x000fe20008000f00 */
[----:B------:R-:W-:Y:S01]  /*0b10*/  IMAD.U32 R7, RZ, RZ, UR15 ;  /* 0x0000000fff077e24 */ /* 0x000fe2000f8e00ff */
[----:B------:R-:W-:Y:S01]  /*0b20*/  UISETP.NE.AND.EX UP0, UPT, URZ, UR7, UPT, UP0 ;  /* 0x000000073f00728c */ /* 0x000fe2000bf05300 */
[----:B------:R-:W3:Y:S02]  /*0b30*/  @P2 LDG.E R3, [R8.64] ;  /* 0x0000001208032981 */ /* 0x000ee4000c1e1900 */
[----:B------:R-:W-:-:S03]  /*0b40*/  ULDC.64 UR6, c[0x0][0x2d8] ;  /* 0x0000b60000067ab9 */ /* 0x000fc60000000a00 */
[----:B------:R-:W4:Y:S01]  /*0b50*/  @P1 LDG.E R2, [R6.64] ;  /* 0x0000001206021981 */ /* 0x000f22000c1e1900 */
[----:B------:R-:W-:-:S04]  /*0b60*/  PLOP3.LUT P0, PT, PT, PT, UP0, 0x80, 0x0 ;  /* 0x000000000000781c */ /* 0x000fc80003f0f008 */
[----:B------:R-:W-:-:S06]  /*0b70*/  @UP0 UIMAD.WIDE UR6, UR10, UR4, UR6 ;  /* 0x000000040a0602a5 */ /* 0x000fcc000f8e0206 */
[----:B------:R-:W-:Y:S01]  /*0b80*/  MOV R4, UR6 ;  /* 0x0000000600047c02 */ /* 0x000fe20008000f00 */
[----:B------:R-:W-:-:S05]  /*0b90*/  IMAD.U32 R5, RZ, RZ, UR7 ;  /* 0x00000007ff057e24 */ /* 0x000fca000f8e00ff */
[----:B------:R-:W5:Y:S01]  /*0ba0*/  @P0 LDG.E R4, [R4.64] ;  /* 0x0000001204040981 */ /* 0x000f62000c1e1900 */
[----:B------:R-:W-:Y:S02]  /*0bb0*/  ULDC UR9, c[0x0][0x168] ;  /* 0x00005a0000097ab9 */ /* 0x000fe40000000800 */
[----:B------:R-:W-:Y:S02]  /*0bc0*/  UMOV UR16, URZ ;  /* 0x0000003f00107c82 */ /* 0x000fe40008000000 */
[----:B------:R-:W-:Y:S02]  /*0bd0*/  UMOV UR24, URZ ;  /* 0x0000003f00187c82 */ /* 0x000fe40008000000 */
[----:B------:R-:W-:Y:S02]  /*0be0*/  UMOV UR25, URZ ;  /* 0x0000003f00197c82 */ /* 0x000fe40008000000 */
[----:B------:R-:W-:Y:S02]  /*0bf0*/  UMOV UR20, URZ ;  /* 0x0000003f00147c82 */ /* 0x000fe40008000000 */
[----:B------:R-:W-:Y:S01]  /*0c00*/  UMOV UR21, URZ ;  /* 0x0000003f00157c82 */ /* 0x000fe20008000000 */
[----:B--2---:R-:W1:Y:S08]  /*0c10*/  @P2 R2UR UR5, R0 ;  /* 0x00000000000523c2 */ /* 0x004e7000000e0000 */
[----:B---3--:R-:W2:Y:S08]  /*0c20*/  @P2 R2UR UR13, R3 ;  /* 0x00000000030d23c2 */ /* 0x008eb000000e0000 */
[----:B----4-:R-:W3:Y:S01]  /*0c30*/  @P1 R2UR UR7, R2 ;  /* 0x00000000020713c2 */ /* 0x010ee200000e0000 */
[----:B-1----:R-:W-:-:S04]  /*0c40*/  @UP2 ULEA UR5, UR10, UR5, 0x6 ;  /* 0x000000050a052291 */ /* 0x002fc8000f8e303f */
[----:B------:R-:W-:-:S04]  /*0c50*/  @UP2 USHF.R.S32.HI UR8, URZ, 0x1f, UR5 ;  /* 0x0000001f3f082899 */ /* 0x000fc80008011405 */
[----:B------:R-:W-:Y:S02]  /*0c60*/  @UP2 ULEA.HI UR8, UR8, UR5, URZ, 0x6 ;  /* 0x0000000508082291 */ /* 0x000fe4000f8f303f */
[----:B--2---:R-:W-:Y:S02]  /*0c70*/  @UP2 USHF.R.S32.HI UR6, URZ, 0x1f, UR13 ;  /* 0x0000001f3f062899 */ /* 0x004fe4000801140d */
[----:B---3--:R-:W-:Y:S01]  /*0c80*/  @UP1 USHF.R.S32.HI UR5, URZ, 0x1f, UR7 ;  /* 0x0000001f3f051899 */ /* 0x008fe20008011407 */
[----:B-----5:R1:W2:Y:S01]  /*0c90*/  @P0 R2UR UR9, R4 ;  /* 0x00000000040903c2 */ /* 0x0202a200000e0000 */
[----:B------:R-:W-:Y:S02]  /*0ca0*/  @UP2 ULOP3.LUT UR16, UR8, 0xffffffc0, URZ, 0xc0, !UPT ;  /* 0xffffffc008102892 */ /* 0x000fe4000f8ec03f */
[----:B------:R-:W-:Y:S02]  /*0cb0*/  @UP2 UMOV UR20, UR13 ;  /* 0x0000000d00142c82 */ /* 0x000fe40008000000 */
[----:B------:R-:W-:-:S02]  /*0cc0*/  ULDC UR8, c[0x0][0x198] ;  /* 0x0000660000087ab9 */ /* 0x000fc40000000800 */
[----:B------:R-:W-:Y:S02]  /*0cd0*/  @UP2 UMOV UR21, UR6 ;  /* 0x0000000600152c82 */ /* 0x000fe40008000000 */
[----:B------:R-:W-:Y:S02]  /*0ce0*/  @UP1 UMOV UR24, UR7 ;  /* 0x0000000700181c82 */ /* 0x000fe40008000000 */
[----:B------:R-:W-:Y:S01]  /*0cf0*/  @UP1 UMOV UR25, UR5 ;  /* 0x0000000500191c82 */ /* 0x000fe20008000000 */
[----:B-12---:R-:W-:Y:S05]  /*0d00*/  @P0 BRA `(.L_x_634) ;  /* 0x0000006000000947 */ /* 0x006fea0003800000 */
[----:B------:R-:W-:Y:S05]  /*0d10*/  @!P2 BRA `(.L_x_634) ;  /* 0x000000500000a947 */ /* 0x000fea0003800000 */
[----:B------:R-:W2:Y:S04]  /*0d20*/  LDG.E R0, [R8.64] ;  /* 0x0000001208007981 */ /* 0x000ea8000c1e1900 */
[----:B------:R-:W3:Y:S01]  /*0d30*/  LDG.E R2, [R8.64+0x4] ;  /* 0x0000041208027981 */ /* 0x000ee2000c1e1900 */
[----:B--2---:R-:W1:Y:S08]  /*0d40*/  R2UR UR9, R0 ;  /* 0x00000000000973c2 */ /* 0x004e7000000e0000 */
[----:B---3--:R-:W1:Y:S02]  /*0d50*/  R2UR UR5, R2 ;  /* 0x00000000020573c2 */ /* 0x008e6400000e0000 */
[----:B-1----:R-:W-:-:S06]  /*0d60*/  UIADD3 UR9, -UR9, UR5, URZ ;  /* 0x0000000509097290 */ /* 0x002fcc000fffe13f */
.L_x_634:
        /* <DEDUP_REMOVED lines=10> */
.L_x_635:
[----:B------:R-:W-:Y:S05]  /*0e10*/  @!P1 BRA `(.L_x_636) ;  /* 0x0000005000009947 */ /* 0x000fea0003800000 */
[----:B------:R-:W2:Y:S04]  /*0e20*/  LDG.E R0, [R6.64] ;  /* 0x0000001206007981 */ /* 0x000ea8000c1e1900 */
[----:B------:R-:W3:Y:S01]  /*0e30*/  LDG.E R2, [R6.64+0x4] ;  /* 0x0000041206027981 */ /* 0x000ee2000c1e1900 */
[----:B--2---:R-:W1:Y:S08]  /*0e40*/  R2UR UR8, R0 ;  /* 0x00000000000873c2 */ /* 0x004e7000000e0000 */
[----:B---3--:R-:W1:Y:S02]  /*0e50*/  R2UR UR4, R2 ;  /* 0x00000000020473c2 */ /* 0x008e6400000e0000 */
[----:B-1----:R-:W-:-:S06]  /*0e60*/  UIADD3 UR8, -UR8, UR4, URZ ;  /* 0x0000000408087290 */ /* 0x002fcc000fffe13f */
.L_x_636:
        /* <DEDUP_REMOVED lines=66> */
[--C-:B------:R-:W-:Y:S01]  /*1290*/  SHF.R.S32.HI R3, RZ, 0x1f, R236.reuse ;  /* 0x0000001fff037819 */ /* 0x100fe200000114ec */
[----:B------:R-:W-:Y:S01]  /*12a0*/  ULDC.64 UR4, c[0x0][0x248] ;  /* 0x0000920000047ab9 */ /* 0x000fe20000000a00 */
[C---:B------:R-:W-:Y:S01]  /*12b0*/  IMAD.SHL.U32 R0, R236.reuse, 0x4, RZ ;  /* 0x00000004ec007824 */ /* 0x040fe200078e00ff */
[----:B------:R-:W-:Y:S01]  /*12c0*/  UISETP.NE.AND UP0, UPT, UR4, 0x1, UPT ;  /* 0x000000010400788c */ /* 0x000fe2000bf05270 */
[----:B------:R-:W-:Y:S01]  /*12d0*/  SHF.R.S32.HI R11, RZ, 0x1f, R236 ;  /* 0x0000001fff0b7819 */ /* 0x000fe200000114ec */
[----:B------:R-:W-:Y:S01]  /*12e0*/  IMAD.U32 R2, RZ, RZ, UR13 ;  /* 0x0000000dff027e24 */ /* 0x000fe2000f8e00ff */
[----:B------:R-:W-:Y:S01]  /*12f0*/  IADD3 R4, P0, R236, UR13, RZ ;  /* 0x0000000dec047c10 */ /* 0x000fe2000ff1e0ff */
[----:B------:R-:W-:Y:S01]  /*1300*/  UIMAD.WIDE.U32 UR22, UR12, UR5, URZ ;  /* 0x000000050c1672a5 */ /* 0x000fe2000f8e003f */
[----:B------:R-:W-:Y:S01]  /*1310*/  IMAD.U32 R24, RZ, RZ, UR12 ;  /* 0x0000000cff187e24 */ /* 0x000fe2000f8e00ff */
[----:B------:R-:W-:Y:S01]  /*1320*/  USHF.R.S32.HI UR22, URZ, 0x1f, UR16 ;  /* 0x0000001f3f167899 */ /* 0x000fe20008011410 */
[----:B------:R-:W-:Y:S01]  /*1330*/  LEA.HI.X.SX32 R5, R2, R3, 0x1, P0 ;  /* 0x0000000302057211 */ /* 0x000fe200000f0eff */
[----:B------:R-:W-:Y:S01]  /*1340*/  IMAD.U32 R22, RZ, RZ, UR12 ;  /* 0x0000000cff167e24 */ /* 0x000fe2000f8e00ff */
[C---:B------:R-:W-:Y:S01]  /*1350*/  IADD3 R2, P0, R0.reuse, UR16, RZ ;  /* 0x0000001000027c10 */ /* 0x040fe2000ff1e0ff */
[----:B------:R-:W-:Y:S01]  /*1360*/  ULDC UR4, c[0x0][0x250] ;  /* 0x0000940000047ab9 */ /* 0x000fe20000000800 */
[CC--:B------:R-:W-:Y:S01]  /*1370*/  LEA.HI R20, R11.reuse, R236.reuse, RZ, 0x2 ;  /* 0x000000ec0b147211 */ /* 0x0c0fe200078f10ff */
[----:B------:R-:W-:Y:S01]  /*1380*/  @UP0 UMOV UR5, UR23 ;  /* 0x0000001700050c82 */ /* 0x000fe20008000000 */
[----:B------:R-:W-:Y:S01]  /*1390*/  LEA.HI.X.SX32 R3, R0, UR22, 0x1, P0 ;  /* 0x0000001600037c11 */ /* 0x000fe200080f0eff */
[----:B------:R-:W-:Y:S01]  /*13a0*/  UMOV UR15, UR12 ;  /* 0x0000000c000f7c82 */ /* 0x000fe20008000000 */
[----:B------:R-:W-:Y:S01]  /*13b0*/  SHF.R.S32.HI R241, RZ, 0x2, R20 ;  /* 0x00000002fff17819 */ /* 0x000fe20000011414 */
[----:B------:R-:W-:Y:S01]  /*13c0*/  @UP0 USHF.R.U32.HI UR15, URZ, UR4, UR5 ;  /* 0x000000043f0f0299 */ /* 0x000fe20008011605 */
[----:B------:R-:W-:Y:S01]  /*13d0*/  IMAD.U32 R16, RZ, RZ, UR12 ;  /* 0x0000000cff107e24 */ /* 0x000fe2000f8e00ff */
[-C--:B------:R-:W-:Y:S01]  /*13e0*/  LEA.HI R12, R11, R236.reuse, RZ, 0x3 ;  /* 0x000000ec0b0c7211 */ /* 0x080fe200078f18ff */
[--C-:B------:R-:W-:Y:S01]  /*13f0*/  IMAD.WIDE.U32 R24, R24, c[0x0][0x270], R2.reuse ;  /* 0x00009c0018187a25 */ /* 0x100fe200078e0002 */
[----:B------:R-:W-:Y:S01]  /*1400*/  USHF.R.S32.HI UR14, URZ, 0x1f, UR15 ;  /* 0x0000001f3f0e7899 */ /* 0x000fe2000801140f */
[----:B------:R-:W-:Y:S01]  /*1410*/  IADD3 R14, P0, R241, UR24, RZ ;  /* 0x00000018f10e7c10 */ /* 0x000fe2000ff1e0ff */
[----:B------:R-:W-:Y:S01]  /*1420*/  ULDC.64 UR4, c[0x0][0x1e0] ;  /* 0x0000780000047ab9 */ /* 0x000fe20000000a00 */
[----:B------:R-:W-:Y:S01]  /*1430*/  IMAD.WIDE.U32 R22, R22, c[0x0][0x288], R2 ;  /* 0x0000a20016167a25 */ /* 0x000fe200078e0002 */
[----:B------:R-:W-:Y:S01]  /*1440*/  LOP3.LUT R3, R20, 0xfffffffc, RZ, 0xc0, !PT ;  /* 0xfffffffc14037812 */ /* 0x000fe200078ec0ff */
[----:B------:R-:W-:Y:S01]  /*1450*/  UIMAD UR4, UR14, UR4, URZ ;  /* 0x000000040e0472a4 */ /* 0x000fe2000f8e023f */
[----:B------:R-:W-:Y:S01]  /*1460*/  SHF.R.S32.HI R2, RZ, 0x1f, R241 ;  /* 0x0000001fff027819 */ /* 0x000fe200000114f1 */
[----:B------:R-:W-:Y:S01]  /*1470*/  IMAD.WIDE.U32 R16, R16, c[0x0][0x238], R4 ;  /* 0x00008e0010107a25 */ /* 0x000fe200078e0004 */
[----:B------:R-:W-:Y:S01]  /*1480*/  USHF.R.S32.HI UR22, URZ, 0x1f, UR10 ;  /* 0x0000001f3f167899 */ /* 0x000fe2000801140a */
[----:B------:R-:W-:Y:S01]  /*1490*/  CS2R R154, SRZ ;  /* 0x00000000009a7805 */ /* 0x000fe2000001ff00 */
[----:B------:R-:W-:Y:S01]  /*14a0*/  UIMAD UR13, UR15, UR5, UR4 ;  /* 0x000000050f0d72a4 */ /* 0x000fe2000f8e0204 */
[----:B------:R-:W-:Y:S01]  /*14b0*/  IMAD.IADD R6, R236, 0x1, -R3 ;  /* 0x00000001ec067824 */ /* 0x000fe200078e0a03 */
[----:B------:R-:W-:Y:S01]  /*14c0*/  IADD3.X R15, R2, UR25, RZ, P0, !PT ;  /* 0x00000019020f7c10 */ /* 0x000fe200087fe4ff */
[----:B------:R-:W-:Y:S01]  /*14d0*/  ULDC.64 UR4, c[0x0][0x1b0] ;  /* 0x00006c0000047ab9 */ /* 0x000fe20000000a00 */
[----:B------:R-:W-:Y:S01]  /*14e0*/  IMAD.U32 R5, RZ, RZ, UR15 ;  /* 0x0000000fff057e24 */ /* 0x000fe2000f8e00ff */
[----:B------:R-:W-:Y:S01]  /*14f0*/  UIMAD UR4, UR14, UR4, URZ ;  /* 0x000000040e0472a4 */ /* 0x000fe2000f8e023f */
[----:B------:R-:W-:Y:S01]  /*1500*/  IMAD.SHL.U32 R26, R6, 0x8, RZ ;  /* 0x00000008061a7824 */ /* 0x000fe200078e00ff */
[----:B------:R-:W-:Y:S01]  /*1510*/  USEL UR14, UR10, URZ, !UP1 ;  /* 0x0000003f0a0e7287 */ /* 0x000fe2000c800000 */
[----:B------:R-:W-:Y:S01]  /*1520*/  IMAD.SHL.U32 R3, R12, 0x8, RZ ;  /* 0x000000080c037824 */ /* 0x000fe200078e00ff */
[----:B------:R-:W-:Y:S01]  /*1530*/  UIMAD UR16, UR15, UR5, UR4 ;  /* 0x000000050f1072a4 */ /* 0x000fe2000f8e0204 */
[----:B------:R-:W-:Y:S01]  /*1540*/  IMAD.U32 R8, RZ, RZ, UR11 ;  /* 0x0000000bff087e24 */ /* 0x000fe2000f8e00ff */
[----:B------:R-:W-:Y:S01]  /*1550*/  SHF.R.S32.HI R27, RZ, 0x1f, R26 ;  /* 0x0000001fff1b7819 */ /* 0x000fe2000001141a */
[----:B------:R-:W-:Y:S01]  /*1560*/  USEL UR15, UR22, URZ, !UP1 ;  /* 0x0000003f160f7287 */ /* 0x000fe2000c800000 */
[----:B------:R-:W-:Y:S01]  /*1570*/  LOP3.LUT R3, R3, 0xc0, RZ, 0xc0, !PT ;  /* 0x000000c003037812 */ /* 0x000fe200078ec0ff */
[----:B------:R-:W-:Y:S01]  /*1580*/  IMAD.WIDE R8, R8, 0x80, R14 ;  /* 0x0000008008087825 */ /* 0x000fe200078e020e */
[----:B------:R-:W-:Y:S01]  /*1590*/  ULDC.64 UR4, c[0x0][0x1e8] ;  /* 0x00007a0000047ab9 */ /* 0x000fe20000000a00 */
[C---:B------:R-:W-:Y:S01]  /*15a0*/  IADD3 R240, R26.reuse, 0x40, RZ ;  /* 0x000000401af07810 */ /* 0x040fe20007ffe0ff */
[----:B------:R-:W-:Y:S01]  /*15b0*/  UIMAD UR4, UR15, UR4, URZ ;  /* 0x000000040f0472a4 */ /* 0x000fe2000f8e023f */
[--C-:B------:R-:W-:Y:S01]  /*15c0*/  IMAD.WIDE.U32 R18, R5, c[0x0][0x1e0], R26.reuse ;  /* 0x0000780005127a25 */ /* 0x100fe200078e001a */
[--C-:B------:R-:W-:Y:S01]  /*15d0*/  LOP3.LUT R0, R3, 0x18, R26.reuse, 0xf8, !PT ;  /* 0x0000001803007812 */ /* 0x100fe200078ef81a */
[----:B------:R-:W-:Y:S01]  /*15e0*/  UIADD3 UR6, -UR6, UR8, URZ ;  /* 0x0000000806067290 */ /* 0x000fe2000fffe13f */
[----:B------:R-:W-:Y:S01]  /*15f0*/  ISETP.GE.AND P3, PT, R26, c[0x0][0x1cc], PT ;  /* 0x000073001a007a0c */ /* 0x000fe20003f66270 */
[----:B------:R-:W-:Y:S01]  /*1600*/  IMAD.WIDE.U32 R14, R5, c[0x0][0x1b0], R26 ;  /* 0x00006c00050e7a25 */ /* 0x000fe200078e001a */
[----:B------:R-:W-:Y:S01]  /*1610*/  IADD3 R19, R19, UR13, RZ ;  /* 0x0000000d13137c10 */ /* 0x000fe2000fffe0ff */
[----:B------:R-:W-:Y:S01]  /*1620*/  UIMAD UR13, UR14, UR5, UR4 ;  /* 0x000000050e0d72a4 */ /* 0x000fe2000f8e0204 */
[----:B------:R-:W-:Y:S01]  /*1630*/  SHF.R.U32.HI R5, RZ, 0x3, R3 ;  /* 0x00000003ff057819 */ /* 0x000fe20000011603 */
[----:B------:R-:W-:Y:S01]  /*1640*/  IMAD.U32 R30, RZ, RZ, UR14 ;  /* 0x0000000eff1e7e24 */ /* 0x000fe2000f8e00ff */
[----:B------:R-:W-:Y:S01]  /*1650*/  ULDC.64 UR4, c[0x0][0x1b8] ;  /* 0x00006e0000047ab9 */ /* 0x000fe20000000a00 */
[----:B------:R-:W-:Y:S01]  /*1660*/  IMAD R7, R9, c[0x0][0x1d8], RZ ;  /* 0x0000760009077a24 */ /* 0x000fe200078e02ff */
[----:B------:R-:W-:Y:S01]  /*1670*/  LOP3.LUT R5, R0, R5, RZ, 0x3c, !PT ;  /* 0x0000000500057212 */ /* 0x000fe200078e3cff */
[----:B------:R-:W-:Y:S01]  /*1680*/  IMAD.WIDE.U32 R18, R30, c[0x0][0x1e8], R18 ;  /* 0x00007a001e127a25 */ /* 0x000fe200078e0012 */
[----:B------:R-:W-:Y:S01]  /*1690*/  LEA.HI R0, R20, R241, RZ, 0x1 ;  /* 0x000000f114007211 */ /* 0x000fe200078f08ff */
[----:B------:R-:W-:Y:S01]  /*16a0*/  UIMAD UR4, UR15, UR4, URZ ;  /* 0x000000040f0472a4 */ /* 0x000fe2000f8e023f */
[----:B------:R-:W-:Y:S01]  /*16b0*/  IADD3 R15, R15, UR16, RZ ;  /* 0x000000100f0f7c10 */ /* 0x000fe2000fffe0ff */
[----:B------:R-:W-:Y:S01]  /*16c0*/  IMAD.MOV.U32 R4, RZ, RZ, c[0x0][0x1dc] ;  /* 0x00007700ff047624 */ /* 0x000fe200078e00ff */
[----:B------:R-:W-:Y:S01]  /*16d0*/  LOP3.LUT R0, R0, 0x7fffffe, RZ, 0xc0, !PT ;  /* 0x07fffffe00007812 */ /* 0x000fe200078ec0ff */
[----:B------:R-:W-:Y:S01]  /*16e0*/  UIMAD UR16, UR14, UR5, UR4 ;  /* 0x000000050e1072a4 */ /* 0x000fe2000f8e0204 */
[----:B------:R-:W-:Y:S01]  /*16f0*/  IADD3 R19, R19, UR13, RZ ;  /* 0x0000000d13137c10 */ /* 0x000fe2000fffe0ff */
[----:B------:R-:W-:Y:S01]  /*1700*/  IMAD.WIDE.U32 R30, R30, c[0x0][0x1b8], R14 ;  /* 0x00006e001e1e7a25 */ /* 0x000fe200078e000e */
[-C--:B------:R-:W-:Y:S01]  /*1710*/  LEA.HI R3, R11, R236.reuse, RZ, 0x5 ;  /* 0x000000ec0b037211 */ /* 0x080fe200078f28ff */
[----:B------:R-:W-:Y:S01]  /*1720*/  USHF.R.S32.HI UR23, URZ, 0x1f, UR12 ;  /* 0x0000001f3f177899 */ /* 0x000fe2000801140c */
[----:B------:R-:W-:Y:S01]  /*1730*/  ISETP.GE.AND P1, PT, R240, c[0x0][0x1cc], PT ;  /* 0x00007300f0007a0c */ /* 0x000fe20003f26270 */
[----:B------:R-:W-:Y:S01]  /*1740*/  IMAD.IADD R13, R241, 0x1, -R0 ;  /* 0x00000001f10d7824 */ /* 0x000fe200078e0a00 */
[----:B------:R-:W-:Y:S01]  /*1750*/  IADD3 R31, R31, UR16, RZ ;  /* 0x000000101f1f7c10 */ /* 0x000fe2000fffe0ff */
[C---:B------:R-:W-:Y:S01]  /*1760*/  IMAD R0, R8.reuse, c[0x0][0x1dc], R7 ;  /* 0x0000770008007a24 */ /* 0x040fe200078e0207 */
[----:B------:R-:W-:Y:S01]  /*1770*/  SHF.R.S32.HI R14, RZ, 0x5, R3 ;  /* 0x00000005ff0e7819 */ /* 0x000fe20000011403 */
[----:B------:R-:W-:Y:S01]  /*1780*/  IMAD.WIDE.U32 R18, R8, c[0x0][0x1d8], R18 ;  /* 0x0000760008127a25 */ /* 0x000fe200078e0012 */
[----:B------:R-:W-:Y:S01]  /*1790*/  IADD3 R7, -R241, UR6, RZ ;  /* 0x00000006f1077c10 */ /* 0x000fe2000fffe1ff */
[----:B------:R-:W-:Y:S01]  /*17a0*/  ULDC.64 UR4, c[0x0][0x270] ;  /* 0x00009c0000047ab9 */ /* 0x000fe20000000a00 */
[----:B------:R-:W-:Y:S01]  /*17b0*/  LEA.HI R15, R11, R236, RZ, 0x4 ;  /* 0x000000ec0b0f7211 */ /* 0x000fe200078f20ff */
[----:B------:R-:W-:Y:S01]  /*17c0*/  IMAD.IADD R0, R19, 0x1, R0 ;  /* 0x0000000113007824 */ /* 0x000fe200078e0200 */
[----:B------:R-:W-:Y:S01]  /*17d0*/  LEA R32, P0, R18, c[0x0][0x1c0], 0x1 ;  /* 0x0000700012207a11 */ /* 0x000fe200078008ff */
[----:B------:R-:W-:Y:S01]  /*17e0*/  IMAD.WIDE.U32 R30, R8, c[0x0][0x1a8], R30 ;  /* 0x00006a00081e7a25 */ /* 0x000fe200078e001e */
[----:B------:R-:W-:Y:S01]  /*17f0*/  ISETP.LT.OR P6, PT, R7, 0x1, P3 ;  /* 0x000000010700780c */ /* 0x000fe20001fc1670 */
[----:B------:R-:W-:Y:S01]  /*1800*/  UIMAD UR4, UR23, UR4, URZ ;  /* 0x00000004170472a4 */ /* 0x000fe2000f8e023f */
[----:B------:R-:W-:Y:S01]  /*1810*/  LEA.HI.X R33, R18, c[0x0][0x1c4], R0, 0x1, P0 ;  /* 0x0000710012217a11 */ /* 0x000fe200000f0c00 */
[----:B------:R-:W-:Y:S01]  /*1820*/  IMAD R0, R9, c[0x0][0x1a8], RZ ;  /* 0x00006a0009007a24 */ /* 0x000fe200078e02ff */
[C---:B------:R-:W-:Y:S01]  /*1830*/  ISETP.LT.OR P4, PT, R7.reuse, 0x1, P1 ;  /* 0x000000010700780c */ /* 0x040fe20000f81670 */
[----:B------:R-:W-:Y:S01]  /*1840*/  IMAD R238, R14, 0x8, R13 ;  /* 0x000000080eee7824 */ /* 0x000fe200078e020d */
[C---:B------:R-:W-:Y:S01]  /*1850*/  ISETP.LT.OR P3, PT, R7.reuse, 0x41, P3 ;  /* 0x000000410700780c */ /* 0x040fe20001f61670 */
[----:B------:R-:W-:Y:S01]  /*1860*/  IMAD R0, R8, c[0x0][0x1ac], R0 ;  /* 0x00006b0008007a24 */ /* 0x000fe200078e0200 */
[----:B------:R-:W-:Y:S01]  /*1870*/  IADD3 R8, R26, 0x20, RZ ;  /* 0x000000201a087810 */ /* 0x000fe20007ffe0ff */
[----:B------:R-:W-:Y:S01]  /*1880*/  IMAD.U32 R238, R238, 0x20, R5 ;  /* 0x00000020eeee7824 */ /* 0x000fe200078e0005 */
[----:B------:R-:W-:Y:S01]  /*1890*/  ISETP.LT.OR P1, PT, R7, 0x41, P1 ;  /* 0x000000410700780c */ /* 0x000fe20000f21670 */
[----:B------:R-:W-:Y:S01]  /*18a0*/  IMAD.MOV.U32 R5, RZ, RZ, c[0x0][0x1d8] ;  /* 0x00007600ff057624 */ /* 0x000fe200078e00ff */
[----:B------:R-:W-:Y:S01]  /*18b0*/  ISETP.GE.AND P2, PT, R8, c[0x0][0x1cc], PT ;  /* 0x0000730008007a0c */ /* 0x000fe20003f46270 */
[----:B------:R-:W-:Y:S01]  /*18c0*/  IMAD.SHL.U32 R238, R238, 0x2, RZ ;  /* 0x00000002eeee7824 */ /* 0x000fe200078e00ff */
[----:B------:R-:W-:Y:S01]  /*18d0*/  UMOV UR13, 0x6 ;  /* 0x00000006000d7882 */ /* 0x000fe20000000000 */
[----:B------:R-:W-:Y:S01]  /*18e0*/  IMAD.IADD R0, R31, 0x1, R0 ;  /* 0x000000011f007824 */ /* 0x000fe200078e0200 */
[C---:B------:R-:W-:Y:S01]  /*18f0*/  ISETP.LT.OR P5, PT, R7.reuse, 0x1, P2 ;  /* 0x000000010700780c */ /* 0x040fe200017a1670 */
[----:B------:R-:W-:Y:S01]  /*1900*/  ULDC.64 UR14, c[0x0][0x208] ;  /* 0x00008200000e7ab9 */ /* 0x000fe20000000a00 */
[----:B------:R-:W-:Y:S01]  /*1910*/  ISETP.LT.OR P2, PT, R7, 0x41, P2 ;  /* 0x000000410700780c */ /* 0x000fe20001741670 */
[----:B------:R-:W-:Y:S01]  /*1920*/  @!PT LDS RZ, [RZ] ;  /* 0x00000000fffff984 */ /* 0x000fe20000000800 */
[----:B------:R-:W-:Y:S01]  /*1930*/  @!PT LDS RZ, [RZ] ;  /* 0x00000000fffff984 */ /* 0x000fe20000000800 */
[----:B------:R-:W-:Y:S01]  /*1940*/  @!PT LDS RZ, [RZ] ;  /* 0x00000000fffff984 */ /* 0x000fe20000000800 */
[----:B------:R1:W-:Y:S01]  /*1950*/  LDGSTS.E.BYPASS.LTC128B.128 [R238+0x6080], [R32.64], !P6 ;  /* 0x0608000020ee7fae */ /* 0x0003e2000f101d52 */
[C---:B------:R-:W-:Y:S01]  /*1960*/  LEA R18, P0, R5.reuse, R32, 0x7 ;  /* 0x0000002005127211 */ /* 0x040fe200078038ff */
[----:B------:R-:W-:Y:S01]  /*1970*/  USHF.L.U64.HI UR15, UR14, UR13, UR15 ;  /* 0x0000000d0e0f7299 */ /* 0x000fe2000801020f */
[----:B------:R-:W-:Y:S01]  /*1980*/  SHF.R.S32.HI R9, RZ, 0x4, R15 ;  /* 0x00000004ff097819 */ /* 0x000fe2000001140f */
[----:B------:R-:W-:Y:S01]  /*1990*/  USHF.L.U32 UR16, UR14, 0x6, URZ ;  /* 0x000000060e107899 */ /* 0x000fe2000800063f */
[----:B------:R-:W-:Y:S01]  /*19a0*/  LEA.HI.X R19, R5, R33, R4, 0x7, P0 ;  /* 0x0000002105137211 */ /* 0x000fe200000f3c04 */
[----:B------:R-:W-:Y:S01]  /*19b0*/  UIMAD UR14, UR12, UR5, UR4 ;  /* 0x000000050c0e72a4 */ /* 0x000fe2000f8e0204 */
[----:B------:R-:W-:Y:S01]  /*19c0*/  LEA R28, P0, R30, c[0x0][0x190], 0x1 ;  /* 0x000064001e1c7a11 */ /* 0x000fe200078008ff */
[----:B------:R-:W-:Y:S01]  /*19d0*/  IMAD.MOV.U32 R5, RZ, RZ, c[0x0][0x1a8] ;  /* 0x00006a00ff057624 */ /* 0x000fe200078e00ff */
[----:B------:R-:W-:Y:S01]  /*19e0*/  ISETP.GE.AND P6, PT, R8, c[0x0][0x19c], PT ;  /* 0x0000670008007a0c */ /* 0x000fe20003fc6270 */
[----:B------:R1:W-:Y:S01]  /*19f0*/  LDGSTS.E.BYPASS.LTC128B.128 [R238+0x8080], [R32.64+0x40], !P5 ;  /* 0x0808004020ee7fae */ /* 0x0003e2000e901d52 */
[----:B------:R-:W-:Y:S01]  /*1a00*/  ULDC.64 UR4, c[0x0][0x288] ;  /* 0x0000a20000047ab9 */ /* 0x000fe20000000a00 */
[----:B------:R-:W-:Y:S01]  /*1a10*/  LEA.HI.X R29, R30, c[0x0][0x194], R0, 0x1, P0 ;  /* 0x000065001e1d7a11 */ /* 0x000fe200000f0c00 */
[----:B------:R-:W-:Y:S01]  /*1a20*/  UIMAD UR4, UR23, UR4, URZ ;  /* 0x00000004170472a4 */ /* 0x000fe2000f8e023f */
[----:B------:R1:W-:Y:S01]  /*1a30*/  LDGSTS.E.BYPASS.LTC128B.128 [R238+0xa080], [R32.64+0x80], !P4 ;  /* 0x0a08008020ee7fae */ /* 0x0003e2000e101d52 */
[----:B------:R-:W-:Y:S01]  /*1a40*/  ISETP.GE.AND P4, PT, R240, c[0x0][0x19c], PT ;  /* 0x00006700f0007a0c */ /* 0x000fe20003f86270 */
[----:B------:R-:W-:Y:S01]  /*1a50*/  IMAD.MOV.U32 R0, RZ, RZ, c[0x0][0x1ac] ;  /* 0x00006b00ff007624 */ /* 0x000fe200078e00ff */
[----:B------:R-:W-:Y:S01]  /*1a60*/  IADD3 R4, P0, R241, UR20, RZ ;  /* 0x00000014f1047c10 */ /* 0x000fe2000ff1e0ff */
[----:B------:R2:W-:Y:S01]  /*1a70*/  LDGSTS.E.BYPASS.LTC128B.128 [R238+0x7080], [R18.64], !P3 ;  /* 0x0708000012ee7fae */ /* 0x0005e2000d901d52 */
[----:B------:R-:W-:Y:S01]  /*1a80*/  LEA.HI R10, R15, R9, RZ, 0x1 ;  /* 0x000000090f0a7211 */ /* 0x000fe200078f08ff */
[----:B------:R-:W-:Y:S01]  /*1a90*/  UIMAD UR13, UR12, UR5, UR4 ;  /* 0x000000050c0d72a4 */ /* 0x000fe2000f8e0204 */
[C---:B------:R-:W-:Y:S01]  /*1aa0*/  ISETP.LT.OR P3, PT, R7.reuse, 0x1, P6 ;  /* 0x000000010700780c */ /* 0x040fe20003761670 */
[----:B------:R2:W-:Y:S01]  /*1ab0*/  LDGSTS.E.BYPASS.LTC128B.128 [R238+0x9080], [R18.64+0x40], !P2 ;  /* 0x0908004012ee7fae */ /* 0x0005e2000d101d52 */
[----:B------:R-:W-:Y:S01]  /*1ac0*/  ISETP.GE.AND P2, PT, R26, c[0x0][0x19c], PT ;  /* 0x000067001a007a0c */ /* 0x000fe20003f46270 */
[----:B------:R-:W-:Y:S01]  /*1ad0*/  USHF.L.U32 UR20, UR17, 0x6, URZ ;  /* 0x0000000611147899 */ /* 0x000fe2000800063f */
[----:B------:R-:W-:Y:S01]  /*1ae0*/  IADD3.X R2, R2, UR21, RZ, P0, !PT ;  /* 0x0000001502027c10 */ /* 0x000fe200087fe4ff */
[----:B------:R2:W-:Y:S01]  /*1af0*/  LDGSTS.E.BYPASS.LTC128B.128 [R238+0xb080], [R18.64+0x80], !P1 ;  /* 0x0b08008012ee7fae */ /* 0x0005e2000c901d52 */
[C---:B------:R-:W-:Y:S01]  /*1b00*/  ISETP.LT.OR P5, PT, R7.reuse, 0x1, P2 ;  /* 0x000000010700780c */ /* 0x040fe200017a1670 */
[----:B------:R-:W-:Y:S01]  /*1b10*/  ULDC.64 UR4, c[0x0][0x180] ;  /* 0x0000600000047ab9 */ /* 0x000fe20000000a00 */
[C---:B------:R-:W-:Y:S01]  /*1b20*/  ISETP.LT.OR P1, PT, R7.reuse, 0x1, P4 ;  /* 0x000000010700780c */ /* 0x040fe20002721670 */
[----:B------:R-:W-:Y:S01]  /*1b30*/  UIMAD UR4, UR23, UR4, URZ ;  /* 0x00000004170472a4 */ /* 0x000fe2000f8e023f */
[----:B------:R-:W-:Y:S01]  /*1b40*/  LOP3.LUT R10, R10, 0xfffffffe, RZ, 0xc0, !PT ;  /* 0xfffffffe0a0a7812 */ /* 0x000fe200078ec0ff */
[----:B------:R-:W-:Y:S01]  /*1b50*/  UIADD3 UR21, -UR20, UR9, URZ ;  /* 0x0000000914157290 */ /* 0x000fe2000fffe13f */
[----:B------:R-:W0:Y:S01]  /*1b60*/  LDGDEPBAR ;  /* 0x00000000000079af */ /* 0x000e220000000000 */
[----:B------:R-:W-:Y:S01]  /*1b70*/  UIMAD UR25, UR12, UR5, UR4 ;  /* 0x000000050c1972a4 */ /* 0x000fe2000f8e0204 */
[----:B------:R-:W-:Y:S01]  /*1b80*/  ISETP.LT.OR P2, PT, R7, 0x41, P2 ;  /* 0x000000410700780c */ /* 0x000fe20001741670 */
[----:B------:R-:W-:Y:S01]  /*1b90*/  IMAD.IADD R10, R9, 0x1, -R10 ;  /* 0x00000001090a7824 */ /* 0x000fe200078e0a0a */
[----:B------:R-:W-:Y:S01]  /*1ba0*/  ULDC.64 UR4, c[0x0][0x210] ;  /* 0x0000840000047ab9 */ /* 0x000fe20000000a00 */
[----:B------:R-:W-:Y:S01]  /*1bb0*/  IMAD R9, R2, c[0x0][0x208], RZ ;  /* 0x0000820002097a24 */ /* 0x000fe200078e02ff */
[----:B------:R-:W-:Y:S01]  /*1bc0*/  UIMAD UR4, UR23, UR4, URZ ;  /* 0x00000004170472a4 */ /* 0x000fe2000f8e023f */
[----:B------:R3:W-:Y:S01]  /*1bd0*/  LDGSTS.E.BYPASS.LTC128B.128 [R238+0x80], [R28.64], !P5 ;  /* 0x000800001cee7fae */ /* 0x0007e2000e901d52 */
[----:B------:R-:W-:Y:S01]  /*1be0*/  ISETP.GE.AND P5, PT, R26, c[0x0][0x1fc], PT ;  /* 0x00007f001a007a0c */ /* 0x000fe20003fa6270 */
[----:B------:R-:W-:Y:S01]  /*1bf0*/  IMAD R9, R4, c[0x0][0x20c], R9 ;  /* 0x0000830004097a24 */ /* 0x000fe200078e0209 */
[----:B------:R-:W-:Y:S01]  /*1c00*/  UIMAD UR24, UR12, UR5, UR4 ;  /* 0x000000050c1872a4 */ /* 0x000fe2000f8e0204 */
[----:B------:R3:W-:Y:S01]  /*1c10*/  LDGSTS.E.BYPASS.LTC128B.128 [R238+0x2080], [R28.64+0x40], !P3 ;  /* 0x020800401cee7fae */ /* 0x0007e2000d901d52 */
[----:B------:R-:W-:Y:S01]  /*1c20*/  ISETP.GE.AND P3, PT, R26, c[0x0][0x16c], PT ;  /* 0x00005b001a007a0c */ /* 0x000fe20003f66270 */
[----:B------:R-:W-:Y:S01]  /*1c30*/  IMAD.U32 R250, RZ, RZ, UR12 ;  /* 0x0000000cfffa7e24 */ /* 0x000fe2000f8e00ff */
[----:B------:R-:W-:Y:S01]  /*1c40*/  ULDC.64 UR4, c[0x0][0x238] ;  /* 0x00008e0000047ab9 */ /* 0x000fe20000000a00 */
[----:B------:R3:W-:Y:S01]  /*1c50*/  LDGSTS.E.BYPASS.LTC128B.128 [R238+0x4080], [R28.64+0x80], !P1 ;  /* 0x040800801cee7fae */ /* 0x0007e2000c901d52 */
[----:B------:R-:W-:Y:S01]  /*1c60*/  ISETP.LT.AND P1, PT, R241, UR21, PT ;  /* 0x00000015f1007c0c */ /* 0x000fe2000bf21270 */
[----:B------:R-:W-:Y:S01]  /*1c70*/  UIMAD UR4, UR23, UR4, URZ ;  /* 0x00000004170472a4 */ /* 0x000fe2000f8e023f */
[----:B------:R-:W-:Y:S01]  /*1c80*/  ISETP.LT.OR P6, PT, R7, 0x41, P6 ;  /* 0x000000410700780c */ /* 0x000fe200037c1670 */
[----:B------:R-:W-:Y:S01]  /*1c90*/  USEL UR22, UR22, URZ, !UP2 ;  /* 0x0000003f16167287 */ /* 0x000fe2000d000000 */
[----:B--2---:R-:W-:Y:S01]  /*1ca0*/  LEA R18, P0, R5, R28, 0x7 ;  /* 0x0000001c05127211 */ /* 0x004fe200078038ff */
[----:B------:R-:W-:Y:S01]  /*1cb0*/  UIMAD UR26, UR12, UR5, UR4 ;  /* 0x000000050c1a72a4 */ /* 0x000fe2000f8e0204 */
[----:B------:R-:W-:Y:S01]  /*1cc0*/  ISETP.LT.OR P4, PT, R7, 0x41, P4 ;  /* 0x000000410700780c */ /* 0x000fe20002781670 */
[----:B------:R-:W-:Y:S01]  /*1cd0*/  USEL UR23, UR10, URZ, !UP2 ;  /* 0x0000003f0a177287 */ /* 0x000fe2000d000000 */
[----:B------:R-:W-:Y:S01]  /*1ce0*/  LEA.HI.X R19, R5, R29, R0, 0x7, P0 ;  /* 0x0000001d05137211 */ /* 0x000fe200000f3c00 */
[----:B------:R-:W-:Y:S01]  /*1cf0*/  IMAD R5, R2, c[0x0][0x178], RZ ;  /* 0x00005e0002057a24 */ /* 0x000fe200078e02ff */
[----:B------:R-:W-:Y:S01]  /*1d00*/  SHF.R.S32.HI R2, RZ, 0x1f, R20 ;  /* 0x0000001fff027819 */ /* 0x000fe20000011414 */
[----:B------:R-:W-:Y:S01]  /*1d10*/  ULDC.64 UR4, c[0x0][0x188] ;  /* 0x0000620000047ab9 */ /* 0x000fe20000000a00 */
[----:B------:R-:W-:Y:S01]  /*1d20*/  ISETP.GE.OR P0, PT, R26, c[0x0][0x1fc], !P1 ;  /* 0x00007f001a007a0c */ /* 0x000fe20004f06670 */
[----:B------:R-:W-:Y:S01]  /*1d30*/  IMAD R5, R4, c[0x0][0x17c], R5 ;  /* 0x00005f0004057a24 */ /* 0x000fe200078e0205 */
[----:B------:R-:W-:Y:S01]  /*1d40*/  LEA.HI R2, R2, R241, RZ, 0x3 ;  /* 0x000000f102027211 */ /* 0x000fe200078f18ff */
[----:B------:R2:W-:Y:S01]  /*1d50*/  LDGSTS.E.BYPASS.LTC128B.128 [R238+0x1080], [R18.64], !P2 ;  /* 0x0108000012ee7fae */ /* 0x0005e2000d101d52 */
[----:B------:R-:W-:Y:S01]  /*1d60*/  UIMAD UR4, UR22, UR4, URZ ;  /* 0x00000004160472a4 */ /* 0x000fe2000f8e023f */
[----:B------:R-:W-:Y:S01]  /*1d70*/  IMAD.U32 R0, RZ, RZ, UR12 ;  /* 0x0000000cff007e24 */ /* 0x000fe2000f8e00ff */
[----:B------:R-:W-:Y:S01]  /*1d80*/  LOP3.LUT R2, R2, 0xfffffff8, RZ, 0xc0, !PT ;  /* 0xfffffff802027812 */ /* 0x000fe200078ec0ff */
[----:B------:R-:W-:Y:S01]  /*1d90*/  USHF.R.S32.HI UR27, URZ, 0x1f, UR17 ;  /* 0x0000001f3f1b7899 */ /* 0x000fe20008011411 */
[----:B------:R-:W-:Y:S01]  /*1da0*/  IMAD.U32 R242, RZ, RZ, UR23 ;  /* 0x00000017fff27e24 */ /* 0x000fe2000f8e00ff */
[----:B------:R-:W-:Y:S01]  /*1db0*/  UIMAD UR28, UR23, UR5, UR4 ;  /* 0x00000005171c72a4 */ /* 0x000fe2000f8e0204 */
[----:B------:R-:W-:Y:S01]  /*1dc0*/  IADD3 R25, R25, UR14, RZ ;  /* 0x0000000e19197c10 */ /* 0x000fe2000fffe0ff */
[----:B------:R-:W-:Y:S01]  /*1dd0*/  IMAD.IADD R2, R241, 0x1, -R2 ;  /* 0x00000001f1027824 */ /* 0x000fe200078e0a02 */
[----:B------:R-:W-:Y:S01]  /*1de0*/  ULDC.64 UR4, c[0x0][0x178] ;  /* 0x00005e0000047ab9 */ /* 0x000fe20000000a00 */
[----:B------:R-:W-:Y:S01]  /*1df0*/  IADD3 R23, R23, UR13, RZ ;  /* 0x0000000d17177c10 */ /* 0x000fe2000fffe0ff */
[--C-:B---3--:R-:W-:Y:S01]  /*1e00*/  IMAD.WIDE.U32 R28, R4, c[0x0][0x178], R26.reuse ;  /* 0x00005e00041c7a25 */ /* 0x108fe200078e001a */
[----:B------:R-:W-:Y:S01]  /*1e10*/  UIMAD.WIDE.U32 UR30, UR17, UR4, URZ ;  /* 0x00000004111e72a5 */ /* 0x000fe2000f8e003f */
[----:B------:R-:W-:Y:S01]  /*1e20*/  LOP3.LUT P2, RZ, R2, 0x4, RZ, 0xc0, !PT ;  /* 0x0000000402ff7812 */ /* 0x000fe2000784c0ff */
[----:B------:R-:W-:Y:S01]  /*1e30*/  UIMAD UR15, UR15, UR17, URZ ;  /* 0x000000110f0f72a4 */ /* 0x000fe2000f8e023f */
[----:B------:R-:W-:Y:S01]  /*1e40*/  IMAD.WIDE.U32 R26, R4, c[0x0][0x208], R26 ;  /* 0x00008200041a7a25 */ /* 0x000fe200078e001a */
[----:B------:R-:W-:Y:S01]  /*1e50*/  IADD3 R17, R17, UR26, RZ ;  /* 0x0000001a11117c10 */ /* 0x000fe2000fffe0ff */
[----:B------:R2:W-:Y:S01]  /*1e60*/  LDGSTS.E.BYPASS.LTC128B.128 [R238+0x3080], [R18.64+0x40], !P6 ;  /* 0x0308004012ee7fae */ /* 0x0005e2000f101d52 */
[----:B------:R-:W-:Y:S01]  /*1e70*/  UIMAD UR15, UR27, UR16, UR15 ;  /* 0x000000101b0f72a4 */ /* 0x000fe2000f8e020f */
[----:B------:R-:W-:Y:S01]  /*1e80*/  IMAD.IADD R5, R29, 0x1, R5 ;  /* 0x000000011d057824 */ /* 0x000fe200078e0205 */
[----:B------:R-:W-:Y:S01]  /*1e90*/  LOP3.LUT R15, R15, 0xfffffff0, RZ, 0xc0, !PT ;  /* 0xfffffff00f0f7812 */ /* 0x000fe200078ec0ff */
[----:B------:R-:W-:Y:S01]  /*1ea0*/  IMAD.MOV.U32 R4, RZ, RZ, R28 ;  /* 0x000000ffff047224 */ /* 0x000fe200078e001c */
[----:B------:R2:W-:Y:S01]  /*1eb0*/  LDGSTS.E.BYPASS.LTC128B.128 [R238+0x5080], [R18.64+0x80], !P4 ;  /* 0x0508008012ee7fae */ /* 0x0005e2000e101d52 */
[----:B------:R-:W-:Y:S01]  /*1ec0*/  IMAD.IADD R21, R27, 0x1, R9 ;  /* 0x000000011b157824 */ /* 0x000fe200078e0209 */
[----:B------:R-:W-:Y:S01]  /*1ed0*/  LEA.HI R9, R11, R236, RZ, 0x6 ;  /* 0x000000ec0b097211 */ /* 0x000fe200078f30ff */
[----:B------:R-:W-:Y:S01]  /*1ee0*/  IMAD.WIDE.U32 R250, R250, c[0x0][0x180], R4 ;  /* 0x00006000fafa7a25 */ /* 0x000fe200078e0004 */
[----:B------:R-:W-:Y:S01]  /*1ef0*/  LEA.HI R5, R3, R14, RZ, 0x1 ;  /* 0x0000000e03057211 */ /* 0x000fe200078f08ff */
[----:B------:R-:W0:Y:S01]  /*1f00*/  LDGDEPBAR ;  /* 0x00000000000079af */ /* 0x000e220000000000 */
[----:B------:R-:W-:Y:S01]  /*1f10*/  SHF.R.S32.HI R9, RZ, 0x6, R9 ;  /* 0x00000006ff097819 */ /* 0x000fe20000011409 */
[----:B------:R-:W-:Y:S01]  /*1f20*/  IMAD.SHL.U32 R2, R2, 0x40, RZ ;  /* 0x0000004002027824 */ /* 0x000fe200078e00ff */
[----:B------:R-:W-:Y:S01]  /*1f30*/  LOP3.LUT R5, R5, 0xfffffffe, RZ, 0xc0, !PT ;  /* 0xfffffffe05057812 */ /* 0x000fe200078ec0ff */
[----:B------:R-:W-:Y:S01]  /*1f40*/  IMAD.MOV.U32 R20, RZ, RZ, R26 ;  /* 0x000000ffff147224 */ /* 0x000fe200078e001a */
[----:B------:R-:W-:Y:S01]  /*1f50*/  IADD3 R251, R251, UR25, RZ ;  /* 0x00000019fbfb7c10 */ /* 0x000fe2000fffe0ff */
[----:B------:R-:W-:Y:S01]  /*1f60*/  IMAD.SHL.U32 R4, R9, 0x8, RZ ;  /* 0x0000000809047824 */ /* 0x000fe200078e00ff */
[----:B------:R-:W-:Y:S01]  /*1f70*/  LOP3.LUT R2, R2, 0x1c0, RZ, 0xc0, !PT ;  /* 0x000001c002027812 */ /* 0x000fe200078ec0ff */
[----:B------:R-:W-:Y:S01]  /*1f80*/  IMAD.IADD R5, R14, 0x1, -R5 ;  /* 0x000000010e057824 */ /* 0x000fe200078e0a05 */
[----:B------:R-:W-:Y:S01]  /*1f90*/  UIMAD UR25, UR27, UR4, URZ ;  /* 0x000000041b1972a4 */ /* 0x000fe2000f8e023f */
[----:B------:R-:W-:Y:S01]  /*1fa0*/  IMAD.WIDE.U32 R20, R0, c[0x0][0x210], R20 ;  /* 0x0000840000147a25 */ /* 0x000fe200078e0014 */
[----:B------:R-:W-:Y:S01]  /*1fb0*/  LOP3.LUT R4, R4, 0x18, RZ, 0xc0, !PT ;  /* 0x0000001804047812 */ /* 0x000fe200078ec0ff */
[----:B------:R-:W-:Y:S01]  /*1fc0*/  USHF.R.S32.HI UR13, URZ, 0x1f, UR20 ;  /* 0x0000001f3f0d7899 */ /* 0x000fe20008011414 */
[----:B------:R-:W-:Y:S01]  /*1fd0*/  SHF.R.U32.HI R7, RZ, 0x3, R2 ;  /* 0x00000003ff077819 */ /* 0x000fe20000011602 */
[----:B------:R-:W-:Y:S01]  /*1fe0*/  IMAD.SHL.U32 R225, R5, 0x400, RZ ;  /* 0x0000040005e17824 */ /* 0x000fe200078e00ff */
[----:B------:R-:W-:Y:S01]  /*1ff0*/  UIMAD UR25, UR17, UR5, UR25 ;  /* 0x00000005111972a4 */ /* 0x000fe2000f8e0219 */
[----:B------:R-:W-:Y:S01]  /*2000*/  IADD3 R21, R21, UR24, RZ ;  /* 0x0000001815157c10 */ /* 0x000fe2000fffe0ff */
[----:B------:R-:W-:Y:S01]  /*2010*/  IMAD.WIDE.U32 R250, R242, c[0x0][0x188], R250 ;  /* 0x00006200f2fa7a25 */ /* 0x000fe200078e00fa */
[----:B------:R-:W-:Y:S01]  /*2020*/  LOP3.LUT R2, R7, R2, R4, 0x1e, !PT ;  /* 0x0000000207027212 */ /* 0x000fe200078e1e04 */
[----:B------:R-:W-:Y:S01]  /*2030*/  ULDC.64 UR4, c[0x0][0x218] ;  /* 0x0000860000047ab9 */ /* 0x000fe20000000a00 */
[----:B------:R-:W-:Y:S01]  /*2040*/  LOP3.LUT R3, R3, 0xffffffe0, RZ, 0xc0, !PT ;  /* 0xffffffe003037812 */ /* 0x000fe200078ec0ff */
[----:B------:R-:W-:Y:S01]  /*2050*/  IMAD R7, R6, 0x2, R225 ;  /* 0x0000000206077824 */ /* 0x000fe200078e02e1 */
[----:B------:R-:W-:Y:S01]  /*2060*/  UIMAD UR4, UR22, UR4, URZ ;  /* 0x00000004160472a4 */ /* 0x000fe2000f8e023f */
[----:B------:R-:W-:Y:S01]  /*2070*/  IMAD.WIDE.U32 R244, R242, c[0x0][0x218], R20 ;  /* 0x00008600f2f47a25 */ /* 0x000fe200078e0014 */
[----:B------:R-:W-:Y:S01]  /*2080*/  UIADD3 UR25, UR31, UR25, URZ ;  /* 0x000000191f197290 */ /* 0x000fe2000fffe03f */
[----:B------:R-:W-:Y:S01]  /*2090*/  IADD3 R233, R251, UR28, RZ ;  /* 0x0000001cfbe97c10 */ /* 0x000fe2000fffe0ff */
[----:B------:R-:W-:Y:S01]  /*20a0*/  UIMAD UR4, UR23, UR5, UR4 ;  /* 0x00000005170472a4 */ /* 0x000fe2000f8e0204 */
[----:B------:R-:W-:Y:S01]  /*20b0*/  IMAD.IADD R2, R7, 0x1, R2 ;  /* 0x0000000107027824 */ /* 0x000fe200078e0202 */
[C---:B------:R-:W-:Y:S01]  /*20c0*/  ISETP.GE.AND P4, PT, R8.reuse, c[0x0][0x16c], PT ;  /* 0x00005b0008007a0c */ /* 0x040fe20003f86270 */
[----:B------:R-:W-:Y:S01]  /*20d0*/  IMAD.U32 R6, RZ, RZ, UR30 ;  /* 0x0000001eff067e24 */ /* 0x000fe2000f8e00ff */
[----:B------:R-:W-:Y:S01]  /*20e0*/  ISETP.GE.OR P6, PT, R8, c[0x0][0x1fc], !P1 ;  /* 0x00007f0008007a0c */ /* 0x000fe20004fc6670 */
[----:B------:R-:W-:Y:S01]  /*20f0*/  IMAD.SHL.U32 R239, R2, 0x2, RZ ;  /* 0x0000000202ef7824 */ /* 0x000fe200078e00ff */
[----:B------:R-:W-:Y:S01]  /*2100*/  IADD3 R35, R245, UR4, RZ ;  /* 0x00000004f5237c10 */ /* 0x000fe2000fffe0ff */
[----:B------:R-:W-:Y:S01]  /*2110*/  IMAD.MOV.U32 R34, RZ, RZ, R244 ;  /* 0x000000ffff227224 */ /* 0x000fe200078e00f4 */
[----:B------:R-:W-:Y:S01]  /*2120*/  SEL R248, RZ, 0x1, P3 ;  /* 0x00000001fff87807 */ /* 0x000fe20001800000 */
[----:B------:R-:W-:Y:S01]  /*2130*/  IMAD.U32 R2, RZ, RZ, UR25 ;  /* 0x00000019ff027e24 */ /* 0x000fe2000f8e00ff */
[C---:B------:R-:W-:Y:S01]  /*2140*/  IADD3 R0, R239.reuse, 0xf480, RZ ;  /* 0x0000f480ef007810 */ /* 0x040fe20007ffe0ff */
[----:B------:R-:W-:Y:S01]  /*2150*/  IMAD.WIDE.U32 R30, R242, c[0x0][0x278], R24 ;  /* 0x00009e00f21e7a25 */ /* 0x000fe200078e0018 */
[----:B------:R-:W-:Y:S01]  /*2160*/  IADD3 R237, R239, 0xf4c0, RZ ;  /* 0x0000f4c0efed7810 */ /* 0x000fe20007ffe0ff */
[----:B------:R-:W-:-:S04]  /*2170*/  DEPBAR.LE SB0, 0x1 ;  /* 0x000080400000791a */ /* 0x000fc80000000000 */
[----:B------:R-:W-:Y:S01]  /*2180*/  @P2 IADD3 R237, R0, -0x40, RZ ;  /* 0xffffffc000ed2810 */ /* 0x000fe20007ffe0ff */
[----:B------:R-:W-:Y:S01]  /*2190*/  IMAD.U32 R0, RZ, RZ, UR16 ;  /* 0x00000010ff007e24 */ /* 0x000fe2000f8e00ff */
[----:B------:R-:W-:Y:S01]  /*21a0*/  LEA R13, P2, R6, R250, 0x6 ;  /* 0x000000fa060d7211 */ /* 0x000fe200078430ff */
[----:B------:R-:W-:Y:S01]  /*21b0*/  IMAD.WIDE.U32 R28, R242, c[0x0][0x290], R22 ;  /* 0x0000a400f21c7a25 */ /* 0x000fe200078e0016 */
[C---:B------:R-:W-:Y:S01]  /*21c0*/  ISETP.GE.AND P3, PT, R240.reuse, c[0x0][0x16c], PT ;  /* 0x00005b00f0007a0c */ /* 0x040fe20003f66270 */
[----:B------:R-:W-:Y:S01]  /*21d0*/  ULDC.64 UR4, c[0x0][0x278] ;  /* 0x00009e0000047ab9 */ /* 0x000fe20000000a00 */
[----:B------:R-:W-:Y:S01]  /*21e0*/  ISETP.GE.OR P1, PT, R240, c[0x0][0x1fc], !P1 ;  /* 0x00007f00f0007a0c */ /* 0x000fe20004f26670 */
[----:B------:R-:W-:Y:S01]  /*21f0*/  IMAD.WIDE.U32 R20, R0, UR17, R34 ;  /* 0x0000001100147c25 */ /* 0x000fe2000f8e0022 */
[----:B------:R-:W-:Y:S01]  /*2200*/  LEA.HI.X R0, R6, R233, R2, 0x6, P2 ;  /* 0x000000e906007211 */ /* 0x000fe200010f3402 */
[----:B------:R-:W-:Y:S01]  /*2210*/  UIMAD UR4, UR22, UR4, URZ ;  /* 0x00000004160472a4 */ /* 0x000fe2000f8e023f */
[----:B--2---:R-:W-:Y:S01]  /*2220*/  SEL R19, RZ, 0x4, P3 ;  /* 0x00000004ff137807 */ /* 0x004fe20001800000 */
        /* <DEDUP_REMOVED lines=18> */
[----:B------:R-:W-:Y:S01]  /*2350*/  STL.64 [R1+0x8], R30 ;  /* 0x0000081e01007387 */ /* 0x000fe20000100a00 */
[----:B------:R-:W-:Y:S01]  /*2360*/  LOP3.LUT R26, R18, 0x7fffffe, RZ, 0xc0, !PT ;  /* 0x07fffffe121a7812 */ /* 0x000fe200078ec0ff */
[----:B------:R-:W-:Y:S01]  /*2370*/  IMAD.MOV.U32 R231, RZ, RZ, 0x10 ;  /* 0x00000010ffe77424 */ /* 0x000fe200078e00ff */
[----:B------:R-:W-:Y:S01]  /*2380*/  SHF.R.S32.HI R3, RZ, 0x1f, R16 ;  /* 0x0000001fff037819 */ /* 0x000fe20000011410 */
[----:B------:R-:W-:Y:S01]  /*2390*/  STL.64 [R1], R28 ;  /* 0x0000001c01007387 */ /* 0x000fe20000100a00 */
[-C--:B------:R-:W-:Y:S01]  /*23a0*/  LEA.HI R20, R24, R24.reuse, RZ, 0x1 ;  /* 0x0000001818147211 */ /* 0x080fe200078f08ff */
[----:B------:R-:W-:Y:S01]  /*23b0*/  CS2R R152, SRZ ;  /* 0x0000000000987805 */ /* 0x000fe2000001ff00 */
[----:B------:R-:W-:Y:S01]  /*23c0*/  LOP3.LUT R2, R2, 0x1ffffffc, RZ, 0xc0, !PT ;  /* 0x1ffffffc02027812 */ /* 0x000fe200078ec0ff */
[----:B------:R-:W-:Y:S01]  /*23d0*/  CS2R R150, SRZ ;  /* 0x0000000000967805 */ /* 0x000fe2000001ff00 */
[----:B------:R-:W-:Y:S01]  /*23e0*/  ISETP.GE.AND P2, PT, R8, c[0x0][0x1fc], PT ;  /* 0x00007f0008007a0c */ /* 0x000fe20003f46270 */
[----:B------:R-:W-:Y:S01]  /*23f0*/  CS2R R148, SRZ ;  /* 0x0000000000947805 */ /* 0x000fe2000001ff00 */
[----:B------:R-:W-:Y:S01]  /*2400*/  LEA.HI R22, R15, R24, RZ, 0x3 ;  /* 0x000000180f167211 */ /* 0x000fe200078f18ff */
        /* <DEDUP_REMOVED lines=172> */
[----:B-----5:R-:W-:-:S02]  /*2ed0*/  LEA.HI.X R11, R12, c[0x0][0x284], R9, 0x2, P2 ;  /* 0x0000a1000c0b7a11 */ /* 0x020fc400010f1409 */
        /* <DEDUP_REMOVED lines=24> */
[----:B-1-34-:R-:W-:Y:S02]  /*3060*/  IMAD.IADD R221, R234, 0x1, R231 ;  /* 0x00000001eadd7824 */ /* 0x01afe400078e02e7 */
.L_x_640:
        /* <DEDUP_REMOVED lines=142> */
.L_x_638:
        /* <DEDUP_REMOVED lines=465> */
.L_x_639:
        /* <DEDUP_REMOVED lines=238> */
.L_x_637:
[----:B------:R-:W-:Y:S05]  /*6540*/  @P1 EXIT ;  /* 0x000000000000194d */ /* 0x000fea0003800000 */
[----:B------:R-:W-:Y:S02]  /*6550*/  ULDC.64 UR4, c[0x0][0x360] ;  /* 0x0000d80000047ab9 */ /* 0x000fe40000000a00 */
[----:B------:R-:W-:Y:S02]  /*6560*/  UISETP.NE.U32.AND UP2, UPT, URZ, UR4, UPT ;  /* 0x000000043f00728c */ /* 0x000fe4000bf45070 */
[----:B------:R-:W-:-:S02]  /*6570*/  ULDC.64 UR6, c[0x0][0x360] ;  /* 0x0000d80000067ab9 */ /* 0x000fc40000000a00 */
[----:B------:R-:W-:-:S06]  /*6580*/  UISETP.NE.AND.EX UP2, UPT, URZ, UR5, UPT, UP2 ;  /* 0x000000053f00728c */ /* 0x000fcc000bf45320 */
[----:B------:R-:W-:-:S05]  /*6590*/  PLOP3.LUT P0, PT, PT, PT, UP2, 0x80, 0x0 ;  /* 0x000000000000781c */ /* 0x000fca0003f0f028 */
[----:B------:R-:W-:Y:S02]  /*65a0*/  @UP2 UMOV UR4, 0x4 ;  /* 0x0000000400042882 */ /* 0x000fe40000000000 */
[----:B------:R-:W-:-:S06]  /*65b0*/  @UP2 UIMAD.WIDE UR4, UR10, UR4, UR6 ;  /* 0x000000040a0422a5 */ /* 0x000fcc000f8e0206 */
[----:B------:R-:W-:Y:S02]  /*65c0*/  IMAD.U32 R2, RZ, RZ, UR4 ;  /* 0x00000004ff027e24 */ /* 0x000fe4000f8e00ff */
[----:B------:R-:W-:Y:S01]  /*65d0*/  IMAD.U32 R3, RZ, RZ, UR5 ;  /* 0x00000005ff037e24 */ /* 0x000fe2000f8e00ff */
[----:B------:R-:W-:Y:S02]  /*65e0*/  UMOV UR6, 0x1 ;  /* 0x0000000100067882 */ /* 0x000fe40000000000 */
[----:B------:R-:W-:Y:S02]  /*65f0*/  ULDC.64 UR4, c[0x0][0x338] ;  /* 0x0000ce0000047ab9 */ /* 0x000fe40000000a00 */
[----:B------:R-:W2:Y:S01]  /*6600*/  @P0 LDG.E R0, [R2.64] ;  /* 0x0000001202000981 */ /* 0x000ea2000c1e1900 */
[----:B------:R-:W-:-:S03]  /*6610*/  UISETP.NE.AND UP0, UPT, UR6, UR4, UPT ;  /* 0x000000040600728c */ /* 0x000fc6000bf05270 */
[----:B------:R-:W-:Y:S01]  /*6620*/  BAR.SYNC.DEFER_BLOCKING 0x1, 0x100 ;  /* 0x0044000000007b1d */ /* 0x000fe20000010000 */
[----:B------:R-:W-:Y:S01]  /*6630*/  UIMAD.WIDE.U32 UR8, UR12, UR5, URZ ;  /* 0x000000050c0872a5 */ /* 0x000fe2000f8e003f */
[----:B------:R-:W-:-:S04]  /*6640*/  ISETP.NE.AND P2, PT, R236, RZ, PT ;  /* 0x000000ffec00720c */ /* 0x000fc80003f45270 */
[----:B------:R-:W-:Y:S01]  /*6650*/  ULDC UR5, c[0x0][0x340] ;  /* 0x0000d00000057ab9 */ /* 0x000fe20000000800 */
[----:B------:R-:W-:Y:S01]  /*6660*/  BSSY B0, `(.L_x_641) ;  /* 0x0000029000007945 */ /* 0x000fe20003800000 */
[----:B------:R-:W-:Y:S02]  /*6670*/  @UP0 UMOV UR7, UR9 ;  /* 0x0000000900070c82 */ /* 0x000fe40008000000 */
[----:B------:R-:W-:Y:S02]  /*6680*/  UMOV UR6, UR12 ;  /* 0x0000000c00067c82 */ /* 0x000fe40008000000 */
[----:B------:R-:W-:Y:S02]  /*6690*/  @UP0 USHF.R.U32.HI UR6, URZ, UR5, UR7 ;  /* 0x000000053f060299 */ /* 0x000fe40008011607 */
[----:B------:R-:W-:Y:S02]  /*66a0*/  ULDC UR15, c[0x0][0x358] ;  /* 0x0000d600000f7ab9 */ /* 0x000fe40000000800 */
[----:B------:R-:W-:-:S02]  /*66b0*/  UIADD3 UR5, -UR6, URZ, URZ ;  /* 0x0000003f06057290 */ /* 0x000fc4000fffe13f */
[----:B------:R-:W-:Y:S02]  /*66c0*/  UIMAD UR15, UR11, UR15, URZ ;  /* 0x0000000f0b0f72a4 */ /* 0x000fe4000f8e023f */
[----:B------:R-:W-:Y:S02]  /*66d0*/  UIMAD UR12, UR5, UR4, UR12 ;  /* 0x00000004050c72a4 */ /* 0x000fe4000f8e020c */
[----:B------:R-:W-:Y:S02]  /*66e0*/  USHF.R.S32.HI UR9, URZ, 0x1f, UR6 ;  /* 0x0000001f3f097899 */ /* 0x000fe40008011406 */
[----:B------:R-:W-:Y:S02]  /*66f0*/  ULDC UR4, c[0x0][0x2f4] ;  /* 0x0000bd0000047ab9 */ /* 0x000fe40000000800 */
[----:B------:R-:W-:Y:S02]  /*6700*/  UIMAD UR15, UR15, UR4, URZ ;  /* 0x000000040f0f72a4 */ /* 0x000fe4000f8e023f */
[----:B------:R-:W-:-:S02]  /*6710*/  UIMAD UR13, UR10, UR4, URZ ;  /* 0x000000040a0d72a4 */ /* 0x000fc4000f8e023f */
[----:B------:R-:W-:Y:S02]  /*6720*/  USHF.R.S32.HI UR8, URZ, 0x1f, UR15 ;  /* 0x0000001f3f087899 */ /* 0x000fe4000801140f */
[----:B------:R-:W-:Y:S02]  /*6730*/  USHF.R.S32.HI UR7, URZ, 0x1f, UR13 ;  /* 0x0000001f3f077899 */ /* 0x000fe4000801140d */
[----:B------:R-:W-:Y:S02]  /*6740*/  UIADD3 UR15, UP1, UP0, UR15, UR13, UR6 ;  /* 0x0000000d0f0f7290 */ /* 0x000fe4000f83e006 */
[----:B------:R-:W-:Y:S02]  /*6750*/  ULDC.64 UR4, c[0x0][0x350] ;  /* 0x0000d40000047ab9 */ /* 0x000fe40000000a00 */
[----:B------:R-:W-:Y:S02]  /*6760*/  UIADD3.X UR8, UR8, UR7, UR9, UP1, UP0 ;  /* 0x0000000708087290 */ /* 0x000fe40008fe0409 */
[----:B------:R-:W-:-:S02]  /*6770*/  USHF.L.U32 UR7, UR15, 0x2, URZ ;  /* 0x000000020f077899 */ /* 0x000fc4000800063f */
[----:B------:R-:W-:Y:S02]  /*6780*/  USHF.L.U64.HI UR8, UR15, 0x2, UR8 ;  /* 0x000000020f087899 */ /* 0x000fe40008010208 */
[----:B------:R-:W-:Y:S02]  /*6790*/  USHF.R.S32.HI UR15, URZ, 0x1f, UR10 ;  /* 0x0000001f3f0f7899 */ /* 0x000fe4000801140a */
[----:B------:R-:W-:-:S04]  /*67a0*/  UIADD3 UR4, UP0, UR7, UR4, URZ ;  /* 0x0000000407047290 */ /* 0x000fc8000ff1e03f */
[----:B------:R-:W-:Y:S02]  /*67b0*/  UIADD3.X UR5, UR8, UR5, URZ, UP0, !UPT ;  /* 0x0000000508057290 */ /* 0x000fe400087fe43f */
[----:B------:R-:W-:-:S04]  /*67c0*/  MOV R4, UR4 ;  /* 0x0000000400047c02 */ /* 0x000fc80008000f00 */
[----:B------:R-:W-:Y:S01]  /*67d0*/  IMAD.U32 R5, RZ, RZ, UR5 ;  /* 0x00000005ff057e24 */ /* 0x000fe2000f8e00ff */
[----:B--2---:R-:W1:Y:S02]  /*67e0*/  @P0 R2UR UR14, R0 ;  /* 0x00000000000e03c2 */ /* 0x004e6400000e0000 */
[----:B-1----:R-:W-:-:S04]  /*67f0*/  @UP2 ULEA UR14, UR10, UR14, 0x7 ;  /* 0x0000000e0a0e2291 */ /* 0x002fc8000f8e383f */
[----:B------:R-:W-:-:S04]  /*6800*/  @UP2 USHF.R.S32.HI UR13, URZ, 0x1f, UR14 ;  /* 0x0000001f3f0d2899 */ /* 0x000fc8000801140e */
[----:B------:R-:W-:Y:S02]  /*6810*/  @UP2 ULEA.HI UR14, UR13, UR14, URZ, 0x7 ;  /* 0x0000000e0d0e2291 */ /* 0x000fe4000f8f383f */
[----:B------:R-:W-:Y:S02]  /*6820*/  USEL UR13, UR10, URZ, !UP2 ;  /* 0x0000003f0a0d7287 */ /* 0x000fe4000d000000 */
[----:B------:R-:W-:Y:S02]  /*6830*/  @UP2 USHF.R.S32.HI UR14, URZ, 0x7, UR14 ;  /* 0x000000073f0e2899 */ /* 0x000fe4000801140e */
[----:B------:R-:W-:Y:S02]  /*6840*/  USEL UR10, UR15, URZ, !UP2 ;  /* 0x0000003f0f0a7287 */ /* 0x000fe4000d000000 */
[----:B------:R-:W-:-:S04]  /*6850*/  @UP2 UIMAD UR14, UR14, 0x3000, URZ ;  /* 0x000030000e0e28a4 */ /* 0x000fc8000f8e023f */
[----:B------:R-:W-:-:S03]  /*6860*/  @UP2 USHF.R.S32.HI UR15, URZ, 0x1f, UR14 ;  /* 0x0000001f3f0f2899 */ /* 0x000fc6000801140e */
[----:B------:R-:W-:-:S04]  /*6870*/  @!UP2 UMOV UR14, URZ ;  /* 0x0000003f000eac82 */ /* 0x000fc80008000000 */
[----:B------:R-:W-:Y:S01]  /*6880*/  @!UP2 UMOV UR15, URZ ;  /* 0x0000003f000fac82 */ /* 0x000fe20008000000 */
[----:B------:R-:W-:Y:S05]  /*6890*/  @P2 BRA `(.L_x_642) ;  /* 0x0000005000002947 */ /* 0x000fea0003800000 */
.L_x_643:
[----:B------:R-:W2:Y:S01]  /*68a0*/  LDG.E.STRONG.GPU R0, [R4.64] ;  /* 0x0000001204007981 */ /* 0x000ea2000c1ef900 */
[----:B------:R-:W-:Y:S01]  /*68b0*/  YIELD ;  /* 0x0000000000007946 */ /* 0x000fe20003800000 */
[----:B--2---:R-:W-:Y:S01]  /*68c0*/  ISETP.NE.AND P0, PT, R0, UR12, PT ;  /* 0x0000000c00007c0c */ /* 0x004fe2000bf05270 */
[----:B------:R-:W-:-:S12]  /*68d0*/  CCTL.IVALL ;  /* 0x00000000ff00798f */ /* 0x000fd80002000000 */
[----:B------:R-:W-:Y:S05]  /*68e0*/  @P0 BRA `(.L_x_643) ;  /* 0xffffffb000000947 */ /* 0x000fea000383ffff */
.L_x_642:
[----:B------:R-:W-:Y:S05]  /*68f0*/  BSYNC B0 ;  /* 0x0000000000007941 */ /* 0x000fea0003800000 */
.L_x_641:
[----:B------:R-:W-:Y:S01]  /*6900*/  MOV R2, 0xffffffff ;  /* 0xffffffff00027802 */ /* 0x000fe20000000f00 */
[----:B------:R-:W-:Y:S05]  /*6910*/  BRA.CONV ~URZ, `(.L_x_644) ;  /* 0x000000237f007947 */ /* 0x000fea000b800000 */
[----:B------:R-:W-:Y:S02]  /*6920*/  MOV R0, 0x6940 ;  /* 0x0000694000007802 */ /* 0x000fe40000000f00 */
[----:B------:R-:W-:Y:S05]  /*6930*/  CALL.REL.NOINC `($__internal_5_$__cuda_sm70_warpsync) ;  /* 0x00000b3000007944 */ /* 0x000fea0003c00000 */
.L_x_644:
[----:B------:R-:W-:Y:S01]  /*6940*/  UIMAD UR5, UR11, 0x3000, URZ ;  /* 0x000030000b0578a4 */ /* 0x000fe2000f8e023f */
[----:B------:R-:W-:Y:S01]  /*6950*/  SHF.R.S32.HI R0, RZ, 0x1f, R236 ;  /* 0x0000001fff007819 */ /* 0x000fe200000114ec */
[----:B------:R-:W-:-:S06]  /*6960*/  NOP ;  /* 0x0000000000007918 */ /* 0x000fcc0000000000 */
[----:B------:R-:W-:Y:S01]  /*6970*/  USHF.R.S32.HI UR4, URZ, 0x1f, UR5 ;  /* 0x0000001f3f047899 */ /* 0x000fe20008011405 */
[----:B------:R-:W-:-:S05]  /*6980*/  IMAD.U32 R237, RZ, RZ, UR5 ;  /* 0x00000005ffed7e24 */ /* 0x000fca000f8e00ff */
[----:B------:R-:W-:Y:S01]  /*6990*/  IMAD.U32 R3, RZ, RZ, UR4 ;  /* 0x00000004ff037e24 */ /* 0x000fe2000f8e00ff */
[----:B------:R-:W-:Y:S01]  /*69a0*/  IADD3 R236, P1, P0, R237, UR14, R236 ;  /* 0x0000000eedec7c10 */ /* 0x000fe2000f83e0ec */
[----:B------:R-:W-:Y:S02]  /*69b0*/  ULDC.64 UR4, c[0x0][0x328] ;  /* 0x0000ca0000047ab9 */ /* 0x000fe40000000a00 */
[----:B------:R-:W-:Y:S01]  /*69c0*/  UIMAD UR4, UR9, UR4, URZ ;  /* 0x00000004090472a4 */ /* 0x000fe2000f8e023f */
[----:B------:R-:W-:Y:S01]  /*69d0*/  IADD3.X R237, R3, UR15, R0, P1, P0 ;  /* 0x0000000f03ed7c10 */ /* 0x000fe20008fe0400 */
[----:B------:R-:W-:Y:S02]  /*69e0*/  IMAD.U32 R3, RZ, RZ, UR6 ;  /* 0x00000006ff037e24 */ /* 0x000fe4000f8e00ff */
[----:B------:R-:W-:Y:S02]  /*69f0*/  UIMAD UR16, UR6, UR5, UR4 ;  /* 0x00000005061072a4 */ /* 0x000fe4000f8e0204 */
[----:B------:R-:W-:Y:S01]  /*6a00*/  IMAD.WIDE.U32 R6, R3, c[0x0][0x328], R236 ;  /* 0x0000ca0003067a25 */ /* 0x000fe200078e00ec */
[----:B------:R-:W-:-:S02]  /*6a10*/  ULDC.64 UR4, c[0x0][0x330] ;  /* 0x0000cc0000047ab9 */ /* 0x000fc40000000a00 */
[----:B------:R-:W-:Y:S01]  /*6a20*/  UIMAD UR4, UR10, UR4, URZ ;  /* 0x000000040a0472a4 */ /* 0x000fe2000f8e023f */
[----:B------:R-:W-:Y:S01]  /*6a30*/  IMAD.U32 R3, RZ, RZ, UR13 ;  /* 0x0000000dff037e24 */ /* 0x000fe2000f8e00ff */
        /* <DEDUP_REMOVED lines=56> */
[----:B-1----:R-:W-:Y:S05]  /*6dc0*/  CALL.REL.NOINC `($__internal_5_$__cuda_sm70_warpsync) ;  /* 0x000006a000007944 */ /* 0x002fea0003c00000 */
.L_x_645:
        /* <DEDUP_REMOVED lines=12> */
.L_x_647:
[----:B------:R-:W-:Y:S05]  /*6e90*/  BSYNC B0 ;  /* 0x0000000000007941 */ /* 0x000fea0003800000 */
.L_x_646:
[----:B------:R-:W-:Y:S01]  /*6ea0*/  ULDC.64 UR4, c[0x0][0x348] ;  /* 0x0000d20000047ab9 */ /* 0x000fe20000000a00 */
[----:B------:R-:W-:Y:S01]  /*6eb0*/  BSSY B0, `(.L_x_648) ;  /* 0x000000b000007945 */ /* 0x000fe20003800000 */
[----:B------:R-:W-:-:S04]  /*6ec0*/  UIADD3 UR4, UP0, UR7, UR4, URZ ;  /* 0x0000000407047290 */ /* 0x000fc8000ff1e03f */
[----:B------:R-:W-:Y:S02]  /*6ed0*/  UIADD3.X UR5, UR8, UR5, URZ, UP0, !UPT ;  /* 0x0000000508057290 */ /* 0x000fe400087fe43f */
[----:B--2---:R-:W-:-:S04]  /*6ee0*/  MOV R4, UR4 ;  /* 0x0000000400047c02 */ /* 0x004fc80008000f00 */
[----:B------:R-:W-:Y:S01]  /*6ef0*/  MOV R5, UR5 ;  /* 0x0000000500057c02 */ /* 0x000fe20008000f00 */
[----:B------:R-:W-:Y:S05]  /*6f00*/  @P2 BRA `(.L_x_649) ;  /* 0x0000005000002947 */ /* 0x000fea0003800000 */
.L_x_650:
[----:B------:R-:W2:Y:S01]  /*6f10*/  LDG.E.STRONG.GPU R0, [R4.64] ;  /* 0x0000001204007981 */ /* 0x000ea2000c1ef900 */
[----:B------:R-:W-:Y:S01]  /*6f20*/  YIELD ;  /* 0x0000000000007946 */ /* 0x000fe20003800000 */
[----:B--2---:R-:W-:Y:S01]  /*6f30*/  ISETP.NE.AND P0, PT, R0, UR12, PT ;  /* 0x0000000c00007c0c */ /* 0x004fe2000bf05270 */
[----:B------:R-:W-:-:S12]  /*6f40*/  CCTL.IVALL ;  /* 0x00000000ff00798f */ /* 0x000fd80002000000 */
[----:B------:R-:W-:Y:S05]  /*6f50*/  @P0 BRA `(.L_x_650) ;  /* 0xffffffb000000947 */ /* 0x000fea000383ffff */
.L_x_649:
[----:B------:R-:W-:Y:S05]  /*6f60*/  BSYNC B0 ;  /* 0x0000000000007941 */ /* 0x000fea0003800000 */
.L_x_648:
[----:B------:R-:W-:Y:S05]  /*6f70*/  BRA.CONV ~URZ, `(.L_x_651) ;  /* 0x000000237f007947 */ /* 0x000fea000b800000 */
[----:B------:R-:W-:Y:S02]  /*6f80*/  MOV R0, 0x6fa0 ;  /* 0x00006fa000007802 */ /* 0x000fe40000000f00 */
[----:B-1----:R-:W-:Y:S05]  /*6f90*/  CALL.REL.NOINC `($__internal_5_$__cuda_sm70_warpsync) ;  /* 0x000004d000007944 */ /* 0x002fea0003c00000 */
.L_x_651:
[----:B------:R-:W-:Y:S01]  /*6fa0*/  ULDC.64 UR4, c[0x0][0x300] ;  /* 0x0000c00000047ab9 */ /* 0x000fe20000000a00 */
[----:B------:R-:W-:Y:S01]  /*6fb0*/  IMAD.U32 R0, RZ, RZ, UR6 ;  /* 0x00000006ff007e24 */ /* 0x000fe2000f8e00ff */
[----:B------:R-:W-:-:S03]  /*6fc0*/  UIMAD UR4, UR9, UR4, URZ ;  /* 0x00000004090472a4 */ /* 0x000fc6000f8e023f */
        /* <DEDUP_REMOVED lines=8> */
[----:B-1----:R-:W-:-:S04]  /*7050*/  LEA R8, P0, R6, c[0x0][0x2e8], 0x2 ;  /* 0x0000ba0006087a11 */ /* 0x002fc800078010ff */
        /* <DEDUP_REMOVED lines=53> */
.L_x_652:
        /* <DEDUP_REMOVED lines=12> */
        .weak           $__internal_5_$__cuda_sm70_warpsync
        .type           $__internal_5_$__cuda_sm70_warpsync,@function
        .size           $__internal_5_$__cuda_sm70_warpsync,(.L_x_1409 - $__internal_5_$__cuda_sm70_warpsync)
$__internal_5_$__cuda_sm70_warpsync:
[----:B------:R-:W-:Y:S01]  /*7470*/  MOV R6, R0 ;  /* 0x0000000000067202 */ /* 0x000fe20000000f00 */
[----:B------:R-:W-:Y:S04]  /*7480*/  WARPSYNC R2 ;  /* 0x0000000200007348 */ /* 0x000fe80003800000 */
[----:B------:R-:W-:-:S04]  /*7490*/  MOV R7, 0x0 ;  /* 0x0000000000077802 */ /* 0x000fc80000000f00 */
[----:B------:R-:W-:Y:S05]  /*74a0*/  RET.REL.NODEC R6 `(_ZN7cutlass13device_kernelIN5flash19enable_sm80_to_sm89INS1_16FlashAttnBwdSm80INS1_25CollectiveMainloopBwdSm80ILi2ELi1EN4cute5tupleIJNS5_1CILi64EEENS7_ILi128EEENS7_ILi96EEEEEENS_10bfloat16_tEfNS_4arch4Sm80ELb1ELb0ELb0ELb1ELb1ELb0ELb0ELb0ELi2ELi2ELi4ELi2ELb1EEENS1_24CollectiveEpilogueBwdGQAISB_fSE_Li256ELb1ELb1EEENS1_25SingleTileBwdLPTSchedulerILb1ELi128ELb1EEEEEEEEEvNT_6ParamsE) ;  /* 0xffff8b5006007950 */ /* 0x000fea0003c3ffff */
.L_x_653:
        /* <DEDUP_REMOVED lines=13> */
.L_x_1409:


//--------------------- .text._ZN7cutlass13device_kernelIN5flash19enable_sm80_to_sm89INS1_16FlashAttnBwdSm80INS1_25CollectiveMainloopBwdSm80ILi2ELi2EN4cute5tupleIJNS5_1CILi64EEENS7_ILi128EEENS7_ILi96EEEEEENS_10bfloat16_tEfNS_4arch4Sm80ELb0ELb0ELb0ELb0ELb0ELb0ELb0ELb0ELi2ELi2ELi4ELi2ELb0EEENS1_21CollectiveEpilogueBwdISB_SC_SE_Li256ELb0ELb0ELi2EEENS1_19SingleTileSchedulerILb0ELb0ELb0ELi128EEEEEEEEEvNT_6ParamsE --------------------------
	.section	.text._ZN7cutlass13device_kernelIN5flash19enable_sm80_to_sm89INS1_16FlashAttnBwdSm80INS1_25CollectiveMainloopBwdSm80ILi2ELi2EN4cute5tupleIJNS5_1CILi64EEENS7_ILi128EEENS7_ILi96EEEEEENS_10bfloat16_tEfNS_4arch4Sm80ELb0ELb0ELb0ELb0ELb0ELb0ELb0ELb0ELi2ELi2ELi4ELi2ELb0EEENS1_21CollectiveEpilogueBwdISB_SC_SE_Li256ELb0ELb0ELi2EEENS1_19SingleTileSchedulerILb0ELb0ELb0ELi128EEEEEEEEEvNT_6ParamsE,"ax",@progbits
	.sectioninfo	@"SHI_REGISTERS=255"
	.align	128
.text._ZN7cutlass13device_kernelIN5flash19enable_sm80_to_sm89INS1_16FlashAttnBwdSm80INS1_25CollectiveMainloopBwdSm80ILi2ELi2EN4cute5tupleIJNS5_1CILi64EEENS7_ILi128EEENS7_ILi96EEEEEENS_10bfloat16_tEfNS_4arch4Sm80ELb0ELb0ELb0ELb0ELb0ELb0ELb0ELb0ELi2ELi2ELi4ELi2ELb0EEENS1_21CollectiveEpilogueBwdISB_SC_SE_Li256ELb0ELb0ELi2EEENS1_19SingleTileSchedulerILb0ELb0ELb0ELi128EEEEEEEEEvNT_6ParamsE:
        .type           _ZN7cutlass13device_kernelIN5flash19enable_sm80_to_sm89INS1_16FlashAttnBwdSm80INS1_25CollectiveMainloopBwdSm80ILi2ELi2EN4cute5tupleIJNS5_1CILi64EEENS7_ILi128EEENS7_ILi96EEEEEENS_10bfloat16_tEfNS_4arch4Sm80ELb0ELb0ELb0ELb0ELb0ELb0ELb0ELb0ELi2ELi2ELi4ELi2ELb0EEENS1_21CollectiveEpilogueBwdISB_SC_SE_Li256ELb0ELb0ELi2EEENS1_19SingleTileSchedulerILb0ELb0ELb0ELi128EEEEEEEEEvNT_6ParamsE,@function
        .size           _ZN7cutlass13device_kernelIN5flash19enable_sm80_to_sm89INS1_16FlashAttnBwdSm80INS1_25CollectiveMainloopBwdSm80ILi2ELi2EN4cute5tupleIJNS5_1CILi64EEENS7_ILi128EEENS7_ILi96EEEEEENS_10bfloat16_tEfNS_4arch4Sm80ELb0ELb0ELb0ELb0ELb0ELb0ELb0ELb0ELi2ELi2ELi4ELi2ELb0EEENS1_21CollectiveEpilogueBwdISB_SC_SE_Li256ELb0ELb0ELi2EEENS1_19SingleTileSchedulerILb0ELb0ELb0ELi128EEEEEEEEEvNT_6ParamsE,(.L_x_1411 - _ZN7cutlass13device_kernelIN5flash19enable_sm80_to_sm89INS1_16FlashAttnBwdSm80INS1_25CollectiveMainloopBwdSm80ILi2ELi2EN4cute5tupleIJNS5_1CILi64EEENS7_ILi128EEENS7_ILi96EEEEEENS_10bfloat16_tEfNS_4arch4Sm80ELb0ELb0ELb0ELb0ELb0ELb0ELb0ELb0ELi2ELi2ELi4ELi2ELb0EEENS1_21CollectiveEpilogueBwdISB_SC_SE_Li256ELb0ELb0ELi2EEENS1_19SingleTileSchedulerILb0ELb0ELb0ELi128EEEEEEEEEvNT_6ParamsE)
        .other          _ZN7cutlass13device_kernelIN5flash19enable_sm80_to_sm89INS1_16FlashAttnBwdSm80INS1_25CollectiveMainloopBwdSm80ILi2ELi2EN4cute5tupleIJNS5_1CILi64EEENS7_ILi128EEENS7_ILi96EEEEEENS_10bfloat16_tEfNS_4arch4Sm80ELb0ELb0ELb0ELb0ELb0ELb0ELb0ELb0ELi2ELi2ELi4ELi2ELb0EEENS1_21CollectiveEpilogueBwdISB_SC_SE_Li256ELb0ELb0ELi2EEENS1_19SingleTileSchedulerILb0ELb0ELb0ELi128EEEEEEEEEvNT_6ParamsE,@"STO_CUDA_ENTRY STV_DEFAULT"
_ZN7cutlass13device_kernelIN5flash19enable_sm80_to_sm89INS1_16FlashAttnBwdSm80INS1_25CollectiveMainloopBwdSm80ILi2ELi2EN4cute5tupleIJNS5_1CILi64EEENS7_ILi128EEENS7_ILi96EEEEEENS_10bfloat16_tEfNS_4arch4Sm80ELb0ELb0ELb0ELb0ELb0ELb0ELb0ELb0ELi2ELi2ELi4ELi2ELb0EEENS1_21CollectiveEpilogueBwdISB_SC_SE_Li256ELb0ELb0ELi2EEENS1_19SingleTileSchedulerILb0ELb0ELb0ELi128EEEEEEEEEvNT_6ParamsE:
[----:B------:R-:W-:Y:S02]  /*0000*/  MOV R1, c[0x0][0x28] ;  /* 0x00000a0000017a02 */ /* 0x000fe40000000f00 */
[----:B------:R-:W1:Y:S02]  /*0010*/  S2UR UR17, SR_CTAID.Z ;  /* 0x00000000001179c3 */ /* 0x000e640000002700 */
        /* <DEDUP_REMOVED lines=13> */
[----:B------:R-:W-:-:S02]  /*00f0*/  UIMAD UR14, UR17, UR5, UR14 ;  /* 0x00000005110e72a4 */ /* 0x000fc4000f8e020e */
[----:B------:R-:W-:Y:S02]  /*0100*/  ULDC.64 UR28, c[0x0][0x118] ;  /* 0x00004600001c7ab9 */ /* 0x000fe40000000a00 */
[----:B------:R-:W-:Y:S02]  /*0110*/  ULDC.64 UR4, c[0x0][0x188] ;  /* 0x0000620000047ab9 */ /* 0x000fe40000000a00 */
[----:B------:R-:W-:Y:S02]  /*0120*/  UIMAD UR12, UR7, UR4, URZ ;  /* 0x00000004070c72a4 */ /* 0x000fe4000f8e023f */
[----:B------:R-:W-:Y:S02]  /*0130*/  UIMAD.WIDE.U32 UR8, UR17, UR4, URZ ;  /* 0x00000004110872a5 */ /* 0x000fe4000f8e003f */
[----:B------:R-:W-:Y:S02]  /*0140*/  UIMAD UR12, UR17, UR5, UR12 ;  /* 0x00000005110c72a4 */ /* 0x000fe4000f8e020c */
[----:B------:R-:W-:Y:S01]  /*0150*/  UIADD3 UR14, UR25, UR14, URZ ;  /* 0x0000000e190e7290 */ /* 0x000fe2000fffe03f */
[----:B-1----:R-:W-:Y:S01]  /*0160*/  SHF.R.S32.HI R5, RZ, 0x1f, R12 ;  /* 0x0000001fff057819 */ /* 0x002fe2000001140c */
[----:B------:R-:W-:Y:S01]  /*0170*/  IMAD.SHL.U32 R220, R12, 0x4, RZ ;  /* 0x000000040cdc7824 */ /* 0x000fe200078e00ff */
[----:B------:R-:W-:-:S02]  /*0180*/  ULDC.64 UR4, c[0x0][0x1e8] ;  /* 0x00007a0000047ab9 */ /* 0x000fc40000000a00 */
[-C--:B------:R-:W-:Y:S01]  /*0190*/  LEA.HI R215, R5, R12.reuse, RZ, 0x2 ;  /* 0x0000000c05d77211 */ /* 0x080fe200078f10ff */
[----:B--2---:R-:W-:Y:S01]  /*01a0*/  @P0 IMAD.HI.U32 R0, R9, c[0x0][0x24c], RZ ;  /* 0x0000930009000a27 */ /* 0x004fe200078e00ff */
[----:B------:R-:W-:Y:S01]  /*01b0*/  SHF.R.S32.HI R221, RZ, 0x1f, R220 ;  /* 0x0000001fffdd7819 */ /* 0x000fe200000114dc */
[----:B------:R-:W-:Y:S01]  /*01c0*/  UIMAD UR4, UR7, UR4, URZ ;  /* 0x00000004070472a4 */ /* 0x000fe2000f8e023f */
[----:B------:R-:W-:Y:S01]  /*01d0*/  LOP3.LUT R7, R215, 0xfffffffc, RZ, 0xc0, !PT ;  /* 0xfffffffcd7077812 */ /* 0x000fe200078ec0ff */
[----:B------:R-:W-:Y:S01]  /*01e0*/  IMAD.MOV.U32 R3, RZ, RZ, R9 ;  /* 0x000000ffff037224 */ /* 0x000fe200078e0009 */
[----:B------:R-:W-:Y:S01]  /*01f0*/  @P0 SHF.R.U32.HI R3, RZ, c[0x0][0x250], R0 ;  /* 0x00009400ff030a19 */ /* 0x000fe20000011600 */
[----:B------:R-:W-:Y:S01]  /*0200*/  IMAD.WIDE.U32 R10, R9, c[0x0][0x270], R220 ;  /* 0x00009c00090a7a25 */ /* 0x000fe200078e00dc */
[----:B------:R-:W-:Y:S01]  /*0210*/  SHF.R.S32.HI R2, RZ, 0x1f, R9 ;  /* 0x0000001fff027819 */ /* 0x000fe20000011409 */
[----:B------:R-:W-:Y:S01]  /*0220*/  UIMAD UR6, UR17, UR5, UR4 ;  /* 0x00000005110672a4 */ /* 0x000fe2000f8e0204 */
[----:B------:R-:W-:Y:S01]  /*0230*/  SHF.R.S32.HI R18, RZ, 0x1f, R3 ;  /* 0x0000001fff127819 */ /* 0x000fe20000011403 */
[----:B------:R-:W-:Y:S01]  /*0240*/  IMAD.IADD R230, R12, 0x1, -R7 ;  /* 0x000000010ce67824 */ /* 0x000fe200078e0a07 */
[----:B------:R-:W-:Y:S01]  /*0250*/  SHF.R.S32.HI R216, RZ, 0x2, R215 ;  /* 0x00000002ffd87819 */ /* 0x000fe200000114d7 */
[----:B------:R-:W-:Y:S01]  /*0260*/  IMAD R0, R2, c[0x0][0x270], RZ ;  /* 0x00009c0002007a24 */ /* 0x000fe200078e02ff */
[----:B------:R-:W-:Y:S01]  /*0270*/  IADD3 R7, P0, R10, UR24, RZ ;  /* 0x000000180a077c10 */ /* 0x000fe2000ff1e0ff */
[----:B------:R-:W-:Y:S01]  /*0280*/  IMAD.SHL.U32 R232, R230, 0x8, RZ ;  /* 0x00000008e6e87824 */ /* 0x000fe200078e00ff */
[----:B------:R-:W-:Y:S01]  /*0290*/  SHF.R.S32.HI R217, RZ, 0x1f, R216 ;  /* 0x0000001fffd97819 */ /* 0x000fe200000114d8 */
[C---:B------:R-:W-:Y:S01]  /*02a0*/  IMAD R10, R18.reuse, c[0x0][0x1e0], RZ ;  /* 0x00007800120a7a24 */ /* 0x040fe200078e02ff */
[----:B------:R-:W-:Y:S01]  /*02b0*/  LEA.HI R24, R5, R12, RZ, 0x3 ;  /* 0x0000000c05187211 */ /* 0x000fe200078f18ff */
[----:B------:R-:W-:Y:S01]  /*02c0*/  IMAD R18, R18, c[0x0][0x1b0], RZ ;  /* 0x00006c0012127a24 */ /* 0x000fe200078e02ff */
[----:B------:R-:W-:Y:S01]  /*02d0*/  SHF.R.S32.HI R233, RZ, 0x1f, R232 ;  /* 0x0000001fffe97819 */ /* 0x000fe200000114e8 */
[----:B------:R-:W-:Y:S01]  /*02e0*/  IMAD R0, R9, c[0x0][0x274], R0 ;  /* 0x00009d0009007a24 */ /* 0x000fe200078e0200 */
[----:B------:R-:W-:Y:S01]  /*02f0*/  ULDC.64 UR4, c[0x0][0x1b8] ;  /* 0x00006e0000047ab9 */ /* 0x000fe20000000a00 */
[----:B------:R-:W-:Y:S01]  /*0300*/  IMAD R227, R217, c[0x0][0x178], RZ ;  /* 0x00005e00d9e37a24 */ /* 0x000fe200078e02ff */
[----:B------:R-:W-:Y:S01]  /*0310*/  UIMAD UR4, UR7, UR4, URZ ;  /* 0x00000004070472a4 */ /* 0x000fe2000f8e023f */
[----:B------:R-:W-:Y:S01]  /*0320*/  IMAD R18, R3, c[0x0][0x1b4], R18 ;  /* 0x00006d0003127a24 */ /* 0x000fe200078e0212 */
[----:B------:R-:W-:Y:S01]  /*0330*/  IADD3.X R0, R11, UR14, R0, P0, !PT ;  /* 0x0000000e0b007c10 */ /* 0x000fe200087fe400 */
[C---:B------:R-:W-:Y:S01]  /*0340*/  IMAD.WIDE.U32 R16, R3.reuse, c[0x0][0x1b0], R232 ;  /* 0x00006c0003107a25 */ /* 0x040fe200078e00e8 */
[----:B------:R-:W-:Y:S01]  /*0350*/  UIMAD UR5, UR17, UR5, UR4 ;  /* 0x00000005110572a4 */ /* 0x000fe2000f8e0204 */
[----:B------:R-:W-:Y:S01]  /*0360*/  ISETP.GE.AND P3, PT, R232, c[0x0][0x1cc], PT ;  /* 0x00007300e8007a0c */ /* 0x000fe20003f66270 */
[----:B------:R-:W-:Y:S01]  /*0370*/  UIADD3 UR12, UR9, UR12, URZ ;  /* 0x0000000c090c7290 */ /* 0x000fe2000fffe03f */
[----:B------:R-:W-:-:S02]  /*0380*/  IMAD R10, R3, c[0x0][0x1e4], R10 ;  /* 0x00007900030a7a24 */ /* 0x000fc400078e020a */
[----:B------:R-:W-:-:S04]  /*0390*/  IMAD.WIDE.U32 R14, R3, c[0x0][0x1e0], R232 ;  /* 0x00007800030e7a25 */ /* 0x000fc800078e00e8 */
[C---:B------:R-:W-:Y:S02]  /*03a0*/  IMAD R227, R216.reuse, c[0x0][0x17c], R227 ;  /* 0x00005f00d8e37a24 */ /* 0x040fe400078e02e3 */
[----:B------:R-:W-:-:S04]  /*03b0*/  IMAD.WIDE.U32 R234, R216, c[0x0][0x178], R232 ;  /* 0x00005e00d8ea7a25 */ /* 0x000fc800078e00e8 */
[----:B------:R-:W-:Y:S02]  /*03c0*/  IMAD.IADD R19, R17, 0x1, R18 ;  /* 0x0000000111137824 */ /* 0x000fe400078e0212 */
[----:B------:R-:W-:Y:S02]  /*03d0*/  IMAD.IADD R11, R15, 0x1, R10 ;  /* 0x000000010f0b7824 */ /* 0x000fe400078e020a */
[----:B------:R-:W-:Y:S02]  /*03e0*/  IMAD.SHL.U32 R17, R24, 0x8, RZ ;  /* 0x0000000818117824 */ /* 0x000fe400078e00ff */
[----:B------:R-:W-:Y:S02]  /*03f0*/  IMAD.MOV.U32 R10, RZ, RZ, R14 ;  /* 0x000000ffff0a7224 */ /* 0x000fe400078e000e */
[----:B------:R-:W-:Y:S01]  /*0400*/  IMAD.IADD R227, R235, 0x1, R227 ;  /* 0x00000001ebe37824 */ /* 0x000fe200078e02e3 */
[----:B------:R-:W-:Y:S01]  /*0410*/  LOP3.LUT R17, R17, 0xc0, RZ, 0xc0, !PT ;  /* 0x000000c011117812 */ /* 0x000fe200078ec0ff */
[----:B------:R-:W-:-:S02]  /*0420*/  IMAD.MOV.U32 R226, RZ, RZ, R234 ;  /* 0x000000ffffe27224 */ /* 0x000fc400078e00ea */
[----:B------:R-:W-:Y:S01]  /*0430*/  IMAD.MOV.U32 R18, RZ, RZ, R16 ;  /* 0x000000ffff127224 */ /* 0x000fe200078e0010 */
[----:B------:R-:W-:Y:S01]  /*0440*/  SHF.R.U32.HI R8, RZ, 0x3, R17 ;  /* 0x00000003ff087819 */ /* 0x000fe20000011611 */
[----:B------:R-:W-:Y:S01]  /*0450*/  IMAD.WIDE.U32 R20, R20, c[0x0][0x1e8], R10 ;  /* 0x00007a0014147a25 */ /* 0x000fe200078e000a */
[----:B------:R-:W-:Y:S02]  /*0460*/  LOP3.LUT R17, R17, 0x18, R232, 0xf8, !PT ;  /* 0x0000001811117812 */ /* 0x000fe400078ef8e8 */
[----:B------:R-:W-:Y:S01]  /*0470*/  IADD3 R10, R232, 0x40, RZ ;  /* 0x00000040e80a7810 */ /* 0x000fe20007ffe0ff */
[----:B------:R-:W-:Y:S01]  /*0480*/  IMAD.U32 R3, RZ, RZ, UR17 ;  /* 0x00000011ff037e24 */ /* 0x000fe2000f8e00ff */
[----:B------:R-:W-:Y:S01]  /*0490*/  IADD3 R21, R21, UR6, RZ ;  /* 0x0000000615157c10 */ /* 0x000fe2000fffe0ff */
[----:B------:R-:W-:Y:S01]  /*04a0*/  IMAD R6, R2, c[0x0][0x180], RZ ;  /* 0x0000600002067a24 */ /* 0x000fe200078e02ff */
[----:B------:R-:W-:Y:S01]  /*04b0*/  LOP3.LUT R8, R17, R8, RZ, 0x3c, !PT ;  /* 0x0000000811087212 */ /* 0x000fe200078e3cff */
[----:B------:R-:W-:-:S04]  /*04c0*/  IMAD.WIDE.U32 R22, R9, c[0x0][0x180], R226 ;  /* 0x0000600009167a25 */ /* 0x000fc800078e00e2 */
[----:B---3--:R-:W-:Y:S01]  /*04d0*/  IMAD.WIDE R14, R211, 0x80, R216 ;  /* 0x00000080d30e7825 */ /* 0x008fe200078e02d8 */
[----:B------:R-:W-:-:S03]  /*04e0*/  IADD3 R11, P0, R22, UR8, RZ ;  /* 0x00000008160b7c10 */ /* 0x000fc6000ff1e0ff */
[----:B------:R-:W-:-:S04]  /*04f0*/  IMAD.WIDE.U32 R18, R3, c[0x0][0x1b8], R18 ;  /* 0x00006e0003127a25 */ /* 0x000fc800078e0012 */
[----:B------:R-:W-:Y:S01]  /*0500*/  IMAD R6, R9, c[0x0][0x184], R6 ;  /* 0x0000610009067a24 */ /* 0x000fe200078e0206 */
[----:B------:R-:W-:Y:S01]  /*0510*/  IADD3 R19, R19, UR5, RZ ;  /* 0x0000000513137c10 */ /* 0x000fe2000fffe0ff */
[C---:B------:R-:W-:Y:S01]  /*0520*/  IMAD R3, R15.reuse, c[0x0][0x1d8], RZ ;  /* 0x000076000f037a24 */ /* 0x040fe200078e02ff */
[----:B------:R-:W-:Y:S01]  /*0530*/  ULDC.64 UR4, c[0x0][0x290] ;  /* 0x0000a40000047ab9 */ /* 0x000fe20000000a00 */
[----:B------:R-:W-:Y:S01]  /*0540*/  IMAD R4, R15, c[0x0][0x1a8], RZ ;  /* 0x00006a000f047a24 */ /* 0x000fe200078e02ff */
[----:B------:R-:W-:Y:S01]  /*0550*/  IADD3.X R6, R23, UR12, R6, P0, !PT ;  /* 0x0000000c17067c10 */ /* 0x000fe200087fe406 */
[C---:B------:R-:W-:Y:S01]  /*0560*/  IMAD R3, R14.reuse, c[0x0][0x1dc], R3 ;  /* 0x000077000e037a24 */ /* 0x040fe200078e0203 */
[C---:B------:R-:W-:Y:S01]  /*0570*/  LEA R22, P0, R11.reuse, c[0x0][0x160], 0x1 ;  /* 0x000058000b167a11 */ /* 0x040fe200078008ff */
[C---:B------:R-:W-:Y:S01]  /*0580*/  IMAD.WIDE.U32 R16, R14.reuse, c[0x0][0x1d8], R20 ;  /* 0x000076000e107a25 */ /* 0x040fe200078e0014 */
[----:B------:R-:W-:Y:S02]  /*0590*/  UIMAD.WIDE.U32 UR22, UR17, UR4, URZ ;  /* 0x00000004111672a5 */ /* 0x000fe4000f8e003f */
[----:B------:R-:W-:Y:S01]  /*05a0*/  LEA.HI.X R23, R11, c[0x0][0x164], R6, 0x1, P0 ;  /* 0x000059000b177a11 */ /* 0x000fe200000f0c06 */
[----:B------:R-:W-:Y:S01]  /*05b0*/  IMAD R4, R14, c[0x0][0x1ac], R4 ;  /* 0x00006b000e047a24 */ /* 0x000fe200078e0204 */
[----:B------:R-:W-:Y:S01]  /*05c0*/  LEA R30, P1, R16, c[0x0][0x1c0], 0x1 ;  /* 0x00007000101e7a11 */ /* 0x000fe200078208ff */
[----:B------:R-:W-:Y:S01]  /*05d0*/  IMAD.WIDE.U32 R14, R14, c[0x0][0x1a8], R18 ;  /* 0x00006a000e0e7a25 */ /* 0x000fe200078e0012 */
[----:B------:R-:W-:Y:S01]  /*05e0*/  LEA.HI R6, R5, R12, RZ, 0x5 ;  /* 0x0000000c05067211 */ /* 0x000fe200078f28ff */
[----:B------:R-:W-:-:S02]  /*05f0*/  UIMAD UR4, UR7, UR4, URZ ;  /* 0x00000004070472a4 */ /* 0x000fc4000f8e023f */
[----:B------:R-:W-:Y:S01]  /*0600*/  IMAD.IADD R3, R17, 0x1, R3 ;  /* 0x0000000111037824 */ /* 0x000fe200078e0203 */
[----:B------:R-:W-:Y:S01]  /*0610*/  LEA R26, P0, R14, c[0x0][0x190], 0x1 ;  /* 0x000064000e1a7a11 */ /* 0x000fe200078008ff */
[----:B------:R-:W-:Y:S01]  /*0620*/  IMAD.MOV.U32 R11, RZ, RZ, c[0x0][0x1d8] ;  /* 0x00007600ff0b7624 */ /* 0x000fe200078e00ff */
[----:B------:R-:W-:Y:S01]  /*0630*/  UIMAD UR4, UR17, UR5, UR4 ;  /* 0x00000005110472a4 */ /* 0x000fe2000f8e0204 */
[----:B------:R-:W-:Y:S01]  /*0640*/  IMAD.IADD R4, R15, 0x1, R4 ;  /* 0x000000010f047824 */ /* 0x000fe200078e0204 */
[----:B------:R-:W-:Y:S01]  /*0650*/  LEA.HI.X R31, R16, c[0x0][0x1c4], R3, 0x1, P1 ;  /* 0x00007100101f7a11 */ /* 0x000fe200008f0c03 */
[----:B------:R-:W-:Y:S01]  /*0660*/  IMAD.MOV.U32 R3, RZ, RZ, c[0x0][0x1dc] ;  /* 0x00007700ff037624 */ /* 0x000fe200078e00ff */
[----:B------:R-:W-:Y:S01]  /*0670*/  LEA R28, P1, R11, R30, 0x7 ;  /* 0x0000001e0b1c7211 */ /* 0x000fe200078238ff */
[----:B------:R-:W-:Y:S01]  /*0680*/  IMAD.MOV.U32 R17, RZ, RZ, c[0x0][0x1a8] ;  /* 0x00006a00ff117624 */ /* 0x000fe200078e00ff */
[----:B------:R-:W-:Y:S01]  /*0690*/  LEA.HI.X R27, R14, c[0x0][0x194], R4, 0x1, P0 ;  /* 0x000065000e1b7a11 */ /* 0x000fe200000f0c04 */
[----:B------:R-:W-:Y:S01]  /*06a0*/  IMAD.MOV.U32 R4, RZ, RZ, -0x80 ;  /* 0xffffff80ff047424 */ /* 0x000fe200078e00ff */
[----:B------:R-:W-:Y:S01]  /*06b0*/  LEA.HI R15, R215, R216, RZ, 0x1 ;  /* 0x000000d8d70f7211 */ /* 0x000fe200078f08ff */
[----:B------:R-:W-:Y:S01]  /*06c0*/  UIADD3 UR15, UR23, UR4, URZ ;  /* 0x00000004170f7290 */ /* 0x000fe2000fffe03f */
[----:B------:R-:W-:Y:S01]  /*06d0*/  LEA.HI.X R29, R11, R31, R3, 0x7, P1 ;  /* 0x0000001f0b1d7211 */ /* 0x000fe200008f3c03 */
[----:B------:R-:W-:Y:S01]  /*06e0*/  IMAD.MOV.U32 R3, RZ, RZ, c[0x0][0x1ac] ;  /* 0x00006b00ff037624 */ /* 0x000fe200078e00ff */
[----:B------:R-:W-:Y:S01]  /*06f0*/  LEA R18, P0, R17, R26, 0x7 ;  /* 0x0000001a11127211 */ /* 0x000fe200078038ff */
[----:B------:R-:W-:Y:S01]  /*0700*/  IMAD R11, R211, R4, c[0x0][0x198] ;  /* 0x00006600d30b7624 */ /* 0x000fe200078e0204 */
[----:B------:R-:W-:Y:S01]  /*0710*/  LOP3.LUT R15, R15, 0x7fffffe, RZ, 0xc0, !PT ;  /* 0x07fffffe0f0f7812 */ /* 0x000fe200078ec0ff */
[----:B------:R-:W-:Y:S01]  /*0720*/  IMAD R223, R217, c[0x0][0x208], RZ ;  /* 0x00008200d9df7a24 */ /* 0x000fe200078e02ff */
[----:B------:R-:W-:Y:S01]  /*0730*/  IADD3 R14, R232, 0x20, RZ ;  /* 0x00000020e80e7810 */ /* 0x000fe20007ffe0ff */
[----:B------:R-:W-:Y:S01]  /*0740*/  IMAD.IADD R4, R11, 0x1, -R216 ;  /* 0x000000010b047824 */ /* 0x000fe200078e0ad8 */
[----:B------:R-:W-:Y:S01]  /*0750*/  LEA.HI.X R19, R17, R27, R3, 0x7, P0 ;  /* 0x0000001b11137211 */ /* 0x000fe200000f3c03 */
[C---:B------:R-:W-:Y:S01]  /*0760*/  IMAD.IADD R16, R216.reuse, 0x1, -R15 ;  /* 0x00000001d8107824 */ /* 0x040fe200078e0a0f */
[----:B------:R-:W-:Y:S01]  /*0770*/  SHF.R.S32.HI R3, RZ, 0x5, R6 ;  /* 0x00000005ff037819 */ /* 0x000fe20000011406 */
[----:B------:R-:W-:Y:S01]  /*0780*/  IMAD R223, R216, c[0x0][0x20c], R223 ;  /* 0x00008300d8df7a24 */ /* 0x000fe200078e02df */
[----:B------:R-:W-:Y:S01]  /*0790*/  ISETP.GE.AND P2, PT, R14, c[0x0][0x1cc], PT ;  /* 0x000073000e007a0c */ /* 0x000fe20003f46270 */
[----:B------:R-:W-:Y:S01]  /*07a0*/  IMAD.WIDE.U32 R224, R216, c[0x0][0x208], R232 ;  /* 0x00008200d8e07a25 */ /* 0x000fe200078e00e8 */
[----:B------:R-:W-:Y:S01]  /*07b0*/  ISETP.GE.AND P1, PT, R10, c[0x0][0x1cc], PT ;  /* 0x000073000a007a0c */ /* 0x000fe20003f26270 */
[----:B------:R-:W-:Y:S01]  /*07c0*/  ULDC.64 UR4, c[0x0][0x218] ;  /* 0x0000860000047ab9 */ /* 0x000fe20000000a00 */
[C---:B------:R-:W-:Y:S01]  /*07d0*/  ISETP.LT.OR P6, PT, R4.reuse, 0x1, P3 ;  /* 0x000000010400780c */ /* 0x040fe20001fc1670 */
[----:B------:R-:W-:Y:S01]  /*07e0*/  IMAD R213, R3, 0x8, R16 ;  /* 0x0000000803d57824 */ /* 0x000fe200078e0210 */
[C---:B------:R-:W-:Y:S01]  /*07f0*/  ISETP.LT.OR P5, PT, R4.reuse, 0x1, P2 ;  /* 0x000000010400780c */ /* 0x040fe200017a1670 */
[----:B------:R-:W-:Y:S01]  /*0800*/  IMAD.WIDE.U32 R16, R9, c[0x0][0x288], R220 ;  /* 0x0000a20009107a25 */ /* 0x000fe200078e00dc */
[C---:B------:R-:W-:Y:S01]  /*0810*/  ISETP.LT.OR P4, PT, R4.reuse, 0x1, P1 ;  /* 0x000000010400780c */ /* 0x040fe20000f81670 */
[----:B------:R-:W-:Y:S01]  /*0820*/  UIMAD UR6, UR7, UR4, URZ ;  /* 0x00000004070672a4 */ /* 0x000fe2000f8e023f */
[C---:B------:R-:W-:Y:S01]  /*0830*/  ISETP.LT.OR P3, PT, R4.reuse, 0x41, P3 ;  /* 0x000000410400780c */ /* 0x040fe20001f61670 */
[----:B------:R-:W-:Y:S01]  /*0840*/  IMAD.U32 R213, R213, 0x20, R8 ;  /* 0x00000020d5d57824 */ /* 0x000fe200078e0008 */
[C---:B------:R-:W-:Y:S01]  /*0850*/  ISETP.LT.OR P2, PT, R4.reuse, 0x41, P2 ;  /* 0x000000410400780c */ /* 0x040fe20001741670 */
[----:B------:R-:W-:Y:S01]  /*0860*/  IMAD.IADD R223, R225, 0x1, R223 ;  /* 0x00000001e1df7824 */ /* 0x000fe200078e02df */
[----:B------:R-:W-:Y:S01]  /*0870*/  ISETP.LT.OR P1, PT, R4, 0x41, P1 ;  /* 0x000000410400780c */ /* 0x000fe20000f21670 */
[----:B------:R-:W-:Y:S01]  /*0880*/  IMAD.SHL.U32 R213, R213, 0x2, RZ ;  /* 0x00000002d5d57824 */ /* 0x000fe200078e00ff */
[C---:B------:R-:W-:Y:S01]  /*0890*/  LEA R20, P0, R7.reuse, c[0x0][0x258], 0x2 ;  /* 0x0000960007147a11 */ /* 0x040fe200078010ff */
[----:B------:R-:W-:Y:S01]  /*08a0*/  IMAD.MOV.U32 R222, RZ, RZ, R224 ;  /* 0x000000ffffde7224 */ /* 0x000fe200078e00e0 */
[----:B------:R-:W-:Y:S01]  /*08b0*/  UIMAD.WIDE.U32 UR26, UR17, UR4, URZ ;  /* 0x00000004111a72a5 */ /* 0x000fe2000f8e003f */
[----:B------:R-:W-:Y:S01]  /*08c0*/  SHF.R.S32.HI R215, RZ, 0x1f, R215 ;  /* 0x0000001fffd77819 */ /* 0x000fe200000114d7 */
[----:B------:R1:W-:Y:S01]  /*08d0*/  LDGSTS.E.BYPASS.LTC128B.128 [R213+0x6080], [R30.64], !P6 ;  /* 0x060800001ed57fae */ /* 0x0003e2000f101d5c */
[----:B------:R-:W-:Y:S01]  /*08e0*/  LEA.HI.X R21, R7, c[0x0][0x25c], R0, 0x2, P0 ;  /* 0x0000970007157a11 */ /* 0x000fe200000f1400 */
[----:B------:R-:W-:Y:S01]  /*08f0*/  IMAD R0, R2, c[0x0][0x288], RZ ;  /* 0x0000a20002007a24 */ /* 0x000fe200078e02ff */
[----:B------:R-:W-:Y:S01]  /*0900*/  ISETP.GE.AND P6, PT, R232, c[0x0][0x19c], PT ;  /* 0x00006700e8007a0c */ /* 0x000fe20003fc6270 */
[----:B------:R1:W-:Y:S01]  /*0910*/  LDGSTS.E.BYPASS.LTC128B.128 [R213+0x8080], [R30.64+0x40], !P5 ;  /* 0x080800401ed57fae */ /* 0x0003e2000e901d5c */
[----:B------:R-:W-:Y:S01]  /*0920*/  ISETP.GE.AND P0, PT, R14, c[0x0][0x19c], PT ;  /* 0x000067000e007a0c */ /* 0x000fe20003f06270 */
[----:B------:R-:W-:Y:S01]  /*0930*/  IMAD R0, R9, c[0x0][0x28c], R0 ;  /* 0x0000a30009007a24 */ /* 0x000fe200078e0200 */
[----:B------:R-:W-:Y:S01]  /*0940*/  ISETP.GE.AND P5, PT, R10, c[0x0][0x16c], PT ;  /* 0x00005b000a007a0c */ /* 0x000fe20003fa6270 */
[----:B------:R1:W-:Y:S01]  /*0950*/  LDGSTS.E.BYPASS.LTC128B.128 [R213+0xa080], [R30.64+0x80], !P4 ;  /* 0x0a0800801ed57fae */ /* 0x0003e2000e101d5c */
[----:B------:R-:W-:Y:S01]  /*0960*/  ISETP.GE.AND P4, PT, R232, c[0x0][0x16c], PT ;  /* 0x00005b00e8007a0c */ /* 0x000fe20003f86270 */
[----:B------:R-:W-:Y:S01]  /*0970*/  UIMAD UR5, UR17, UR5, UR6 ;  /* 0x00000005110572a4 */ /* 0x000fe2000f8e0206 */
[----:B------:R-:W-:Y:S01]  /*0980*/  SEL R8, RZ, 0x4, P5 ;  /* 0x00000004ff087807 */ /* 0x000fe20002800000 */
[----:B------:R1:W-:Y:S01]  /*0990*/  LDGSTS.E.BYPASS.LTC128B.128 [R213+0x7080], [R28.64], !P3 ;  /* 0x070800001cd57fae */ /* 0x0003e2000d901d5c */
[----:B------:R-:W-:Y:S01]  /*09a0*/  SEL R7, RZ, 0x1, P4 ;  /* 0x00000001ff077807 */ /* 0x000fe20002000000 */
[----:B------:R-:W-:Y:S01]  /*09b0*/  UIADD3 UR13, UR27, UR5, URZ ;  /* 0x000000051b0d7290 */ /* 0x000fe2000fffe03f */
[----:B------:R-:W-:Y:S01]  /*09c0*/  ISETP.GE.AND P4, PT, R10, c[0x0][0x19c], PT ;  /* 0x000067000a007a0c */ /* 0x000fe20003f86270 */
[----:B------:R1:W-:Y:S01]  /*09d0*/  LDGSTS.E.BYPASS.LTC128B.128 [R213+0x9080], [R28.64+0x40], !P2 ;  /* 0x090800401cd57fae */ /* 0x0003e2000d101d5c */
[----:B------:R-:W-:Y:S01]  /*09e0*/  ISETP.GE.AND P2, PT, R14, c[0x0][0x16c], PT ;  /* 0x00005b000e007a0c */ /* 0x000fe20003f46270 */
[----:B------:R-:W-:Y:S01]  /*09f0*/  ULDC UR6, c[0x0][0x168] ;  /* 0x00005a0000067ab9 */ /* 0x000fe20000000800 */
[----:B------:R-:W-:Y:S01]  /*0a00*/  ISETP.LT.OR P3, PT, R4, 0x1, P6 ;  /* 0x000000010400780c */ /* 0x000fe20003761670 */
[----:B------:R1:W-:Y:S01]  /*0a10*/  LDGSTS.E.BYPASS.LTC128B.128 [R213+0xb080], [R28.64+0x80], !P1 ;  /* 0x0b0800801cd57fae */ /* 0x0003e2000c901d5c */
[----:B------:R-:W-:Y:S01]  /*0a20*/  IADD3 R15, P1, R16, UR22, RZ ;  /* 0x00000016100f7c10 */ /* 0x000fe2000ff3e0ff */
[----:B------:R-:W-:Y:S01]  /*0a30*/  UISETP.GE.AND UP0, UPT, UR6, 0x41, UPT ;  /* 0x000000410600788c */ /* 0x000fe2000bf06270 */
[----:B------:R-:W-:-:S02]  /*0a40*/  SEL R16, RZ, 0x2, P2 ;  /* 0x00000002ff107807 */ /* 0x000fc40001000000 */
[C---:B------:R-:W-:Y:S02]  /*0a50*/  ISETP.LT.OR P2, PT, R4.reuse, 0x1, P0 ;  /* 0x000000010400780c */ /* 0x040fe40000741670 */
[----:B------:R-:W-:Y:S02]  /*0a60*/  IADD3.X R0, R17, UR15, R0, P1, !PT ;  /* 0x0000000f11007c10 */ /* 0x000fe40008ffe400 */
[C---:B------:R-:W-:Y:S02]  /*0a70*/  ISETP.LT.OR P5, PT, R4.reuse, 0x1, P4 ;  /* 0x000000010400780c */ /* 0x040fe400027a1670 */
[C---:B------:R-:W-:Y:S01]  /*0a80*/  ISETP.LT.OR P1, PT, R4.reuse, 0x41, P6 ;  /* 0x000000410400780c */ /* 0x040fe20003721670 */
[----:B------:R2:W-:Y:S01]  /*0a90*/  LDGSTS.E.BYPASS.LTC128B.128 [R213+0x80], [R26.64], !P3 ;  /* 0x000800001ad57fae */ /* 0x0005e2000d901d5c */
[----:B------:R-:W-:Y:S02]  /*0aa0*/  ISETP.LT.OR P0, PT, R4, 0x41, P0 ;  /* 0x000000410400780c */ /* 0x000fe40000701670 */
[----:B------:R-:W-:-:S02]  /*0ab0*/  IADD3 R7, R8, R16, R7 ;  /* 0x0000001008077210 */ /* 0x000fc40007ffe007 */
[----:B------:R-:W-:Y:S01]  /*0ac0*/  ISETP.LT.OR P4, PT, R4, 0x41, P4 ;  /* 0x000000410400780c */ /* 0x000fe20002781670 */
[----:B------:R2:W-:Y:S01]  /*0ad0*/  LDGSTS.E.BYPASS.LTC128B.128 [R213+0x2080], [R26.64+0x40], !P2 ;  /* 0x020800401ad57fae */ /* 0x0005e2000d101d5c */
[----:B------:R-:W-:Y:S01]  /*0ae0*/  ISETP.GE.AND P6, PT, R232, c[0x0][0x16c], PT ;  /* 0x00005b00e8007a0c */ /* 0x000fe20003fc6270 */
[----:B------:R-:W-:Y:S01]  /*0af0*/  IMAD R4, R2, c[0x0][0x210], RZ ;  /* 0x0000840002047a24 */ /* 0x000fe200078e02ff */
[C---:B------:R-:W-:Y:S01]  /*0b00*/  LOP3.LUT P3, RZ, R7.reuse, 0x2, RZ, 0xc0, !PT ;  /* 0x0000000207ff7812 */ /* 0x040fe2000786c0ff */
[----:B------:R2:W-:Y:S01]  /*0b10*/  LDGSTS.E.BYPASS.LTC128B.128 [R213+0x4080], [R26.64+0x80], !P5 ;  /* 0x040800801ad57fae */ /* 0x0005e2000e901d5c */
[----:B------:R-:W-:Y:S01]  /*0b20*/  LOP3.LUT P2, RZ, R7, 0x4, RZ, 0xc0, !PT ;  /* 0x0000000407ff7812 */ /* 0x000fe2000784c0ff */
[----:B------:R-:W-:Y:S01]  /*0b30*/  IMAD R4, R9, c[0x0][0x214], R4 ;  /* 0x0000850009047a24 */ /* 0x000fe200078e0204 */
[----:B------:R-:W-:Y:S01]  /*0b40*/  ISETP.GE.AND P5, PT, R232, c[0x0][0x1fc], PT ;  /* 0x00007f00e8007a0c */ /* 0x000fe20003fa6270 */
[----:B------:R3:W-:Y:S01]  /*0b50*/  LDGSTS.E.BYPASS.LTC128B.128 [R213+0x1080], [R18.64], !P1 ;  /* 0x0108000012d57fae */ /* 0x0007e2000c901d5c */
[----:B------:R-:W-:-:S02]  /*0b60*/  ISETP.GE.OR P1, PT, R216, c[0x0][0x168], P6 ;  /* 0x00005a00d8007a0c */ /* 0x000fc40003726670 */
[----:B------:R-:W-:Y:S01]  /*0b70*/  SEL R8, RZ, 0x1, P5 ;  /* 0x00000001ff087807 */ /* 0x000fe20002800000 */
[----:B------:R3:W-:Y:S01]  /*0b80*/  LDGSTS.E.BYPASS.LTC128B.128 [R213+0x3080], [R18.64+0x40], !P0 ;  /* 0x0308004012d57fae */ /* 0x0007e2000c101d5c */
[----:B------:R-:W-:Y:S02]  /*0b90*/  ISETP.GE.OR P0, PT, R216, c[0x0][0x168], !P3 ;  /* 0x00005a00d8007a0c */ /* 0x000fe40005f06670 */
[----:B------:R-:W-:Y:S01]  /*0ba0*/  LEA.HI R16, R6, R3, RZ, 0x1 ;  /* 0x0000000306107211 */ /* 0x000fe200078f08ff */
[----:B------:R3:W-:Y:S01]  /*0bb0*/  LDGSTS.E.BYPASS.LTC128B.128 [R213+0x5080], [R18.64+0x80], !P4 ;  /* 0x0508008012d57fae */ /* 0x0007e2000e101d5c */
[----:B------:R-:W-:Y:S02]  /*0bc0*/  ISETP.GE.AND P4, PT, R14, c[0x0][0x1fc], PT ;  /* 0x00007f000e007a0c */ /* 0x000fe40003f86270 */
[----:B------:R-:W-:Y:S01]  /*0bd0*/  LOP3.LUT R16, R16, 0xfffffffe, RZ, 0xc0, !PT ;  /* 0xfffffffe10107812 */ /* 0x000fe200078ec0ff */
[----:B------:R-:W0:Y:S01]  /*0be0*/  LDGDEPBAR ;  /* 0x00000000000079af */ /* 0x000e220000000000 */
[----:B------:R-:W-:-:S02]  /*0bf0*/  SEL R17, RZ, 0xffffffff, P4 ;  /* 0xffffffffff117807 */ /* 0x000fc40002000000 */
[----:B------:R-:W-:Y:S01]  /*0c00*/  LEA.HI R215, R215, R216, RZ, 0x3 ;  /* 0x000000d8d7d77211 */ /* 0x000fe200078f18ff */
[----:B------:R4:W-:Y:S01]  /*0c10*/  LDGSTS.E.BYPASS.LTC128B.128 [R213+0xc080], [R22.64], !P1 ;  /* 0x0c08000016d57fae */ /* 0x0009e2000c901d5c */
[C---:B------:R-:W-:Y:S01]  /*0c20*/  ISETP.GE.OR P1, PT, R216.reuse, c[0x0][0x168], !P2 ;  /* 0x00005a00d8007a0c */ /* 0x040fe20005726670 */
[----:B------:R-:W-:Y:S01]  /*0c30*/  IMAD.SHL.U32 R17, R17, 0x2, RZ ;  /* 0x0000000211117824 */ /* 0x000fe200078e00ff */
[----:B------:R-:W-:Y:S01]  /*0c40*/  LOP3.LUT R215, R215, 0xfffffff8, RZ, 0xc0, !PT ;  /* 0xfffffff8d7d77812 */ /* 0x000fe200078ec0ff */
[----:B------:R4:W-:Y:S01]  /*0c50*/  LDGSTS.E.BYPASS.LTC128B.128 [R213+0xd080], [R22.64+0x40], !P0 ;  /* 0x0d08004016d57fae */ /* 0x0009e2000c101d5c */
[----:B------:R-:W-:Y:S01]  /*0c60*/  IADD3 R229, R213, 0xc080, RZ ;  /* 0x0000c080d5e57810 */ /* 0x000fe20007ffe0ff */
[----:B--2---:R-:W-:Y:S01]  /*0c70*/  IMAD.WIDE.U32 R26, R9, c[0x0][0x210], R222 ;  /* 0x00008400091a7a25 */ /* 0x004fe200078e00de */
[----:B------:R-:W-:Y:S02]  /*0c80*/  LOP3.LUT R17, R17, 0x2, R8, 0xe2, !PT ;  /* 0x0000000211117812 */ /* 0x000fe400078ee208 */
[----:B------:R-:W-:Y:S01]  /*0c90*/  IADD3 R228, R213, 0x12080, RZ ;  /* 0x00012080d5e47810 */ /* 0x000fe20007ffe0ff */
[----:B------:R-:W-:Y:S01]  /*0ca0*/  IMAD.IADD R215, R216, 0x1, -R215 ;  /* 0x00000001d8d77824 */ /* 0x000fe200078e0ad7 */
[----:B------:R-:W-:-:S03]  /*0cb0*/  IADD3 R7, P0, R26, UR26, RZ ;  /* 0x0000001a1a077c10 */ /* 0x000fc6000ff1e0ff */
[----:B------:R4:W-:Y:S01]  /*0cc0*/  LDGSTS.E.BYPASS.LTC128B.128 [R213+0xe080], [R22.64+0x80], !P1 ;  /* 0x0e08008016d57fae */ /* 0x0009e2000c901d5c */
[----:B------:R-:W-:Y:S02]  /*0cd0*/  ISETP.GT.AND P1, PT, R12, 0xf, PT ;  /* 0x0000000f0c00780c */ /* 0x000fe40003f24270 */
[----:B------:R-:W-:Y:S02]  /*0ce0*/  IADD3.X R4, R27, UR13, R4, P0, !PT ;  /* 0x0000000d1b047c10 */ /* 0x000fe400087fe404 */
[----:B------:R-:W-:Y:S02]  /*0cf0*/  ISETP.GE.AND P0, PT, R10, c[0x0][0x1fc], PT ;  /* 0x00007f000a007a0c */ /* 0x000fe40003f06270 */
[----:B------:R-:W-:Y:S02]  /*0d00*/  LEA.HI R27, R5, R12, RZ, 0x4 ;  /* 0x0000000c051b7211 */ /* 0x000fe400078f20ff */
[----:B------:R-:W-:Y:S02]  /*0d10*/  SEL R214, RZ, 0x4, P0 ;  /* 0x00000004ffd67807 */ /* 0x000fe40000000000 */
[----:B---3--:R-:W-:-:S02]  /*0d20*/  LEA R18, P0, R7, c[0x0][0x1f0], 0x1 ;  /* 0x00007c0007127a11 */ /* 0x008fc400078008ff */
[----:B------:R-:W-:Y:S02]  /*0d30*/  LOP3.LUT R8, R17, R214, RZ, 0xfc, !PT ;  /* 0x000000d611087212 */ /* 0x000fe400078efcff */
[----:B------:R-:W-:Y:S01]  /*0d40*/  LEA.HI.X R19, R7, c[0x0][0x1f4], R4, 0x1, P0 ;  /* 0x00007d0007137a11 */ /* 0x000fe200000f0c04 */
[----:B------:R-:W-:Y:S01]  /*0d50*/  IMAD.IADD R7, R3, 0x1, -R16 ;  /* 0x0000000103077824 */ /* 0x000fe200078e0a10 */
[----:B------:R-:W-:Y:S02]  /*0d60*/  ISETP.GE.AND P0, PT, R216, c[0x0][0x168], PT ;  /* 0x00005a00d8007a0c */ /* 0x000fe40003f06270 */
[----:B------:R-:W-:Y:S01]  /*0d70*/  LOP3.LUT R4, R8, 0x1, RZ, 0xc0, !PT ;  /* 0x0000000108047812 */ /* 0x000fe200078ec0ff */
[----:B------:R-:W-:-:S03]  /*0d80*/  IMAD.SHL.U32 R205, R7, 0x400, RZ ;  /* 0x0000040007cd7824 */ /* 0x000fc600078e00ff */
[----:B------:R-:W-:Y:S01]  /*0d90*/  ISETP.NE.U32.OR P0, PT, R4, 0x1, P0 ;  /* 0x000000010400780c */ /* 0x000fe20000705470 */
[----:B------:R-:W-:Y:S02]  /*0da0*/  @!P1 IMAD.SHL.U32 R4, R12, 0x10, RZ ;  /* 0x000000100c049824 */ /* 0x000fe400078e00ff */
[----:B------:R-:W-:-:S03]  /*0db0*/  IMAD R230, R230, 0x2, R205 ;  /* 0x00000002e6e67824 */ /* 0x000fc600078e02cd */
[----:B------:R2:W-:Y:S04]  /*0dc0*/  @!P1 LDGSTS.E.BYPASS.LTC128B.128 [R4+0x18080], [R20.64] ;  /* 0x1808000014049fae */ /* 0x0005e8000b901d5c */
[----:B------:R-:W0:Y:S04]  /*0dd0*/  LDGDEPBAR ;  /* 0x00000000000079af */ /* 0x000e280000000000 */
[----:B------:R1:W-:Y:S01]  /*0de0*/  LDGSTS.E.BYPASS.LTC128B.128 [R213+0x12080], [R18.64], !P0 ;  /* 0x1208000012d57fae */ /* 0x0003e2000c101d5c */
[----:B------:R-:W-:-:S04]  /*0df0*/  LOP3.LUT P0, RZ, R8, 0x2, RZ, 0xc0, !PT ;  /* 0x0000000208ff7812 */ /* 0x000fc8000780c0ff */
[----:B------:R-:W-:-:S13]  /*0e00*/  ISETP.GE.OR P0, PT, R216, c[0x0][0x168], !P0 ;  /* 0x00005a00d8007a0c */ /* 0x000fda0004706670 */
[----:B------:R1:W-:Y:S01]  /*0e10*/  LDGSTS.E.BYPASS.LTC128B.128 [R213+0x13080], [R18.64+0x40], !P0 ;  /* 0x1308004012d57fae */ /* 0x0003e2000c101d5c */
[----:B------:R-:W-:Y:S02]  /*0e20*/  LOP3.LUT P0, RZ, R8, 0x4, RZ, 0xc0, !PT ;  /* 0x0000000408ff7812 */ /* 0x000fe4000780c0ff */
[----:B--2---:R-:W-:Y:S02]  /*0e30*/  SHF.R.S32.HI R4, RZ, 0x4, R27 ;  /* 0x00000004ff047819 */ /* 0x004fe4000001141b */
[----:B------:R-:W-:Y:S02]  /*0e40*/  ISETP.GE.OR P0, PT, R216, c[0x0][0x168], !P0 ;  /* 0x00005a00d8007a0c */ /* 0x000fe40004706670 */
[C---:B------:R-:W-:Y:S02]  /*0e50*/  LEA.HI R17, R27.reuse, R4, RZ, 0x1 ;  /* 0x000000041b117211 */ /* 0x040fe400078f08ff */
[----:B------:R-:W-:Y:S02]  /*0e60*/  SHF.R.S32.HI R8, RZ, 0x1f, R6 ;  /* 0x0000001fff087819 */ /* 0x000fe40000011406 */
[----:B------:R-:W-:-:S02]  /*0e70*/  LOP3.LUT R27, R27, 0xfffffff0, RZ, 0xc0, !PT ;  /* 0xfffffff01b1b7812 */ /* 0x000fc400078ec0ff */
[----:B------:R-:W-:Y:S02]  /*0e80*/  LEA.HI R8, R8, R3, RZ, 0x2 ;  /* 0x0000000308087211 */ /* 0x000fe400078f10ff */
[----:B------:R-:W-:Y:S01]  /*0e90*/  LOP3.LUT R17, R17, 0xfffffffe, RZ, 0xc0, !PT ;  /* 0xfffffffe11117812 */ /* 0x000fe200078ec0ff */
[----:B------:R-:W-:Y:S01]  /*0ea0*/  IMAD.IADD R27, R12, 0x1, -R27 ;  /* 0x000000010c1b7824 */ /* 0x000fe200078e0a1b */
[----:B------:R-:W-:Y:S01]  /*0eb0*/  LOP3.LUT R8, R8, 0xfffffffc, RZ, 0xc0, !PT ;  /* 0xfffffffc08087812 */ /* 0x000fe200078ec0ff */
[----:B------:R1:W-:Y:S01]  /*0ec0*/  LDGSTS.E.BYPASS.LTC128B.128 [R213+0x14080], [R18.64+0x80], !P0 ;  /* 0x1408008012d57fae */ /* 0x0003e2000c101d5c */
[----:B------:R-:W-:Y:S01]  /*0ed0*/  LEA R20, P0, R15, c[0x0][0x280], 0x2 ;  /* 0x0000a0000f147a11 */ /* 0x000fe200078010ff */
[----:B------:R-:W-:Y:S01]  /*0ee0*/  IMAD.IADD R17, R4, 0x1, -R17 ;  /* 0x0000000104117824 */ /* 0x000fe200078e0a11 */
[----:B------:R-:W-:Y:S01]  /*0ef0*/  LEA.HI R4, R5, R12, RZ, 0x6 ;  /* 0x0000000c05047211 */ /* 0x000fe200078f30ff */
[----:B------:R-:W-:Y:S01]  /*0f00*/  IMAD.IADD R8, R3, 0x1, -R8 ;  /* 0x0000000103087824 */ /* 0x000fe200078e0a08 */
[----:B------:R-:W-:Y:S01]  /*0f10*/  LEA.HI.X R21, R15, c[0x0][0x284], R0, 0x2, P0 ;  /* 0x0000a1000f157a11 */ /* 0x000fe200000f1400 */
[----:B------:R-:W-:Y:S01]  /*0f20*/  IMAD.SHL.U32 R212, R17, 0x8, RZ ;  /* 0x0000000811d47824 */ /* 0x000fe200078e00ff */
[----:B------:R-:W-:Y:S01]  /*0f30*/  LEA.HI R0, R27, R27, RZ, 0x1 ;  /* 0x0000001b1b007211 */ /* 0x000fe200078f08ff */
[----:B------:R-:W-:Y:S01]  /*0f40*/  IMAD.SHL.U32 R8, R8, 0x10, RZ ;  /* 0x0000001008087824 */ /* 0x000fe200078e00ff */
[----:B------:R-:W-:-:S02]  /*0f50*/  LOP3.LUT R3, R24, 0xfffffff8, RZ, 0xc0, !PT ;  /* 0xfffffff818037812 */ /* 0x000fc400078ec0ff */
[--C-:B------:R-:W-:Y:S02]  /*0f60*/  SHF.R.S32.HI R15, RZ, 0x1, R0.reuse ;  /* 0x00000001ff0f7819 */ /* 0x100fe40000011400 */
[----:B------:R-:W-:Y:S01]  /*0f70*/  LOP3.LUT R26, R0, 0x7fffffe, RZ, 0xc0, !PT ;  /* 0x07fffffe001a7812 */ /* 0x000fe200078ec0ff */
[----:B------:R-:W-:Y:S01]  /*0f80*/  IMAD.IADD R3, R12, 0x1, -R3 ;  /* 0x000000010c037824 */ /* 0x000fe200078e0a03 */
[----:B------:R-:W-:Y:S02]  /*0f90*/  SHF.R.S32.HI R0, RZ, 0x1f, R0 ;  /* 0x0000001fff007819 */ /* 0x000fe40000011400 */
[----:B----4-:R-:W-:Y:S02]  /*0fa0*/  SHF.R.S32.HI R22, RZ, 0x1f, R27 ;  /* 0x0000001fff167819 */ /* 0x010fe4000001141b */
[----:B------:R-:W-:Y:S02]  /*0fb0*/  LEA.HI R0, R0, R15, RZ, 0x2 ;  /* 0x0000000f00007211 */ /* 0x000fe400078f10ff */
[----:B------:R-:W-:-:S02]  /*0fc0*/  LEA.HI R23, R3, R3, RZ, 0x1 ;  /* 0x0000000303177211 */ /* 0x000fc400078f08ff */
[----:B------:R-:W-:Y:S02]  /*0fd0*/  LOP3.LUT R0, R0, 0xfffffffc, RZ, 0xc0, !PT ;  /* 0xfffffffc00007812 */ /* 0x000fe400078ec0ff */
[----:B------:R-:W-:Y:S02]  /*0fe0*/  LOP3.LUT R16, R23, 0x7fffffe, RZ, 0xc0, !PT ;  /* 0x07fffffe17107812 */ /* 0x000fe400078ec0ff */
[----:B------:R-:W-:Y:S01]  /*0ff0*/  SHF.R.S32.HI R4, RZ, 0x6, R4 ;  /* 0x00000006ff047819 */ /* 0x000fe20000011404 */
[----:B------:R-:W-:Y:S01]  /*1000*/  IMAD.IADD R0, R15, 0x1, -R0 ;  /* 0x000000010f007824 */ /* 0x000fe200078e0a00 */
[----:B------:R-:W-:Y:S01]  /*1010*/  LEA.HI R22, R22, R27, RZ, 0x3 ;  /* 0x0000001b16167211 */ /* 0x000fe200078f18ff */
[C---:B------:R-:W-:Y:S01]  /*1020*/  IMAD.IADD R25, R3.reuse, 0x1, -R16 ;  /* 0x0000000103197824 */ /* 0x040fe200078e0a10 */
[----:B------:R-:W-:Y:S01]  /*1030*/  SHF.R.S32.HI R23, RZ, 0x1, R23 ;  /* 0x00000001ff177819 */ /* 0x000fe20000011417 */
[----:B------:R-:W-:Y:S01]  /*1040*/  IMAD.SHL.U32 R3, R3, 0x40, RZ ;  /* 0x0000004003037824 */ /* 0x000fe200078e00ff */
[----:B------:R-:W-:Y:S01]  /*1050*/  LOP3.LUT P0, RZ, R0, 0x2, RZ, 0xc0, !PT ;  /* 0x0000000200ff7812 */ /* 0x000fe2000780c0ff */
[----:B------:R-:W-:Y:S01]  /*1060*/  IMAD R208, R17, 0x4, R4 ;  /* 0x0000000411d07824 */ /* 0x000fe200078e0204 */
[----:B------:R-:W-:Y:S01]  /*1070*/  LOP3.LUT R16, R22, 0xfffffff8, RZ, 0xc0, !PT ;  /* 0xfffffff816107812 */ /* 0x000fe200078ec0ff */
[----:B------:R-:W-:Y:S01]  /*1080*/  IMAD.SHL.U32 R0, R0, 0x40, RZ ;  /* 0x0000004000007824 */ /* 0x000fe200078e00ff */
[----:B------:R-:W-:Y:S01]  /*1090*/  SEL R209, R202, 0xfffffff0, !P0 ;  /* 0xfffffff0cad17807 */ /* 0x000fe20004000000 */
[----:B------:R-:W-:Y:S01]  /*10a0*/  IMAD R208, R208, 0x8, R25 ;  /* 0x00000008d0d07824 */ /* 0x000fe200078e0219 */
[C---:B------:R-:W-:Y:S01]  /*10b0*/  LOP3.LUT P0, RZ, R23.reuse, 0x2, RZ, 0xc0, !PT ;  /* 0x0000000217ff7812 */ /* 0x040fe2000780c0ff */
[----:B------:R-:W-:Y:S01]  /*10c0*/  IMAD.SHL.U32 R23, R23, 0x40, RZ ;  /* 0x0000004017177824 */ /* 0x000fe200078e00ff */
[----:B------:R-:W-:Y:S01]  /*10d0*/  SHF.R.S32.HI R22, RZ, 0x3, R22 ;  /* 0x00000003ff167819 */ /* 0x000fe20000011416 */
[----:B------:R-:W-:Y:S01]  /*10e0*/  IMAD.IADD R25, R27, 0x1, -R26 ;  /* 0x000000011b197824 */ /* 0x000fe200078e0a1a */
[----:B------:R-:W-:Y:S01]  /*10f0*/  LOP3.LUT R3, R3, 0x1c0, RZ, 0xc0, !PT ;  /* 0x000001c003037812 */ /* 0x000fe200078ec0ff */
[----:B------:R-:W-:Y:S01]  /*1100*/  IMAD.IADD R16, R27, 0x1, -R16 ;  /* 0x000000011b107824 */ /* 0x000fe200078e0a10 */
[----:B------:R-:W-:Y:S01]  /*1110*/  LOP3.LUT R23, R23, 0xc0, RZ, 0xc0, !PT ;  /* 0x000000c017177812 */ /* 0x000fe200078ec0ff */
[C---:B------:R-:W-:Y:S01]  /*1120*/  IMAD R206, R22.reuse, 0x8, R25 ;  /* 0x0000000816ce7824 */ /* 0x040fe200078e0219 */
[----:B------:R-:W-:Y:S01]  /*1130*/  LOP3.LUT R15, R3, 0x30, R8, 0xf8, !PT ;  /* 0x00000030030f7812 */ /* 0x000fe200078ef808 */
[----:B------:R-:W-:Y:S01]  /*1140*/  IMAD R205, R22, 0x200, R205 ;  /* 0x0000020016cd7824 */ /* 0x000fe200078e02cd */
[----:B------:R-:W-:Y:S01]  /*1150*/  SHF.R.U32.HI R25, RZ, 0x3, R3 ;  /* 0x00000003ff197819 */ /* 0x000fe20000011603 */
[----:B------:R-:W-:Y:S01]  /*1160*/  IMAD.SHL.U32 R22, R215, 0x40, RZ ;  /* 0x00000040d7167824 */ /* 0x000fe200078e00ff */
[--C-:B------:R-:W-:Y:S01]  /*1170*/  LOP3.LUT R8, R15, 0x8, R24.reuse, 0xf8, !PT ;  /* 0x000000080f087812 */ /* 0x100fe200078ef818 */
[----:B------:R-:W-:Y:S01]  /*1180*/  IMAD.SHL.U32 R15, R4, 0x8, RZ ;  /* 0x00000008040f7824 */ /* 0x000fe200078e00ff */
[----:B------:R-:W-:Y:S01]  /*1190*/  LOP3.LUT R24, R23, 0x8, R24, 0xf8, !PT ;  /* 0x0000000817187812 */ /* 0x000fe200078ef818 */
[----:B------:R-:W-:Y:S01]  /*11a0*/  IMAD.SHL.U32 R26, R17, 0x10, RZ ;  /* 0x00000010111a7824 */ /* 0x000fe200078e00ff */
[----:B------:R-:W-:Y:S01]  /*11b0*/  SHF.R.U32.HI R23, RZ, 0x3, R23 ;  /* 0x00000003ff177819 */ /* 0x000fe20000011617 */
[----:B------:R-:W-:Y:S01]  /*11c0*/  IMAD.SHL.U32 R206, R206, 0x20, RZ ;  /* 0x00000020cece7824 */ /* 0x000fe200078e00ff */
[----:B------:R-:W-:-:S02]  /*11d0*/  LOP3.LUT R22, R22, 0x1c0, RZ, 0xc0, !PT ;  /* 0x000001c016167812 */ /* 0x000fc400078ec0ff */
[----:B------:R-:W-:Y:S02]  /*11e0*/  SEL R3, R202, 0xfffffff0, !P0 ;  /* 0xfffffff0ca037807 */ /* 0x000fe40004000000 */
[----:B------:R-:W-:Y:S02]  /*11f0*/  LOP3.LUT R23, R24, R23, RZ, 0x3c, !PT ;  /* 0x0000001718177212 */ /* 0x000fe400078e3cff */
[----:B------:R-:W-:Y:S02]  /*1200*/  LOP3.LUT P0, RZ, R16, 0x2, RZ, 0xc0, !PT ;  /* 0x0000000210ff7812 */ /* 0x000fe4000780c0ff */
[----:B------:R-:W-:Y:S01]  /*1210*/  LOP3.LUT R8, R8, R25, RZ, 0x3c, !PT ;  /* 0x0000001908087212 */ /* 0x000fe200078e3cff */
[----:B------:R-:W-:Y:S01]  /*1220*/  IMAD.U32 R208, R208, 0x20, R23 ;  /* 0x00000020d0d07824 */ /* 0x000fe200078e0017 */
[----:B------:R-:W-:Y:S01]  /*1230*/  LOP3.LUT R15, R15, 0x18, RZ, 0xc0, !PT ;  /* 0x000000180f0f7812 */ /* 0x000fe200078ec0ff */
[----:B------:R-:W-:Y:S01]  /*1240*/  @!P1 IMAD.SHL.U32 R23, R12, 0x10, RZ ;  /* 0x000000100c179824 */ /* 0x000fe200078e00ff */
[----:B------:R-:W-:Y:S01]  /*1250*/  SHF.R.U32.HI R24, RZ, 0x3, R22 ;  /* 0x00000003ff187819 */ /* 0x000fe20000011616 */
[----:B------:R-:W-:Y:S01]  /*1260*/  IMAD R207, R17, 0x200, R8 ;  /* 0x0000020011cf7824 */ /* 0x000fe200078e0208 */
[----:B------:R-:W-:-:S02]  /*1270*/  SEL R202, R202, 0xfffffff0, !P0 ;  /* 0xfffffff0caca7807 */ /* 0x000fc40004000000 */
[----:B------:R-:W-:Y:S01]  /*1280*/  LOP3.LUT R25, R24, R22, R15, 0x1e, !PT ;  /* 0x0000001618197212 */ /* 0x000fe200078e1e0f */
[----:B------:R1:W-:Y:S01]  /*1290*/  @!P1 LDGSTS.E.BYPASS.LTC128B.128 [R23+0x18280], [R20.64] ;  /* 0x1828000014179fae */ /* 0x0003e2000b901d5c */
[C---:B------:R-:W-:Y:S01]  /*12a0*/  LOP3.LUT P0, RZ, R16.reuse, 0x4, RZ, 0xc0, !PT ;  /* 0x0000000410ff7812 */ /* 0x040fe2000780c0ff */
[----:B------:R-:W-:Y:S01]  /*12b0*/  IMAD.SHL.U32 R16, R16, 0x40, RZ ;  /* 0x0000004010107824 */ /* 0x000fe200078e00ff */
[----:B------:R-:W-:Y:S01]  /*12c0*/  LOP3.LUT R17, R6, 0xffffffe0, RZ, 0xc0, !PT ;  /* 0xffffffe006117812 */ /* 0x000fe200078ec0ff */
[----:B------:R-:W-:Y:S01]  /*12d0*/  IMAD.IADD R230, R230, 0x1, R25 ;  /* 0x00000001e6e67824 */ /* 0x000fe200078e0219 */
[----:B------:R-:W-:Y:S01]  /*12e0*/  LEA.HI R5, R5, R12, RZ, 0x7 ;  /* 0x0000000c05057211 */ /* 0x000fe200078f38ff */
[----:B------:R-:W0:Y:S01]  /*12f0*/  LDGDEPBAR ;  /* 0x00000000000079af */ /* 0x000e220000000000 */
[----:B------:R-:W-:Y:S01]  /*1300*/  LOP3.LUT R25, R16, 0x1c0, RZ, 0xc0, !PT ;  /* 0x000001c010197812 */ /* 0x000fe200078ec0ff */
[----:B------:R-:W-:Y:S01]  /*1310*/  IMAD.IADD R8, R12, 0x1, -R17 ;  /* 0x000000010c087824 */ /* 0x000fe200078e0a11 */
[----:B------:R-:W-:Y:S01]  /*1320*/  SHF.R.U32.HI R5, RZ, 0x4, R5 ;  /* 0x00000004ff057819 */ /* 0x000fe20000011605 */
[----:B------:R-:W0:Y:S01]  /*1330*/  LDGDEPBAR ;  /* 0x00000000000079af */ /* 0x000e220000000000 */
[----:B------:R-:W-:Y:S01]  /*1340*/  LOP3.LUT R26, R26, 0x10, RZ, 0xc0, !PT ;  /* 0x000000101a1a7812 */ /* 0x000fe200078ec0ff */
[----:B------:R-:W-:Y:S01]  /*1350*/  IMAD.SHL.U32 R230, R230, 0x2, RZ ;  /* 0x00000002e6e67824 */ /* 0x000fe200078e00ff */
[----:B------:R-:W-:-:S02]  /*1360*/  LOP3.LUT R17, R0, 0xc0, RZ, 0xc0, !PT ;  /* 0x000000c000117812 */ /* 0x000fc400078ec0ff */
[----:B------:R-:W-:Y:S02]  /*1370*/  LOP3.LUT R212, R212, 0x8, RZ, 0xc0, !PT ;  /* 0x00000008d4d47812 */ /* 0x000fe400078ec0ff */
[----:B------:R-:W-:Y:S02]  /*1380*/  SHF.R.U32.HI R16, RZ, 0x3, R25 ;  /* 0x00000003ff107819 */ /* 0x000fe40000011619 */
[----:B------:R-:W-:Y:S02]  /*1390*/  LOP3.LUT R5, R26, 0x8, R5, 0xf8, !PT ;  /* 0x000000081a057812 */ /* 0x000fe400078ef805 */
[--C-:B------:R-:W-:Y:S02]  /*13a0*/  SHF.R.U32.HI R0, RZ, 0x3, R17.reuse ;  /* 0x00000003ff007819 */ /* 0x100fe40000011611 */
[----:B------:R-:W-:Y:S02]  /*13b0*/  LOP3.LUT R16, R16, R25, R212, 0x1e, !PT ;  /* 0x0000001910107212 */ /* 0x000fe400078e1ed4 */
[----:B------:R-:W-:-:S02]  /*13c0*/  LOP3.LUT R5, R0, R5, R17, 0x1e, !PT ;  /* 0x0000000500057212 */ /* 0x000fc400078e1e11 */
[CC--:B------:R-:W-:Y:S01]  /*13d0*/  LOP3.LUT R212, R0.reuse, R17.reuse, R212, 0x1e, !PT ;  /* 0x0000001100d47212 */ /* 0x0c0fe200078e1ed4 */
[----:B------:R-:W-:Y:S01]  /*13e0*/  IMAD.IADD R205, R205, 0x1, R16 ;  /* 0x00000001cdcd7824 */ /* 0x000fe200078e0210 */
[----:B------:R-:W-:Y:S01]  /*13f0*/  LOP3.LUT R15, R0, R17, R15, 0x1e, !PT ;  /* 0x00000011000f7212 */ /* 0x000fe200078e1e0f */
[----:B------:R-:W-:Y:S01]  /*1400*/  IMAD.MOV.U32 R0, RZ, RZ, 0x20 ;  /* 0x00000020ff007424 */ /* 0x000fe200078e00ff */
[----:B------:R-:W-:Y:S01]  /*1410*/  SHF.R.S32.HI R25, RZ, 0x1f, R8 ;  /* 0x0000001fff197819 */ /* 0x000fe20000011408 */
[----:B------:R-:W-:-:S03]  /*1420*/  IMAD.IADD R210, R206, 0x1, R5 ;  /* 0x00000001ced27824 */ /* 0x000fc600078e0205 */
[----:B------:R-:W-:Y:S02]  /*1430*/  SEL R0, R0, 0xffffffe0, !P0 ;  /* 0xffffffe000007807 */ /* 0x000fe40004000000 */
[----:B------:R-:W-:Y:S02]  /*1440*/  PLOP3.LUT P0, PT, PT, PT, UP0, 0x80, 0x0 ;  /* 0x000000000000781c */ /* 0x000fe40003f0f008 */
[----:B------:R-:W-:-:S04]  /*1450*/  LEA.HI R6, R25, R8, RZ, 0x2 ;  /* 0x0000000819067211 */ /* 0x000fc800078f10ff */
[----:B------:R-:W-:-:S05]  /*1460*/  SHF.R.S32.HI R218, RZ, 0x2, R6 ;  /* 0x00000002ffda7819 */ /* 0x000fca0000011406 */
[C---:B------:R-:W-:Y:S02]  /*1470*/  IMAD R218, R7.reuse, 0x10, R218 ;  /* 0x0000001007da7824 */ /* 0x040fe400078e02da */
[----:B------:R-:W-:Y:S02]  /*1480*/  IMAD R7, R7, 0x200, R206 ;  /* 0x0000020007077824 */ /* 0x000fe400078e02ce */
[----:B------:R-:W-:Y:S02]  /*1490*/  IMAD.IADD R206, R206, 0x1, R15 ;  /* 0x00000001cece7824 */ /* 0x000fe400078e020f */
[----:B------:R-:W-:Y:S01]  /*14a0*/  IMAD.IADD R212, R7, 0x1, R212 ;  /* 0x0000000107d47824 */ /* 0x000fe200078e02d4 */
[----:B------:R-:W-:Y:S05]  /*14b0*/  @!P0 BRA `(.L_x_654) ;  /* 0x0000019000008947 */ /* 0x000fea0003800000 */
[----:B-1----:R-:W-:Y:S01]  /*14c0*/  IMAD.MOV.U32 R16, RZ, RZ, c[0x0][0x208] ;  /* 0x00008200ff107624 */ /* 0x002fe200078e00ff */
[----:B------:R-:W-:Y:S01]  /*14d0*/  P2R R15, PR, RZ, 0x4 ;  /* 0x00000004ff0f7803 */ /* 0x000fe20000000000 */
[----:B------:R-:W-:Y:S01]  /*14e0*/  IMAD.MOV.U32 R5, RZ, RZ, 0x6 ;  /* 0x00000006ff057424 */ /* 0x000fe200078e00ff */
[----:B------:R-:W-:Y:S01]  /*14f0*/  UIADD3 UR4, UR6, -0x40, URZ ;  /* 0xffffffc006047890 */ /* 0x000fe2000fffe03f */
[C---:B------:R-:W-:Y:S01]  /*1500*/  IMAD.SHL.U32 R7, R16.reuse, 0x40, RZ ;  /* 0x0000004010077824 */ /* 0x040fe200078e00ff */
[----:B------:R-:W-:Y:S02]  /*1510*/  BSSY B0, `(.L_x_654) ;  /* 0x0000013000007945 */ /* 0x000fe40003800000 */
[----:B------:R-:W-:Y:S01]  /*1520*/  SHF.L.U64.HI R16, R16, R5, c[0x0][0x20c] ;  /* 0x0000830010107619 */ /* 0x000fe20000010205 */
[----:B------:R-:W-:-:S03]  /*1530*/  IMAD.SHL.U32 R5, R7, 0x2, RZ ;  /* 0x0000000207057824 */ /* 0x000fc600078e00ff */
[----:B------:R-:W-:Y:S02]  /*1540*/  SHF.L.U64.HI R7, R7, 0x1, R16 ;  /* 0x0000000107077819 */ /* 0x000fe40000010210 */
[----:B------:R-:W-:-:S04]  /*1550*/  IADD3 R16, P2, P0, R5, 0x80, R18 ;  /* 0x0000008005107810 */ /* 0x000fc8000785e012 */
[----:B------:R-:W-:Y:S02]  /*1560*/  IADD3.X R17, R7, RZ, R19, P2, P0 ;  /* 0x000000ff07117210 */ /* 0x000fe400017e0413 */
[----:B------:R-:W-:-:S05]  /*1570*/  IADD3 R18, P0, R5, R18, RZ ;  /* 0x0000001205127210 */ /* 0x000fca0007f1e0ff */
[----:B------:R-:W-:Y:S01]  /*1580*/  IMAD.X R19, R7, 0x1, R19, P0 ;  /* 0x0000000107137824 */ /* 0x000fe200000e0613 */
[----:B------:R-:W-:-:S04]  /*1590*/  ISETP.LT.AND P0, PT, R216, UR4, PT ;  /* 0x00000004d8007c0c */ /* 0x000fc8000bf01270 */
[----:B------:R-:W-:-:S13]  /*15a0*/  ISETP.GE.OR P2, PT, R232, c[0x0][0x1fc], !P0 ;  /* 0x00007f00e8007a0c */ /* 0x000fda0004746670 */
[----:B------:R1:W-:Y:S01]  /*15b0*/  LDGSTS.E.BYPASS.LTC128B.128 [R213+0x15080], [R18.64], !P2 ;  /* 0x1508000012d57fae */ /* 0x0003e2000d101d5c */
[----:B------:R-:W-:Y:S02]  /*15c0*/  ISETP.GE.OR P2, PT, R14, c[0x0][0x1fc], !P0 ;  /* 0x00007f000e007a0c */ /* 0x000fe40004746670 */
[----:B------:R-:W-:-:S11]  /*15d0*/  ISETP.GE.OR P0, PT, R10, c[0x0][0x1fc], !P0 ;  /* 0x00007f000a007a0c */ /* 0x000fd60004706670 */
[----:B------:R1:W-:Y:S01]  /*15e0*/  LDGSTS.E.BYPASS.LTC128B.128 [R213+0x16080], [R18.64+0x40], !P2 ;  /* 0x1608004012d57fae */ /* 0x0003e2000d101d5c */
[----:B------:R-:W-:-:S03]  /*15f0*/  ISETP.NE.AND P2, PT, R15, RZ, PT ;  /* 0x000000ff0f00720c */ /* 0x000fc60003f45270 */
[----:B------:R1:W-:Y:S01]  /*1600*/  LDGSTS.E.BYPASS.LTC128B.128 [R213+0x17080], [R16.64], !P0 ;  /* 0x1708000010d57fae */ /* 0x0003e2000c101d5c */
[----:B------:R-:W-:Y:S05]  /*1610*/  @P1 BRA `(.L_x_655) ;  /* 0x0000002000001947 */ /* 0x000fea0003800000 */
[----:B------:R-:W-:-:S05]  /*1620*/  SHF.L.U32 R5, R12, 0x4, RZ ;  /* 0x000000040c057819 */ /* 0x000fca00000006ff */
[----:B------:R2:W-:Y:S02]  /*1630*/  LDGSTS.E.BYPASS.LTC128B.128 [R5+0x18380], [R20.64+0x100] ;  /* 0x1838010014057fae */ /* 0x0005e4000b901d5c */
.L_x_655:
[----:B------:R-:W-:Y:S05]  /*1640*/  BSYNC B0 ;  /* 0x0000000000007941 */ /* 0x000fea0003800000 */
.L_x_654:
[----:B-1----:R-:W-:Y:S01]  /*1650*/  UISETP.GE.AND UP0, UPT, UR6, 0x1, UPT ;  /* 0x000000010600788c */ /* 0x002fe2000bf06270 */
[----:B------:R-:W0:Y:S01]  /*1660*/  LDGDEPBAR ;  /* 0x00000000000079af */ /* 0x000e220000000000 */
        /* <DEDUP_REMOVED lines=50> */
[----:B--2---:R-:W-:Y:S01]  /*1990*/  SHF.R.S32.HI R5, RZ, 0x1f, R4 ;  /* 0x0000001fff057819 */ /* 0x004fe20000011404 */
[----:B------:R-:W-:Y:S01]  /*19a0*/  IMAD R2, R2, c[0x0][0x238], RZ ;  /* 0x00008e0002027a24 */ /* 0x000fe200078e02ff */
[----:B------:R-:W-:Y:S01]  /*19b0*/  SHF.R.S32.HI R13, RZ, 0x1f, R12 ;  /* 0x0000001fff0d7819 */ /* 0x000fe2000001140c */
[----:B------:R-:W-:Y:S01]  /*19c0*/  ULDC.64 UR4, c[0x0][0x240] ;  /* 0x0000900000047ab9 */ /* 0x000fe20000000a00 */
[----:B------:R-:W-:Y:S01]  /*19d0*/  LEA.HI R5, R5, R4, RZ, 0x2 ;  /* 0x0000000405057211 */ /* 0x000fe200078f10ff */
[C---:B------:R-:W-:Y:S01]  /*19e0*/  IMAD R2, R9.reuse, c[0x0][0x23c], R2 ;  /* 0x00008f0009027a24 */ /* 0x040fe200078e0202 */
[----:B------:R-:W-:Y:S01]  /*19f0*/  UIMAD UR4, UR7, UR4, URZ ;  /* 0x00000004070472a4 */ /* 0x000fe2000f8e023f */
[----:B------:R-:W-:Y:S01]  /*1a00*/  IMAD.WIDE.U32 R12, R9, c[0x0][0x238], R12 ;  /* 0x00008e00090c7a25 */ /* 0x000fe200078e000c */
[----:B------:R-:W-:Y:S01]  /*1a10*/  LOP3.LUT R5, R5, 0xfffffffc, RZ, 0xc0, !PT ;  /* 0xfffffffc05057812 */ /* 0x000fe200078ec0ff */
[----:B------:R-:W-:Y:S01]  /*1a20*/  UIADD3 UR6, UR6, 0x3f, URZ ;  /* 0x0000003f06067890 */ /* 0x000fe2000fffe03f */
[----:B------:R-:W-:Y:S01]  /*1a30*/  LEA R205, R205, 0x1c480, 0x1 ;  /* 0x0001c480cdcd7811 */ /* 0x000fe200078e08ff */
[----:B------:R-:W-:Y:S01]  /*1a40*/  IMAD.IADD R13, R13, 0x1, R2 ;  /* 0x000000010d0d7824 */ /* 0x000fe200078e0202 */
[----:B------:R-:W-:Y:S01]  /*1a50*/  UIMAD UR4, UR17, UR5, UR4 ;  /* 0x00000005110472a4 */ /* 0x000fe2000f8e0204 */
[----:B------:R-:W-:Y:S01]  /*1a60*/  IMAD.IADD R4, R4, 0x1, -R5 ;  /* 0x0000000104047824 */ /* 0x000fe200078e0a05 */
[----:B------:R-:W-:Y:S01]  /*1a70*/  LOP3.LUT R5, R6, 0xfffffffc, RZ, 0xc0, !PT ;  /* 0xfffffffc06057812 */ /* 0x000fe200078ec0ff */
[----:B------:R-:W-:Y:S01]  /*1a80*/  IMAD.U32 R238, RZ, RZ, UR17 ;  /* 0x00000011ffee7e24 */ /* 0x000fe2000f8e00ff */
[----:B------:R-:W-:Y:S01]  /*1a90*/  USHF.R.S32.HI UR16, URZ, 0x1f, UR6 ;  /* 0x0000001f3f107899 */ /* 0x000fe20008011406 */
[----:B------:R-:W-:Y:S01]  /*1aa0*/  IMAD R4, R4, -0x8, R11 ;  /* 0xfffffff804047824 */ /* 0x000fe200078e020b */
[----:B------:R-:W-:Y:S01]  /*1ab0*/  IADD3 R5, R8, -R5, RZ ;  /* 0x8000000508057210 */ /* 0x000fe20007ffe0ff */
[----:B------:R-:W-:Y:S01]  /*1ac0*/  IMAD.WIDE.U32 R238, R238, c[0x0][0x240], R12 ;  /* 0x00009000eeee7a25 */ /* 0x000fe200078e000c */
[----:B------:R-:W-:Y:S01]  /*1ad0*/  SHF.L.U32 R208, R208, 0x1, RZ ;  /* 0x00000001d0d07819 */ /* 0x000fe200000006ff */
[----:B------:R-:W-:Y:S01]  /*1ae0*/  ULEA.HI UR16, UR16, UR6, URZ, 0x6 ;  /* 0x0000000610107291 */ /* 0x000fe2000f8f303f */
[----:B------:R-:W-:Y:S01]  /*1af0*/  LEA R204, R202, R205, 0x1 ;  /* 0x000000cdcacc7211 */ /* 0x000fe200078e08ff */
[----:B------:R-:W-:Y:S01]  /*1b00*/  IMAD R203, R0, 0x2, R205 ;  /* 0x0000000200cb7824 */ /* 0x000fe200078e02cd */
[----:B------:R-:W-:Y:S01]  /*1b10*/  LEA R206, R206, 0x80, 0x1 ;  /* 0x00000080cece7811 */ /* 0x000fe200078e08ff */
[----:B------:R-:W-:Y:S01]  /*1b20*/  IMAD R219, R5, -0x2, R4 ;  /* 0xfffffffe05db7824 */ /* 0x000fe200078e0204 */
[----:B------:R-:W-:Y:S01]  /*1b30*/  IADD3 R231, R230, 0x18480, RZ ;  /* 0x00018480e6e77810 */ /* 0x000fe20007ffe0ff */
        /* <DEDUP_REMOVED lines=49> */
[----:B------:R-:W-:Y:S01]  /*1e50*/  LEA R200, R3, R208, 0x1 ;  /* 0x000000d003c87211 */ /* 0x000fe200078e08ff */
[----:B------:R-:W-:Y:S01]  /*1e60*/  IMAD R202, R202, 0x2, R203 ;  /* 0x00000002caca7824 */ /* 0x000fe200078e02cb */
[----:B------:R-:W-:Y:S01]  /*1e70*/  LEA R0, R0, R204, 0x1 ;  /* 0x000000cc00007211 */ /* 0x000fe200078e08ff */
[----:B------:R-:W-:Y:S01]  /*1e80*/  IMAD.IADD R201, R212, 0x1, R209 ;  /* 0x00000001d4c97824 */ /* 0x000fe200078e02d1 */
[----:B------:R-:W-:Y:S01]  /*1e90*/  IADD3 R236, R239, UR4, RZ ;  /* 0x00000004efec7c10 */ /* 0x000fe2000fffe0ff */
[----:B------:R-:W-:-:S02]  /*1ea0*/  ULDC UR9, c[0x0][0x188] ;  /* 0x0000620000097ab9 */ /* 0x000fc40000000800 */
[----:B------:R-:W-:Y:S02]  /*1eb0*/  UMOV UR20, 0x1 ;  /* 0x0000000100147882 */ /* 0x000fe40000000000 */
[----:B------:R-:W-:Y:S02]  /*1ec0*/  UMOV UR5, URZ ;  /* 0x0000003f00057c82 */ /* 0x000fe40008000000 */
[----:B------:R-:W-:Y:S02]  /*1ed0*/  UMOV UR11, URZ ;  /* 0x0000003f000b7c82 */ /* 0x000fe40008000000 */
[----:B------:R-:W-:Y:S02]  /*1ee0*/  UMOV UR19, URZ ;  /* 0x0000003f00137c82 */ /* 0x000fe40008000000 */
[----:B------:R-:W-:Y:S02]  /*1ef0*/  ULDC UR10, c[0x0][0x168] ;  /* 0x00005a00000a7ab9 */ /* 0x000fe40000000800 */
[----:B------:R-:W-:-:S02]  /*1f00*/  UIMAD UR9, UR17, UR9, URZ ;  /* 0x00000009110972a4 */ /* 0x000fc4000f8e023f */
[----:B------:R-:W-:Y:S02]  /*1f10*/  USHF.R.S32.HI UR16, URZ, 0x6, UR16 ;  /* 0x000000063f107899 */ /* 0x000fe40008011410 */
[----:B------:R-:W-:Y:S02]  /*1f20*/  ULDC UR8, c[0x0][0x168] ;  /* 0x00005a0000087ab9 */ /* 0x000fe40000000800 */
.L_x_659:
        /* <DEDUP_REMOVED lines=9> */
[----:B------:R-:W-:Y:S01]  /*1fc0*/  UISETP.GE.AND UP0, UPT, UR18, UR16, UPT ;  /* 0x000000101200728c */ /* 0x000fe2000bf06270 */
[----:B------:R-:W-:Y:S01]  /*1fd0*/  IMAD.SHL.U32 R3, R37, 0x2, RZ ;  /* 0x0000000225037824 */ /* 0x000fe200078e00ff */
[----:B------:R-:W-:Y:S01]  /*1fe0*/  SHF.L.U32 R237, R193, 0x2, RZ ;  /* 0x00000002c1ed7819 */ /* 0x000fe200000006ff */
[----:B------:R-:W-:Y:S03]  /*1ff0*/  IMAD.IADD R48, R212, 0x1, R49 ;  /* 0x00000001d4307824 */ /* 0x000fe600078e0231 */
[----:B------:R-:W-:Y:S02]  /*2000*/  PLOP3.LUT P0, PT, PT, PT, UP0, 0x80, 0x0 ;  /* 0x000000000000781c */ /* 0x000fe40003f0f008 */
[----:B------:R-:W-:Y:S01]  /*2010*/  SHF.L.U32 R2, R48, 0x1, RZ ;  /* 0x0000000130027819 */ /* 0x000fe200000006ff */
[----:B------:R-:W-:Y:S04]  /*2020*/  LDSM.16.M88.4 R40, [R208+0x80] ;  /* 0x00008000d028783b */ /* 0x000fe80000000200 */
[----:B------:R-:W1:Y:S04]  /*2030*/  LDSM.16.M88.4 R36, [R3+0xc080] ;  /* 0x00c080000324783b */ /* 0x000e680000000200 */
[----:B------:R-:W2:Y:S04]  /*2040*/  LDSM.16.M88.4 R44, [R3+0xc880] ;  /* 0x00c88000032c783b */ /* 0x000ea80000000200 */
[----:B------:R-:W3:Y:S04]  /*2050*/  LDSM.16.M88.4 R48, [R208+0x1080] ;  /* 0x00108000d030783b */ /* 0x000ee80000000200 */
[----:B------:R-:W-:Y:S04]  /*2060*/  LDSM.16.M88.4 R56, [R200+0x80] ;  /* 0x00008000c838783b */ /* 0x000fe80000000200 */
[----:B------:R-:W4:Y:S04]  /*2070*/  LDSM.16.M88.4 R52, [R2+0xc080] ;  /* 0x00c080000234783b */ /* 0x000f280000000200 */
[----:B------:R-:W5:Y:S04]  /*2080*/  LDSM.16.M88.4 R60, [R2+0xc880] ;  /* 0x00c88000023c783b */ /* 0x000f680000000200 */
[----:B------:R-:W3:Y:S04]  /*2090*/  LDSM.16.M88.4 R64, [R200+0x1080] ;  /* 0x00108000c840783b */ /* 0x000ee80000000200 */
[----:B------:R-:W-:Y:S04]  /*20a0*/  LDSM.16.M88.4 R164, [R200+0x2080] ;  /* 0x00208000c8a4783b */ /* 0x000fe80000000200 */
[----:B------:R-:W-:Y:S04]  /*20b0*/  LDSM.16.M88.4 R172, [R200+0x3080] ;  /* 0x00308000c8ac783b */ /* 0x000fe80000000200 */
[----:B------:R-:W-:Y:S01]  /*20c0*/  LDS R243, [R237+0x18080] ;  /* 0x01808000edf37984 */ /* 0x000fe20000000800 */
[-C--:B-1----:R-:W-:Y:S03]  /*20d0*/  HMMA.16816.F32.BF16 R4, R36, R40.reuse, RZ ;  /* 0x000000282404723c */ /* 0x082fe600000418ff */
[----:B------:R-:W-:Y:S04]  /*20e0*/  LDS R242, [R237+0x180a0] ;  /* 0x0180a000edf27984 */ /* 0x000fe80000000800 */
[----:B------:R-:W-:Y:S01]  /*20f0*/  LDS R241, [R237+0x18100] ;  /* 0x01810000edf17984 */ /* 0x000fe20000000800 */
[C---:B--2---:R-:W-:Y:S03]  /*2100*/  HMMA.16816.F32.BF16 R8, R44.reuse, R40, RZ ;  /* 0x000000282c08723c */ /* 0x044fe600000418ff */
[----:B------:R-:W-:Y:S05]  /*2110*/  LDS R240, [R237+0x18120] ;  /* 0x01812000edf07984 */ /* 0x000fea0000000800 */
        /* <DEDUP_REMOVED lines=8> */
[----:B------:R-:W1:Y:S04]  /*21a0*/  LDSM.16.M88.4 R36, [R3+0xd080] ;  /* 0x00d080000324783b */ /* 0x000e680000000200 */
[----:B------:R-:W2:Y:S03]  /*21b0*/  LDSM.16.M88.4 R48, [R208+0x3080] ;  /* 0x00308000d030783b */ /* 0x000ea60000000200 */
[-C--:B----4-:R-:W-:Y:S08]  /*21c0*/  HMMA.16816.F32.BF16 R4, R52, R56.reuse, R4 ;  /* 0x000000383404723c */ /* 0x090ff00000041804 */
[C---:B-----5:R-:W-:Y:S07]  /*21d0*/  HMMA.16816.F32.BF16 R8, R60.reuse, R56, R8 ;  /* 0x000000383c08723c */ /* 0x060fee0000041808 */
[----:B------:R-:W-:Y:S01]  /*21e0*/  IMAD.U32 R56, RZ, RZ, UR5 ;  /* 0x00000005ff387e24 */ /* 0x000fe2000f8e00ff */
[-C--:B------:R-:W-:Y:S04]  /*21f0*/  HMMA.16816.F32.BF16 R12, R60, R58.reuse, R12 ;  /* 0x0000003a3c0c723c */ /* 0x080fe8000004180c */
[----:B------:R-:W-:Y:S04]  /*2200*/  IMAD R56, R56, 0x1800, R201 ;  /* 0x0000180038387824 */ /* 0x000fe800078e02c9 */
[C---:B------:R-:W-:Y:S04]  /*2210*/  HMMA.16816.F32.BF16 R16, R52.reuse, R58, R16 ;  /* 0x0000003a3410723c */ /* 0x040fe80000041810 */
[----:B------:R-:W-:Y:S04]  /*2220*/  SHF.L.U32 R176, R56, 0x1, RZ ;  /* 0x0000000138b07819 */ /* 0x000fe800000006ff */
[-C--:B------:R-:W-:Y:S01]  /*2230*/  HMMA.16816.F32.BF16 R20, R52, R64.reuse, R20 ;  /* 0x000000403414723c */ /* 0x080fe20000041814 */
[----:B------:R-:W3:Y:S04]  /*2240*/  LDSM.16.M88.4 R56, [R176+0xd080] ;  /* 0x00d08000b038783b */ /* 0x000ee80000000200 */
[----:B------:R-:W4:Y:S03]  /*2250*/  LDSM.16.M88.4 R168, [R176+0xd880] ;  /* 0x00d88000b0a8783b */ /* 0x000f260000000200 */
[C---:B------:R-:W-:Y:S08]  /*2260*/  HMMA.16816.F32.BF16 R24, R60.reuse, R64, R24 ;  /* 0x000000403c18723c */ /* 0x040ff00000041818 */
[-C--:B------:R-:W-:Y:S01]  /*2270*/  HMMA.16816.F32.BF16 R28, R60, R66.reuse, R28 ;  /* 0x000000423c1c723c */ /* 0x080fe2000004181c */
[----:B------:R-:W-:Y:S07]  /*2280*/  LDSM.16.M88.4 R60, [R3+0xe880] ;  /* 0x00e88000033c783b */ /* 0x000fee0000000200 */
[----:B------:R-:W-:Y:S01]  /*2290*/  HMMA.16816.F32.BF16 R32, R52, R66, R32 ;  /* 0x000000423420723c */ /* 0x000fe20000041820 */
[----:B------:R-:W-:Y:S04]  /*22a0*/  LDSM.16.M88.4 R52, [R208+0x4080] ;  /* 0x00408000d034783b */ /* 0x000fe80000000200 */
[----:B------:R-:W-:Y:S03]  /*22b0*/  LDSM.16.M88.4 R64, [R208+0x5080] ;  /* 0x00508000d040783b */ /* 0x000fe60000000200 */
        /* <DEDUP_REMOVED lines=10> */
[----:B------:R-:W2:Y:S04]  /*2360*/  LDSM.16.M88.4 R36, [R176+0xe080] ;  /* 0x00e08000b024783b */ /* 0x000ea80000000200 */
[----:B------:R-:W5:Y:S03]  /*2370*/  LDSM.16.M88.4 R48, [R176+0xe880] ;  /* 0x00e88000b030783b */ /* 0x000f660000000200 */
[-C--:B---3--:R-:W-:Y:S08]  /*2380*/  HMMA.16816.F32.BF16 R4, R56, R164.reuse, R4 ;  /* 0x000000a43804723c */ /* 0x088ff00000041804 */
[C---:B----4-:R-:W-:Y:S08]  /*2390*/  HMMA.16816.F32.BF16 R8, R168.reuse, R164, R8 ;  /* 0x000000a4a808723c */ /* 0x050ff00000041808 */
[-C--:B------:R-:W-:Y:S08]  /*23a0*/  HMMA.16816.F32.BF16 R12, R168, R166.reuse, R12 ;  /* 0x000000a6a80c723c */ /* 0x080ff0000004180c */
[C---:B------:R-:W-:Y:S08]  /*23b0*/  HMMA.16816.F32.BF16 R16, R56.reuse, R166, R16 ;  /* 0x000000a63810723c */ /* 0x040ff00000041810 */
[-C--:B------:R-:W-:Y:S08]  /*23c0*/  HMMA.16816.F32.BF16 R20, R56, R172.reuse, R20 ;  /* 0x000000ac3814723c */ /* 0x080ff00000041814 */
[C---:B------:R-:W-:Y:S08]  /*23d0*/  HMMA.16816.F32.BF16 R24, R168.reuse, R172, R24 ;  /* 0x000000aca818723c */ /* 0x040ff00000041818 */
[-C--:B------:R-:W-:Y:S08]  /*23e0*/  HMMA.16816.F32.BF16 R28, R168, R174.reuse, R28 ;  /* 0x000000aea81c723c */ /* 0x080ff0000004181c */
[----:B------:R-:W-:Y:S08]  /*23f0*/  HMMA.16816.F32.BF16 R32, R56, R174, R32 ;  /* 0x000000ae3820723c */ /* 0x000ff00000041820 */
[-C--:B-1----:R-:W-:Y:S08]  /*2400*/  HMMA.16816.F32.BF16 R4, R40, R52.reuse, R4 ;  /* 0x000000342804723c */ /* 0x082ff00000041804 */
[C---:B------:R-:W-:Y:S08]  /*2410*/  HMMA.16816.F32.BF16 R8, R60.reuse, R52, R8 ;  /* 0x000000343c08723c */ /* 0x040ff00000041808 */
[-C--:B------:R-:W-:Y:S08]  /*2420*/  HMMA.16816.F32.BF16 R12, R60, R54.reuse, R12 ;  /* 0x000000363c0c723c */ /* 0x080ff0000004180c */
[C---:B------:R-:W-:Y:S01]  /*2430*/  HMMA.16816.F32.BF16 R16, R40.reuse, R54, R16 ;  /* 0x000000362810723c */ /* 0x040fe20000041810 */
[----:B------:R-:W1:Y:S01]  /*2440*/  LDSM.16.M88.4 R52, [R200+0x5080] ;  /* 0x00508000c834783b */ /* 0x000e620000000200 */
[----:B------:R-:W-:Y:S04]  /*2450*/  DEPBAR.LE SB0, 0x1 ;  /* 0x000080400000791a */ /* 0x000fe80000000000 */
[----:B------:R-:W-:Y:S02]  /*2460*/  BAR.SYNC.DEFER_BLOCKING 0x0 ;  /* 0x0000000000007b1d */ /* 0x000fe40000010000 */
[-C--:B------:R-:W-:Y:S08]  /*2470*/  HMMA.16816.F32.BF16 R20, R40, R64.reuse, R20 ;  /* 0x000000402814723c */ /* 0x080ff00000041814 */
[C---:B------:R-:W-:Y:S08]  /*2480*/  HMMA.16816.F32.BF16 R24, R60.reuse, R64, R24 ;  /* 0x000000403c18723c */ /* 0x040ff00000041818 */
[-C--:B------:R-:W-:Y:S01]  /*2490*/  HMMA.16816.F32.BF16 R28, R60, R66.reuse, R28 ;  /* 0x000000423c1c723c */ /* 0x080fe2000004181c */
[----:B------:R3:W4:Y:S07]  /*24a0*/  LDSM.16.M88.4 R164, [R3+0x12080] ;  /* 0x0120800003a4783b */ /* 0x00072e0000000200 */
[----:B------:R-:W-:Y:S01]  /*24b0*/  HMMA.16816.F32.BF16 R32, R40, R66, R32 ;  /* 0x000000422820723c */ /* 0x000fe20000041820 */
[----:B------:R3:W3:Y:S04]  /*24c0*/  LDSM.16.M88.4 R172, [R3+0x12880] ;  /* 0x0128800003ac783b */ /* 0x0006e80000000200 */
[----:B------:R1:W3:Y:S03]  /*24d0*/  LDSM.16.M88.4 R176, [R2+0x12080] ;  /* 0x0120800002b0783b */ /* 0x0002e60000000200 */
[-C--:B--2---:R-:W-:Y:S01]  /*24e0*/  HMMA.16816.F32.BF16 R4, R36, R44.reuse, R4 ;  /* 0x0000002c2404723c */ /* 0x084fe20000041804 */
[----:B------:R2:W2:Y:S04]  /*24f0*/  LDSM.16.M88.4 R184, [R2+0x12880] ;  /* 0x0128800002b8783b */ /* 0x0004a80000000200 */
[----:B------:R1:W2:Y:S03]  /*2500*/  LDSM.16.M88.4 R168, [R208+0x6080] ;  /* 0x00608000d0a8783b */ /* 0x0002a60000000200 */
[C---:B-----5:R-:W-:Y:S01]  /*2510*/  HMMA.16816.F32.BF16 R8, R48.reuse, R44, R8 ;  /* 0x0000002c3008723c */ /* 0x060fe20000041808 */
[----:B------:R5:W2:Y:S04]  /*2520*/  LDSM.16.M88.4 R64, [R208+0x7080] ;  /* 0x00708000d040783b */ /* 0x000aa80000000200 */
[----:B------:R5:W2:Y:S03]  /*2530*/  LDSM.16.M88.4 R180, [R200+0x6080] ;  /* 0x00608000c8b4783b */ /* 0x000aa60000000200 */
[-C--:B------:R-:W-:Y:S01]  /*2540*/  HMMA.16816.F32.BF16 R12, R48, R46.reuse, R12 ;  /* 0x0000002e300c723c */ /* 0x080fe2000004180c */
[----:B------:R5:W2:Y:S07]  /*2550*/  LDSM.16.M88.4 R188, [R200+0x7080] ;  /* 0x00708000c8bc783b */ /* 0x000aae0000000200 */
[C---:B------:R-:W-:Y:S08]  /*2560*/  HMMA.16816.F32.BF16 R16, R36.reuse, R46, R16 ;  /* 0x0000002e2410723c */ /* 0x040ff00000041810 */
[-C--:B-1----:R-:W-:Y:S08]  /*2570*/  HMMA.16816.F32.BF16 R20, R36, R52.reuse, R20 ;  /* 0x000000342414723c */ /* 0x082ff00000041814 */
[C---:B------:R-:W-:Y:S08]  /*2580*/  HMMA.16816.F32.BF16 R24, R48.reuse, R52, R24 ;  /* 0x000000343018723c */ /* 0x040ff00000041818 */
[-C--:B------:R-:W-:Y:S08]  /*2590*/  HMMA.16816.F32.BF16 R28, R48, R54.reuse, R28 ;  /* 0x00000036301c723c */ /* 0x080ff0000004181c */
[----:B------:R-:W-:Y:S01]  /*25a0*/  HMMA.16816.F32.BF16 R32, R36, R54, R32 ;  /* 0x000000362420723c */ /* 0x000fe20000041820 */
[----:B------:R-:W-:-:S07]  /*25b0*/  @P0 BRA `(.L_x_657) ;  /* 0x0000032000000947 */ /* 0x000fce0003800000 */
[----:B---345:R-:W-:Y:S01]  /*25c0*/  IMAD.MOV.U32 R40, RZ, RZ, R234 ;  /* 0x000000ffff287224 */ /* 0x038fe200078e00ea */
[----:B------:R-:W1:Y:S01]  /*25d0*/  S2R R36, SR_CTAID.Y ;  /* 0x0000000000247919 */ /* 0x000e620000002600 */
[----:B------:R-:W-:Y:S01]  /*25e0*/  ULDC.64 UR6, c[0x0][0x178] ;  /* 0x00005e0000067ab9 */ /* 0x000fe20000000a00 */
[----:B------:R-:W-:Y:S01]  /*25f0*/  IMAD.MOV.U32 R41, RZ, RZ, R227 ;  /* 0x000000ffff297224 */ /* 0x000fe200078e00e3 */
[----:B------:R-:W-:Y:S02]  /*2600*/  UIMAD.WIDE.U32 UR30, UR18, UR6, URZ ;  /* 0x00000006121e72a5 */ /* 0x000fe4000f8e003f */
[----:B------:R-:W-:Y:S04]  /*2610*/  USHF.R.S32.HI UR4, URZ, 0x1f, UR18 ;  /* 0x0000001f3f047899 */ /* 0x000fe80008011412 */
[----:B------:R-:W-:Y:S02]  /*2620*/  UIMAD UR4, UR4, UR6, URZ ;  /* 0x00000006040472a4 */ /* 0x000fe4000f8e023f */
[----:B------:R-:W-:Y:S02]  /*2630*/  UIMAD UR6, UR18, -0x40, UR10 ;  /* 0xffffffc0120678a4 */ /* 0x000fe4000f8e020a */
[----:B------:R-:W-:Y:S04]  /*2640*/  UIMAD UR4, UR18, UR7, UR4 ;  /* 0x00000007120472a4 */ /* 0x000fe8000f8e0204 */
[----:B------:R-:W-:Y:S01]  /*2650*/  UIADD3 UR4, UR31, UR4, URZ ;  /* 0x000000041f047290 */ /* 0x000fe2000fffe03f */
[----:B-1----:R-:W-:Y:S01]  /*2660*/  SHF.R.S32.HI R3, RZ, 0x1f, R36 ;  /* 0x0000001fff037819 */ /* 0x002fe20000011424 */
[----:B------:R-:W-:Y:S04]  /*2670*/  IMAD.WIDE.U32 R40, R36, c[0x0][0x180], R40 ;  /* 0x0000600024287a25 */ /* 0x000fe800078e0028 */
[C---:B------:R-:W-:Y:S01]  /*2680*/  IMAD R37, R3.reuse, c[0x0][0x180], RZ ;  /* 0x0000600003257a24 */ /* 0x040fe200078e02ff */
[----:B--2---:R-:W-:Y:S01]  /*2690*/  IADD3 R2, P0, R40, UR9, RZ ;  /* 0x0000000928027c10 */ /* 0x004fe2000ff1e0ff */
[C---:B------:R-:W-:Y:S04]  /*26a0*/  @!P1 IMAD.WIDE.U32 R38, R36.reuse, c[0x0][0x270], R220 ;  /* 0x00009c0024269a25 */ /* 0x040fe800078e00dc */
[C---:B------:R-:W-:Y:S02]  /*26b0*/  IMAD R37, R36.reuse, c[0x0][0x184], R37 ;  /* 0x0000610024257a24 */ /* 0x040fe400078e0225 */
[----:B------:R-:W-:Y:S03]  /*26c0*/  @!P1 IMAD R3, R3, c[0x0][0x270], RZ ;  /* 0x00009c0003039a24 */ /* 0x000fe600078e02ff */
[----:B------:R-:W-:Y:S01]  /*26d0*/  IADD3.X R37, R41, UR12, R37, P0, !PT ;  /* 0x0000000c29257c10 */ /* 0x000fe200087fe425 */
[----:B------:R-:W-:Y:S01]  /*26e0*/  @!P1 IMAD R3, R36, c[0x0][0x274], R3 ;  /* 0x00009d0024039a24 */ /* 0x000fe200078e0203 */
[----:B------:R-:W-:Y:S04]  /*26f0*/  @!P1 IADD3 R36, P0, R38, UR24, RZ ;  /* 0x0000001826249c10 */ /* 0x000fe8000ff1e0ff */
[----:B------:R-:W-:Y:S02]  /*2700*/  @!P1 IADD3.X R3, R39, UR14, R3, P0, !PT ;  /* 0x0000000e27039c10 */ /* 0x000fe400087fe403 */
[C---:B------:R-:W-:Y:S04]  /*2710*/  LEA R39, P0, R2.reuse, c[0x0][0x160], 0x1 ;  /* 0x0000580002277a11 */ /* 0x040fe800078008ff */
[----:B------:R-:W-:Y:S01]  /*2720*/  LEA.HI.X R37, R2, c[0x0][0x164], R37, 0x1, P0 ;  /* 0x0000590002257a11 */ /* 0x000fe200000f0c25 */
[----:B------:R-:W-:Y:S01]  /*2730*/  IMAD.U32 R2, RZ, RZ, UR30 ;  /* 0x0000001eff027e24 */ /* 0x000fe2000f8e00ff */
[C---:B------:R-:W-:Y:S04]  /*2740*/  @!P1 LEA R40, P0, R36.reuse, c[0x0][0x258], 0x2 ;  /* 0x0000960024289a11 */ /* 0x040fe800078010ff */
[----:B------:R-:W-:Y:S02]  /*2750*/  @!P1 LEA.HI.X R41, R36, c[0x0][0x25c], R3, 0x2, P0 ;  /* 0x0000970024299a11 */ /* 0x000fe400000f1403 */
[----:B------:R-:W-:Y:S01]  /*2760*/  LEA R38, P0, R2, R39, 0x7 ;  /* 0x0000002702267211 */ /* 0x000fe200078038ff */
[----:B------:R-:W-:Y:S01]  /*2770*/  IMAD.U32 R2, RZ, RZ, UR4 ;  /* 0x00000004ff027e24 */ /* 0x000fe2000f8e00ff */
[----:B------:R-:W-:Y:S04]  /*2780*/  MOV R3, UR30 ;  /* 0x0000001e00037c02 */ /* 0x000fe80008000f00 */
[----:B------:R-:W-:Y:S01]  /*2790*/  LEA.HI.X R39, R3, R37, R2, 0x7, P0 ;  /* 0x0000002503277211 */ /* 0x000fe200000f3c02 */
[----:B------:R-:W-:Y:S01]  /*27a0*/  IMAD.U32 R2, RZ, RZ, UR20 ;  /* 0x00000014ff027e24 */ /* 0x000fe2000f8e00ff */
[----:B------:R-:W-:Y:S01]  /*27b0*/  ISETP.GE.OR P0, PT, R216, UR6, P6 ;  /* 0x00000006d8007c0c */ /* 0x000fe2000b706670 */
[----:B------:R-:W-:Y:S02]  /*27c0*/  IMAD.U32 R3, RZ, RZ, UR20 ;  /* 0x00000014ff037e24 */ /* 0x000fe4000f8e00ff */
[----:B------:R-:W-:Y:S01]  /*27d0*/  IMAD R36, R2, 0x3000, R229 ;  /* 0x0000300002247824 */ /* 0x000fe200078e02e5 */
[----:B------:R-:W-:Y:S01]  /*27e0*/  MOV R2, UR11 ;  /* 0x0000000b00027c02 */ /* 0x000fe20008000f00 */
[----:B------:R-:W-:Y:S03]  /*27f0*/  @!P1 IMAD R3, R3, 0x40, R220 ;  /* 0x0000004003039824 */ /* 0x000fe600078e02dc */
[----:B------:R-:W-:Y:S02]  /*2800*/  @!P1 LEA R2, R2, 0x40, 0x6 ;  /* 0x0000004002029811 */ /* 0x000fe400078e30ff */
[----:B------:R-:W-:Y:S03]  /*2810*/  @!P1 SHF.L.U32 R37, R3, 0x2, RZ ;  /* 0x0000000203259819 */ /* 0x000fe600000006ff */
[----:B------:R-:W-:Y:S01]  /*2820*/  @!PT LDS RZ, [RZ] ;  /* 0x00000000fffff984 */ /* 0x000fe20000000800 */
[----:B------:R-:W-:Y:S01]  /*2830*/  @!PT LDS RZ, [RZ] ;  /* 0x00000000fffff984 */ /* 0x000fe20000000800 */
[----:B------:R-:W-:Y:S01]  /*2840*/  @!PT LDS RZ, [RZ] ;  /* 0x00000000fffff984 */ /* 0x000fe20000000800 */
[----:B------:R1:W-:Y:S01]  /*2850*/  LDGSTS.E.BYPASS.LTC128B.128 [R36], [R38.64], !P0 ;  /* 0x0000000026247fae */ /* 0x0003e2000c101d5c */
[----:B------:R-:W-:Y:S01]  /*2860*/  ISETP.GE.OR P0, PT, R216, UR6, !P3 ;  /* 0x00000006d8007c0c */ /* 0x000fe2000df06670 */
[----:B------:R-:W-:Y:S11]  /*2870*/  @!P1 IMAD.WIDE R40, R2, 0x4, R40 ;  /* 0x0000000402289825 */ /* 0x000ff600078e0228 */
[----:B------:R-:W-:Y:S01]  /*2880*/  @!UPT UIADD3 URZ, URZ, URZ, URZ ;  /* 0x0000003f3f3ff290 */ /* 0x000fe2000fffe03f */
[----:B------:R1:W-:Y:S01]  /*2890*/  LDGSTS.E.BYPASS.LTC128B.128 [R36+0x1000], [R38.64+0x40], !P0 ;  /* 0x0100004026247fae */ /* 0x0003e2000c101d5c */
[----:B------:R-:W-:Y:S11]  /*28a0*/  ISETP.GE.OR P0, PT, R216, UR6, !P2 ;  /* 0x00000006d8007c0c */ /* 0x000ff6000d706670 */
[----:B------:R-:W-:Y:S02]  /*28b0*/  @!UPT UIADD3 URZ, URZ, URZ, URZ ;  /* 0x0000003f3f3ff290 */ /* 0x000fe4000fffe03f */
[----:B------:R1:W-:Y:S07]  /*28c0*/  LDGSTS.E.BYPASS.LTC128B.128 [R36+0x2000], [R38.64+0x80], !P0 ;  /* 0x0200008026247fae */ /* 0x0003ee000c101d5c */
[----:B------:R1:W-:Y:S02]  /*28d0*/  @!P1 LDGSTS.E.BYPASS.LTC128B.128 [R37+0x18080], [R40.64] ;  /* 0x1808000028259fae */ /* 0x0003e4000b901d5c */
.L_x_657:
[-C--:B-12345:R-:W-:Y:S01]  /*28e0*/  HMMA.16816.F32.BF16 R36, R164, R168.reuse, RZ ;  /* 0x000000a8a424723c */ /* 0x0befe200000418ff */
[----:B------:R-:W-:Y:S01]  /*28f0*/  LDSM.16.M88.4 R192, [R208+0x8080] ;  /* 0x00808000d0c0783b */ /* 0x000fe20000000200 */
[----:B------:R-:W-:Y:S01]  /*2900*/  UMOV UR4, 0x1800 ;  /* 0x0000180000047882 */ /* 0x000fe20000000000 */
[----:B------:R-:W-:Y:S01]  /*2910*/  ISETP.GT.AND P0, PT, R219, RZ, PT ;  /* 0x000000ffdb00720c */ /* 0x000fe20003f04270 */
[----:B------:R-:W-:Y:S02]  /*2920*/  UIMAD UR4, UR5, UR4, 0x800 ;  /* 0x00000800050474a4 */ /* 0x000fe4000f8e0204 */
[----:B------:R-:W-:Y:S01]  /*2930*/  UIADD3 UR21, UR11, 0x2, URZ ;  /* 0x000000020b157890 */ /* 0x000fe2000fffe03f */
[----:B------:R-:W-:Y:S01]  /*2940*/  FSEL R249, R6, -INF , P0 ;  /* 0xff80000006f97808 */ /* 0x000fe20000000000 */
[C---:B------:R-:W-:Y:S01]  /*2950*/  HMMA.16816.F32.BF16 R40, R172.reuse, R168, RZ ;  /* 0x000000a8ac28723c */ /* 0x040fe200000418ff */
[----:B------:R-:W0:Y:S01]  /*2960*/  LDGDEPBAR ;  /* 0x00000000000079af */ /* 0x000e220000000000 */
[----:B------:R-:W-:Y:S02]  /*2970*/  UISETP.GE.AND UP0, UPT, UR21, UR16, UPT ;  /* 0x000000101500728c */ /* 0x000fe4000bf06270 */
[----:B------:R-:W-:Y:S02]  /*2980*/  IADD3 R3, R212, UR4, RZ ;  /* 0x00000004d4037c10 */ /* 0x000fe4000fffe0ff */
[----:B------:R-:W-:Y:S02]  /*2990*/  FSEL R4, R4, -INF , P0 ;  /* 0xff80000004047808 */ /* 0x000fe40000000000 */
[-C--:B------:R-:W-:Y:S01]  /*29a0*/  HMMA.16816.F32.BF16 R44, R172, R170.reuse, RZ ;  /* 0x000000aaac2c723c */ /* 0x080fe200000418ff */
[----:B------:R-:W-:Y:S05]  /*29b0*/  SHF.L.U32 R2, R3, 0x1, RZ ;  /* 0x0000000103027819 */ /* 0x000fea00000006ff */
[----:B------:R-:W-:Y:S02]  /*29c0*/  LDSM.16.M88.4 R196, [R2+0x12880] ;  /* 0x0128800002c4783b */ /* 0x000fe40000000200 */
[C---:B------:R-:W-:Y:S06]  /*29d0*/  HMMA.16816.F32.BF16 R48, R164.reuse, R170, RZ ;  /* 0x000000aaa430723c */ /* 0x040fec00000418ff */
[----:B------:R-:W1:Y:S02]  /*29e0*/  LDSM.16.M88.4 R168, [R2+0x12080] ;  /* 0x0120800002a8783b */ /* 0x000e640000000200 */
[-C--:B------:R-:W-:Y:S08]  /*29f0*/  HMMA.16816.F32.BF16 R52, R164, R64.reuse, RZ ;  /* 0x00000040a434723c */ /* 0x080ff000000418ff */
[C---:B------:R-:W-:Y:S08]  /*2a00*/  HMMA.16816.F32.BF16 R56, R172.reuse, R64, RZ ;  /* 0x00000040ac38723c */ /* 0x040ff000000418ff */
[-C--:B------:R-:W-:Y:S07]  /*2a10*/  HMMA.16816.F32.BF16 R60, R172, R66.reuse, RZ ;  /* 0x00000042ac3c723c */ /* 0x080fee00000418ff */
[----:B------:R-:W-:Y:S01]  /*2a20*/  IADD3 R172, R212, UR4, R209 ;  /* 0x00000004d4ac7c10 */ /* 0x000fe2000fffe0d1 */
[----:B------:R-:W-:Y:S01]  /*2a30*/  HMMA.16816.F32.BF16 R64, R164, R66, RZ ;  /* 0x00000042a440723c */ /* 0x000fe200000418ff */
[----:B------:R-:W2:Y:S03]  /*2a40*/  LDSM.16.M88.4 R164, [R208+0x9080] ;  /* 0x00908000d0a4783b */ /* 0x000ea60000000200 */
[----:B------:R-:W-:Y:S04]  /*2a50*/  SHF.L.U32 R3, R172, 0x1, RZ ;  /* 0x00000001ac037819 */ /* 0x000fe800000006ff */
[-C--:B------:R-:W-:Y:S01]  /*2a60*/  HMMA.16816.F32.BF16 R36, R176, R180.reuse, R36 ;  /* 0x000000b4b024723c */ /* 0x080fe20000041824 */
[----:B------:R-:W-:Y:S07]  /*2a70*/  LDSM.16.M88.4 R172, [R3+0x12080] ;  /* 0x0120800003ac783b */ /* 0x000fee0000000200 */
[C---:B------:R-:W-:Y:S08]  /*2a80*/  HMMA.16816.F32.BF16 R40, R184.reuse, R180, R40 ;  /* 0x000000b4b828723c */ /* 0x040ff00000041828 */
[-C--:B------:R-:W-:Y:S08]  /*2a90*/  HMMA.16816.F32.BF16 R44, R184, R182.reuse, R44 ;  /* 0x000000b6b82c723c */ /* 0x080ff0000004182c */
[C---:B------:R-:W-:Y:S01]  /*2aa0*/  HMMA.16816.F32.BF16 R48, R176.reuse, R182, R48 ;  /* 0x000000b6b030723c */ /* 0x040fe20000041830 */
[----:B------:R-:W-:Y:S07]  /*2ab0*/  LDSM.16.M88.4 R180, [R3+0x12880] ;  /* 0x0128800003b4783b */ /* 0x000fee0000000200 */
[-C--:B------:R-:W-:Y:S08]  /*2ac0*/  HMMA.16816.F32.BF16 R52, R176, R188.reuse, R52 ;  /* 0x000000bcb034723c */ /* 0x080ff00000041834 */
[C---:B------:R-:W-:Y:S08]  /*2ad0*/  HMMA.16816.F32.BF16 R56, R184.reuse, R188, R56 ;  /* 0x000000bcb838723c */ /* 0x040ff00000041838 */
[-C--:B------:R-:W-:Y:S07]  /*2ae0*/  HMMA.16816.F32.BF16 R60, R184, R190.reuse, R60 ;  /* 0x000000beb83c723c */ /* 0x080fee000004183c */
[----:B------:R-:W-:Y:S01]  /*2af0*/  FSEL R185, R10, -INF , P0 ;  /* 0xff8000000ab97808 */ /* 0x000fe20000000000 */
[----:B------:R-:W-:Y:S01]  /*2b00*/  HMMA.16816.F32.BF16 R64, R176, R190, R64 ;  /* 0x000000beb040723c */ /* 0x000fe20000041840 */
[----:B------:R-:W3:Y:S03]  /*2b10*/  LDSM.16.M88.4 R176, [R200+0x8080] ;  /* 0x00808000c8b0783b */ /* 0x000ee60000000200 */
[----:B------:R-:W-:Y:S01]  /*2b20*/  FSEL R186, R8, -INF , P0 ;  /* 0xff80000008ba7808 */ /* 0x000fe20000000000 */
[--C-:B------:R-:W-:Y:S01]  /*2b30*/  FFMA.FTZ R184, R4, c[0x0][0x29c], -R243.reuse ;  /* 0x0000a70004b87a23 */ /* 0x100fe200000108f3 */
[----:B------:R-:W-:Y:S01]  /*2b40*/  ISETP.GT.AND P0, PT, R219, 0x1, PT ;  /* 0x00000001db00780c */ /* 0x000fe20003f04270 */
[--C-:B------:R-:W-:Y:S01]  /*2b50*/  FFMA.FTZ R185, R185, c[0x0][0x29c], -R240.reuse ;  /* 0x0000a700b9b97a23 */ /* 0x100fe200000108f0 */
[-C--:B-1----:R-:W-:Y:S03]  /*2b60*/  HMMA.16816.F32.BF16 R36, R168, R192.reuse, R36 ;  /* 0x000000c0a824723c */ /* 0x082fe60000041824 */
[----:B------:R-:W-:Y:S02]  /*2b70*/  MUFU.EX2 R184, R184 ;  /* 0x000000b800b87308 */ /* 0x000fe40000000800 */
[----:B------:R-:W-:Y:S02]  /*2b80*/  FSEL R4, R5, -INF , P0 ;  /* 0xff80000005047808 */ /* 0x000fe40000000000 */
[----:B------:R-:W-:Y:S01]  /*2b90*/  FSEL R251, R7, -INF , P0 ;  /* 0xff80000007fb7808 */ /* 0x000fe20000000000 */
[C---:B------:R-:W-:Y:S04]  /*2ba0*/  HMMA.16816.F32.BF16 R40, R196.reuse, R192, R40 ;  /* 0x000000c0c428723c */ /* 0x040fe80000041828 */
[----:B------:R-:W-:Y:S01]  /*2bb0*/  FSEL R187, R11, -INF , P0 ;  /* 0xff8000000bbb7808 */ /* 0x000fe20000000000 */
[--C-:B------:R-:W-:Y:S01]  /*2bc0*/  FFMA.FTZ R189, R4, c[0x0][0x29c], -R243.reuse ;  /* 0x0000a70004bd7a23 */ /* 0x100fe200000108f3 */
[----:B------:R-:W-:Y:S01]  /*2bd0*/  FSEL R190, R9, -INF , P0 ;  /* 0xff80000009be7808 */ /* 0x000fe20000000000 */
[----:B------:R-:W1:Y:S01]  /*2be0*/  LDSM.16.M88.4 R4, [R200+0x9080] ;  /* 0x00908000c804783b */ /* 0x000e620000000200 */
[-C--:B------:R-:W-:Y:S01]  /*2bf0*/  HMMA.16816.F32.BF16 R44, R196, R194.reuse, R44 ;  /* 0x000000c2c42c723c */ /* 0x080fe2000004182c */
[----:B------:R-:W-:Y:S02]  /*2c00*/  MUFU.EX2 R185, R185 ;  /* 0x000000b900b97308 */ /* 0x000fe40000000800 */
[----:B------:R-:W-:Y:S01]  /*2c10*/  ISETP.GT.AND P0, PT, R219, 0x20, PT ;  /* 0x00000020db00780c */ /* 0x000fe20003f04270 */
[--C-:B------:R-:W-:Y:S03]  /*2c20*/  FFMA.FTZ R187, R187, c[0x0][0x29c], -R240.reuse ;  /* 0x0000a700bbbb7a23 */ /* 0x100fe600000108f0 */
[----:B------:R-:W-:Y:S01]  /*2c30*/  FSEL R16, R16, -INF , P0 ;  /* 0xff80000010107808 */ /* 0x000fe20000000000 */
[C---:B------:R-:W-:Y:S03]  /*2c40*/  HMMA.16816.F32.BF16 R48, R168.reuse, R194, R48 ;  /* 0x000000c2a830723c */ /* 0x040fe60000041830 */
[----:B------:R-:W-:Y:S01]  /*2c50*/  MUFU.EX2 R189, R189 ;  /* 0x000000bd00bd7308 */ /* 0x000fe20000000800 */
[----:B------:R-:W-:Y:S01]  /*2c60*/  FSEL R191, R14, -INF , P0 ;  /* 0xff8000000ebf7808 */ /* 0x000fe20000000000 */
[--C-:B------:R-:W-:Y:S03]  /*2c70*/  FFMA.FTZ R188, R16, c[0x0][0x29c], -R243.reuse ;  /* 0x0000a70010bc7a23 */ /* 0x100fe600000108f3 */
[-C--:B--2---:R-:W-:Y:S04]  /*2c80*/  HMMA.16816.F32.BF16 R52, R168, R164.reuse, R52 ;  /* 0x000000a4a834723c */ /* 0x084fe80000041834 */
[--C-:B------:R-:W-:Y:S01]  /*2c90*/  FFMA.FTZ R191, R191, c[0x0][0x29c], -R240.reuse ;  /* 0x0000a700bfbf7a23 */ /* 0x100fe200000108f0 */
[----:B------:R-:W-:Y:S03]  /*2ca0*/  MUFU.EX2 R188, R188 ;  /* 0x000000bc00bc7308 */ /* 0x000fe60000000800 */
[C---:B------:R-:W-:Y:S07]  /*2cb0*/  HMMA.16816.F32.BF16 R56, R196.reuse, R164, R56 ;  /* 0x000000a4c438723c */ /* 0x040fee0000041838 */
[----:B------:R-:W-:Y:S01]  /*2cc0*/  FSEL R165, R18, -INF , P0 ;  /* 0xff80000012a57808 */ /* 0x000fe20000000000 */
[-C--:B------:R-:W-:Y:S01]  /*2cd0*/  HMMA.16816.F32.BF16 R60, R196, R166.reuse, R60 ;  /* 0x000000a6c43c723c */ /* 0x080fe2000004183c */
[----:B------:R-:W-:Y:S06]  /*2ce0*/  MUFU.EX2 R191, R191 ;  /* 0x000000bf00bf7308 */ /* 0x000fec0000000800 */
[----:B------:R-:W-:Y:S01]  /*2cf0*/  FSEL R196, R12, -INF , P0 ;  /* 0xff8000000cc47808 */ /* 0x000fe20000000000 */
[----:B------:R-:W-:Y:S04]  /*2d00*/  HMMA.16816.F32.BF16 R64, R168, R166, R64 ;  /* 0x000000a6a840723c */ /* 0x000fe80000041840 */
[----:B------:R-:W-:Y:S04]  /*2d10*/  ISETP.GT.AND P0, PT, R219, 0x21, PT ;  /* 0x00000021db00780c */ /* 0x000fe80003f04270 */
[-C--:B---3--:R-:W-:Y:S05]  /*2d20*/  HMMA.16816.F32.BF16 R36, R172, R176.reuse, R36 ;  /* 0x000000b0ac24723c */ /* 0x088fea0000041824 */
[----:B------:R-:W-:Y:S02]  /*2d30*/  FSEL R8, R17, -INF , P0 ;  /* 0xff80000011087808 */ /* 0x000fe40000000000 */
[----:B------:R-:W-:Y:S01]  /*2d40*/  FSEL R252, R19, -INF , P0 ;  /* 0xff80000013fc7808 */ /* 0x000fe20000000000 */
[C---:B------:R-:W-:Y:S01]  /*2d50*/  HMMA.16816.F32.BF16 R40, R180.reuse, R176, R40 ;  /* 0x000000b0b428723c */ /* 0x040fe20000041828 */
[----:B------:R-:W-:Y:S03]  /*2d60*/  LDSM.16.M88.4 R16, [R2+0x13880] ;  /* 0x013880000210783b */ /* 0x000fe60000000200 */
[--C-:B------:R-:W-:Y:S01]  /*2d70*/  FFMA.FTZ R9, R8, c[0x0][0x29c], -R243.reuse ;  /* 0x0000a70008097a23 */ /* 0x100fe200000108f3 */
[----:B------:R-:W-:Y:S02]  /*2d80*/  FSEL R198, R13, -INF , P0 ;  /* 0xff8000000dc67808 */ /* 0x000fe40000000000 */
[----:B------:R-:W-:Y:S01]  /*2d90*/  FSEL R197, R15, -INF , P0 ;  /* 0xff8000000fc57808 */ /* 0x000fe20000000000 */
[-C--:B------:R-:W-:Y:S01]  /*2da0*/  HMMA.16816.F32.BF16 R44, R180, R178.reuse, R44 ;  /* 0x000000b2b42c723c */ /* 0x080fe2000004182c */
[----:B------:R2:W-:Y:S01]  /*2db0*/  MUFU.EX2 R177, R9 ;  /* 0x0000000900b17308 */ /* 0x0005e20000000800 */
[----:B------:R-:W-:Y:S01]  /*2dc0*/  LDSM.16.M88.4 R12, [R208+0xa080] ;  /* 0x00a08000d00c783b */ /* 0x000fe20000000200 */
[----:B------:R-:W-:Y:S01]  /*2dd0*/  ISETP.GT.AND P0, PT, R219, 0x40, PT ;  /* 0x00000040db00780c */ /* 0x000fe20003f04270 */
[--C-:B------:R-:W-:Y:S03]  /*2de0*/  FFMA.FTZ R197, R197, c[0x0][0x29c], -R240.reuse ;  /* 0x0000a700c5c57a23 */ /* 0x100fe600000108f0 */
[----:B------:R-:W-:Y:S01]  /*2df0*/  FSEL R250, R22, -INF , P0 ;  /* 0xff80000016fa7808 */ /* 0x000fe20000000000 */
[C---:B------:R-:W-:Y:S04]  /*2e00*/  HMMA.16816.F32.BF16 R48, R172.reuse, R178, R48 ;  /* 0x000000b2ac30723c */ /* 0x040fe80000041830 */
[----:B------:R-:W-:Y:S02]  /*2e10*/  FSEL R244, R24, -INF , P0 ;  /* 0xff80000018f47808 */ /* 0x000fe40000000000 */
[----:B------:R-:W-:Y:S02]  /*2e20*/  FSEL R199, R26, -INF , P0 ;  /* 0xff8000001ac77808 */ /* 0x000fe40000000000 */
[-C--:B-1----:R-:W-:Y:S04]  /*2e30*/  HMMA.16816.F32.BF16 R52, R172, R4.reuse, R52 ;  /* 0x00000004ac34723c */ /* 0x082fe80000041834 */
[----:B------:R-:W-:Y:S01]  /*2e40*/  FSEL R20, R20, -INF , P0 ;  /* 0xff80000014147808 */ /* 0x000fe20000000000 */
[----:B------:R-:W-:Y:S01]  /*2e50*/  FFMA.FTZ R199, R199, c[0x0][0x29c], -R240 ;  /* 0x0000a700c7c77a23 */ /* 0x000fe200000108f0 */
[----:B------:R-:W-:Y:S02]  /*2e60*/  ISETP.GT.AND P0, PT, R219, 0x41, PT ;  /* 0x00000041db00780c */ /* 0x000fe40003f04270 */
[C---:B------:R-:W-:Y:S03]  /*2e70*/  HMMA.16816.F32.BF16 R56, R180.reuse, R4, R56 ;  /* 0x00000004b438723c */ /* 0x040fe60000041838 */
[----:B------:R-:W-:Y:S01]  /*2e80*/  MUFU.EX2 R199, R199 ;  /* 0x000000c700c77308 */ /* 0x000fe20000000800 */
[----:B------:R-:W-:Y:S01]  /*2e90*/  FSEL R8, R21, -INF , P0 ;  /* 0xff80000015087808 */ /* 0x000fe20000000000 */
[--C-:B------:R-:W-:Y:S01]  /*2ea0*/  FFMA.FTZ R176, R20, c[0x0][0x29c], -R243.reuse ;  /* 0x0000a70014b07a23 */ /* 0x100fe200000108f3 */
[----:B------:R-:W-:Y:S02]  /*2eb0*/  FSEL R248, R23, -INF , P0 ;  /* 0xff80000017f87808 */ /* 0x000fe40000000000 */
[-C--:B------:R-:W-:Y:S04]  /*2ec0*/  HMMA.16816.F32.BF16 R60, R180, R6.reuse, R60 ;  /* 0x00000006b43c723c */ /* 0x080fe8000004183c */
[--C-:B------:R-:W-:Y:S01]  /*2ed0*/  FFMA.FTZ R21, R8, c[0x0][0x29c], -R243.reuse ;  /* 0x0000a70008157a23 */ /* 0x100fe200000108f3 */
[----:B------:R-:W-:Y:S01]  /*2ee0*/  FSEL R246, R25, -INF , P0 ;  /* 0xff80000019f67808 */ /* 0x000fe20000000000 */
[----:B--2---:R-:W1:Y:S01]  /*2ef0*/  LDSM.16.M88.4 R8, [R2+0x13080] ;  /* 0x013080000208783b */ /* 0x004e620000000200 */
[----:B------:R-:W-:Y:S01]  /*2f00*/  FSEL R245, R27, -INF , P0 ;  /* 0xff8000001bf57808 */ /* 0x000fe20000000000 */
[----:B------:R-:W-:Y:S01]  /*2f10*/  HMMA.16816.F32.BF16 R64, R172, R6, R64 ;  /* 0x00000006ac40723c */ /* 0x000fe20000041840 */
[----:B------:R2:W-:Y:S03]  /*2f20*/  MUFU.EX2 R179, R21 ;  /* 0x0000001500b37308 */ /* 0x0005e60000000800 */
[----:B------:R-:W-:Y:S01]  /*2f30*/  ISETP.GT.AND P0, PT, R219, 0x60, PT ;  /* 0x00000060db00780c */ /* 0x000fe20003f04270 */
[--C-:B------:R-:W-:Y:S01]  /*2f40*/  FFMA.FTZ R181, R252, c[0x0][0x29c], -R242.reuse ;  /* 0x0000a700fcb57a23 */ /* 0x100fe200000108f2 */
[----:B------:R-:W-:Y:S01]  /*2f50*/  LDSM.16.M88.4 R24, [R200+0xa080] ;  /* 0x00a08000c818783b */ /* 0x000fe20000000200 */
[--C-:B------:R-:W-:Y:S01]  /*2f60*/  FFMA.FTZ R180, R250, c[0x0][0x29c], -R242.reuse ;  /* 0x0000a700fab47a23 */ /* 0x100fe200000108f2 */
[----:B------:R-:W-:Y:S01]  /*2f70*/  FSEL R20, R32, -INF , P0 ;  /* 0xff80000020147808 */ /* 0x000fe20000000000 */
[--C-:B------:R-:W-:Y:S02]  /*2f80*/  FFMA.FTZ R183, R248, c[0x0][0x29c], -R242.reuse ;  /* 0x0000a700f8b77a23 */ /* 0x100fe400000108f2 */
[----:B------:R-:W3:Y:S01]  /*2f90*/  MUFU.EX2 R176, R176 ;  /* 0x000000b000b07308 */ /* 0x000ee20000000800 */
[----:B------:R-:W-:Y:S01]  /*2fa0*/  FSEL R178, R34, -INF , P0 ;  /* 0xff80000022b27808 */ /* 0x000fe20000000000 */
[--C-:B------:R-:W-:Y:S01]  /*2fb0*/  FFMA.FTZ R34, R165, c[0x0][0x29c], -R242.reuse ;  /* 0x0000a700a5227a23 */ /* 0x100fe200000108f2 */
[----:B------:R-:W-:Y:S01]  /*2fc0*/  FSEL R32, R28, -INF , P0 ;  /* 0xff8000001c207808 */ /* 0x000fe20000000000 */
[--C-:B------:R-:W-:Y:S01]  /*2fd0*/  FFMA.FTZ R28, R20, c[0x0][0x29c], -R243.reuse ;  /* 0x0000a700141c7a23 */ /* 0x100fe200000108f3 */
[----:B------:R-:W-:Y:S01]  /*2fe0*/  FSEL R247, R30, -INF , P0 ;  /* 0xff8000001ef77808 */ /* 0x000fe20000000000 */
[----:B------:R-:W-:Y:S01]  /*2ff0*/  LDSM.16.M88.4 R4, [R3+0x13080] ;  /* 0x013080000304783b */ /* 0x000fe20000000200 */
[----:B------:R-:W-:Y:S01]  /*3000*/  ISETP.GT.AND P0, PT, R219, 0x61, PT ;  /* 0x00000061db00780c */ /* 0x000fe20003f04270 */
[--C-:B------:R-:W-:Y:S02]  /*3010*/  FFMA.FTZ R30, R249, c[0x0][0x29c], -R242.reuse ;  /* 0x0000a700f91e7a23 */ /* 0x100fe400000108f2 */
[----:B------:R-:W-:Y:S01]  /*3020*/  MUFU.EX2 R28, R28 ;  /* 0x0000001c001c7308 */ /* 0x000fe20000000800 */
[----:B------:R-:W-:Y:S01]  /*3030*/  FSEL R20, R33, -INF , P0 ;  /* 0xff80000021147808 */ /* 0x000fe20000000000 */
[--C-:B------:R-:W-:Y:S01]  /*3040*/  FFMA.FTZ R33, R251, c[0x0][0x29c], -R242.reuse ;  /* 0x0000a700fb217a23 */ /* 0x100fe200000108f2 */
[----:B------:R-:W-:Y:S01]  /*3050*/  FSEL R35, R35, -INF , P0 ;  /* 0xff80000023237808 */ /* 0x000fe20000000000 */
[----:B------:R4:W-:Y:S01]  /*3060*/  LDSM.16.M88.4 R164, [R3+0x13880] ;  /* 0x0138800003a4783b */ /* 0x0009e20000000200 */
[--C-:B------:R-:W-:Y:S01]  /*3070*/  FFMA.FTZ R178, R178, c[0x0][0x29c], -R242.reuse ;  /* 0x0000a700b2b27a23 */ /* 0x100fe200000108f2 */
[----:B------:R-:W-:Y:S01]  /*3080*/  FSEL R31, R31, -INF , P0 ;  /* 0xff8000001f1f7808 */ /* 0x000fe20000000000 */
[----:B------:R-:W-:Y:S02]  /*3090*/  FFMA.FTZ R243, R20, c[0x0][0x29c], -R243 ;  /* 0x0000a70014f37a23 */ /* 0x000fe400000108f3 */
[----:B------:R-:W-:Y:S01]  /*30a0*/  FFMA.FTZ R242, R35, c[0x0][0x29c], -R242 ;  /* 0x0000a70023f27a23 */ /* 0x000fe200000108f2 */
[----:B------:R-:W-:Y:S01]  /*30b0*/  MUFU.EX2 R30, R30 ;  /* 0x0000001e001e7308 */ /* 0x000fe20000000800 */
[--C-:B------:R-:W-:Y:S01]  /*30c0*/  FFMA.FTZ R245, R245, c[0x0][0x29c], -R240.reuse ;  /* 0x0000a700f5f57a23 */ /* 0x100fe200000108f0 */
[----:B--2---:R-:W2:Y:S01]  /*30d0*/  LDSM.16.M88.4 R20, [R208+0xb080] ;  /* 0x00b08000d014783b */ /* 0x004ea20000000200 */
[--C-:B------:R-:W-:Y:S02]  /*30e0*/  FFMA.FTZ R32, R32, c[0x0][0x29c], -R241.reuse ;  /* 0x0000a70020207a23 */ /* 0x100fe400000108f1 */
[--C-:B------:R-:W-:Y:S01]  /*30f0*/  FFMA.FTZ R247, R247, c[0x0][0x29c], -R240.reuse ;  /* 0x0000a700f7f77a23 */ /* 0x100fe200000108f0 */
[-C--:B-1----:R-:W-:Y:S04]  /*3100*/  HMMA.16816.F32.BF16 R36, R8, R12.reuse, R36 ;  /* 0x0000000c0824723c */ /* 0x082fe80000041824 */
[----:B------:R-:W-:Y:S01]  /*3110*/  MUFU.EX2 R243, R243 ;  /* 0x000000f300f37308 */ /* 0x000fe20000000800 */
[----:B------:R-:W-:Y:S03]  /*3120*/  FFMA.FTZ R240, R31, c[0x0][0x29c], -R240 ;  /* 0x0000a7001ff07a23 */ /* 0x000fe600000108f0 */
[C---:B------:R-:W-:Y:S01]  /*3130*/  HMMA.16816.F32.BF16 R40, R16.reuse, R12, R40 ;  /* 0x0000000c1028723c */ /* 0x040fe20000041828 */
[----:B----4-:R-:W-:Y:S05]  /*3140*/  MOV R3, UR5 ;  /* 0x0000000500037c02 */ /* 0x010fea0008000f00 */
[----:B------:R-:W-:Y:S02]  /*3150*/  MUFU.EX2 R33, R33 ;  /* 0x0000002100217308 */ /* 0x000fe40000000800 */
[-C--:B------:R-:W-:Y:S04]  /*3160*/  HMMA.16816.F32.BF16 R44, R16, R14.reuse, R44 ;  /* 0x0000000e102c723c */ /* 0x080fe8000004182c */
[----:B------:R-:W-:Y:S04]  /*3170*/  IMAD R3, R3, 0x1800, R210 ;  /* 0x0000180003037824 */ /* 0x000fe800078e02d2 */
[----:B------:R-:W-:Y:S01]  /*3180*/  MUFU.EX2 R34, R34 ;  /* 0x0000002200227308 */ /* 0x000fe20000000800 */
[C---:B------:R-:W-:Y:S01]  /*3190*/  HMMA.16816.F32.BF16 R48, R8.reuse, R14, R48 ;  /* 0x0000000e0830723c */ /* 0x040fe20000041830 */
[----:B------:R-:W1:Y:S08]  /*31a0*/  LDSM.16.M88.4 R12, [R200+0xb080] ;  /* 0x00b08000c80c783b */ /* 0x000e700000000200 */
[----:B------:R-:W-:Y:S01]  /*31b0*/  MUFU.EX2 R181, R181 ;  /* 0x000000b500b57308 */ /* 0x000fe20000000800 */
[-C--:B--2---:R-:W-:Y:S08]  /*31c0*/  HMMA.16816.F32.BF16 R52, R8, R20.reuse, R52 ;  /* 0x000000140834723c */ /* 0x084ff00000041834 */
[C---:B------:R-:W-:Y:S01]  /*31d0*/  HMMA.16816.F32.BF16 R56, R16.reuse, R20, R56 ;  /* 0x000000141038723c */ /* 0x040fe20000041838 */
[----:B------:R-:W-:Y:S06]  /*31e0*/  MUFU.EX2 R180, R180 ;  /* 0x000000b400b47308 */ /* 0x000fec0000000800 */
[----:B------:R-:W-:Y:S01]  /*31f0*/  FSEL R20, R29, -INF , P0 ;  /* 0xff8000001d147808 */ /* 0x000fe20000000000 */
[-C--:B------:R-:W-:Y:S03]  /*3200*/  HMMA.16816.F32.BF16 R60, R16, R22.reuse, R60 ;  /* 0x00000016103c723c */ /* 0x080fe6000004183c */
[----:B------:R-:W2:Y:S01]  /*3210*/  MUFU.EX2 R183, R183 ;  /* 0x000000b700b77308 */ /* 0x000ea20000000800 */
[----:B------:R-:W-:Y:S03]  /*3220*/  LOP3.LUT P0, RZ, R215, 0x4, RZ, 0xc0, !PT ;  /* 0x00000004d7ff7812 */ /* 0x000fe6000780c0ff */
[--C-:B------:R-:W-:Y:S01]  /*3230*/  FFMA.FTZ R18, R198, c[0x0][0x29c], -R241.reuse ;  /* 0x0000a700c6127a23 */ /* 0x100fe200000108f1 */
[----:B------:R-:W-:Y:S01]  /*3240*/  HMMA.16816.F32.BF16 R64, R8, R22, R64 ;  /* 0x000000160840723c */ /* 0x000fe20000041840 */
[----:B------:R-:W4:Y:S03]  /*3250*/  LDS R10, [R237+0x18280] ;  /* 0x01828000ed0a7984 */ /* 0x000f260000000800 */
[--C-:B------:R-:W-:Y:S01]  /*3260*/  FFMA.FTZ R17, R196, c[0x0][0x29c], -R241.reuse ;  /* 0x0000a700c4117a23 */ /* 0x100fe200000108f1 */
[----:B------:R-:W-:Y:S01]  /*3270*/  MUFU.EX2 R18, R18 ;  /* 0x0000001200127308 */ /* 0x000fe20000000800 */
[--C-:B------:R-:W-:Y:S01]  /*3280*/  FFMA.FTZ R19, R244, c[0x0][0x29c], -R241.reuse ;  /* 0x0000a700f4137a23 */ /* 0x100fe200000108f1 */
[----:B---3--:R-:W-:Y:S01]  /*3290*/  F2FP.BF16.PACK_AB R23, R179, R176 ;  /* 0x000000b0b317723e */ /* 0x008fe200000010ff */
[-C--:B------:R-:W-:Y:S05]  /*32a0*/  HMMA.16816.F32.BF16 R36, R4, R24.reuse, R36 ;  /* 0x000000180424723c */ /* 0x080fea0000041824 */
[--C-:B------:R-:W-:Y:S02]  /*32b0*/  FFMA.FTZ R8, R186, c[0x0][0x29c], -R241.reuse ;  /* 0x0000a700ba087a23 */ /* 0x100fe400000108f1 */
[----:B------:R-:W3:Y:S01]  /*32c0*/  MUFU.EX2 R16, R178 ;  /* 0x000000b200107308 */ /* 0x000ee20000000800 */
[C---:B------:R-:W-:Y:S04]  /*32d0*/  HMMA.16816.F32.BF16 R40, R164.reuse, R24, R40 ;  /* 0x00000018a428723c */ /* 0x040fe80000041828 */
[----:B--2---:R-:W-:Y:S01]  /*32e0*/  F2FP.BF16.PACK_AB R31, R183, R180 ;  /* 0x000000b4b71f723e */ /* 0x004fe200000010ff */
[--C-:B------:R-:W-:Y:S03]  /*32f0*/  FFMA.FTZ R11, R190, c[0x0][0x29c], -R241.reuse ;  /* 0x0000a700be0b7a23 */ /* 0x100fe600000108f1 */
[-C--:B------:R-:W-:Y:S01]  /*3300*/  HMMA.16816.F32.BF16 R44, R164, R26.reuse, R44 ;  /* 0x0000001aa42c723c */ /* 0x080fe2000004182c */
[----:B------:R-:W-:Y:S07]  /*3310*/  MUFU.EX2 R24, R197 ;  /* 0x000000c500187308 */ /* 0x000fee0000000800 */
[C---:B------:R-:W-:Y:S03]  /*3320*/  HMMA.16816.F32.BF16 R48, R4.reuse, R26, R48 ;  /* 0x0000001a0430723c */ /* 0x040fe60000041830 */
[----:B------:R-:W2:Y:S04]  /*3330*/  MUFU.EX2 R9, R242 ;  /* 0x000000f200097308 */ /* 0x000ea80000000800 */
[----:B------:R-:W-:Y:S01]  /*3340*/  F2FP.BF16.PACK_AB R27, R33, R30 ;  /* 0x0000001e211b723e */ /* 0x000fe200000010ff */
[-C--:B-1----:R-:W-:Y:S05]  /*3350*/  HMMA.16816.F32.BF16 R52, R4, R12.reuse, R52 ;  /* 0x0000000c0434723c */ /* 0x082fea0000041834 */
[----:B------:R-:W-:Y:S03]  /*3360*/  MUFU.EX2 R8, R8 ;  /* 0x0000000800087308 */ /* 0x000fe60000000800 */
[C---:B------:R-:W-:Y:S01]  /*3370*/  HMMA.16816.F32.BF16 R56, R164.reuse, R12, R56 ;  /* 0x0000000ca438723c */ /* 0x040fe20000041838 */
[----:B------:R-:W1:Y:S06]  /*3380*/  LDS R13, [R237+0x182a0] ;  /* 0x0182a000ed0d7984 */ /* 0x000e6c0000000800 */
[----:B------:R-:W5:Y:S01]  /*3390*/  MUFU.EX2 R11, R11 ;  /* 0x0000000b000b7308 */ /* 0x000f620000000800 */
[-C--:B------:R-:W-:Y:S04]  /*33a0*/  HMMA.16816.F32.BF16 R60, R164, R14.reuse, R60 ;  /* 0x0000000ea43c723c */ /* 0x080fe8000004183c */
[--C-:B------:R-:W-:Y:S02]  /*33b0*/  FFMA.FTZ R12, R246, c[0x0][0x29c], -R241.reuse ;  /* 0x0000a700f60c7a23 */ /* 0x100fe400000108f1 */
[----:B------:R-:W-:Y:S01]  /*33c0*/  FFMA.FTZ R241, R20, c[0x0][0x29c], -R241 ;  /* 0x0000a70014f17a23 */ /* 0x000fe200000108f1 */
[----:B------:R-:W-:Y:S01]  /*33d0*/  SHF.L.U32 R166, R3, 0x1, RZ ;  /* 0x0000000103a67819 */ /* 0x000fe200000006ff */
[----:B------:R-:W-:Y:S01]  /*33e0*/  HMMA.16816.F32.BF16 R64, R4, R14, R64 ;  /* 0x0000000e0440723c */ /* 0x000fe20000041840 */
[----:B------:R-:W2:Y:S01]  /*33f0*/  LDS R14, [R237+0x18300] ;  /* 0x01830000ed0e7984 */ /* 0x000ea20000000800 */
[----:B------:R-:W1:Y:S02]  /*3400*/  MUFU.EX2 R17, R17 ;  /* 0x0000001100117308 */ /* 0x000e640000000800 */
[--C-:B----4-:R-:W-:Y:S01]  /*3410*/  FADD.FTZ R21, R52, -R10.reuse ;  /* 0x8000000a34157221 */ /* 0x110fe20000010000 */
[----:B------:R-:W4:Y:S01]  /*3420*/  LDS R237, [R237+0x18320] ;  /* 0x01832000eded7984 */ /* 0x000f220000000800 */
[--C-:B------:R-:W-:Y:S01]  /*3430*/  FADD.FTZ R20, R53, -R10.reuse ;  /* 0x8000000a35147221 */ /* 0x100fe20000010000 */
[----:B------:R-:W-:Y:S01]  /*3440*/  F2FP.BF16.PACK_AB R15, R189, R184 ;  /* 0x000000b8bd0f723e */ /* 0x000fe200000010ff */
[--C-:B------:R-:W-:Y:S01]  /*3450*/  FADD.FTZ R7, R48, -R10.reuse ;  /* 0x8000000a30077221 */ /* 0x100fe20000010000 */
[----:B------:R-:W-:Y:S01]  /*3460*/  IADD3 R53, R230, 0x184c0, RZ ;  /* 0x000184c0e6357810 */ /* 0x000fe20007ffe0ff */
[----:B------:R-:W-:Y:S02]  /*3470*/  STS [R230+0x18880], R27 ;  /* 0x0188801be6007388 */ /* 0x000fe40000000800 */
[--C-:B------:R-:W-:Y:S01]  /*3480*/  FADD.FTZ R6, R49, -R10.reuse ;  /* 0x8000000a31067221 */ /* 0x100fe20000010000 */
[----:B------:R-:W2:Y:S01]  /*3490*/  MUFU.EX2 R19, R19 ;  /* 0x0000001300137308 */ /* 0x000ea20000000800 */
[----:B------:R-:W-:Y:S01]  /*34a0*/  FMUL.FTZ R7, R188, R7 ;  /* 0x00000007bc077220 */ /* 0x000fe20000410000 */
[----:B------:R-:W-:Y:S01]  /*34b0*/  @P0 IADD3 R53, R231, -0x40, RZ ;  /* 0xffffffc0e7350810 */ /* 0x000fe20007ffe0ff */
[C---:B------:R-:W-:Y:S01]  /*34c0*/  FMUL.FTZ R6, R177.reuse, R6 ;  /* 0x00000006b1067220 */ /* 0x040fe20000410000 */
[----:B------:R-:W-:Y:S01]  /*34d0*/  F2FP.BF16.PACK_AB R188, R177, R188 ;  /* 0x000000bcb1bc723e */ /* 0x000fe200000010ff */
[--C-:B------:R-:W-:Y:S01]  /*34e0*/  FADD.FTZ R5, R36, -R10.reuse ;  /* 0x8000000a24057221 */ /* 0x100fe20000010000 */
[----:B------:R-:W-:Y:S01]  /*34f0*/  STS [R230+0x18480], R15 ;  /* 0x0184800fe6007388 */ /* 0x000fe20000000800 */
[--C-:B------:R-:W-:Y:S01]  /*3500*/  FADD.FTZ R4, R37, -R10.reuse ;  /* 0x8000000a25047221 */ /* 0x100fe20000010000 */
[----:B------:R-:W-:Y:S01]  /*3510*/  F2FP.BF16.PACK_AB R6, R6, R7 ;  /* 0x000000070606723e */ /* 0x000fe200000010ff */
[----:B------:R-:W-:Y:S01]  /*3520*/  FMUL.FTZ R5, R184, R5 ;  /* 0x00000005b8057220 */ /* 0x000fe20000410000 */
[----:B------:R-:W-:Y:S01]  /*3530*/  MUFU.EX2 R12, R12 ;  /* 0x0000000c000c7308 */ /* 0x000fe20000000800 */
[--C-:B------:R-:W-:Y:S01]  /*3540*/  FADD.FTZ R7, R64, -R10.reuse ;  /* 0x8000000a40077221 */ /* 0x100fe20000010000 */
[----:B------:R-:W-:Y:S01]  /*3550*/  STS [R53], R188 ;  /* 0x000000bc35007388 */ /* 0x000fe20000000800 */
[----:B------:R-:W-:Y:S01]  /*3560*/  FADD.FTZ R10, R65, -R10 ;  /* 0x8000000a410a7221 */ /* 0x000fe20000010000 */
[----:B------:R-:W-:Y:S01]  /*3570*/  PLOP3.LUT P0, PT, PT, PT, UP0, 0x80, 0x0 ;  /* 0x000000000000781c */ /* 0x000fe20003f0f008 */
[----:B------:R-:W-:Y:S02]  /*3580*/  FMUL.FTZ R4, R189, R4 ;  /* 0x00000004bd047220 */ /* 0x000fe40000410000 */
[--C-:B-1----:R-:W-:Y:S02]  /*3590*/  FADD.FTZ R25, R38, -R13.reuse ;  /* 0x8000000d26197221 */ /* 0x102fe40000010000 */
[--C-:B------:R-:W-:Y:S01]  /*35a0*/  FADD.FTZ R22, R39, -R13.reuse ;  /* 0x8000000d27167221 */ /* 0x100fe20000010000 */
[----:B------:R-:W-:Y:S01]  /*35b0*/  F2FP.BF16.PACK_AB R5, R4, R5 ;  /* 0x000000050405723e */ /* 0x000fe200000010ff */
[----:B------:R-:W-:Y:S01]  /*35c0*/  FMUL.FTZ R21, R176, R21 ;  /* 0x00000015b0157220 */ /* 0x000fe20000410000 */
[----:B------:R-:W1:Y:S01]  /*35d0*/  MUFU.EX2 R4, R187 ;  /* 0x000000bb00047308 */ /* 0x000e620000000800 */
[----:B------:R-:W-:Y:S02]  /*35e0*/  FMUL.FTZ R20, R179, R20 ;  /* 0x00000014b3147220 */ /* 0x000fe40000410000 */
[----:B------:R-:W-:Y:S01]  /*35f0*/  FMUL.FTZ R7, R28, R7 ;  /* 0x000000071c077220 */ /* 0x000fe20000410000 */
[C---:B------:R-:W-:Y:S01]  /*3600*/  F2FP.BF16.PACK_AB R28, R243.reuse, R28 ;  /* 0x0000001cf31c723e */ /* 0x040fe200000010ff */
[----:B------:R-:W-:Y:S01]  /*3610*/  FMUL.FTZ R10, R243, R10 ;  /* 0x0000000af30a7220 */ /* 0x000fe20000410000 */
[----:B------:R-:W-:Y:S01]  /*3620*/  F2FP.BF16.PACK_AB R21, R20, R21 ;  /* 0x000000151415723e */ /* 0x000fe200000010ff */
[----:B------:R-:W-:Y:S02]  /*3630*/  FMUL.FTZ R25, R30, R25 ;  /* 0x000000191e197220 */ /* 0x000fe40000410000 */
[----:B------:R-:W-:Y:S01]  /*3640*/  FMUL.FTZ R22, R33, R22 ;  /* 0x0000001621167220 */ /* 0x000fe20000410000 */
[----:B------:R-:W-:Y:S01]  /*3650*/  F2FP.BF16.PACK_AB R20, R10, R7 ;  /* 0x000000070a14723e */ /* 0x000fe200000010ff */
[--C-:B------:R-:W-:Y:S01]  /*3660*/  FADD.FTZ R29, R50, -R13.reuse ;  /* 0x8000000d321d7221 */ /* 0x100fe20000010000 */
[----:B------:R-:W1:Y:S01]  /*3670*/  MUFU.EX2 R32, R32 ;  /* 0x0000002000207308 */ /* 0x000e620000000800 */
[--C-:B------:R-:W-:Y:S01]  /*3680*/  FADD.FTZ R10, R51, -R13.reuse ;  /* 0x8000000d330a7221 */ /* 0x100fe20000010000 */
[----:B------:R-:W-:Y:S01]  /*3690*/  F2FP.BF16.PACK_AB R25, R22, R25 ;  /* 0x000000191619723e */ /* 0x000fe200000010ff */
[--C-:B------:R-:W-:Y:S02]  /*36a0*/  FADD.FTZ R7, R54, -R13.reuse ;  /* 0x8000000d36077221 */ /* 0x100fe40000010000 */
[--C-:B------:R-:W-:Y:S02]  /*36b0*/  FADD.FTZ R22, R55, -R13.reuse ;  /* 0x8000000d37167221 */ /* 0x100fe40000010000 */
[----:B------:R-:W-:Y:S01]  /*36c0*/  FMUL.FTZ R29, R34, R29 ;  /* 0x0000001d221d7220 */ /* 0x000fe20000410000 */
[C---:B------:R-:W-:Y:S01]  /*36d0*/  F2FP.BF16.PACK_AB R34, R181.reuse, R34 ;  /* 0x00000022b522723e */ /* 0x040fe200000010ff */
[----:B------:R-:W-:Y:S01]  /*36e0*/  FMUL.FTZ R10, R181, R10 ;  /* 0x0000000ab50a7220 */ /* 0x000fe20000410000 */
[----:B------:R-:W1:Y:S01]  /*36f0*/  MUFU.EX2 R241, R241 ;  /* 0x000000f100f17308 */ /* 0x000e620000000800 */
[----:B------:R-:W-:Y:S02]  /*3700*/  FMUL.FTZ R7, R180, R7 ;  /* 0x00000007b4077220 */ /* 0x000fe40000410000 */
[----:B------:R-:W-:Y:S01]  /*3710*/  FMUL.FTZ R22, R183, R22 ;  /* 0x00000016b7167220 */ /* 0x000fe20000410000 */
[----:B------:R-:W-:Y:S01]  /*3720*/  F2FP.BF16.PACK_AB R10, R10, R29 ;  /* 0x0000001d0a0a723e */ /* 0x000fe200000010ff */
[--C-:B------:R-:W-:Y:S01]  /*3730*/  FADD.FTZ R33, R66, -R13.reuse ;  /* 0x8000000d42217221 */ /* 0x100fe20000010000 */
[----:B------:R-:W-:Y:S01]  /*3740*/  STS [R53+0x400], R34 ;  /* 0x0004002235007388 */ /* 0x000fe20000000800 */
[----:B------:R-:W-:Y:S01]  /*3750*/  FADD.FTZ R26, R67, -R13 ;  /* 0x8000000d431a7221 */ /* 0x000fe20000010000 */
[----:B------:R-:W-:Y:S01]  /*3760*/  F2FP.BF16.PACK_AB R29, R22, R7 ;  /* 0x00000007161d723e */ /* 0x000fe200000010ff */
[----:B---3--:R-:W-:Y:S01]  /*3770*/  FMUL.FTZ R33, R16, R33 ;  /* 0x0000002110217220 */ /* 0x008fe20000410000 */
[C---:B--2---:R-:W-:Y:S01]  /*3780*/  F2FP.BF16.PACK_AB R16, R9.reuse, R16 ;  /* 0x000000100910723e */ /* 0x044fe200000010ff */
[----:B------:R-:W-:Y:S01]  /*3790*/  FMUL.FTZ R26, R9, R26 ;  /* 0x0000001a091a7220 */ /* 0x000fe20000410000 */
[----:B-----5:R-:W-:Y:S01]  /*37a0*/  F2FP.BF16.PACK_AB R7, R11, R8 ;  /* 0x000000080b07723e */ /* 0x020fe200000010ff */
[--C-:B------:R-:W-:Y:S01]  /*37b0*/  FADD.FTZ R9, R40, -R14.reuse ;  /* 0x8000000e28097221 */ /* 0x100fe20000010000 */
[----:B------:R-:W2:Y:S01]  /*37c0*/  MUFU.EX2 R30, R245 ;  /* 0x000000f5001e7308 */ /* 0x000ea20000000800 */
[--C-:B------:R-:W-:Y:S01]  /*37d0*/  FADD.FTZ R22, R41, -R14.reuse ;  /* 0x8000000e29167221 */ /* 0x100fe20000010000 */
[----:B------:R-:W-:Y:S01]  /*37e0*/  F2FP.BF16.PACK_AB R26, R26, R33 ;  /* 0x000000211a1a723e */ /* 0x000fe200000010ff */
[----:B------:R-:W-:Y:S01]  /*37f0*/  FMUL.FTZ R9, R8, R9 ;  /* 0x0000000908097220 */ /* 0x000fe20000410000 */
[----:B------:R4:W-:Y:S01]  /*3800*/  STS [R230+0x19480], R7 ;  /* 0x01948007e6007388 */ /* 0x0009e20000000800 */
[----:B------:R-:W-:Y:S02]  /*3810*/  FMUL.FTZ R22, R11, R22 ;  /* 0x000000160b167220 */ /* 0x000fe40000410000 */
[--C-:B------:R-:W-:Y:S02]  /*3820*/  FADD.FTZ R8, R44, -R14.reuse ;  /* 0x8000000e2c087221 */ /* 0x100fe40000010000 */
[--C-:B------:R-:W-:Y:S01]  /*3830*/  FADD.FTZ R11, R45, -R14.reuse ;  /* 0x8000000e2d0b7221 */ /* 0x100fe20000010000 */
[----:B------:R-:W-:Y:S01]  /*3840*/  MUFU.EX2 R247, R247 ;  /* 0x000000f700f77308 */ /* 0x000fe20000000800 */
[----:B------:R-:W-:Y:S01]  /*3850*/  FMUL.FTZ R8, R17, R8 ;  /* 0x0000000811087220 */ /* 0x000fe20000410000 */
[C---:B------:R-:W-:Y:S01]  /*3860*/  F2FP.BF16.PACK_AB R17, R18.reuse, R17 ;  /* 0x000000111211723e */ /* 0x040fe200000010ff */
[----:B------:R-:W-:Y:S01]  /*3870*/  FMUL.FTZ R11, R18, R11 ;  /* 0x0000000b120b7220 */ /* 0x000fe20000410000 */
[----:B------:R-:W-:Y:S01]  /*3880*/  F2FP.BF16.PACK_AB R9, R22, R9 ;  /* 0x000000091609723e */ /* 0x000fe200000010ff */
[--C-:B------:R-:W-:Y:S02]  /*3890*/  FADD.FTZ R56, R56, -R14.reuse ;  /* 0x8000000e38387221 */ /* 0x100fe40000010000 */
[--C-:B------:R-:W-:Y:S01]  /*38a0*/  FADD.FTZ R57, R57, -R14.reuse ;  /* 0x8000000e39397221 */ /* 0x100fe20000010000 */
[----:B------:R-:W-:Y:S01]  /*38b0*/  F2FP.BF16.PACK_AB R8, R11, R8 ;  /* 0x000000080b08723e */ /* 0x000fe200000010ff */
[----:B------:R-:W-:Y:S01]  /*38c0*/  FMUL.FTZ R56, R19, R56 ;  /* 0x0000003813387220 */ /* 0x000fe20000410000 */
[----:B-1----:R-:W-:Y:S01]  /*38d0*/  F2FP.BF16.PACK_AB R11, R4, R185 ;  /* 0x000000b9040b723e */ /* 0x002fe200000010ff */
[C---:B------:R-:W-:Y:S01]  /*38e0*/  FMUL.FTZ R57, R12.reuse, R57 ;  /* 0x000000390c397220 */ /* 0x040fe20000410000 */
[----:B------:R-:W-:Y:S01]  /*38f0*/  F2FP.BF16.PACK_AB R19, R12, R19 ;  /* 0x000000130c13723e */ /* 0x000fe200000010ff */
[----:B------:R-:W1:Y:S01]  /*3900*/  MUFU.EX2 R240, R240 ;  /* 0x000000f000f07308 */ /* 0x000e620000000800 */
[----:B------:R-:W-:Y:S01]  /*3910*/  F2FP.BF16.PACK_AB R12, R24, R191 ;  /* 0x000000bf180c723e */ /* 0x000fe200000010ff */
[----:B------:R3:W-:Y:S01]  /*3920*/  STS [R230+0x19880], R11 ;  /* 0x0198800be6007388 */ /* 0x0007e20000000800 */
[--C-:B------:R-:W-:Y:S01]  /*3930*/  FADD.FTZ R13, R60, -R14.reuse ;  /* 0x8000000e3c0d7221 */ /* 0x100fe20000010000 */
[----:B------:R-:W-:Y:S01]  /*3940*/  F2FP.BF16.PACK_AB R57, R57, R56 ;  /* 0x000000383939723e */ /* 0x000fe200000010ff */
[----:B------:R-:W-:Y:S01]  /*3950*/  FADD.FTZ R14, R61, -R14 ;  /* 0x8000000e3d0e7221 */ /* 0x000fe20000010000 */
[----:B------:R1:W-:Y:S01]  /*3960*/  STS [R53+0x1400], R12 ;  /* 0x0014000c35007388 */ /* 0x0003e20000000800 */
[----:B------:R-:W-:Y:S01]  /*3970*/  FMUL.FTZ R13, R32, R13 ;  /* 0x0000000d200d7220 */ /* 0x000fe20000410000 */
[C---:B------:R-:W-:Y:S01]  /*3980*/  F2FP.BF16.PACK_AB R32, R241.reuse, R32 ;  /* 0x00000020f120723e */ /* 0x040fe200000010ff */
[----:B------:R-:W-:Y:S01]  /*3990*/  FMUL.FTZ R14, R241, R14 ;  /* 0x0000000ef10e7220 */ /* 0x000fe20000410000 */
[----:B------:R-:W-:Y:S01]  /*39a0*/  STS [R53+0x1000], R17 ;  /* 0x0010001135007388 */ /* 0x000fe20000000800 */
[--C-:B----4-:R-:W-:Y:S02]  /*39b0*/  FADD.FTZ R7, R43, -R237.reuse ;  /* 0x800000ed2b077221 */ /* 0x110fe40000010000 */
[--C-:B------:R-:W-:Y:S01]  /*39c0*/  FADD.FTZ R58, R58, -R237.reuse ;  /* 0x800000ed3a3a7221 */ /* 0x100fe20000010000 */
[----:B------:R-:W-:Y:S01]  /*39d0*/  STS [R230+0x1a480], R23 ;  /* 0x01a48017e6007388 */ /* 0x000fe20000000800 */
[----:B------:R-:W-:Y:S01]  /*39e0*/  F2FP.BF16.PACK_AB R52, R14, R13 ;  /* 0x0000000d0e34723e */ /* 0x000fe200000010ff */
[--C-:B------:R-:W-:Y:S01]  /*39f0*/  FADD.FTZ R14, R42, -R237.reuse ;  /* 0x800000ed2a0e7221 */ /* 0x100fe20000010000 */
[----:B--2---:R-:W-:Y:S01]  /*3a00*/  F2FP.BF16.PACK_AB R13, R30, R199 ;  /* 0x000000c71e0d723e */ /* 0x004fe200000010ff */
[----:B------:R-:W-:Y:S01]  /*3a10*/  STS [R230+0x1a880], R31 ;  /* 0x01a8801fe6007388 */ /* 0x000fe20000000800 */
[----:B------:R-:W-:Y:S02]  /*3a20*/  FMUL.FTZ R7, R4, R7 ;  /* 0x0000000704077220 */ /* 0x000fe40000410000 */
[----:B------:R-:W-:Y:S01]  /*3a30*/  FMUL.FTZ R14, R185, R14 ;  /* 0x0000000eb90e7220 */ /* 0x000fe20000410000 */
[----:B------:R-:W-:Y:S01]  /*3a40*/  STS [R53+0x2000], R28 ;  /* 0x0020001c35007388 */ /* 0x000fe20000000800 */
[--C-:B------:R-:W-:Y:S02]  /*3a50*/  FADD.FTZ R4, R46, -R237.reuse ;  /* 0x800000ed2e047221 */ /* 0x100fe40000010000 */
[--C-:B------:R-:W-:Y:S01]  /*3a60*/  FADD.FTZ R59, R59, -R237.reuse ;  /* 0x800000ed3b3b7221 */ /* 0x100fe20000010000 */
[----:B------:R-:W-:Y:S01]  /*3a70*/  STS [R53+0x2400], R16 ;  /* 0x0024001035007388 */ /* 0x000fe20000000800 */
[--C-:B---3--:R-:W-:Y:S01]  /*3a80*/  FADD.FTZ R11, R47, -R237.reuse ;  /* 0x800000ed2f0b7221 */ /* 0x108fe20000010000 */
[----:B------:R-:W-:Y:S01]  /*3a90*/  F2FP.BF16.PACK_AB R7, R7, R14 ;  /* 0x0000000e0707723e */ /* 0x000fe200000010ff */
[----:B------:R-:W-:Y:S01]  /*3aa0*/  FMUL.FTZ R4, R191, R4 ;  /* 0x00000004bf047220 */ /* 0x000fe20000410000 */
[----:B------:R-:W-:Y:S01]  /*3ab0*/  STS [R230+0x1b480], R19 ;  /* 0x01b48013e6007388 */ /* 0x000fe20000000800 */
[----:B-1----:R-:W-:Y:S01]  /*3ac0*/  F2FP.BF16.PACK_AB R12, R240, R247 ;  /* 0x000000f7f00c723e */ /* 0x002fe200000010ff */
[----:B------:R-:W-:Y:S02]  /*3ad0*/  FMUL.FTZ R11, R24, R11 ;  /* 0x0000000b180b7220 */ /* 0x000fe40000410000 */
[----:B------:R-:W-:Y:S01]  /*3ae0*/  STS [R230+0x1b880], R13 ;  /* 0x01b8800de6007388 */ /* 0x000fe20000000800 */
[----:B------:R-:W-:Y:S02]  /*3af0*/  FMUL.FTZ R58, R199, R58 ;  /* 0x0000003ac73a7220 */ /* 0x000fe40000410000 */
[----:B------:R-:W-:Y:S01]  /*3b00*/  F2FP.BF16.PACK_AB R4, R11, R4 ;  /* 0x000000040b04723e */ /* 0x000fe200000010ff */
[----:B------:R-:W-:Y:S01]  /*3b10*/  STS [R53+0x3000], R32 ;  /* 0x0030002035007388 */ /* 0x000fe20000000800 */
[----:B------:R-:W-:Y:S02]  /*3b20*/  FMUL.FTZ R59, R30, R59 ;  /* 0x0000003b1e3b7220 */ /* 0x000fe40000410000 */
[--C-:B------:R-:W-:Y:S01]  /*3b30*/  FADD.FTZ R63, R63, -R237.reuse ;  /* 0x800000ed3f3f7221 */ /* 0x100fe20000010000 */
[----:B------:R-:W-:Y:S01]  /*3b40*/  STS [R53+0x3400], R12 ;  /* 0x0034000c35007388 */ /* 0x000fe20000000800 */
[----:B------:R-:W-:Y:S01]  /*3b50*/  FADD.FTZ R62, R62, -R237 ;  /* 0x800000ed3e3e7221 */ /* 0x000fe20000010000 */
[----:B------:R-:W-:Y:S01]  /*3b60*/  F2FP.BF16.PACK_AB R59, R59, R58 ;  /* 0x0000003a3b3b723e */ /* 0x000fe200000010ff */
[----:B------:R-:W-:Y:S01]  /*3b70*/  FMUL.FTZ R63, R240, R63 ;  /* 0x0000003ff03f7220 */ /* 0x000fe20000410000 */
[----:B------:R-:W-:Y:S01]  /*3b80*/  BAR.SYNC.DEFER_BLOCKING 0x0 ;  /* 0x0000000000007b1d */ /* 0x000fe20000010000 */
[----:B------:R-:W-:Y:S05]  /*3b90*/  FMUL.FTZ R62, R247, R62 ;  /* 0x0000003ef73e7220 */ /* 0x000fea0000410000 */
[----:B------:R-:W-:Y:S02]  /*3ba0*/  F2FP.BF16.PACK_AB R62, R63, R62 ;  /* 0x0000003e3f3e723e */ /* 0x000fe400000010ff */
        /* <DEDUP_REMOVED lines=76> */
[----:B------:R2:W1:Y:S06]  /*4070*/  LDSM.16.MT88.2 R164, [R206+0x4400] ;  /* 0x00440000cea4783b */ /* 0x00046c0000004100 */
[----:B------:R2:W1:Y:S01]  /*4080*/  LDSM.16.M88.4 R24, [R205+0x1000] ;  /* 0x00100000cd18783b */ /* 0x0004620000000200 */
[----:B------:R-:W-:Y:S07]  /*4090*/  HMMA.16816.F32.BF16 R112, R12, R30, R112 ;  /* 0x0000001e0c70723c */ /* 0x000fee0000041870 */
[----:B------:R2:W1:Y:S01]  /*40a0*/  LDSM.16.M88.4 R28, [R205] ;  /* 0x00000000cd1c783b */ /* 0x0004620000000200 */
[-C--:B------:R-:W-:Y:S07]  /*40b0*/  HMMA.16816.F32.BF16 R68, R52, R56.reuse, R68 ;  /* 0x000000383444723c */ /* 0x080fee0000041844 */
[----:B------:R2:W1:Y:S01]  /*40c0*/  LDSM.16.M88.4 R60, [R204] ;  /* 0x00000000cc3c783b */ /* 0x0004620000000200 */
[C---:B-----5:R-:W-:Y:S07]  /*40d0*/  HMMA.16816.F32.BF16 R72, R48.reuse, R56, R72 ;  /* 0x000000383048723c */ /* 0x060fee0000041848 */
[----:B------:R2:W5:Y:S01]  /*40e0*/  LDSM.16.MT88.2 R56, [R206+0x2400] ;  /* 0x00240000ce38783b */ /* 0x0005620000004100 */
        /* <DEDUP_REMOVED lines=12> */
[----:B-12-45:R-:W1:Y:S01]  /*41b0*/  S2R R6, SR_CTAID.Y ;  /* 0x0000000000067919 */ /* 0x036e620000002600 */
[----:B------:R-:W-:Y:S01]  /*41c0*/  ULDC.64 UR6, c[0x0][0x208] ;  /* 0x0000820000067ab9 */ /* 0x000fe20000000a00 */
[----:B------:R-:W-:Y:S02]  /*41d0*/  IMAD.MOV.U32 R10, RZ, RZ, R224 ;  /* 0x000000ffff0a7224 */ /* 0x000fe400078e00e0 */
[----:B------:R-:W-:Y:S03]  /*41e0*/  IMAD.MOV.U32 R11, RZ, RZ, R223 ;  /* 0x000000ffff0b7224 */ /* 0x000fe600078e00df */
[----:B------:R-:W-:Y:S02]  /*41f0*/  UIMAD.WIDE.U32 UR30, UR21, UR6, URZ ;  /* 0x00000006151e72a5 */ /* 0x000fe4000f8e003f */
[----:B------:R-:W-:Y:S04]  /*4200*/  USHF.R.S32.HI UR4, URZ, 0x1f, UR21 ;  /* 0x0000001f3f047899 */ /* 0x000fe80008011415 */
[----:B------:R-:W-:Y:S04]  /*4210*/  UIMAD UR4, UR4, UR6, URZ ;  /* 0x00000006040472a4 */ /* 0x000fe8000f8e023f */
[----:B------:R-:W-:Y:S02]  /*4220*/  UIMAD UR4, UR21, UR7, UR4 ;  /* 0x00000007150472a4 */ /* 0x000fe4000f8e0204 */
[----:B------:R-:W-:Y:S02]  /*4230*/  USHF.L.U32 UR21, UR21, 0x6, URZ ;  /* 0x0000000615157899 */ /* 0x000fe4000800063f */
[----:B------:R-:W-:Y:S01]  /*4240*/  UIADD3 UR4, UR31, UR4, URZ ;  /* 0x000000041f047290 */ /* 0x000fe2000fffe03f */
[----:B-1----:R-:W-:Y:S01]  /*4250*/  SHF.R.S32.HI R5, RZ, 0x1f, R6 ;  /* 0x0000001fff057819 */ /* 0x002fe20000011406 */
[----:B------:R-:W-:Y:S04]  /*4260*/  IMAD.WIDE.U32 R10, R6, c[0x0][0x210], R10 ;  /* 0x00008400060a7a25 */ /* 0x000fe800078e000a */
[C---:B------:R-:W-:Y:S01]  /*4270*/  IMAD R7, R5.reuse, c[0x0][0x210], RZ ;  /* 0x0000840005077a24 */ /* 0x040fe200078e02ff */
[----:B------:R-:W-:Y:S01]  /*4280*/  IADD3 R4, P0, R10, UR26, RZ ;  /* 0x0000001a0a047c10 */ /* 0x000fe2000ff1e0ff */
[C---:B------:R-:W-:Y:S04]  /*4290*/  IMAD.WIDE.U32 R8, R6.reuse, c[0x0][0x288], R220 ;  /* 0x0000a20006087a25 */ /* 0x040fe800078e00dc */
[C---:B------:R-:W-:Y:S02]  /*42a0*/  IMAD R7, R6.reuse, c[0x0][0x214], R7 ;  /* 0x0000850006077a24 */ /* 0x040fe400078e0207 */
[----:B------:R-:W-:Y:S03]  /*42b0*/  IMAD R5, R5, c[0x0][0x288], RZ ;  /* 0x0000a20005057a24 */ /* 0x000fe600078e02ff */
[----:B------:R-:W-:Y:S01]  /*42c0*/  IADD3.X R7, R11, UR13, R7, P0, !PT ;  /* 0x0000000d0b077c10 */ /* 0x000fe200087fe407 */
[----:B------:R-:W-:Y:S01]  /*42d0*/  IMAD R5, R6, c[0x0][0x28c], R5 ;  /* 0x0000a30006057a24 */ /* 0x000fe200078e0205 */
[----:B------:R-:W-:Y:S04]  /*42e0*/  IADD3 R6, P0, R8, UR22, RZ ;  /* 0x0000001608067c10 */ /* 0x000fe8000ff1e0ff */
[----:B------:R-:W-:Y:S02]  /*42f0*/  IADD3.X R5, R9, UR15, R5, P0, !PT ;  /* 0x0000000f09057c10 */ /* 0x000fe400087fe405 */
[C---:B------:R-:W-:Y:S04]  /*4300*/  LEA R9, P0, R4.reuse, c[0x0][0x1f0], 0x1 ;  /* 0x00007c0004097a11 */ /* 0x040fe800078008ff */
[----:B------:R-:W-:Y:S01]  /*4310*/  LEA.HI.X R7, R4, c[0x0][0x1f4], R7, 0x1, P0 ;  /* 0x00007d0004077a11 */ /* 0x000fe200000f0c07 */
[----:B------:R-:W-:Y:S01]  /*4320*/  IMAD.U32 R4, RZ, RZ, UR30 ;  /* 0x0000001eff047e24 */ /* 0x000fe2000f8e00ff */
[C---:B------:R-:W-:Y:S04]  /*4330*/  LEA R10, P0, R6.reuse, c[0x0][0x280], 0x2 ;  /* 0x0000a000060a7a11 */ /* 0x040fe800078010ff */
[----:B------:R-:W-:Y:S01]  /*4340*/  LEA.HI.X R11, R6, c[0x0][0x284], R5, 0x2, P0 ;  /* 0x0000a100060b7a11 */ /* 0x000fe200000f1405 */
[----:B------:R-:W-:Y:S01]  /*4350*/  IMAD.U32 R5, RZ, RZ, UR30 ;  /* 0x0000001eff057e24 */ /* 0x000fe2000f8e00ff */
[----:B------:R-:W-:Y:S01]  /*4360*/  LEA R8, P0, R4, R9, 0x7 ;  /* 0x0000000904087211 */ /* 0x000fe200078038ff */
[----:B------:R-:W-:Y:S01]  /*4370*/  IMAD.U32 R6, RZ, RZ, UR4 ;  /* 0x00000004ff067e24 */ /* 0x000fe2000f8e00ff */
[----:B------:R-:W-:Y:S01]  /*4380*/  UIADD3 UR4, -UR21, UR8, URZ ;  /* 0x0000000815047290 */ /* 0x000fe2000fffe13f */
[----:B------:R-:W-:Y:S03]  /*4390*/  IMAD.U32 R4, RZ, RZ, UR21 ;  /* 0x00000015ff047e24 */ /* 0x000fe6000f8e00ff */
[----:B------:R-:W-:Y:S01]  /*43a0*/  LEA.HI.X R9, R5, R7, R6, 0x7, P0 ;  /* 0x0000000705097211 */ /* 0x000fe200000f3c06 */
[----:B------:R-:W-:Y:S01]  /*43b0*/  IMAD.U32 R5, RZ, RZ, UR21 ;  /* 0x00000015ff057e24 */ /* 0x000fe2000f8e00ff */
[----:B------:R-:W-:Y:S02]  /*43c0*/  LEA R10, P0, R4, R10, 0x2 ;  /* 0x0000000a040a7211 */ /* 0x000fe400078010ff */
[----:B------:R-:W-:Y:S02]  /*43d0*/  SEL R4, RZ, 0x2, P4 ;  /* 0x00000002ff047807 */ /* 0x000fe40002000000 */
[----:B------:R-:W-:Y:S01]  /*43e0*/  LEA.HI.X.SX32 R11, R5, R11, 0x2, P0 ;  /* 0x0000000b050b7211 */ /* 0x000fe200000f16ff */
[----:B------:R-:W-:Y:S01]  /*43f0*/  IMAD.U32 R5, RZ, RZ, UR19 ;  /* 0x00000013ff057e24 */ /* 0x000fe2000f8e00ff */
[----:B------:R-:W-:Y:S02]  /*4400*/  ISETP.LT.AND P0, PT, R216, UR4, PT ;  /* 0x00000004d8007c0c */ /* 0x000fe4000bf01270 */
[----:B------:R-:W-:Y:S01]  /*4410*/  SEL R7, RZ, 0x1, P5 ;  /* 0x00000001ff077807 */ /* 0x000fe20002800000 */
[C---:B------:R-:W-:Y:S01]  /*4420*/  IMAD R6, R5.reuse, 0x3000, R228 ;  /* 0x0000300005067824 */ /* 0x040fe200078e02e4 */
[----:B------:R-:W-:Y:S01]  /*4430*/  ISETP.GE.OR P0, PT, R232, c[0x0][0x1fc], !P0 ;  /* 0x00007f00e8007a0c */ /* 0x000fe20004706670 */
[----:B------:R-:W-:Y:S01]  /*4440*/  @!P1 IMAD R5, R5, 0x40, R220 ;  /* 0x0000004005059824 */ /* 0x000fe200078e02dc */
[----:B------:R-:W-:Y:S11]  /*4450*/  IADD3 R4, R214, R4, R7 ;  /* 0x00000004d6047210 */ /* 0x000ff60007ffe007 */
[----:B------:R-:W-:Y:S01]  /*4460*/  @!PT LDS RZ, [RZ] ;  /* 0x00000000fffff984 */ /* 0x000fe20000000800 */
[----:B------:R-:W-:Y:S01]  /*4470*/  @!PT LDS RZ, [RZ] ;  /* 0x00000000fffff984 */ /* 0x000fe20000000800 */
[----:B------:R-:W-:Y:S01]  /*4480*/  @!PT LDS RZ, [RZ] ;  /* 0x00000000fffff984 */ /* 0x000fe20000000800 */
[----:B------:R1:W-:Y:S01]  /*4490*/  LDGSTS.E.BYPASS.LTC128B.128 [R6], [R8.64], !P0 ;  /* 0x0000000008067fae */ /* 0x0003e2000c101d5c */
[----:B------:R-:W-:Y:S04]  /*44a0*/  LOP3.LUT P0, RZ, R4, 0x2, RZ, 0xc0, !PT ;  /* 0x0000000204ff7812 */ /* 0x000fe8000780c0ff */
[----:B------:R-:W-:Y:S11]  /*44b0*/  ISETP.GE.OR P0, PT, R216, UR4, !P0 ;  /* 0x00000004d8007c0c */ /* 0x000ff6000c706670 */
[----:B------:R-:W-:Y:S02]  /*44c0*/  @!UPT UIADD3 URZ, URZ, URZ, URZ ;  /* 0x0000003f3f3ff290 */ /* 0x000fe4000fffe03f */
[----:B------:R1:W-:Y:S01]  /*44d0*/  LDGSTS.E.BYPASS.LTC128B.128 [R6+0x1000], [R8.64+0x40], !P0 ;  /* 0x0100004008067fae */ /* 0x0003e2000c101d5c */
[----:B------:R-:W-:Y:S01]  /*44e0*/  LOP3.LUT P0, RZ, R4, 0x4, RZ, 0xc0, !PT ;  /* 0x0000000404ff7812 */ /* 0x000fe2000780c0ff */
[----:B------:R-:W-:Y:S03]  /*44f0*/  @!P1 IMAD.SHL.U32 R4, R5, 0x4, RZ ;  /* 0x0000000405049824 */ /* 0x000fe600078e00ff */
[----:B------:R-:W-:Y:S11]  /*4500*/  ISETP.GE.OR P0, PT, R216, UR4, !P0 ;  /* 0x00000004d8007c0c */ /* 0x000ff6000c706670 */
[----:B------:R-:W-:Y:S02]  /*4510*/  @!UPT UIADD3 URZ, URZ, URZ, URZ ;  /* 0x0000003f3f3ff290 */ /* 0x000fe4000fffe03f */
[----:B------:R1:W-:Y:S08]  /*4520*/  LDGSTS.E.BYPASS.LTC128B.128 [R6+0x2000], [R8.64+0x80], !P0 ;  /* 0x0200008008067fae */ /* 0x0003f0000c101d5c */
[----:B------:R1:W-:Y:S02]  /*4530*/  @!P1 LDGSTS.E.BYPASS.LTC128B.128 [R4+0x18280], [R10.64] ;  /* 0x182800000a049fae */ /* 0x0003e4000b901d5c */
.L_x_658:
[-C--:B-12-45:R-:W-:Y:S01]  /*4540*/  HMMA.16816.F32.BF16 R4, R28, R2.reuse, RZ ;  /* 0x000000021c04723c */ /* 0x0b6fe200000418ff */
        /* <DEDUP_REMOVED lines=8> */
[----:B------:R-:W-:Y:S01]  /*45d0*/  UIADD3 UR6, UR20, 0x1, URZ ;  /* 0x0000000114067890 */ /* 0x000fe2000fffe03f */
[----:B------:R-:W2:Y:S01]  /*45e0*/  LDSM.16.MT88.2 R44, [R206+0x2800] ;  /* 0x00280000ce2c783b */ /* 0x000ea20000004100 */
[----:B------:R-:W-:Y:S02]  /*45f0*/  UISETP.GE.AND UP2, UPT, UR20, 0x1, UPT ;  /* 0x000000011400788c */ /* 0x000fe4000bf46270 */
[-C--:B------:R-:W-:Y:S01]  /*4600*/  HMMA.16816.F32.BF16 R12, R24, R20.reuse, RZ ;  /* 0x00000014180c723c */ /* 0x080fe200000418ff */
[----:B------:R-:W-:Y:S01]  /*4610*/  LDSM.16.M88.4 R48, [R202+0x1000] ;  /* 0x00100000ca30783b */ /* 0x000fe20000000200 */
[----:B------:R-:W-:Y:S02]  /*4620*/  UIADD3 UR4, UR19, 0x1, URZ ;  /* 0x0000000113047890 */ /* 0x000fe4000fffe03f */
[----:B------:R-:W-:Y:S01]  /*4630*/  UISETP.GE.AND UP1, UPT, UR19, 0x1, UPT ;  /* 0x000000011300788c */ /* 0x000fe2000bf26270 */
[----:B------:R-:W-:Y:S01]  /*4640*/  LDSM.16.MT88.2 R46, [R206+0x2c00] ;  /* 0x002c0000ce2e783b */ /* 0x000fe20000004100 */
[----:B------:R-:W-:Y:S02]  /*4650*/  USEL UR5, UR7, URZ, !UP3 ;  /* 0x0000003f07057287 */ /* 0x000fe4000d800000 */
[C---:B------:R-:W-:Y:S01]  /*4660*/  HMMA.16816.F32.BF16 R16, R28.reuse, R20, RZ ;  /* 0x000000141c10723c */ /* 0x040fe200000418ff */
[----:B------:R-:W-:Y:S01]  /*4670*/  LDSM.16.M88.4 R52, [R205+0x2000] ;  /* 0x00200000cd34783b */ /* 0x000fe20000000200 */
[----:B------:R-:W-:Y:S02]  /*4680*/  USEL UR20, UR6, URZ, !UP2 ;  /* 0x0000003f06147287 */ /* 0x000fe4000d000000 */
[----:B------:R-:W-:Y:S01]  /*4690*/  USEL UR19, UR4, URZ, !UP1 ;  /* 0x0000003f04137287 */ /* 0x000fe2000c800000 */
[----:B------:R-:W0:Y:S03]  /*46a0*/  LDGDEPBAR ;  /* 0x00000000000079af */ /* 0x000e260000000000 */
[-C--:B------:R-:W-:Y:S01]  /*46b0*/  HMMA.16816.F32.BF16 R20, R28, R32.reuse, RZ ;  /* 0x000000201c14723c */ /* 0x080fe200000418ff */
[----:B------:R-:W3:Y:S04]  /*46c0*/  LDSM.16.MT88.2 R28, [R206+0x4800] ;  /* 0x00480000ce1c783b */ /* 0x000ee80000004100 */
[----:B------:R-:W-:Y:S03]  /*46d0*/  LDSM.16.MT88.2 R30, [R206+0xc00] ;  /* 0x000c0000ce1e783b */ /* 0x000fe60000004100 */
[----:B------:R-:W-:Y:S08]  /*46e0*/  HMMA.16816.F32.BF16 R24, R24, R32, RZ ;  /* 0x000000201818723c */ /* 0x000ff000000418ff */
[-C--:B------:R-:W-:Y:S08]  /*46f0*/  HMMA.16816.F32.BF16 R4, R60, R34.reuse, R4 ;  /* 0x000000223c04723c */ /* 0x080ff00000041804 */
[C---:B------:R-:W-:Y:S01]  /*4700*/  HMMA.16816.F32.BF16 R8, R64.reuse, R34, R8 ;  /* 0x000000224008723c */ /* 0x040fe20000041808 */
[----:B------:R-:W4:Y:S07]  /*4710*/  LDSM.16.M88.4 R32, [R202] ;  /* 0x00000000ca20783b */ /* 0x000f2e0000000200 */
[-C--:B------:R-:W-:Y:S08]  /*4720*/  HMMA.16816.F32.BF16 R12, R64, R56.reuse, R12 ;  /* 0x00000038400c723c */ /* 0x080ff0000004180c */
[C---:B------:R-:W-:Y:S01]  /*4730*/  HMMA.16816.F32.BF16 R16, R60.reuse, R56, R16 ;  /* 0x000000383c10723c */ /* 0x040fe20000041810 */
[----:B------:R-:W-:Y:S07]  /*4740*/  LDSM.16.M88.4 R56, [R205+0x3000] ;  /* 0x00300000cd38783b */ /* 0x000fee0000000200 */
[-C--:B------:R-:W-:Y:S01]  /*4750*/  HMMA.16816.F32.BF16 R20, R60, R164.reuse, R20 ;  /* 0x000000a43c14723c */ /* 0x080fe20000041814 */
[----:B------:R-:W-:Y:S07]  /*4760*/  LDSM.16.MT88.2 R60, [R206+0x3000] ;  /* 0x00300000ce3c783b */ /* 0x000fee0000004100 */
[----:B------:R-:W-:Y:S08]  /*4770*/  HMMA.16816.F32.BF16 R24, R64, R164, R24 ;  /* 0x000000a44018723c */ /* 0x000ff00000041818 */
[-C--:B-1----:R-:W-:Y:S08]  /*4780*/  HMMA.16816.F32.BF16 R4, R36, R2.reuse, R4 ;  /* 0x000000022404723c */ /* 0x082ff00000041804 */
[C---:B------:R-:W-:Y:S01]  /*4790*/  HMMA.16816.F32.BF16 R8, R40.reuse, R2, R8 ;  /* 0x000000022808723c */ /* 0x040fe20000041808 */
[----:B------:R-:W1:Y:S07]  /*47a0*/  LDSM.16.MT88.2 R2, [R206+0x4c00] ;  /* 0x004c0000ce02783b */ /* 0x000e6e0000004100 */
[-C--:B--2---:R-:W-:Y:S08]  /*47b0*/  HMMA.16816.F32.BF16 R12, R40, R44.reuse, R12 ;  /* 0x0000002c280c723c */ /* 0x084ff0000004180c */
[C---:B------:R-:W-:Y:S01]  /*47c0*/  HMMA.16816.F32.BF16 R16, R36.reuse, R44, R16 ;  /* 0x0000002c2410723c */ /* 0x040fe20000041810 */
[----:B------:R-:W2:Y:S07]  /*47d0*/  LDSM.16.MT88.2 R44, [R206+0x1000] ;  /* 0x00100000ce2c783b */ /* 0x000eae0000004100 */
[-C--:B---3--:R-:W-:Y:S01]  /*47e0*/  HMMA.16816.F32.BF16 R20, R36, R28.reuse, R20 ;  /* 0x0000001c2414723c */ /* 0x088fe20000041814 */
[----:B------:R-:W-:Y:S07]  /*47f0*/  LDSM.16.M88.4 R36, [R204+0x2000] ;  /* 0x00200000cc24783b */ /* 0x000fee0000000200 */
[----:B------:R-:W-:Y:S01]  /*4800*/  HMMA.16816.F32.BF16 R24, R40, R28, R24 ;  /* 0x0000001c2818723c */ /* 0x000fe20000041818 */
[----:B------:R-:W3:Y:S04]  /*4810*/  LDSM.16.MT88.2 R28, [R206+0x5000] ;  /* 0x00500000ce1c783b */ /* 0x000ee80000004100 */
[----:B------:R-:W-:Y:S03]  /*4820*/  LDSM.16.M88.4 R40, [R204+0x3000] ;  /* 0x00300000cc28783b */ /* 0x000fe60000000200 */
[-C--:B----4-:R-:W-:Y:S08]  /*4830*/  HMMA.16816.F32.BF16 R4, R32, R30.reuse, R4 ;  /* 0x0000001e2004723c */ /* 0x090ff00000041804 */
[C---:B------:R-:W-:Y:S01]  /*4840*/  HMMA.16816.F32.BF16 R8, R48.reuse, R30, R8 ;  /* 0x0000001e3008723c */ /* 0x040fe20000041808 */
[----:B------:R-:W4:Y:S07]  /*4850*/  LDSM.16.MT88.2 R30, [R206+0x1400] ;  /* 0x00140000ce1e783b */ /* 0x000f2e0000004100 */
[-C--:B------:R-:W-:Y:S08]  /*4860*/  HMMA.16816.F32.BF16 R12, R48, R46.reuse, R12 ;  /* 0x0000002e300c723c */ /* 0x080ff0000004180c */
[C---:B------:R-:W-:Y:S01]  /*4870*/  HMMA.16816.F32.BF16 R16, R32.reuse, R46, R16 ;  /* 0x0000002e2010723c */ /* 0x040fe20000041810 */
[----:B------:R-:W5:Y:S07]  /*4880*/  LDSM.16.MT88.2 R46, [R206+0x3400] ;  /* 0x00340000ce2e783b */ /* 0x000f6e0000004100 */
        /* <DEDUP_REMOVED lines=19> */
[-C--:B-----5:R-:W-:Y:S08]  /*49c0*/  HMMA.16816.F32.BF16 R12, R40, R46.reuse, R12 ;  /* 0x0000002e280c723c */ /* 0x0a0ff0000004180c */
[C---:B------:R-:W-:Y:S01]  /*49d0*/  HMMA.16816.F32.BF16 R16, R36.reuse, R46, R16 ;  /* 0x0000002e2410723c */ /* 0x040fe20000041810 */
[----:B------:R-:W5:Y:S07]  /*49e0*/  LDSM.16.MT88.2 R46, [R206+0x3c00] ;  /* 0x003c0000ce2e783b */ /* 0x000f6e0000004100 */
[-C--:B-1----:R-:W-:Y:S01]  /*49f0*/  HMMA.16816.F32.BF16 R20, R36, R2.reuse, R20 ;  /* 0x000000022414723c */ /* 0x082fe20000041814 */
[----:B------:R-:W-:Y:S07]  /*4a00*/  LDSM.16.MT88.4 R36, [R207+0x1cc80] ;  /* 0x01cc8000cf24783b */ /* 0x000fee0000004200 */
[----:B------:R-:W-:Y:S01]  /*4a10*/  HMMA.16816.F32.BF16 R24, R40, R2, R24 ;  /* 0x000000022818723c */ /* 0x000fe20000041818 */
[----:B------:R-:W1:Y:S04]  /*4a20*/  LDSM.16.MT88.2 R2, [R206+0x5c00] ;  /* 0x005c0000ce02783b */ /* 0x000e680000004100 */
[----:B------:R-:W-:Y:S03]  /*4a30*/  LDSM.16.MT88.4 R40, [R207+0x1ec80] ;  /* 0x01ec8000cf28783b */ /* 0x000fe60000004200 */
[-C--:B--2---:R-:W-:Y:S08]  /*4a40*/  HMMA.16816.F32.BF16 R4, R32, R44.reuse, R4 ;  /* 0x0000002c2004723c */ /* 0x084ff00000041804 */
[C---:B------:R-:W-:Y:S08]  /*4a50*/  HMMA.16816.F32.BF16 R8, R48.reuse, R44, R8 ;  /* 0x0000002c3008723c */ /* 0x040ff00000041808 */
[-C--:B------:R-:W-:Y:S08]  /*4a60*/  HMMA.16816.F32.BF16 R12, R48, R60.reuse, R12 ;  /* 0x0000003c300c723c */ /* 0x080ff0000004180c */
[C---:B------:R-:W-:Y:S08]  /*4a70*/  HMMA.16816.F32.BF16 R16, R32.reuse, R60, R16 ;  /* 0x0000003c2010723c */ /* 0x040ff00000041810 */
[-C--:B---3--:R-:W-:Y:S07]  /*4a80*/  HMMA.16816.F32.BF16 R20, R32, R28.reuse, R20 ;  /* 0x0000001c2014723c */ /* 0x088fee0000041814 */
[----:B------:R-:W-:Y:S01]  /*4a90*/  IMAD.U32 R35, RZ, RZ, UR11 ;  /* 0x0000000bff237e24 */ /* 0x000fe2000f8e00ff */
[----:B------:R-:W-:Y:S04]  /*4aa0*/  HMMA.16816.F32.BF16 R24, R48, R28, R24 ;  /* 0x0000001c3018723c */ /* 0x000fe80000041818 */
[----:B------:R-:W-:Y:S01]  /*4ab0*/  IADD3 R33, P0, R238, UR11, RZ ;  /* 0x0000000bee217c10 */ /* 0x000fe2000ff1e0ff */
[----:B------:R-:W-:Y:S03]  /*4ac0*/  UMOV UR11, UR18 ;  /* 0x00000012000b7c82 */ /* 0x000fe60008000000 */
[-C--:B----4-:R-:W-:Y:S05]  /*4ad0*/  HMMA.16816.F32.BF16 R4, R52, R30.reuse, R4 ;  /* 0x0000001e3404723c */ /* 0x090fea0000041804 */
[----:B------:R-:W-:Y:S02]  /*4ae0*/  LEA.HI.X.SX32 R32, R35, R236, 0x1, P0 ;  /* 0x000000ec23207211 */ /* 0x000fe400000f0eff */
[C---:B------:R-:W-:Y:S01]  /*4af0*/  LEA R44, P0, R33.reuse, c[0x0][0x220], 0x2 ;  /* 0x00008800212c7a11 */ /* 0x040fe200078010ff */
[C---:B------:R-:W-:Y:S01]  /*4b00*/  HMMA.16816.F32.BF16 R8, R56.reuse, R30, R8 ;  /* 0x0000001e3808723c */ /* 0x040fe20000041808 */
[----:B------:R-:W-:Y:S03]  /*4b10*/  LDSM.16.MT88.4 R28, [R166+0xd080] ;  /* 0x00d08000a61c783b */ /* 0x000fe60000004200 */
[----:B------:R-:W-:Y:S02]  /*4b20*/  LEA.HI.X R45, R33, c[0x0][0x224], R32, 0x2, P0 ;  /* 0x00008900212d7a11 */ /* 0x000fe400000f1420 */
[----:B------:R-:W-:Y:S01]  /*4b30*/  LDSM.16.MT88.4 R32, [R166+0xe080] ;  /* 0x00e08000a620783b */ /* 0x000fe20000004200 */
[----:B------:R-:W-:Y:S01]  /*4b40*/  PLOP3.LUT P0, PT, PT, PT, UP0, 0x40, 0x0 ;  /* 0x000000000000781c */ /* 0x000fe20003f0e808 */
[-C--:B-----5:R-:W-:Y:S07]  /*4b50*/  HMMA.16816.F32.BF16 R12, R56, R46.reuse, R12 ;  /* 0x0000002e380c723c */ /* 0x0a0fee000004180c */
        /* <DEDUP_REMOVED lines=22> */
[----:B------:R-:W-:Y:S04]  /*4cc0*/  RED.E.ADD.F32.FTZ.RN.STRONG.GPU [R44.64+0x4000], R20 ;  /* 0x004000142c00798e */ /* 0x000fe8000c10e79c */
[----:B------:R-:W-:Y:S04]  /*4cd0*/  RED.E.ADD.F32.FTZ.RN.STRONG.GPU [R44.64+0x4400], R21 ;  /* 0x004400152c00798e */ /* 0x000fe8000c10e79c */
[----:B------:R-:W-:Y:S04]  /*4ce0*/  RED.E.ADD.F32.FTZ.RN.STRONG.GPU [R44.64+0x4800], R22 ;  /* 0x004800162c00798e */ /* 0x000fe8000c10e79c */
[----:B------:R-:W-:Y:S04]  /*4cf0*/  RED.E.ADD.F32.FTZ.RN.STRONG.GPU [R44.64+0x4c00], R23 ;  /* 0x004c00172c00798e */ /* 0x000fe8000c10e79c */
[----:B------:R-:W3:Y:S01]  /*4d00*/  LDSM.16.MT88.4 R20, [R166+0xc480] ;  /* 0x00c48000a614783b */ /* 0x000ee20000004200 */
[-C--:B-1----:R-:W-:Y:S03]  /*4d10*/  HMMA.16816.F32.BF16 R116, R8, R16.reuse, R116 ;  /* 0x000000100874723c */ /* 0x082fe60000041874 */
[----:B------:R-:W-:Y:S04]  /*4d20*/  RED.E.ADD.F32.FTZ.RN.STRONG.GPU [R44.64+0x5000], R24 ;  /* 0x005000182c00798e */ /* 0x000fe8000c10e79c */
[----:B------:R-:W-:Y:S04]  /*4d30*/  RED.E.ADD.F32.FTZ.RN.STRONG.GPU [R44.64+0x5400], R25 ;  /* 0x005400192c00798e */ /* 0x000fe8000c10e79c */
[----:B------:R-:W-:Y:S04]  /*4d40*/  RED.E.ADD.F32.FTZ.RN.STRONG.GPU [R44.64+0x5800], R26 ;  /* 0x0058001a2c00798e */ /* 0x000fe8000c10e79c */
[----:B------:R-:W-:Y:S01]  /*4d50*/  RED.E.ADD.F32.FTZ.RN.STRONG.GPU [R44.64+0x5c00], R27 ;  /* 0x005c001b2c00798e */ /* 0x000fe2000c10e79c */
[C---:B--2---:R-:W-:Y:S03]  /*4d60*/  HMMA.16816.F32.BF16 R120, R12.reuse, R16, R120 ;  /* 0x000000100c78723c */ /* 0x044fe60000041878 */
[----:B------:R-:W1:Y:S04]  /*4d70*/  LDSM.16.MT88.4 R24, [R166+0xd480] ;  /* 0x00d48000a618783b */ /* 0x000e680000004200 */
[----:B------:R-:W-:Y:S01]  /*4d80*/  LDSM.16.MT88.4 R44, [R207+0x1fc80] ;  /* 0x01fc8000cf2c783b */ /* 0x000fe20000004200 */
        /* <DEDUP_REMOVED lines=11> */
[----:B------:R-:W-:Y:S07]  /*4e40*/  LDSM.16.MT88.4 R12, [R166+0xc880] ;  /* 0x00c88000a60c783b */ /* 0x000fee0000004200 */
[----:B------:R-:W-:Y:S01]  /*4e50*/  HMMA.16816.F32.BF16 R160, R8, R34, R160 ;  /* 0x0000002208a0723c */ /* 0x000fe200000418a0 */
[----:B------:R-:W4:Y:S04]  /*4e60*/  LDSM.16.MT88.4 R8, [R207+0x1d480] ;  /* 0x01d48000cf08783b */ /* 0x000f280000004200 */
[----:B------:R-:W5:Y:S03]  /*4e70*/  LDSM.16.MT88.4 R32, [R166+0xd880] ;  /* 0x00d88000a620783b */ /* 0x000f660000004200 */
[-C--:B---3--:R-:W-:Y:S08]  /*4e80*/  HMMA.16816.F32.BF16 R116, R36, R20.reuse, R116 ;  /* 0x000000142474723c */ /* 0x088ff00000041874 */
[C---:B------:R-:W-:Y:S08]  /*4e90*/  HMMA.16816.F32.BF16 R120, R40.reuse, R20, R120 ;  /* 0x000000142878723c */ /* 0x040ff00000041878 */
[-C--:B------:R-:W-:Y:S08]  /*4ea0*/  HMMA.16816.F32.BF16 R124, R40, R22.reuse, R124 ;  /* 0x00000016287c723c */ /* 0x080ff0000004187c */
[C---:B------:R-:W-:Y:S01]  /*4eb0*/  HMMA.16816.F32.BF16 R128, R36.reuse, R22, R128 ;  /* 0x000000162480723c */ /* 0x040fe20000041880 */
[----:B------:R-:W3:Y:S07]  /*4ec0*/  LDSM.16.MT88.4 R20, [R166+0xe880] ;  /* 0x00e88000a614783b */ /* 0x000eee0000004200 */
[-C--:B-1----:R-:W-:Y:S08]  /*4ed0*/  HMMA.16816.F32.BF16 R132, R36, R24.reuse, R132 ;  /* 0x000000182484723c */ /* 0x082ff00000041884 */
[C---:B------:R-:W-:Y:S08]  /*4ee0*/  HMMA.16816.F32.BF16 R136, R40.reuse, R24, R136 ;  /* 0x000000182888723c */ /* 0x040ff00000041888 */
[-C--:B------:R-:W-:Y:S08]  /*4ef0*/  HMMA.16816.F32.BF16 R140, R40, R26.reuse, R140 ;  /* 0x0000001a288c723c */ /* 0x080ff0000004188c */
[C---:B------:R-:W-:Y:S01]  /*4f00*/  HMMA.16816.F32.BF16 R144, R36.reuse, R26, R144 ;  /* 0x0000001a2490723c */ /* 0x040fe20000041890 */
[----:B------:R-:W-:Y:S07]  /*4f10*/  LDSM.16.MT88.4 R24, [R207+0x1dc80] ;  /* 0x01dc8000cf18783b */ /* 0x000fee0000004200 */
[-C--:B--2---:R-:W-:Y:S08]  /*4f20*/  HMMA.16816.F32.BF16 R148, R36, R16.reuse, R148 ;  /* 0x000000102494723c */ /* 0x084ff00000041894 */
[C---:B------:R-:W-:Y:S08]  /*4f30*/  HMMA.16816.F32.BF16 R152, R40.reuse, R16, R152 ;  /* 0x000000102898723c */ /* 0x040ff00000041898 */
[-C--:B------:R-:W-:Y:S01]  /*4f40*/  HMMA.16816.F32.BF16 R156, R40, R18.reuse, R156 ;  /* 0x00000012289c723c */ /* 0x080fe2000004189c */
[----:B------:R-:W1:Y:S07]  /*4f50*/  LDSM.16.MT88.4 R40, [R166+0xcc80] ;  /* 0x00cc8000a628783b */ /* 0x000e6e0000004200 */
[----:B------:R-:W-:Y:S01]  /*4f60*/  HMMA.16816.F32.BF16 R160, R36, R18, R160 ;  /* 0x0000001224a0723c */ /* 0x000fe200000418a0 */
[----:B------:R-:W2:Y:S04]  /*4f70*/  LDSM.16.MT88.4 R16, [R166+0xdc80] ;  /* 0x00dc8000a610783b */ /* 0x000ea80000004200 */
[----:B------:R-:W1:Y:S03]  /*4f80*/  LDSM.16.MT88.4 R36, [R166+0xec80] ;  /* 0x00ec8000a624783b */ /* 0x000e660000004200 */
        /* <DEDUP_REMOVED lines=8> */
[-C--:B---3--:R-:W-:Y:S08]  /*5010*/  HMMA.16816.F32.BF16 R148, R8, R20.reuse, R148 ;  /* 0x000000140894723c */ /* 0x088ff00000041894 */
[C---:B------:R-:W-:Y:S08]  /*5020*/  HMMA.16816.F32.BF16 R152, R28.reuse, R20, R152 ;  /* 0x000000141c98723c */ /* 0x040ff00000041898 */
[-C--:B------:R-:W-:Y:S08]  /*5030*/  HMMA.16816.F32.BF16 R156, R28, R22.reuse, R156 ;  /* 0x000000161c9c723c */ /* 0x080ff0000004189c */
[----:B------:R-:W-:Y:S08]  /*5040*/  HMMA.16816.F32.BF16 R160, R8, R22, R160 ;  /* 0x0000001608a0723c */ /* 0x000ff000000418a0 */
[-C--:B-1----:R-:W-:Y:S08]  /*5050*/  HMMA.16816.F32.BF16 R116, R24, R40.reuse, R116 ;  /* 0x000000281874723c */ /* 0x082ff00000041874 */
[C---:B------:R-:W-:Y:S08]  /*5060*/  HMMA.16816.F32.BF16 R120, R44.reuse, R40, R120 ;  /* 0x000000282c78723c */ /* 0x040ff00000041878 */
[-C--:B------:R-:W-:Y:S08]  /*5070*/  HMMA.16816.F32.BF16 R124, R44, R42.reuse, R124 ;  /* 0x0000002a2c7c723c */ /* 0x080ff0000004187c */
[C---:B------:R-:W-:Y:S08]  /*5080*/  HMMA.16816.F32.BF16 R128, R24.reuse, R42, R128 ;  /* 0x0000002a1880723c */ /* 0x040ff00000041880 */
[-C--:B--2---:R-:W-:Y:S08]  /*5090*/  HMMA.16816.F32.BF16 R132, R24, R16.reuse, R132 ;  /* 0x000000101884723c */ /* 0x084ff00000041884 */
[C---:B------:R-:W-:Y:S08]  /*50a0*/  HMMA.16816.F32.BF16 R136, R44.reuse, R16, R136 ;  /* 0x000000102c88723c */ /* 0x040ff00000041888 */
[-C--:B------:R-:W-:Y:S08]  /*50b0*/  HMMA.16816.F32.BF16 R140, R44, R18.reuse, R140 ;  /* 0x000000122c8c723c */ /* 0x080ff0000004188c */
[C---:B------:R-:W-:Y:S08]  /*50c0*/  HMMA.16816.F32.BF16 R144, R24.reuse, R18, R144 ;  /* 0x000000121890723c */ /* 0x040ff00000041890 */
[-C--:B------:R-:W-:Y:S08]  /*50d0*/  HMMA.16816.F32.BF16 R148, R24, R36.reuse, R148 ;  /* 0x000000241894723c */ /* 0x080ff00000041894 */
[C---:B------:R-:W-:Y:S08]  /*50e0*/  HMMA.16816.F32.BF16 R152, R44.reuse, R36, R152 ;  /* 0x000000242c98723c */ /* 0x040ff00000041898 */
[-C--:B------:R-:W-:Y:S08]  /*50f0*/  HMMA.16816.F32.BF16 R156, R44, R38.reuse, R156 ;  /* 0x000000262c9c723c */ /* 0x080ff0000004189c */
[----:B------:R-:W-:Y:S01]  /*5100*/  HMMA.16816.F32.BF16 R160, R24, R38, R160 ;  /* 0x0000002618a0723c */ /* 0x000fe200000418a0 */
[----:B------:R-:W-:-:S07]  /*5110*/  @P0 BRA `(.L_x_659) ;  /* 0xffffce1000000947 */ /* 0x000fce000383ffff */
.L_x_656:
[----:B------:R-:W1:Y:S01]  /*5120*/  S2R R0, SR_TID.X ;  /* 0x0000000000007919 */ /* 0x000e620000002100 */
[----:B------:R-:W-:Y:S01]  /*5130*/  LEA.HI R8, R215, R215, RZ, 0x1 ;  /* 0x000000d7d7087211 */ /* 0x000fe200078f08ff */
[----:B------:R-:W-:Y:S01]  /*5140*/  FMUL.FTZ R116, R116, c[0x0][0x298] ;  /* 0x0000a60074747a20 */ /* 0x000fe20000410000 */
[----:B------:R-:W-:Y:S01]  /*5150*/  F2FP.BF16.PACK_AB R68, R69, R68 ;  /* 0x000000444544723e */ /* 0x000fe200000010ff */
[----:B------:R-:W-:Y:S01]  /*5160*/  BAR.SYNC.DEFER_BLOCKING 0x1, 0x100 ;  /* 0x0044000000007b1d */ /* 0x000fe20000010000 */
[----:B------:R-:W-:Y:S01]  /*5170*/  SHF.R.S32.HI R9, RZ, 0x1, R8 ;  /* 0x00000001ff097819 */ /* 0x000fe20000011408 */
[----:B------:R-:W-:Y:S01]  /*5180*/  FMUL.FTZ R117, R117, c[0x0][0x298] ;  /* 0x0000a60075757a20 */ /* 0x000fe20000410000 */
[----:B------:R-:W-:Y:S01]  /*5190*/  LOP3.LUT R8, R8, 0x3fffffe, RZ, 0xc0, !PT ;  /* 0x03fffffe08087812 */ /* 0x000fe200078ec0ff */
[----:B------:R-:W-:Y:S01]  /*51a0*/  FMUL.FTZ R118, R118, c[0x0][0x298] ;  /* 0x0000a60076767a20 */ /* 0x000fe20000410000 */
[C---:B------:R-:W-:Y:S01]  /*51b0*/  LOP3.LUT P0, RZ, R9.reuse, 0x2, RZ, 0xc0, !PT ;  /* 0x0000000209ff7812 */ /* 0x040fe2000780c0ff */
[----:B------:R-:W-:Y:S01]  /*51c0*/  IMAD.SHL.U32 R7, R9, 0x40, RZ ;  /* 0x0000004009077824 */ /* 0x000fe200078e00ff */
[----:B------:R-:W-:Y:S01]  /*51d0*/  F2FP.BF16.PACK_AB R70, R71, R70 ;  /* 0x000000464746723e */ /* 0x000fe200000010ff */
[----:B------:R-:W-:Y:S01]  /*51e0*/  IMAD.IADD R8, R215, 0x1, -R8 ;  /* 0x00000001d7087824 */ /* 0x000fe200078e0a08 */
[----:B------:R-:W-:Y:S01]  /*51f0*/  F2FP.BF16.PACK_AB R80, R81, R80 ;  /* 0x000000505150723e */ /* 0x000fe200000010ff */
[----:B------:R-:W-:Y:S01]  /*5200*/  FMUL.FTZ R119, R119, c[0x0][0x298] ;  /* 0x0000a60077777a20 */ /* 0x000fe20000410000 */
[----:B------:R-:W-:Y:S01]  /*5210*/  LOP3.LUT R7, R7, 0xc0, RZ, 0xc0, !PT ;  /* 0x000000c007077812 */ /* 0x000fe200078ec0ff */
        /* <DEDUP_REMOVED lines=9> */
[--C-:B-1----:R-:W-:Y:S01]  /*52b0*/  SHF.R.S32.HI R3, RZ, 0x1f, R0.reuse ;  /* 0x0000001fff037819 */ /* 0x102fe20000011400 */
[----:B------:R-:W-:Y:S01]  /*52c0*/  FMUL.FTZ R121, R121, c[0x0][0x298] ;  /* 0x0000a60079797a20 */ /* 0x000fe20000410000 */
[----:B------:R-:W-:Y:S01]  /*52d0*/  SHF.R.S32.HI R11, RZ, 0x1f, R0 ;  /* 0x0000001fff0b7819 */ /* 0x000fe20000011400 */
[----:B------:R-:W-:Y:S01]  /*52e0*/  FMUL.FTZ R122, R122, c[0x0][0x298] ;  /* 0x0000a6007a7a7a20 */ /* 0x000fe20000410000 */
[-C--:B------:R-:W-:Y:S01]  /*52f0*/  LEA.HI R2, R3, R0.reuse, RZ, 0x5 ;  /* 0x0000000003027211 */ /* 0x080fe200078f28ff */
[----:B------:R-:W-:Y:S01]  /*5300*/  FMUL.FTZ R123, R123, c[0x0][0x298] ;  /* 0x0000a6007b7b7a20 */ /* 0x000fe20000410000 */
[-C--:B------:R-:W-:Y:S01]  /*5310*/  LEA.HI R6, R11, R0.reuse, RZ, 0x2 ;  /* 0x000000000b067211 */ /* 0x080fe200078f10ff */
[----:B------:R-:W-:Y:S01]  /*5320*/  FMUL.FTZ R124, R124, c[0x0][0x298] ;  /* 0x0000a6007c7c7a20 */ /* 0x000fe20000410000 */
[--C-:B--2---:R-:W-:Y:S01]  /*5330*/  SHF.R.S32.HI R5, RZ, 0x5, R2.reuse ;  /* 0x00000005ff057819 */ /* 0x104fe20000011402 */
[----:B------:R-:W-:Y:S01]  /*5340*/  FMUL.FTZ R125, R125, c[0x0][0x298] ;  /* 0x0000a6007d7d7a20 */ /* 0x000fe20000410000 */
[----:B------:R-:W-:Y:S01]  /*5350*/  SHF.R.S32.HI R2, RZ, 0x1f, R2 ;  /* 0x0000001fff027819 */ /* 0x000fe20000011402 */
[----:B------:R-:W-:Y:S01]  /*5360*/  FMUL.FTZ R126, R126, c[0x0][0x298] ;  /* 0x0000a6007e7e7a20 */ /* 0x000fe20000410000 */
[----:B------:R-:W-:Y:S01]  /*5370*/  LEA.HI R4, R11, R0, RZ, 0x7 ;  /* 0x000000000b047211 */ /* 0x000fe200078f38ff */
[----:B------:R-:W-:Y:S01]  /*5380*/  FMUL.FTZ R127, R127, c[0x0][0x298] ;  /* 0x0000a6007f7f7a20 */ /* 0x000fe20000410000 */
[----:B------:R-:W-:Y:S01]  /*5390*/  LEA.HI R2, R2, R5, RZ, 0x2 ;  /* 0x0000000502027211 */ /* 0x000fe200078f10ff */
[----:B------:R-:W-:Y:S01]  /*53a0*/  FMUL.FTZ R132, R132, c[0x0][0x298] ;  /* 0x0000a60084847a20 */ /* 0x000fe20000410000 */
[----:B------:R-:W-:Y:S01]  /*53b0*/  LOP3.LUT R11, R6, 0xfffffffc, RZ, 0xc0, !PT ;  /* 0xfffffffc060b7812 */ /* 0x000fe200078ec0ff */
[----:B------:R-:W-:Y:S01]  /*53c0*/  FMUL.FTZ R133, R133, c[0x0][0x298] ;  /* 0x0000a60085857a20 */ /* 0x000fe20000410000 */
[----:B------:R-:W-:Y:S01]  /*53d0*/  LOP3.LUT R2, R2, 0xfffffffc, RZ, 0xc0, !PT ;  /* 0xfffffffc02027812 */ /* 0x000fe200078ec0ff */
[----:B------:R-:W-:Y:S01]  /*53e0*/  FMUL.FTZ R134, R134, c[0x0][0x298] ;  /* 0x0000a60086867a20 */ /* 0x000fe20000410000 */
[----:B------:R-:W-:Y:S01]  /*53f0*/  SHF.R.U32.HI R4, RZ, 0x4, R4 ;  /* 0x00000004ff047819 */ /* 0x000fe20000011604 */
[----:B------:R-:W-:Y:S01]  /*5400*/  IMAD.IADD R11, R0, 0x1, -R11 ;  /* 0x00000001000b7824 */ /* 0x000fe200078e0a0b */
[----:B------:R-:W-:Y:S01]  /*5410*/  F2FP.BF16.PACK_AB R78, R79, R78 ;  /* 0x0000004e4f4e723e */ /* 0x000fe200000010ff */
[----:B------:R-:W-:Y:S01]  /*5420*/  IMAD.IADD R2, R5, 0x1, -R2 ;  /* 0x0000000105027824 */ /* 0x000fe200078e0a02 */
[----:B------:R-:W-:Y:S01]  /*5430*/  LOP3.LUT R4, R7, 0x8, R4, 0xf8, !PT ;  /* 0x0000000807047812 */ /* 0x000fe200078ef804 */
[----:B------:R-:W-:Y:S01]  /*5440*/  FMUL.FTZ R135, R135, c[0x0][0x298] ;  /* 0x0000a60087877a20 */ /* 0x000fe20000410000 */
[----:B------:R-:W-:Y:S01]  /*5450*/  SHF.R.U32.HI R7, RZ, 0x3, R7 ;  /* 0x00000003ff077819 */ /* 0x000fe20000011607 */
[----:B------:R-:W-:Y:S01]  /*5460*/  IMAD R11, R2, 0x100, R11 ;  /* 0x00000100020b7824 */ /* 0x000fe200078e020b */
[----:B------:R-:W-:Y:S01]  /*5470*/  F2FP.BF16.PACK_AB R84, R85, R84 ;  /* 0x000000545554723e */ /* 0x000fe200000010ff */
[----:B------:R-:W-:Y:S01]  /*5480*/  FMUL.FTZ R144, R144, c[0x0][0x298] ;  /* 0x0000a60090907a20 */ /* 0x000fe20000410000 */
[----:B------:R-:W-:Y:S01]  /*5490*/  LOP3.LUT R4, R4, R7, RZ, 0x3c, !PT ;  /* 0x0000000704047212 */ /* 0x000fe200078e3cff */
[----:B------:R-:W-:Y:S01]  /*54a0*/  IMAD R11, R8, 0x10, R11 ;  /* 0x00000010080b7824 */ /* 0x000fe200078e020b */
[----:B------:R-:W-:Y:S01]  /*54b0*/  F2FP.BF16.PACK_AB R86, R87, R86 ;  /* 0x000000565756723e */ /* 0x000fe200000010ff */
[----:B------:R-:W-:Y:S01]  /*54c0*/  FMUL.FTZ R145, R145, c[0x0][0x298] ;  /* 0x0000a60091917a20 */ /* 0x000fe20000410000 */
[----:B------:R-:W-:Y:S01]  /*54d0*/  F2FP.BF16.PACK_AB R96, R97, R96 ;  /* 0x000000606160723e */ /* 0x000fe200000010ff */
[----:B------:R-:W-:Y:S01]  /*54e0*/  IMAD.U32 R4, R11, 0x2, R4 ;  /* 0x000000020b047824 */ /* 0x000fe200078e0004 */
[----:B------:R-:W-:Y:S01]  /*54f0*/  F2FP.BF16.PACK_AB R98, R99, R98 ;  /* 0x000000626362723e */ /* 0x000fe200000010ff */
[----:B------:R-:W-:Y:S01]  /*5500*/  FMUL.FTZ R146, R146, c[0x0][0x298] ;  /* 0x0000a60092927a20 */ /* 0x000fe20000410000 */
[----:B------:R-:W-:Y:S01]  /*5510*/  F2FP.BF16.PACK_AB R88, R89, R88 ;  /* 0x000000585958723e */ /* 0x000fe200000010ff */
[----:B------:R-:W-:Y:S01]  /*5520*/  IMAD.SHL.U32 R5, R4, 0x2, RZ ;  /* 0x0000000204057824 */ /* 0x000fe200078e00ff */
[----:B------:R-:W-:Y:S01]  /*5530*/  F2FP.BF16.PACK_AB R90, R91, R90 ;  /* 0x0000005a5b5a723e */ /* 0x000fe200000010ff */
[----:B------:R-:W-:Y:S01]  /*5540*/  FMUL.FTZ R147, R147, c[0x0][0x298] ;  /* 0x0000a60093937a20 */ /* 0x000fe20000410000 */
[----:B------:R-:W-:Y:S01]  /*5550*/  F2FP.BF16.PACK_AB R92, R93, R92 ;  /* 0x0000005c5d5c723e */ /* 0x000fe200000010ff */
[----:B------:R-:W-:Y:S01]  /*5560*/  FMUL.FTZ R136, R136, c[0x0][0x298] ;  /* 0x0000a60088887a20 */ /* 0x000fe20000410000 */
[C---:B------:R-:W-:Y:S01]  /*5570*/  IADD3 R7, R5.reuse, 0x20, RZ ;  /* 0x0000002005077810 */ /* 0x040fe20007ffe0ff */
[----:B------:R-:W-:Y:S01]  /*5580*/  STS [R5+0x6080], R68 ;  /* 0x0060804405007388 */ /* 0x000fe20000000800 */
[----:B------:R-:W-:Y:S01]  /*5590*/  @P0 IADD3 R7, R5, -0x20, RZ ;  /* 0xffffffe005070810 */ /* 0x000fe20007ffe0ff */
[----:B------:R-:W-:Y:S01]  /*55a0*/  FMUL.FTZ R137, R137, c[0x0][0x298] ;  /* 0x0000a60089897a20 */ /* 0x000fe20000410000 */
[----:B------:R-:W-:Y:S01]  /*55b0*/  F2FP.BF16.PACK_AB R94, R95, R94 ;  /* 0x0000005e5f5e723e */ /* 0x000fe200000010ff */
[----:B------:R-:W-:Y:S01]  /*55c0*/  STS [R5+0x6280], R70 ;  /* 0x0062804605007388 */ /* 0x000fe20000000800 */
[----:B------:R-:W-:Y:S01]  /*55d0*/  F2FP.BF16.PACK_AB R100, R101, R100 ;  /* 0x000000646564723e */ /* 0x000fe200000010ff */
        /* <DEDUP_REMOVED lines=27> */
[----:B------:R-:W-:Y:S01]  /*5790*/  FMUL.FTZ R149, R149, c[0x0][0x298] ;  /* 0x0000a60095957a20 */ /* 0x000fe20000410000 */
[----:B------:R-:W-:Y:S01]  /*57a0*/  F2FP.BF16.PACK_AB R124, R125, R124 ;  /* 0x0000007c7d7c723e */ /* 0x000fe200000010ff */
[----:B------:R-:W-:Y:S01]  /*57b0*/  FMUL.FTZ R150, R150, c[0x0][0x298] ;  /* 0x0000a60096967a20 */ /* 0x000fe20000410000 */
        /* <DEDUP_REMOVED lines=27> */
[----:B------:R-:W1:Y:S01]  /*5970*/  S2UR UR7, SR_CTAID.X ;  /* 0x00000000000779c3 */ /* 0x000e620000002500 */
[----:B------:R-:W-:Y:S01]  /*5980*/  STS [R5+0xa080], R100 ;  /* 0x00a0806405007388 */ /* 0x000fe20000000800 */
[----:B------:R-:W-:Y:S01]  /*5990*/  F2FP.BF16.PACK_AB R140, R141, R140 ;  /* 0x0000008c8d8c723e */ /* 0x000fe200000010ff */
[----:B------:R-:W-:Y:S01]  /*59a0*/  UMOV UR5, 0xffffff80 ;  /* 0xffffff8000057882 */ /* 0x000fe20000000000 */
[----:B------:R-:W-:Y:S01]  /*59b0*/  F2FP.BF16.PACK_AB R142, R143, R142 ;  /* 0x0000008e8f8e723e */ /* 0x000fe200000010ff */
[----:B------:R-:W-:Y:S01]  /*59c0*/  STS [R5+0xa280], R102 ;  /* 0x00a2806605007388 */ /* 0x000fe20000000800 */
[----:B------:R-:W-:Y:S01]  /*59d0*/  F2FP.BF16.PACK_AB R148, R149, R148 ;  /* 0x000000949594723e */ /* 0x000fe200000010ff */
[----:B------:R-:W-:Y:S01]  /*59e0*/  ULDC UR4, c[0x0][0x2f0] ;  /* 0x0000bc0000047ab9 */ /* 0x000fe20000000800 */
[----:B------:R-:W-:Y:S01]  /*59f0*/  F2FP.BF16.PACK_AB R150, R151, R150 ;  /* 0x000000969796723e */ /* 0x000fe200000010ff */
[----:B------:R-:W-:Y:S01]  /*5a00*/  STS [R7+0xa080], R112 ;  /* 0x00a0807007007388 */ /* 0x000fe20000000800 */
[----:B------:R-:W-:Y:S01]  /*5a10*/  F2FP.BF16.PACK_AB R160, R161, R160 ;  /* 0x000000a0a1a0723e */ /* 0x000fe200000010ff */
[--C-:B------:R-:W-:Y:S01]  /*5a20*/  IMAD.MOV.U32 R56, RZ, RZ, R232.reuse ;  /* 0x000000ffff387224 */ /* 0x100fe200078e00e8 */
[----:B------:R-:W-:Y:S01]  /*5a30*/  F2FP.BF16.PACK_AB R162, R163, R162 ;  /* 0x000000a2a3a2723e */ /* 0x000fe200000010ff */
[----:B------:R-:W-:Y:S01]  /*5a40*/  STS [R7+0xa280], R114 ;  /* 0x00a2807207007388 */ /* 0x000fe20000000800 */
[----:B------:R-:W-:Y:S01]  /*5a50*/  F2FP.BF16.PACK_AB R152, R153, R152 ;  /* 0x000000989998723e */ /* 0x000fe200000010ff */
[----:B------:R-:W-:Y:S01]  /*5a60*/  USHF.R.S32.HI UR6, URZ, 0x1f, UR17 ;  /* 0x0000001f3f067899 */ /* 0x000fe20008011411 */
[----:B------:R-:W-:Y:S01]  /*5a70*/  F2FP.BF16.PACK_AB R154, R155, R154 ;  /* 0x0000009a9b9a723e */ /* 0x000fe200000010ff */
[----:B------:R-:W-:Y:S01]  /*5a80*/  STS [R5+0xb080], R104 ;  /* 0x00b0806805007388 */ /* 0x000fe20000000800 */
[----:B------:R-:W-:Y:S01]  /*5a90*/  F2FP.BF16.PACK_AB R156, R157, R156 ;  /* 0x0000009c9d9c723e */ /* 0x000fe200000010ff */
[----:B------:R-:W-:Y:S01]  /*5aa0*/  BSSY B0, `(.L_x_660) ;  /* 0x000004f000007945 */ /* 0x000fe20003800000 */
[----:B------:R-:W-:Y:S01]  /*5ab0*/  F2FP.BF16.PACK_AB R158, R159, R158 ;  /* 0x0000009e9f9e723e */ /* 0x000fe200000010ff */
[----:B------:R-:W-:Y:S01]  /*5ac0*/  STS [R5+0xb280], R106 ;  /* 0x00b2806a05007388 */ /* 0x000fe20000000800 */
[----:B------:R-:W-:Y:S01]  /*5ad0*/  SHF.R.S32.HI R57, RZ, 0x1f, R232 ;  /* 0x0000001fff397819 */ /* 0x000fe200000114e8 */
[----:B-1----:R-:W-:-:S02]  /*5ae0*/  UIMAD UR7, UR7, UR5, UR4 ;  /* 0x00000005070772a4 */ /* 0x002fc4000f8e0204 */
[----:B------:R-:W-:Y:S01]  /*5af0*/  STS [R7+0xb080], R108 ;  /* 0x00b0806c07007388 */ /* 0x000fe20000000800 */
[----:B------:R-:W-:Y:S01]  /*5b00*/  LEA.HI R0, R3, R0, RZ, 0x2 ;  /* 0x0000000003007211 */ /* 0x000fe200078f10ff */
[----:B------:R-:W-:Y:S02]  /*5b10*/  ULDC.64 UR4, c[0x0][0x340] ;  /* 0x0000d00000047ab9 */ /* 0x000fe40000000a00 */
[----:B------:R-:W-:Y:S01]  /*5b20*/  STS [R7+0xb280], R110 ;  /* 0x00b2806e07007388 */ /* 0x000fe20000000800 */
[----:B------:R-:W-:Y:S01]  /*5b30*/  UISETP.LT.AND UP0, UPT, UR7, 0x80, UPT ;  /* 0x000000800700788c */ /* 0x000fe2000bf01270 */
[----:B------:R-:W-:Y:S01]  /*5b40*/  SHF.R.S32.HI R58, RZ, 0x2, R0 ;  /* 0x00000002ff3a7819 */ /* 0x000fe20000011400 */
[----:B------:R-:W-:Y:S01]  /*5b50*/  UIMAD UR4, UR6, UR4, URZ ;  /* 0x00000004060472a4 */ /* 0x000fe2000f8e023f */
[----:B------:R-:W-:Y:S01]  /*5b60*/  STS [R5+0x80], R116 ;  /* 0x0000807405007388 */ /* 0x000fe20000000800 */
[----:B------:R-:W-:Y:S01]  /*5b70*/  USEL UR7, UR7, 0x80, UP0 ;  /* 0x0000008007077887 */ /* 0x000fe20008000000 */
[----:B------:R-:W-:Y:S01]  /*5b80*/  IMAD.U32 R0, RZ, RZ, UR17 ;  /* 0x00000011ff007e24 */ /* 0x000fe2000f8e00ff */
[----:B------:R-:W-:Y:S01]  /*5b90*/  UIMAD UR4, UR17, UR5, UR4 ;  /* 0x00000005110472a4 */ /* 0x000fe2000f8e0204 */
[----:B------:R-:W-:Y:S01]  /*5ba0*/  STS [R5+0x280], R118 ;  /* 0x0002807605007388 */ /* 0x000fe20000000800 */
[----:B------:R-:W-:-:S02]  /*5bb0*/  SHF.R.S32.HI R59, RZ, 0x1f, R58 ;  /* 0x0000001fff3b7819 */ /* 0x000fc4000001143a */
[----:B------:R-:W-:Y:S01]  /*5bc0*/  ISETP.GE.AND P5, PT, R216, UR7, PT ;  /* 0x00000007d8007c0c */ /* 0x000fe2000bfa6270 */
[----:B------:R-:W-:Y:S02]  /*5bd0*/  STS [R7+0x80], R128 ;  /* 0x0000808007007388 */ /* 0x000fe40000000800 */
[----:B------:R-:W-:Y:S02]  /*5be0*/  IMAD.WIDE R58, R211, 0x80, R58 ;  /* 0x00000080d33a7825 */ /* 0x000fe400078e023a */
        /* <DEDUP_REMOVED lines=21> */
[----:B------:R-:W-:Y:S06]  /*5d40*/  BAR.SYNC.DEFER_BLOCKING 0x1, 0x100 ;  /* 0x0044000000007b1d */ /* 0x000fec0000010000 */
[----:B------:R-:W2:Y:S04]  /*5d50*/  S2R R2, SR_CTAID.Y ;  /* 0x0000000000027919 */ /* 0x000ea80000002600 */
[----:B------:R3:W4:Y:S04]  /*5d60*/  LDS.128 R40, [R213+0x7080] ;  /* 0x00708000d5287984 */ /* 0x0007280000000c00 */
[----:B------:R3:W5:Y:S01]  /*5d70*/  LDS.128 R36, [R213+0x9080] ;  /* 0x00908000d5247984 */ /* 0x0007620000000c00 */
[----:B--2---:R-:W-:Y:S01]  /*5d80*/  SHF.R.S32.HI R4, RZ, 0x1f, R2 ;  /* 0x0000001fff047819 */ /* 0x004fe20000011402 */
[----:B-1----:R-:W-:-:S02]  /*5d90*/  IMAD.WIDE.U32 R6, R2, c[0x0][0x338], R56 ;  /* 0x0000ce0002067a25 */ /* 0x002fc400078e0038 */
[----:B------:R3:W1:Y:S02]  /*5da0*/  LDS.128 R32, [R213+0xb080] ;  /* 0x00b08000d5207984 */ /* 0x0006640000000c00 */
[----:B------:R-:W-:Y:S02]  /*5db0*/  IMAD R5, R4, c[0x0][0x338], RZ ;  /* 0x0000ce0004057a24 */ /* 0x000fe400078e02ff */
[----:B------:R3:W2:Y:S02]  /*5dc0*/  LDS.128 R28, [R213+0x80] ;  /* 0x00008000d51c7984 */ /* 0x0006a40000000c00 */
[----:B------:R-:W-:Y:S02]  /*5dd0*/  IMAD R5, R2, c[0x0][0x33c], R5 ;  /* 0x0000cf0002057a24 */ /* 0x000fe400078e0205 */
[----:B------:R3:W1:Y:S02]  /*5de0*/  LDS.128 R24, [R213+0x2080] ;  /* 0x00208000d5187984 */ /* 0x0006640000000c00 */
[----:B------:R-:W-:-:S02]  /*5df0*/  IMAD.IADD R7, R7, 0x1, R5 ;  /* 0x0000000107077824 */ /* 0x000fc400078e0205 */
[----:B------:R3:W1:Y:S02]  /*5e00*/  LDS.128 R20, [R213+0x4080] ;  /* 0x00408000d5147984 */ /* 0x0006640000000c00 */
[----:B------:R-:W-:Y:S02]  /*5e10*/  IMAD.WIDE.U32 R60, R0, c[0x0][0x340], R6 ;  /* 0x0000d000003c7a25 */ /* 0x000fe400078e0006 */
[----:B------:R3:W1:Y:S01]  /*5e20*/  LDS.128 R16, [R213+0x1080] ;  /* 0x00108000d5107984 */ /* 0x0006620000000c00 */
[----:B------:R-:W-:-:S03]  /*5e30*/  IADD3 R0, R232, 0x20, RZ ;  /* 0x00000020e8007810 */ /* 0x000fc60007ffe0ff */
[----:B------:R3:W1:Y:S01]  /*5e40*/  LDS.128 R12, [R213+0x3080] ;  /* 0x00308000d50c7984 */ /* 0x0006620000000c00 */
[----:B------:R-:W-:-:S03]  /*5e50*/  IADD3 R7, R61, UR4, RZ ;  /* 0x000000043d077c10 */ /* 0x000fc6000fffe0ff */
[----:B------:R3:W1:Y:S01]  /*5e60*/  LDS.128 R8, [R213+0x5080] ;  /* 0x00508000d5087984 */ /* 0x0006620000000c00 */
[----:B------:R-:W-:Y:S05]  /*5e70*/  @P5 BRA `(.L_x_661) ;  /* 0x0000011000005947 */ /* 0x000fea0003800000 */
[C---:B------:R-:W-:Y:S01]  /*5e80*/  ISETP.GE.AND P3, PT, R232.reuse, c[0x0][0x324], PT ;  /* 0x0000c900e8007a0c */ /* 0x040fe20003f66270 */
[----:B------:R-:W3:Y:S01]  /*5e90*/  LDS.128 R48, [R213+0x8080] ;  /* 0x00808000d5307984 */ /* 0x000ee20000000c00 */
[----:B------:R-:W-:Y:S01]  /*5ea0*/  IMAD R5, R59, c[0x0][0x330], RZ ;  /* 0x0000cc003b057a24 */ /* 0x000fe200078e02ff */
[----:B------:R-:W-:Y:S01]  /*5eb0*/  IADD3 R3, R232, 0x40, RZ ;  /* 0x00000040e8037810 */ /* 0x000fe20007ffe0ff */
[----:B------:R-:W-:Y:S01]  /*5ec0*/  IMAD.MOV.U32 R6, RZ, RZ, R60 ;  /* 0x000000ffff067224 */ /* 0x000fe200078e003c */
[----:B------:R-:W5:Y:S01]  /*5ed0*/  LDS.128 R52, [R213+0xa080] ;  /* 0x00a08000d5347984 */ /* 0x000f620000000c00 */
[----:B------:R-:W-:Y:S01]  /*5ee0*/  IMAD R5, R58, c[0x0][0x334], R5 ;  /* 0x0000cd003a057a24 */ /* 0x000fe200078e0205 */
[----:B------:R-:W-:Y:S01]  /*5ef0*/  ISETP.GE.AND P2, PT, R0, c[0x0][0x324], PT ;  /* 0x0000c90000007a0c */ /* 0x000fe20003f46270 */
[----:B------:R-:W-:Y:S01]  /*5f00*/  IMAD.WIDE.U32 R62, R58, c[0x0][0x330], R6 ;  /* 0x0000cc003a3e7a25 */ /* 0x000fe200078e0006 */
[----:B------:R-:W-:-:S03]  /*5f10*/  ISETP.GE.AND P1, PT, R3, c[0x0][0x324], PT ;  /* 0x0000c90003007a0c */ /* 0x000fc60003f26270 */
[----:B------:R-:W-:Y:S01]  /*5f20*/  IMAD.IADD R5, R63, 0x1, R5 ;  /* 0x000000013f057824 */ /* 0x000fe200078e0205 */
[----:B------:R-:W4:Y:S01]  /*5f30*/  @!P3 LDS.128 R44, [R213+0x6080] ;  /* 0x00608000d52cb984 */ /* 0x000f220000000c00 */
[----:B------:R-:W-:-:S04]  /*5f40*/  LEA R64, P0, R62, c[0x0][0x318], 0x1 ;  /* 0x0000c6003e407a11 */ /* 0x000fc800078008ff */
[----:B------:R-:W-:-:S05]  /*5f50*/  LEA.HI.X R65, R62, c[0x0][0x31c], R5, 0x1, P0 ;  /* 0x0000c7003e417a11 */ /* 0x000fca00000f0c05 */
[----:B---3--:R3:W-:Y:S04]  /*5f60*/  @!P2 STG.E.128 [R64.64+0x40], R48 ;  /* 0x000040304000a986 */ /* 0x0087e8000c101d1c */
[----:B-----5:R3:W-:Y:S04]  /*5f70*/  @!P1 STG.E.128 [R64.64+0x80], R52 ;  /* 0x0000803440009986 */ /* 0x0207e8000c101d1c */
[----:B----4-:R3:W-:Y:S02]  /*5f80*/  @!P3 STG.E.128 [R64.64], R44 ;  /* 0x0000002c4000b986 */ /* 0x0107e4000c101d1c */
.L_x_661:
[----:B------:R-:W-:Y:S05]  /*5f90*/  BSYNC B0 ;  /* 0x0000000000007941 */ /* 0x000fea0003800000 */
.L_x_660:
[----:B------:R-:W-:Y:S01]  /*5fa0*/  IADD3 R216, R216, 0x40, RZ ;  /* 0x00000040d8d87810 */ /* 0x000fe20007ffe0ff */
[----:B------:R-:W-:Y:S03]  /*5fb0*/  BSSY B0, `(.L_x_662) ;  /* 0x0000014000007945 */ /* 0x000fe60003800000 */
[----:B------:R-:W-:-:S13]  /*5fc0*/  ISETP.GE.AND P4, PT, R216, UR7, PT ;  /* 0x00000007d8007c0c */ /* 0x000fda000bf86270 */
[----:B------:R-:W-:Y:S05]  /*5fd0*/  @P4 BRA `(.L_x_663) ;  /* 0x0000011000004947 */ /* 0x000fea0003800000 */
[----:B------:R-:W-:Y:S01]  /*5fe0*/  IADD3 R6, P0, R58, 0x40, RZ ;  /* 0x000000403a067810 */ /* 0x000fe20007f1e0ff */
[----:B---3--:R-:W-:Y:S01]  /*5ff0*/  IMAD.MOV.U32 R44, RZ, RZ, R60 ;  /* 0x000000ffff2c7224 */ /* 0x008fe200078e003c */
[C---:B------:R-:W-:Y:S01]  /*6000*/  IADD3 R3, R232.reuse, 0x40, RZ ;  /* 0x00000040e8037810 */ /* 0x040fe20007ffe0ff */
[----:B------:R-:W-:Y:S01]  /*6010*/  IMAD.MOV.U32 R45, RZ, RZ, R7 ;  /* 0x000000ffff2d7224 */ /* 0x000fe200078e0007 */
        /* <DEDUP_REMOVED lines=10> */
[----:B----4-:R3:W-:Y:S04]  /*60c0*/  @!P2 STG.E.128 [R6.64], R40 ;  /* 0x000000280600a986 */ /* 0x0107e8000c101d1c */
[----:B-----5:R3:W-:Y:S04]  /*60d0*/  @!P1 STG.E.128 [R6.64+0x40], R36 ;  /* 0x0000402406009986 */ /* 0x0207e8000c101d1c */
[----:B-1----:R3:W-:Y:S02]  /*60e0*/  @!P0 STG.E.128 [R6.64+0x80], R32 ;  /* 0x0000802006008986 */ /* 0x0027e4000c101d1c */
.L_x_663:
[----:B------:R-:W-:Y:S05]  /*60f0*/  BSYNC B0 ;  /* 0x0000000000007941 */ /* 0x000fea0003800000 */
.L_x_662:
[----:B------:R-:W-:Y:S01]  /*6100*/  IMAD R3, R4, c[0x0][0x308], RZ ;  /* 0x0000c20004037a24 */ /* 0x000fe200078e02ff */
[----:B------:R-:W-:Y:S01]  /*6110*/  ULDC.64 UR4, c[0x0][0x310] ;  /* 0x0000c40000047ab9 */ /* 0x000fe20000000a00 */
[C---:B------:R-:W-:Y:S01]  /*6120*/  IMAD.WIDE.U32 R56, R2.reuse, c[0x0][0x308], R56 ;  /* 0x0000c20002387a25 */ /* 0x040fe200078e0038 */
[----:B------:R-:W-:Y:S01]  /*6130*/  UIMAD UR4, UR6, UR4, URZ ;  /* 0x00000004060472a4 */ /* 0x000fe2000f8e023f */
[----:B------:R-:W-:Y:S02]  /*6140*/  BSSY B0, `(.L_x_664) ;  /* 0x0000016000007945 */ /* 0x000fe40003800000 */
[----:B------:R-:W-:Y:S01]  /*6150*/  IMAD R3, R2, c[0x0][0x30c], R3 ;  /* 0x0000c30002037a24 */ /* 0x000fe200078e0203 */
[----:B------:R-:W-:Y:S01]  /*6160*/  MOV R2, UR17 ;  /* 0x0000001100027c02 */ /* 0x000fe20008000f00 */
[----:B------:R-:W-:-:S03]  /*6170*/  UIMAD UR4, UR17, UR5, UR4 ;  /* 0x00000005110472a4 */ /* 0x000fc6000f8e0204 */
[----:B------:R-:W-:-:S05]  /*6180*/  IADD3 R57, R57, R3, RZ ;  /* 0x0000000339397210 */ /* 0x000fca0007ffe0ff */
[----:B---3--:R-:W-:-:S05]  /*6190*/  IMAD.WIDE.U32 R6, R2, c[0x0][0x310], R56 ;  /* 0x0000c40002067a25 */ /* 0x008fca00078e0038 */
        /* <DEDUP_REMOVED lines=8> */
[----:B-1----:R-:W-:Y:S01]  /*6220*/  IMAD.WIDE.U32 R32, R58, c[0x0][0x300], R4 ;  /* 0x0000c0003a207a25 */ /* 0x002fe200078e0004 */
[----:B------:R-:W-:-:S03]  /*6230*/  ISETP.GE.AND P2, PT, R0, c[0x0][0x2f4], PT ;  /* 0x0000bd0000007a0c */ /* 0x000fc60003f46270 */
[----:B------:R-:W-:Y:S01]  /*6240*/  IMAD.IADD R3, R33, 0x1, R3 ;  /* 0x0000000121037824 */ /* 0x000fe200078e0203 */
[----:B------:R-:W-:-:S04]  /*6250*/  LEA R2, P0, R32, c[0x0][0x2e8], 0x1 ;  /* 0x0000ba0020027a11 */ /* 0x000fc800078008ff */
[----:B------:R-:W-:-:S05]  /*6260*/  LEA.HI.X R3, R32, c[0x0][0x2ec], R3, 0x1, P0 ;  /* 0x0000bb0020037a11 */ /* 0x000fca00000f0c03 */
[----:B--2---:R1:W-:Y:S04]  /*6270*/  @!P3 STG.E.128 [R2.64], R28 ;  /* 0x0000001c0200b986 */ /* 0x0043e8000c101d1c */
[----:B------:R1:W-:Y:S04]  /*6280*/  @!P2 STG.E.128 [R2.64+0x40], R24 ;  /* 0x000040180200a986 */ /* 0x0003e8000c101d1c */
[----:B------:R1:W-:Y:S02]  /*6290*/  @!P1 STG.E.128 [R2.64+0x80], R20 ;  /* 0x0000801402009986 */ /* 0x0003e4000c101d1c */
.L_x_665:
[----:B------:R-:W-:Y:S05]  /*62a0*/  BSYNC B0 ;  /* 0x0000000000007941 */ /* 0x000fea0003800000 */
.L_x_664:
[----:B------:R-:W-:Y:S05]  /*62b0*/  @P4 EXIT ;  /* 0x000000000000494d */ /* 0x000fea0003800000 */
[----:B-1----:R-:W-:Y:S01]  /*62c0*/  IADD3 R2, P0, R58, 0x40, RZ ;  /* 0x000000403a027810 */ /* 0x002fe20007f1e0ff */
[----:B------:R-:W-:Y:S01]  /*62d0*/  IMAD.MOV.U32 R4, RZ, RZ, R6 ;  /* 0x000000ffff047224 */ /* 0x000fe200078e0006 */
[----:B------:R-:W-:-:S02]  /*62e0*/  ISETP.GE.AND P1, PT, R232, c[0x0][0x2f4], PT ;  /* 0x0000bd00e8007a0c */ /* 0x000fc40003f26270 */
[----:B------:R-:W-:Y:S01]  /*62f0*/  IADD3 R232, R232, 0x40, RZ ;  /* 0x00000040e8e87810 */ /* 0x000fe20007ffe0ff */
[----:B------:R-:W-:Y:S01]  /*6300*/  IMAD.X R58, RZ, RZ, R59, P0 ;  /* 0x000000ffff3a7224 */ /* 0x000fe200000e063b */
[----:B------:R-:W-:Y:S01]  /*6310*/  ISETP.GE.AND P0, PT, R0, c[0x0][0x2f4], PT ;  /* 0x0000bd0000007a0c */ /* 0x000fe20003f06270 */
[----:B------:R-:W-:-:S04]  /*6320*/  IMAD.WIDE.U32 R4, R2, c[0x0][0x300], R4 ;  /* 0x0000c00002047a25 */ /* 0x000fc800078e0004 */
[----:B------:R-:W-:-:S04]  /*6330*/  IMAD R3, R58, c[0x0][0x300], RZ ;  /* 0x0000c0003a037a24 */ /* 0x000fc800078e02ff */
[----:B------:R-:W-:Y:S01]  /*6340*/  IMAD R3, R2, c[0x0][0x304], R3 ;  /* 0x0000c10002037a24 */ /* 0x000fe200078e0203 */
[----:B------:R-:W-:-:S03]  /*6350*/  LEA R2, P2, R4, c[0x0][0x2e8], 0x1 ;  /* 0x0000ba0004027a11 */ /* 0x000fc600078408ff */
        /* <DEDUP_REMOVED lines=8> */
.L_x_666:
        /* <DEDUP_REMOVED lines=10> */
.L_x_1411:


//--------------------- .text._ZN7cutlass13device_kernelIN5flash19enable_sm80_to_sm89INS1_16FlashAttnBwdSm80INS1_25CollectiveMainloopBwdSm80ILi2ELi2EN4cute5tupleIJNS5_1CILi64EEENS7_ILi128EEENS7_ILi96EEEEEENS_10bfloat16_tEfNS_4arch4Sm80ELb0ELb0ELb0ELb0ELb1ELb0ELb0ELb0ELi2ELi2ELi4ELi2ELb0EEENS1_21CollectiveEpilogueBwdISB_SC_SE_Li256ELb0ELb0ELi2EEENS1_19SingleTileSchedulerILb0ELb0ELb0ELi128EEEEEEEEEvNT_6ParamsE --------------------------
	.section	.text._ZN7cutlass13device_kernelIN5flash19enable_sm80_to_sm89INS1_16FlashAttnBwdSm80INS1_25CollectiveMainloopBwdSm80ILi2ELi2EN4cute5tupleIJNS5_1CILi64EEENS7_ILi128EEENS7_ILi96EEEEEENS_10bfloat16_tEfNS_4arch4Sm80ELb0ELb0ELb0ELb0ELb1ELb0ELb0ELb0ELi2ELi2ELi4ELi2ELb0EEENS1_21CollectiveEpilogueBwdISB_SC_SE_Li256ELb0ELb0ELi2EEENS1_19SingleTileSchedulerILb0ELb0ELb0ELi128EEEEEEEEEvNT_6ParamsE,"ax",@progbits
	.sectioninfo	@"SHI_REGISTERS=255"
	.align	128
.text._ZN7cutlass13device_kernelIN5flash19enable_sm80_to_sm89INS1_16FlashAttnBwdSm80INS1_25CollectiveMainloopBwdSm80ILi2ELi2EN4cute5tupleIJNS5_1CILi64EEENS7_ILi128EEENS7_ILi96EEEEEENS_10bfloat16_tEfNS_4arch4Sm80ELb0ELb0ELb0ELb0ELb1ELb0ELb0ELb0ELi2ELi2ELi4ELi2ELb0EEENS1_21CollectiveEpilogueBwdISB_SC_SE_Li256ELb0ELb0ELi2EEENS1_19SingleTileSchedulerILb0ELb0ELb0ELi128EEEEEEEEEvNT_6ParamsE:
        .type           _ZN7cutlass13device_kernelIN5flash19enable_sm80_to_sm89INS1_16FlashAttnBwdSm80INS1_25CollectiveMainloopBwdSm80ILi2ELi2EN4cute5tupleIJNS5_1CILi64EEENS7_ILi128EEENS7_ILi96EEEEEENS_10bfloat16_tEfNS_4arch4Sm80ELb0ELb0ELb0ELb0ELb1ELb0ELb0ELb0ELi2ELi2ELi4ELi2ELb0EEENS1_21CollectiveEpilogueBwdISB_SC_SE_Li256ELb0ELb0ELi2EEENS1_19SingleTileSchedulerILb0ELb0ELb0ELi128EEEEEEEEEvNT_6ParamsE,@function
        .size           _ZN7cutlass13device_kernelIN5flash19enable_sm80_to_sm89INS1_16FlashAttnBwdSm80INS1_25CollectiveMainloopBwdSm80ILi2ELi2EN4cute5tupleIJNS5_1CILi64EEENS7_ILi128EEENS7_ILi96EEEEEENS_10bfloat16_tEfNS_4arch4Sm80ELb0ELb0ELb0ELb0ELb1ELb0ELb0ELb0ELi2ELi2ELi4ELi2ELb0EEENS1_21CollectiveEpilogueBwdISB_SC_SE_Li256ELb0ELb0ELi2EEENS1_19SingleTileSchedulerILb0ELb0ELb0ELi128EEEEEEEEEvNT_6ParamsE,(.L_x_1412 - _ZN7cutlass13device_kernelIN5flash19enable_sm80_to_sm89INS1_16FlashAttnBwdSm80INS1_25CollectiveMainloopBwdSm80ILi2ELi2EN4cute5tupleIJNS5_1CILi64EEENS7_ILi128EEENS7_ILi96EEEEEENS_10bfloat16_tEfNS_4arch4Sm80ELb0ELb0ELb0ELb0ELb1ELb0ELb0ELb0ELi2ELi2ELi4ELi2ELb0EEENS1_21CollectiveEpilogueBwdISB_SC_SE_Li256ELb0ELb0ELi2EEENS1_19SingleTileSchedulerILb0ELb0ELb0ELi128EEEEEEEEEvNT_6ParamsE)
        .other          _ZN7cutlass13device_kernelIN5flash19enable_sm80_to_sm89INS1_16FlashAttnBwdSm80INS1_25CollectiveMainloopBwdSm80ILi2ELi2EN4cute5tupleIJNS5_1CILi64EEENS7_ILi128EEENS7_ILi96EEEEEENS_10bfloat16_tEfNS_4arch4Sm80ELb0ELb0ELb0ELb0ELb1ELb0ELb0ELb0ELi2ELi2ELi4ELi2ELb0EEENS1_21CollectiveEpilogueBwdISB_SC_SE_Li256ELb0ELb0ELi2EEENS1_19SingleTileSchedulerILb0ELb0ELb0ELi128EEEEEEEEEvNT_6ParamsE,@"STO_CUDA_ENTRY STV_DEFAULT"
_ZN7cutlass13device_kernelIN5flash19enable_sm80_to_sm89INS1_16FlashAttnBwdSm80INS1_25CollectiveMainloopBwdSm80ILi2ELi2EN4cute5tupleIJNS5_1CILi64EEENS7_ILi128EEENS7_ILi96EEEEEENS_10bfloat16_tEfNS_4arch4Sm80ELb0ELb0ELb0ELb0ELb1ELb0ELb0ELb0ELi2ELi2ELi4ELi2ELb0EEENS1_21CollectiveEpilogueBwdISB_SC_SE_Li256ELb0ELb0ELi2EEENS1_19SingleTileSchedulerILb0ELb0ELb0ELi128EEEEEEEEEvNT_6ParamsE:
        /* <DEDUP_REMOVED lines=356> */
.L_x_668:
[----:B------:R-:W-:Y:S05]  /*1640*/  BSYNC B0 ;  /* 0x0000000000007941 */ /* 0x000fea0003800000 */
.L_x_667:
        /* <DEDUP_REMOVED lines=142> */
.L_x_672:
        /* <DEDUP_REMOVED lines=155> */
.L_x_670:
        /* <DEDUP_REMOVED lines=454> */
.L_x_671:
        /* <DEDUP_REMOVED lines=190> */
.L_x_669:
        /* <DEDUP_REMOVED lines=231> */
.L_x_674:
[----:B------:R-:W-:Y:S05]  /*5f90*/  BSYNC B0 ;  /* 0x0000000000007941 */ /* 0x000fea0003800000 */
.L_x_673:
        /* <DEDUP_REMOVED lines=21> */
.L_x_676:
[----:B------:R-:W-:Y:S05]  /*60f0*/  BSYNC B0 ;  /* 0x0000000000007941 */ /* 0x000fea0003800000 */
.L_x_675:
        /* <DEDUP_REMOVED lines=26> */
.L_x_678:
[----:B------:R-:W-:Y:S05]  /*62a0*/  BSYNC B0 ;  /* 0x0000000000007941 */ /* 0x000fea0003800000 */
.L_x_677:
        /* <DEDUP_REMOVED lines=19> */
.L_x_679:
        /* <DEDUP_REMOVED lines=10> */
.L_x_1412:


//--------------------- .text._ZN7cutlass13device_kernelIN5flash19enable_sm80_to_sm89INS1_16FlashAttnBwdSm80INS1_25CollectiveMainloopBwdSm80ILi2ELi2EN4cute5tupleIJNS5_1CILi64EEENS7_ILi128EEENS7_ILi96EEEEEENS_10bfloat16_tEfNS_4arch4Sm80ELb0ELb0ELb0ELb0ELb0ELb0ELb0ELb0ELi2ELi2ELi4ELi2ELb0EEENS1_24CollectiveEpilogueBwdGQAISB_fSE_Li256ELb0ELb0EEENS1_19SingleTileSchedulerILb0ELb0ELb0ELi128EEEEEEEEEvNT_6ParamsE --------------------------
	.section	.text._ZN7cutlass13device_kernelIN5flash19enable_sm80_to_sm89INS1_16FlashAttnBwdSm80INS1_25CollectiveMainloopBwdSm80ILi2ELi2EN4cute5tupleIJNS5_1CILi64EEENS7_ILi128EEENS7_ILi96EEEEEENS_10bfloat16_tEfNS_4arch4Sm80ELb0ELb0ELb0ELb0ELb0ELb0ELb0ELb0ELi2ELi2ELi4ELi2ELb0EEENS1_24CollectiveEpilogueBwdGQAISB_fSE_Li256ELb0ELb0EEENS1_19SingleTileSchedulerILb0ELb0ELb0ELi128EEEEEEEEEvNT_6ParamsE,"ax",@progbits
	.sectioninfo	@"SHI_REGISTERS=248"
	.align	128
.text._ZN7cutlass13device_kernelIN5flash19enable_sm80_to_sm89INS1_16FlashAttnBwdSm80INS1_25CollectiveMainloopBwdSm80ILi2ELi2EN4cute5tupleIJNS5_1CILi64EEENS7_ILi128EEENS7_ILi96EEEEEENS_10bfloat16_tEfNS_4arch4Sm80ELb0ELb0ELb0ELb0ELb0ELb0ELb0ELb0ELi2ELi2ELi4ELi2ELb0EEENS1_24CollectiveEpilogueBwdGQAISB_fSE_Li256ELb0ELb0EEENS1_19SingleTileSchedulerILb0ELb0ELb0ELi128EEEEEEEEEvNT_6ParamsE:
        .type           _ZN7cutlass13device_kernelIN5flash19enable_sm80_to_sm89INS1_16FlashAttnBwdSm80INS1_25CollectiveMainloopBwdSm80ILi2ELi2EN4cute5tupleIJNS5_1CILi64EEENS7_ILi128EEENS7_ILi96EEEEEENS_10bfloat16_tEfNS_4arch4Sm80ELb0ELb0ELb0ELb0ELb0ELb0ELb0ELb0ELi2ELi2ELi4ELi2ELb0EEENS1_24CollectiveEpilogueBwdGQAISB_fSE_Li256ELb0ELb0EEENS1_19SingleTileSchedulerILb0ELb0ELb0ELi128EEEEEEEEEvNT_6ParamsE,@function
        .size           _ZN7cutlass13device_kernelIN5flash19enable_sm80_to_sm89INS1_16FlashAttnBwdSm80INS1_25CollectiveMainloopBwdSm80ILi2ELi2EN4cute5tupleIJNS5_1CILi64EEENS7_ILi128EEENS7_ILi96EEEEEENS_10bfloat16_tEfNS_4arch4Sm80ELb0ELb0ELb0ELb0ELb0ELb0ELb0ELb0ELi2ELi2ELi4ELi2ELb0EEENS1_24CollectiveEpilogueBwdGQAISB_fSE_Li256ELb0ELb0EEENS1_19SingleTileSchedulerILb0ELb0ELb0ELi128EEEEEEEEEvNT_6ParamsE,(.L_x_1413 - _ZN7cutlass13device_kernelIN5flash19enable_sm80_to_sm89INS1_16FlashAttnBwdSm80INS1_25CollectiveMainloopBwdSm80ILi2ELi2EN4cute5tupleIJNS5_1CILi64EEENS7_ILi128EEENS7_ILi96EEEEEENS_10bfloat16_tEfNS_4arch4Sm80ELb0ELb0ELb0ELb0ELb0ELb0ELb0ELb0ELi2ELi2ELi4ELi2ELb0EEENS1_24CollectiveEpilogueBwdGQAISB_fSE_Li256ELb0ELb0EEENS1_19SingleTileSchedulerILb0ELb0ELb0ELi128EEEEEEEEEvNT_6ParamsE)
        .other          _ZN7cutlass13device_kernelIN5flash19enable_sm80_to_sm89INS1_16FlashAttnBwdSm80INS1_25CollectiveMainloopBwdSm80ILi2ELi2EN4cute5tupleIJNS5_1CILi64EEENS7_ILi128EEENS7_ILi96EEEEEENS_10bfloat16_tEfNS_4arch4Sm80ELb0ELb0ELb0ELb0ELb0ELb0ELb0ELb0ELi2ELi2ELi4ELi2ELb0EEENS1_24CollectiveEpilogueBwdGQAISB_fSE_Li256ELb0ELb0EEENS1_19SingleTileSchedulerILb0ELb0ELb0ELi128EEEEEEEEEvNT_6ParamsE,@"STO_CUDA_ENTRY STV_DEFAULT"
_ZN7cutlass13device_kernelIN5flash19enable_sm80_to_sm89INS1_16FlashAttnBwdSm80INS1_25CollectiveMainloopBwdSm80ILi2ELi2EN4cute5tupleIJNS5_1CILi64EEENS7_ILi128EEENS7_ILi96EEEEEENS_10bfloat16_tEfNS_4arch4Sm80ELb0ELb0ELb0ELb0ELb0ELb0ELb0ELb0ELi2ELi2ELi4ELi2ELb0EEENS1_24CollectiveEpilogueBwdGQAISB_fSE_Li256ELb0ELb0EEENS1_19SingleTileSchedulerILb0ELb0ELb0ELi128EEEEEEEEEvNT_6ParamsE:
[----:B------:R-:W-:Y:S02]  /*0000*/  MOV R1, c[0x0][0x28] ;  /* 0x00000a0000017a02 */ /* 0x000fe40000000f00 */
[----:B------:R-:W1:Y:S02]  /*0010*/  S2UR UR14, SR_CTAID.Z ;  /* 0x00000000000e79c3 */ /* 0x000e640000002700 */
[----:B-1----:R-:W-:-:S13]  /*0020*/  ISETP.LE.AND P0, PT, RZ, UR14, PT ;  /* 0x0000000eff007c0c */ /* 0x002fda000bf03270 */
[----:B------:R-:W-:Y:S05]  /*0030*/  @!P0 EXIT ;  /* 0x000000000000894d */ /* 0x000fea0003800000 */
[----:B------:R-:W1:Y:S01]  /*0040*/  S2R R220, SR_TID.X ;  /* 0x0000000000dc7919 */ /* 0x000e620000002100 */
[----:B------:R-:W-:Y:S01]  /*0050*/  IMAD.MOV.U32 R0, RZ, RZ, c[0x0][0x248] ;  /* 0x00009200ff007624 */ /* 0x000fe200078e00ff */
[----:B------:R-:W-:Y:S01]  /*0060*/  USHF.R.S32.HI UR13, URZ, 0x1f, UR14 ;  /* 0x0000001f3f0d7899 */ /* 0x000fe2000801140e */
[----:B------:R-:W-:Y:S01]  /*0070*/  IMAD.MOV.U32 R213, RZ, RZ, 0x10 ;  /* 0x00000010ffd57424 */ /* 0x000fe200078e00ff */
[----:B------:R-:W2:Y:S01]  /*0080*/  S2R R11, SR_CTAID.Y ;  /* 0x00000000000b7919 */ /* 0x000ea20000002600 */
[----:B------:R-:W-:Y:S01]  /*0090*/  ULDC.64 UR10, c[0x0][0x278] ;  /* 0x00009e00000a7ab9 */ /* 0x000fe20000000a00 */
[----:B------:R-:W-:Y:S01]  /*00a0*/  ISETP.NE.AND P0, PT, R0, 0x1, PT ;  /* 0x000000010000780c */ /* 0x000fe20003f05270 */
[----:B------:R-:W-:Y:S01]  /*00b0*/  UIMAD UR4, UR13, UR10, URZ ;  /* 0x0000000a0d0472a4 */ /* 0x000fe2000f8e023f */
[----:B------:R-:W3:Y:S01]  /*00c0*/  S2R R13, SR_CTAID.X ;  /* 0x00000000000d7919 */ /* 0x000ee20000002500 */
[----:B------:R-:W-:Y:S02]  /*00d0*/  UIMAD.WIDE.U32 UR18, UR14, UR10, URZ ;  /* 0x0000000a0e1272a5 */ /* 0x000fe4000f8e003f */
[----:B------:R-:W-:-:S02]  /*00e0*/  UIMAD UR11, UR14, UR11, UR4 ;  /* 0x0000000b0e0b72a4 */ /* 0x000fc4000f8e0204 */
[----:B------:R-:W-:Y:S02]  /*00f0*/  ULDC.64 UR20, c[0x0][0x118] ;  /* 0x0000460000147ab9 */ /* 0x000fe40000000a00 */
[----:B------:R-:W-:Y:S02]  /*0100*/  ULDC.64 UR4, c[0x0][0x290] ;  /* 0x0000a40000047ab9 */ /* 0x000fe40000000a00 */
[----:B------:R-:W-:Y:S02]  /*0110*/  UIMAD UR6, UR13, UR4, URZ ;  /* 0x000000040d0672a4 */ /* 0x000fe4000f8e023f */
[----:B------:R-:W-:Y:S02]  /*0120*/  UIMAD.WIDE.U32 UR16, UR14, UR4, URZ ;  /* 0x000000040e1072a5 */ /* 0x000fe4000f8e003f */
[----:B------:R-:W-:Y:S02]  /*0130*/  UIMAD UR5, UR14, UR5, UR6 ;  /* 0x000000050e0572a4 */ /* 0x000fe4000f8e0206 */
[----:B------:R-:W-:Y:S01]  /*0140*/  UIADD3 UR11, UR19, UR11, URZ ;  /* 0x0000000b130b7290 */ /* 0x000fe2000fffe03f */
[----:B-1----:R-:W-:Y:S01]  /*0150*/  IMAD.SHL.U32 R226, R220, 0x4, RZ ;  /* 0x00000004dce27824 */ /* 0x002fe200078e00ff */
[----:B------:R-:W-:Y:S01]  /*0160*/  UIADD3 UR12, UR17, UR5, URZ ;  /* 0x00000005110c7290 */ /* 0x000fe2000fffe03f */
[----:B------:R-:W-:Y:S01]  /*0170*/  SHF.R.S32.HI R21, RZ, 0x1f, R220 ;  /* 0x0000001fff157819 */ /* 0x000fe200000114dc */
[----:B------:R-:W-:Y:S01]  /*0180*/  ULDC UR10, c[0x0][0x168] ;  /* 0x00005a00000a7ab9 */ /* 0x000fe20000000800 */
[----:B--2---:R-:W-:Y:S01]  /*0190*/  @P0 IMAD.HI.U32 R0, R11, c[0x0][0x24c], RZ ;  /* 0x000093000b000a27 */ /* 0x004fe200078e00ff */
[--C-:B------:R-:W-:Y:S01]  /*01a0*/  SHF.R.S32.HI R4, RZ, 0x1f, R11.reuse ;  /* 0x0000001fff047819 */ /* 0x100fe2000001140b */
[----:B------:R-:W-:Y:S01]  /*01b0*/  ULDC.64 UR4, c[0x0][0x1e8] ;  /* 0x00007a0000047ab9 */ /* 0x000fe20000000a00 */
[----:B------:R-:W-:Y:S01]  /*01c0*/  SHF.R.S32.HI R227, RZ, 0x1f, R226 ;  /* 0x0000001fffe37819 */ /* 0x000fe200000114e2 */
[----:B------:R-:W-:Y:S01]  /*01d0*/  IMAD.MOV.U32 R23, RZ, RZ, R11 ;  /* 0x000000ffff177224 */ /* 0x000fe200078e000b */
[----:B------:R-:W-:Y:S01]  /*01e0*/  @P0 SHF.R.U32.HI R23, RZ, c[0x0][0x250], R0 ;  /* 0x00009400ff170a19 */ /* 0x000fe20000011600 */
[C---:B------:R-:W-:Y:S01]  /*01f0*/  IMAD R2, R4.reuse, c[0x0][0x288], RZ ;  /* 0x0000a20004027a24 */ /* 0x040fe200078e02ff */
[----:B------:R-:W-:Y:S01]  /*0200*/  LEA.HI R19, R21, R220, RZ, 0x2 ;  /* 0x000000dc15137211 */ /* 0x000fe200078f10ff */
[C---:B------:R-:W-:Y:S01]  /*0210*/  IMAD.WIDE.U32 R8, R11.reuse, c[0x0][0x288], R226 ;  /* 0x0000a2000b087a25 */ /* 0x040fe200078e00e2 */
[----:B------:R-:W-:Y:S01]  /*0220*/  SHF.R.S32.HI R16, RZ, 0x1f, R23 ;  /* 0x0000001fff107819 */ /* 0x000fe20000011417 */
[----:B------:R-:W-:Y:S01]  /*0230*/  UIMAD UR4, UR13, UR4, URZ ;  /* 0x000000040d0472a4 */ /* 0x000fe2000f8e023f */
[----:B------:R-:W-:Y:S01]  /*0240*/  SHF.R.S32.HI R224, RZ, 0x2, R19 ;  /* 0x00000002ffe07819 */ /* 0x000fe20000011413 */
[----:B------:R-:W-:Y:S01]  /*0250*/  IMAD R0, R4, c[0x0][0x270], RZ ;  /* 0x00009c0004007a24 */ /* 0x000fe200078e02ff */
[----:B------:R-:W-:Y:S01]  /*0260*/  IADD3 R5, P0, R8, UR16, RZ ;  /* 0x0000001008057c10 */ /* 0x000fe2000ff1e0ff */
[----:B------:R-:W-:Y:S01]  /*0270*/  IMAD.WIDE.U32 R6, R11, c[0x0][0x270], R226 ;  /* 0x00009c000b067a25 */ /* 0x000fe200078e00e2 */
[----:B------:R-:W-:Y:S01]  /*0280*/  SHF.R.S32.HI R225, RZ, 0x1f, R224 ;  /* 0x0000001fffe17819 */ /* 0x000fe200000114e0 */
[----:B------:R-:W-:-:S02]  /*0290*/  UIMAD UR6, UR14, UR5, UR4 ;  /* 0x000000050e0672a4 */ /* 0x000fc4000f8e0204 */
[C---:B------:R-:W-:Y:S01]  /*02a0*/  IMAD R2, R11.reuse, c[0x0][0x28c], R2 ;  /* 0x0000a3000b027a24 */ /* 0x040fe200078e0202 */
[----:B------:R-:W-:Y:S01]  /*02b0*/  IADD3 R6, P1, R6, UR18, RZ ;  /* 0x0000001206067c10 */ /* 0x000fe2000ff3e0ff */
[----:B------:R-:W-:Y:S01]  /*02c0*/  IMAD R3, R11, c[0x0][0x274], R0 ;  /* 0x00009d000b037a24 */ /* 0x000fe200078e0200 */
[----:B------:R-:W-:Y:S01]  /*02d0*/  LEA.HI R0, R21, R220, RZ, 0x4 ;  /* 0x000000dc15007211 */ /* 0x000fe200078f20ff */
[----:B------:R-:W-:Y:S01]  /*02e0*/  IMAD.MOV.U32 R8, RZ, RZ, -0x80 ;  /* 0xffffff80ff087424 */ /* 0x000fe200078e00ff */
[----:B------:R-:W-:Y:S01]  /*02f0*/  IADD3.X R2, R9, UR12, R2, P0, !PT ;  /* 0x0000000c09027c10 */ /* 0x000fe200087fe402 */
[----:B------:R-:W-:Y:S01]  /*0300*/  IMAD R18, R16, c[0x0][0x1e0], RZ ;  /* 0x0000780010127a24 */ /* 0x000fe200078e02ff */
[----:B------:R-:W-:Y:S01]  /*0310*/  IADD3.X R3, R7, UR11, R3, P1, !PT ;  /* 0x0000000b07037c10 */ /* 0x000fe20008ffe403 */
[----:B---3--:R-:W-:Y:S01]  /*0320*/  IMAD R9, R13, R8, c[0x0][0x198] ;  /* 0x000066000d097624 */ /* 0x008fe200078e0208 */
[----:B------:R-:W-:Y:S01]  /*0330*/  LEA.HI R8, R21, R220, RZ, 0x3 ;  /* 0x000000dc15087211 */ /* 0x000fe200078f18ff */
[----:B------:R-:W-:Y:S01]  /*0340*/  IMAD R27, R225, c[0x0][0x178], RZ ;  /* 0x00005e00e11b7a24 */ /* 0x000fe200078e02ff */
[----:B------:R-:W-:Y:S01]  /*0350*/  LOP3.LUT R7, R19, 0xfffffffc, RZ, 0xc0, !PT ;  /* 0xfffffffc13077812 */ /* 0x000fe200078ec0ff */
[----:B------:R-:W-:Y:S01]  /*0360*/  IMAD R25, R225, c[0x0][0x208], RZ ;  /* 0x00008200e1197a24 */ /* 0x000fe200078e02ff */
[----:B------:R-:W-:Y:S01]  /*0370*/  SHF.R.S32.HI R15, RZ, 0x4, R0 ;  /* 0x00000004ff0f7819 */ /* 0x000fe20000011400 */
[----:B------:R-:W-:Y:S01]  /*0380*/  IMAD.SHL.U32 R17, R8, 0x8, RZ ;  /* 0x0000000808117824 */ /* 0x000fe200078e00ff */
[----:B------:R-:W-:Y:S01]  /*0390*/  ULDC.64 UR4, c[0x0][0x1b8] ;  /* 0x00006e0000047ab9 */ /* 0x000fe20000000a00 */
[----:B------:R-:W-:Y:S01]  /*03a0*/  IMAD.IADD R10, R220, 0x1, -R7 ;  /* 0x00000001dc0a7824 */ /* 0x000fe200078e0a07 */
[----:B------:R-:W-:Y:S01]  /*03b0*/  LEA.HI R211, R0, R15, RZ, 0x1 ;  /* 0x0000000f00d37211 */ /* 0x000fe200078f08ff */
[----:B------:R-:W-:Y:S01]  /*03c0*/  IMAD R16, R16, c[0x0][0x1b0], RZ ;  /* 0x00006c0010107a24 */ /* 0x000fe200078e02ff */
[----:B------:R-:W-:Y:S01]  /*03d0*/  LOP3.LUT R17, R17, 0xc0, RZ, 0xc0, !PT ;  /* 0x000000c011117812 */ /* 0x000fe200078ec0ff */
[----:B------:R-:W-:Y:S01]  /*03e0*/  IMAD.SHL.U32 R14, R10, 0x8, RZ ;  /* 0x000000080a0e7824 */ /* 0x000fe200078e00ff */
[----:B------:R-:W-:Y:S01]  /*03f0*/  LOP3.LUT R211, R211, 0xfffffffe, RZ, 0xc0, !PT ;  /* 0xfffffffed3d37812 */ /* 0x000fe200078ec0ff */
[----:B------:R-:W-:Y:S01]  /*0400*/  IMAD R16, R23, c[0x0][0x1b4], R16 ;  /* 0x00006d0017107a24 */ /* 0x000fe200078e0210 */
[----:B------:R-:W-:Y:S01]  /*0410*/  SHF.R.U32.HI R7, RZ, 0x3, R17 ;  /* 0x00000003ff077819 */ /* 0x000fe20000011611 */
[----:B------:R-:W-:Y:S01]  /*0420*/  UIMAD UR4, UR13, UR4, URZ ;  /* 0x000000040d0472a4 */ /* 0x000fe2000f8e023f */
[--C-:B------:R-:W-:Y:S01]  /*0430*/  LOP3.LUT R20, R17, 0x18, R14.reuse, 0xf8, !PT ;  /* 0x0000001811147812 */ /* 0x100fe200078ef80e */
[----:B------:R-:W-:Y:S01]  /*0440*/  IMAD.IADD R211, R15, 0x1, -R211 ;  /* 0x000000010fd37824 */ /* 0x000fe200078e0ad3 */
[----:B------:R-:W-:Y:S01]  /*0450*/  SHF.R.S32.HI R15, RZ, 0x1f, R14 ;  /* 0x0000001fff0f7819 */ /* 0x000fe2000001140e */
[C---:B------:R-:W-:Y:S01]  /*0460*/  IMAD R17, R23.reuse, c[0x0][0x1e4], R18 ;  /* 0x0000790017117a24 */ /* 0x040fe200078e0212 */
[----:B------:R-:W-:Y:S01]  /*0470*/  LOP3.LUT R7, R20, R7, RZ, 0x3c, !PT ;  /* 0x0000000714077212 */ /* 0x000fe200078e3cff */
[----:B------:R-:W-:Y:S01]  /*0480*/  IMAD R20, R224, c[0x0][0x17c], R27 ;  /* 0x00005f00e0147a24 */ /* 0x000fe200078e021b */
[----:B------:R-:W-:Y:S01]  /*0490*/  UIMAD UR4, UR14, UR5, UR4 ;  /* 0x000000050e0472a4 */ /* 0x000fe2000f8e0204 */
[----:B------:R-:W-:Y:S01]  /*04a0*/  IMAD.WIDE.U32 R28, R23, c[0x0][0x1e0], R14 ;  /* 0x00007800171c7a25 */ /* 0x000fe200078e000e */
[C---:B------:R-:W-:Y:S01]  /*04b0*/  IADD3 R215, R14.reuse, 0x40, RZ ;  /* 0x000000400ed77810 */ /* 0x040fe20007ffe0ff */
[----:B------:R-:W-:Y:S01]  /*04c0*/  UISETP.GE.AND UP0, UPT, UR10, 0x41, UPT ;  /* 0x000000410a00788c */ /* 0x000fe2000bf06270 */
[----:B------:R-:W-:Y:S01]  /*04d0*/  ISETP.GE.AND P6, PT, R14, c[0x0][0x1cc], PT ;  /* 0x000073000e007a0c */ /* 0x000fe20003fc6270 */
[C---:B------:R-:W-:Y:S01]  /*04e0*/  IMAD R18, R224.reuse, c[0x0][0x20c], R25 ;  /* 0x00008300e0127a24 */ /* 0x040fe200078e0219 */
[----:B------:R-:W-:Y:S01]  /*04f0*/  ISETP.GE.AND P4, PT, R215, c[0x0][0x1cc], PT ;  /* 0x00007300d7007a0c */ /* 0x000fe20003f86270 */
[----:B------:R-:W-:-:S04]  /*0500*/  IMAD.WIDE.U32 R30, R224, c[0x0][0x178], R14 ;  /* 0x00005e00e01e7a25 */ /* 0x000fc800078e000e */
[----:B------:R-:W-:-:S04]  /*0510*/  IMAD.WIDE.U32 R26, R23, c[0x0][0x1b0], R14 ;  /* 0x00006c00171a7a25 */ /* 0x000fc800078e000e */
[----:B------:R-:W-:-:S04]  /*0520*/  IMAD.WIDE.U32 R24, R224, c[0x0][0x208], R14 ;  /* 0x00008200e0187a25 */ /* 0x000fc800078e000e */
[----:B------:R-:W-:Y:S02]  /*0530*/  IMAD.IADD R29, R29, 0x1, R17 ;  /* 0x000000011d1d7824 */ /* 0x000fe400078e0211 */
[----:B------:R-:W-:Y:S02]  /*0540*/  IMAD.IADD R35, R27, 0x1, R16 ;  /* 0x000000011b237824 */ /* 0x000fe400078e0210 */
[----:B------:R-:W-:Y:S02]  /*0550*/  IMAD.MOV.U32 R22, RZ, RZ, R30 ;  /* 0x000000ffff167224 */ /* 0x000fe400078e001e */
[----:B------:R-:W-:Y:S02]  /*0560*/  IMAD.U32 R17, RZ, RZ, UR14 ;  /* 0x0000000eff117e24 */ /* 0x000fe4000f8e00ff */
[----:B------:R-:W-:Y:S02]  /*0570*/  IMAD.IADD R25, R25, 0x1, R18 ;  /* 0x0000000119197824 */ /* 0x000fe400078e0212 */
[----:B------:R-:W-:-:S02]  /*0580*/  IMAD.MOV.U32 R34, RZ, RZ, R26 ;  /* 0x000000ffff227224 */ /* 0x000fc400078e001a */
[----:B------:R-:W-:Y:S02]  /*0590*/  IMAD.U32 R16, RZ, RZ, UR14 ;  /* 0x0000000eff107e24 */ /* 0x000fe4000f8e00ff */
[----:B------:R-:W-:Y:S02]  /*05a0*/  IMAD R30, R4, c[0x0][0x210], RZ ;  /* 0x00008400041e7a24 */ /* 0x000fe400078e02ff */
[----:B------:R-:W-:Y:S01]  /*05b0*/  IMAD.WIDE.U32 R26, R17, c[0x0][0x1e8], R28 ;  /* 0x00007a00111a7a25 */ /* 0x000fe200078e001c */
[----:B------:R-:W-:-:S03]  /*05c0*/  LEA R28, P0, R6, c[0x0][0x258], 0x2 ;  /* 0x00009600061c7a11 */ /* 0x000fc600078010ff */
[----:B------:R-:W-:Y:S01]  /*05d0*/  IMAD.WIDE.U32 R16, R16, c[0x0][0x1b8], R34 ;  /* 0x00006e0010107a25 */ /* 0x000fe200078e0022 */
[----:B------:R-:W-:-:S03]  /*05e0*/  LEA.HI.X R29, R6, c[0x0][0x25c], R3, 0x2, P0 ;  /* 0x00009700061d7a11 */ /* 0x000fc600000f1403 */
[----:B------:R-:W-:Y:S01]  /*05f0*/  IMAD R30, R11, c[0x0][0x214], R30 ;  /* 0x000085000b1e7a24 */ /* 0x000fe200078e021e */
[----:B------:R-:W-:Y:S01]  /*0600*/  IADD3 R17, R17, UR4, RZ ;  /* 0x0000000411117c10 */ /* 0x000fe2000fffe0ff */
[----:B------:R-:W-:Y:S01]  /*0610*/  IMAD.WIDE.U32 R24, R11, c[0x0][0x210], R24 ;  /* 0x000084000b187a25 */ /* 0x000fe200078e0018 */
[----:B------:R-:W-:Y:S02]  /*0620*/  ULDC.64 UR4, c[0x0][0x218] ;  /* 0x0000860000047ab9 */ /* 0x000fe40000000a00 */
[----:B------:R-:W-:Y:S01]  /*0630*/  UIMAD UR4, UR13, UR4, URZ ;  /* 0x000000040d0472a4 */ /* 0x000fe2000f8e023f */
[----:B------:R-:W-:-:S03]  /*0640*/  IMAD.WIDE R12, R13, 0x80, R224 ;  /* 0x000000800d0c7825 */ /* 0x000fc600078e02e0 */
[----:B------:R-:W-:Y:S01]  /*0650*/  UIMAD UR4, UR14, UR5, UR4 ;  /* 0x000000050e0472a4 */ /* 0x000fe2000f8e0204 */
[----:B------:R-:W-:Y:S02]  /*0660*/  IMAD.IADD R23, R31, 0x1, R20 ;  /* 0x000000011f177824 */ /* 0x000fe400078e0214 */
[----:B------:R-:W-:Y:S02]  /*0670*/  IMAD R32, R4, c[0x0][0x180], RZ ;  /* 0x0000600004207a24 */ /* 0x000fe400078e02ff */
[----:B------:R-:W-:Y:S02]  /*0680*/  IMAD.IADD R31, R25, 0x1, R30 ;  /* 0x00000001191f7824 */ /* 0x000fe400078e021e */
[C---:B------:R-:W-:Y:S02]  /*0690*/  IMAD R32, R11.reuse, c[0x0][0x184], R32 ;  /* 0x000061000b207a24 */ /* 0x040fe400078e0220 */
[----:B------:R-:W-:Y:S01]  /*06a0*/  IMAD.WIDE.U32 R34, R11, c[0x0][0x180], R22 ;  /* 0x000060000b227a25 */ /* 0x000fe200078e0016 */
[----:B------:R-:W-:Y:S01]  /*06b0*/  IADD3 R23, R27, UR6, RZ ;  /* 0x000000061b177c10 */ /* 0x000fe2000fffe0ff */
[----:B------:R-:W-:-:S02]  /*06c0*/  ULDC.64 UR6, c[0x0][0x188] ;  /* 0x0000620000067ab9 */ /* 0x000fc40000000a00 */
[C---:B------:R-:W-:Y:S01]  /*06d0*/  IMAD R25, R13.reuse, c[0x0][0x1d8], RZ ;  /* 0x000076000d197a24 */ /* 0x040fe200078e02ff */
[----:B------:R-:W-:Y:S01]  /*06e0*/  UIMAD UR6, UR13, UR6, URZ ;  /* 0x000000060d0672a4 */ /* 0x000fe2000f8e023f */
[----:B------:R-:W-:Y:S02]  /*06f0*/  IMAD R13, R13, c[0x0][0x1a8], RZ ;  /* 0x00006a000d0d7a24 */ /* 0x000fe400078e02ff */
[----:B------:R-:W-:Y:S01]  /*0700*/  IMAD.IADD R33, R35, 0x1, R32 ;  /* 0x0000000123217824 */ /* 0x000fe200078e0220 */
[----:B------:R-:W-:Y:S01]  /*0710*/  UIMAD UR6, UR14, UR7, UR6 ;  /* 0x000000070e0672a4 */ /* 0x000fe2000f8e0206 */
[----:B------:R-:W-:Y:S02]  /*0720*/  IMAD.MOV.U32 R22, RZ, RZ, R26 ;  /* 0x000000ffff167224 */ /* 0x000fe400078e001a */
[----:B------:R-:W-:Y:S02]  /*0730*/  IMAD.MOV.U32 R32, RZ, RZ, R34 ;  /* 0x000000ffff207224 */ /* 0x000fe400078e0022 */
[----:B------:R-:W-:-:S02]  /*0740*/  IMAD.MOV.U32 R30, RZ, RZ, R24 ;  /* 0x000000ffff1e7224 */ /* 0x000fc400078e0018 */
[----:B------:R-:W-:Y:S02]  /*0750*/  IMAD.U32 R26, RZ, RZ, UR14 ;  /* 0x0000000eff1a7e24 */ /* 0x000fe4000f8e00ff */
[----:B------:R-:W-:Y:S02]  /*0760*/  IMAD.U32 R3, RZ, RZ, UR14 ;  /* 0x0000000eff037e24 */ /* 0x000fe4000f8e00ff */
[C---:B------:R-:W-:Y:S02]  /*0770*/  IMAD R13, R12.reuse, c[0x0][0x1ac], R13 ;  /* 0x00006b000c0d7a24 */ /* 0x040fe400078e020d */
[----:B------:R-:W-:-:S04]  /*0780*/  IMAD.WIDE.U32 R16, R12, c[0x0][0x1a8], R16 ;  /* 0x00006a000c107a25 */ /* 0x000fc800078e0010 */
[----:B------:R-:W-:Y:S01]  /*0790*/  IMAD.WIDE.U32 R26, R26, c[0x0][0x188], R32 ;  /* 0x000062001a1a7a25 */ /* 0x000fe200078e0020 */
[----:B------:R-:W-:-:S03]  /*07a0*/  LEA R32, P0, R16, c[0x0][0x190], 0x1 ;  /* 0x0000640010207a11 */ /* 0x000fc600078008ff */
[----:B------:R-:W-:Y:S01]  /*07b0*/  IMAD.WIDE.U32 R30, R3, c[0x0][0x218], R30 ;  /* 0x00008600031e7a25 */ /* 0x000fe200078e001e */
[----:B------:R-:W-:Y:S02]  /*07c0*/  IADD3 R3, R27, UR6, RZ ;  /* 0x000000061b037c10 */ /* 0x000fe4000fffe0ff */
[----:B------:R-:W-:Y:S01]  /*07d0*/  LEA R232, P3, R26, c[0x0][0x160], 0x1 ;  /* 0x000058001ae87a11 */ /* 0x000fe200078608ff */
[----:B------:R-:W-:Y:S01]  /*07e0*/  IMAD.IADD R13, R17, 0x1, R13 ;  /* 0x00000001110d7824 */ /* 0x000fe200078e020d */
[----:B------:R-:W-:Y:S01]  /*07f0*/  IADD3 R6, R31, UR4, RZ ;  /* 0x000000041f067c10 */ /* 0x000fe2000fffe0ff */
[----:B------:R-:W-:Y:S01]  /*0800*/  IMAD R25, R12, c[0x0][0x1dc], R25 ;  /* 0x000077000c197a24 */ /* 0x000fe200078e0219 */
[----:B------:R-:W-:Y:S01]  /*0810*/  LEA R222, P2, R30, c[0x0][0x1f0], 0x1 ;  /* 0x00007c001ede7a11 */ /* 0x000fe200078408ff */
[----:B------:R-:W-:Y:S01]  /*0820*/  IMAD.WIDE.U32 R22, R12, c[0x0][0x1d8], R22 ;  /* 0x000076000c167a25 */ /* 0x000fe200078e0016 */
[----:B------:R-:W-:Y:S02]  /*0830*/  LEA.HI.X R33, R16, c[0x0][0x194], R13, 0x1, P0 ;  /* 0x0000650010217a11 */ /* 0x000fe400000f0c0d */
[----:B------:R-:W-:Y:S01]  /*0840*/  LEA.HI.X R223, R30, c[0x0][0x1f4], R6, 0x1, P2 ;  /* 0x00007d001edf7a11 */ /* 0x000fe200010f0c06 */
[----:B------:R-:W-:Y:S01]  /*0850*/  IMAD.IADD R12, R23, 0x1, R25 ;  /* 0x00000001170c7824 */ /* 0x000fe200078e0219 */
[----:B------:R-:W-:Y:S01]  /*0860*/  LEA R34, P1, R22, c[0x0][0x1c0], 0x1 ;  /* 0x0000700016227a11 */ /* 0x000fe200078208ff */
[----:B------:R-:W-:Y:S01]  /*0870*/  IMAD.MOV.U32 R13, RZ, RZ, c[0x0][0x1d8] ;  /* 0x00007600ff0d7624 */ /* 0x000fe200078e00ff */
[----:B------:R-:W-:Y:S01]  /*0880*/  LEA.HI.X R233, R26, c[0x0][0x164], R3, 0x1, P3 ;  /* 0x000059001ae97a11 */ /* 0x000fe200018f0c03 */
[----:B------:R-:W-:Y:S01]  /*0890*/  IMAD.MOV.U32 R6, RZ, RZ, c[0x0][0x1dc] ;  /* 0x00007700ff067624 */ /* 0x000fe200078e00ff */
[----:B------:R-:W-:Y:S01]  /*08a0*/  LEA.HI.X R35, R22, c[0x0][0x1c4], R12, 0x1, P1 ;  /* 0x0000710016237a11 */ /* 0x000fe200008f0c0c */
[----:B------:R-:W-:Y:S01]  /*08b0*/  IMAD.IADD R18, R9, 0x1, -R224 ;  /* 0x0000000109127824 */ /* 0x000fe200078e0ae0 */
[----:B------:R-:W-:Y:S01]  /*08c0*/  LEA R26, P1, R13, R34, 0x7 ;  /* 0x000000220d1a7211 */ /* 0x000fe200078238ff */
[----:B------:R-:W-:Y:S01]  /*08d0*/  IMAD.MOV.U32 R23, RZ, RZ, c[0x0][0x1a8] ;  /* 0x00006a00ff177624 */ /* 0x000fe200078e00ff */
[----:B------:R-:W-:Y:S01]  /*08e0*/  LEA.HI R12, R19, R224, RZ, 0x1 ;  /* 0x000000e0130c7211 */ /* 0x000fe200078f08ff */
[----:B------:R-:W-:Y:S01]  /*08f0*/  IMAD.MOV.U32 R17, RZ, RZ, c[0x0][0x1ac] ;  /* 0x00006b00ff117624 */ /* 0x000fe200078e00ff */
[----:B------:R-:W-:Y:S01]  /*0900*/  LEA.HI.X R27, R13, R35, R6, 0x7, P1 ;  /* 0x000000230d1b7211 */ /* 0x000fe200008f3c06 */
[----:B------:R-:W-:Y:S01]  /*0910*/  IMAD.SHL.U32 R216, R211, 0x8, RZ ;  /* 0x00000008d3d87824 */ /* 0x000fe200078e00ff */
[----:B------:R-:W-:-:S02]  /*0920*/  LEA.HI R3, R21, R220, RZ, 0x5 ;  /* 0x000000dc15037211 */ /* 0x000fc400078f28ff */
[----:B------:R-:W-:Y:S02]  /*0930*/  LOP3.LUT R13, R12, 0x7fffffe, RZ, 0xc0, !PT ;  /* 0x07fffffe0c0d7812 */ /* 0x000fe400078ec0ff */
[----:B------:R-:W-:Y:S02]  /*0940*/  IADD3 R12, R14, 0x20, RZ ;  /* 0x000000200e0c7810 */ /* 0x000fe40007ffe0ff */
[----:B------:R-:W-:Y:S01]  /*0950*/  SHF.R.S32.HI R22, RZ, 0x5, R3 ;  /* 0x00000005ff167819 */ /* 0x000fe20000011403 */
[----:B------:R-:W-:Y:S01]  /*0960*/  IMAD.IADD R13, R224, 0x1, -R13 ;  /* 0x00000001e00d7824 */ /* 0x000fe200078e0a0d */
[----:B------:R-:W-:Y:S02]  /*0970*/  ISETP.GE.AND P5, PT, R12, c[0x0][0x1cc], PT ;  /* 0x000073000c007a0c */ /* 0x000fe40003fa6270 */
[----:B------:R-:W-:Y:S01]  /*0980*/  ISETP.LT.OR P3, PT, R18, 0x1, P6 ;  /* 0x000000011200780c */ /* 0x000fe20003761670 */
[----:B------:R-:W-:Y:S01]  /*0990*/  IMAD R6, R22, 0x8, R13 ;  /* 0x0000000816067824 */ /* 0x000fe200078e020d */
[----:B------:R-:W-:-:S02]  /*09a0*/  ISETP.LT.OR P2, PT, R18, 0x1, P5 ;  /* 0x000000011200780c */ /* 0x000fc40002f41670 */
[----:B------:R-:W-:Y:S01]  /*09b0*/  ISETP.LT.OR P1, PT, R18, 0x1, P4 ;  /* 0x000000011200780c */ /* 0x000fe20002721670 */
[----:B------:R-:W-:Y:S01]  /*09c0*/  IMAD.U32 R6, R6, 0x20, R7 ;  /* 0x0000002006067824 */ /* 0x000fe200078e0007 */
[C---:B------:R-:W-:Y:S02]  /*09d0*/  ISETP.LT.OR P6, PT, R18.reuse, 0x41, P6 ;  /* 0x000000411200780c */ /* 0x040fe400037c1670 */
[----:B------:R-:W-:Y:S01]  /*09e0*/  ISETP.LT.OR P5, PT, R18, 0x41, P5 ;  /* 0x000000411200780c */ /* 0x000fe20002fa1670 */
[----:B------:R-:W-:Y:S01]  /*09f0*/  IMAD.SHL.U32 R13, R6, 0x2, RZ ;  /* 0x00000002060d7824 */ /* 0x000fe200078e00ff */
[----:B------:R-:W-:Y:S02]  /*0a00*/  ISETP.LT.OR P4, PT, R18, 0x41, P4 ;  /* 0x000000411200780c */ /* 0x000fe40002781670 */
[----:B------:R-:W-:Y:S02]  /*0a10*/  LEA R30, P0, R23, R32, 0x7 ;  /* 0x00000020171e7211 */ /* 0x000fe400078038ff */
[----:B------:R1:W-:Y:S01]  /*0a20*/  LDGSTS.E.BYPASS.LTC128B.128 [R13+0x6080], [R34.64], !P3 ;  /* 0x06080000220d7fae */ /* 0x0003e2000d901d54 */
[----:B------:R-:W-:-:S02]  /*0a30*/  LOP3.LUT R25, R8, 0xfffffff8, RZ, 0xc0, !PT ;  /* 0xfffffff808197812 */ /* 0x000fc400078ec0ff */
[----:B------:R-:W-:Y:S01]  /*0a40*/  LEA.HI.X R31, R23, R33, R17, 0x7, P0 ;  /* 0x00000021171f7211 */ /* 0x000fe200000f3c11 */
[----:B------:R1:W-:Y:S01]  /*0a50*/  LDGSTS.E.BYPASS.LTC128B.128 [R13+0x8080], [R34.64+0x40], !P2 ;  /* 0x08080040220d7fae */ /* 0x0003e2000d101d54 */
[C---:B------:R-:W-:Y:S01]  /*0a60*/  LEA R16, P0, R5.reuse, c[0x0][0x280], 0x2 ;  /* 0x0000a00005107a11 */ /* 0x040fe200078010ff */
[----:B------:R-:W-:Y:S01]  /*0a70*/  IMAD.IADD R25, R220, 0x1, -R25 ;  /* 0x00000001dc197824 */ /* 0x000fe200078e0a19 */
[----:B------:R-:W-:Y:S01]  /*0a80*/  LOP3.LUT R7, R0, 0xfffffff0, RZ, 0xc0, !PT ;  /* 0xfffffff000077812 */ /* 0x000fe200078ec0ff */
[----:B------:R1:W-:Y:S01]  /*0a90*/  LDGSTS.E.BYPASS.LTC128B.128 [R13+0xa080], [R34.64+0x80], !P1 ;  /* 0x0a080080220d7fae */ /* 0x0003e2000c901d54 */
[----:B------:R-:W-:Y:S02]  /*0aa0*/  ISETP.GE.AND P1, PT, R12, c[0x0][0x19c], PT ;  /* 0x000067000c007a0c */ /* 0x000fe40003f26270 */
[----:B------:R-:W-:Y:S01]  /*0ab0*/  LEA.HI.X R17, R5, c[0x0][0x284], R2, 0x2, P0 ;  /* 0x0000a10005117a11 */ /* 0x000fe200000f1402 */
[----:B------:R2:W-:Y:S01]  /*0ac0*/  LDGSTS.E.BYPASS.LTC128B.128 [R13+0x7080], [R26.64], !P6 ;  /* 0x070800001a0d7fae */ /* 0x0005e2000f101d54 */
[----:B------:R-:W-:Y:S01]  /*0ad0*/  ISETP.LT.OR P2, PT, R18, 0x1, P1 ;  /* 0x000000011200780c */ /* 0x000fe20000f41670 */
[----:B------:R-:W-:Y:S01]  /*0ae0*/  IMAD.IADD R7, R220, 0x1, -R7 ;  /* 0x00000001dc077824 */ /* 0x000fe200078e0a07 */
[----:B------:R-:W-:Y:S01]  /*0af0*/  LEA.HI R2, R21, R220, RZ, 0x6 ;  /* 0x000000dc15027211 */ /* 0x000fe200078f30ff */
[----:B------:R2:W-:Y:S01]  /*0b00*/  LDGSTS.E.BYPASS.LTC128B.128 [R13+0x9080], [R26.64+0x40], !P5 ;  /* 0x090800401a0d7fae */ /* 0x0005e2000e901d54 */
[----:B------:R-:W-:-:S02]  /*0b10*/  ISETP.GE.AND P5, PT, R14, c[0x0][0x19c], PT ;  /* 0x000067000e007a0c */ /* 0x000fc40003fa6270 */
[----:B------:R-:W-:Y:S01]  /*0b20*/  LEA.HI R0, R25, R25, RZ, 0x1 ;  /* 0x0000001919007211 */ /* 0x000fe200078f08ff */
[----:B------:R2:W-:Y:S01]  /*0b30*/  LDGSTS.E.BYPASS.LTC128B.128 [R13+0xb080], [R26.64+0x80], !P4 ;  /* 0x0b0800801a0d7fae */ /* 0x0005e2000e101d54 */
[----:B------:R-:W-:Y:S02]  /*0b40*/  ISETP.GE.AND P4, PT, R215, c[0x0][0x19c], PT ;  /* 0x00006700d7007a0c */ /* 0x000fe40003f86270 */
[C---:B------:R-:W-:Y:S02]  /*0b50*/  ISETP.LT.OR P3, PT, R18.reuse, 0x1, P5 ;  /* 0x000000011200780c */ /* 0x040fe40002f61670 */
[----:B------:R-:W-:Y:S02]  /*0b60*/  ISETP.LT.OR P0, PT, R18, 0x1, P4 ;  /* 0x000000011200780c */ /* 0x000fe40002701670 */
[----:B------:R-:W-:Y:S02]  /*0b70*/  SHF.R.S32.HI R20, RZ, 0x1f, R7 ;  /* 0x0000001fff147819 */ /* 0x000fe40000011407 */
[----:B------:R-:W-:-:S02]  /*0b80*/  SHF.R.S32.HI R2, RZ, 0x6, R2 ;  /* 0x00000006ff027819 */ /* 0x000fc40000011402 */
[----:B------:R-:W-:Y:S02]  /*0b90*/  LOP3.LUT R6, R0, 0x7fffffe, RZ, 0xc0, !PT ;  /* 0x07fffffe00067812 */ /* 0x000fe400078ec0ff */
[-C--:B------:R-:W-:Y:S01]  /*0ba0*/  LEA.HI R5, R7, R7.reuse, RZ, 0x1 ;  /* 0x0000000707057211 */ /* 0x080fe200078f08ff */
[----:B------:R-:W-:Y:S01]  /*0bb0*/  IMAD R212, R211, 0x4, R2 ;  /* 0x00000004d3d47824 */ /* 0x000fe200078e0202 */
[----:B------:R-:W-:Y:S01]  /*0bc0*/  LEA.HI R20, R20, R7, RZ, 0x3 ;  /* 0x0000000714147211 */ /* 0x000fe200078f18ff */
[----:B------:R1:W-:Y:S01]  /*0bd0*/  LDGSTS.E.BYPASS.LTC128B.128 [R13+0x80], [R32.64], !P3 ;  /* 0x00080000200d7fae */ /* 0x0003e2000d901d54 */
[C---:B------:R-:W-:Y:S01]  /*0be0*/  IMAD.IADD R23, R25.reuse, 0x1, -R6 ;  /* 0x0000000119177824 */ /* 0x040fe200078e0a06 */
[----:B------:R-:W-:Y:S01]  /*0bf0*/  ISETP.LT.OR P5, PT, R18, 0x41, P5 ;  /* 0x000000411200780c */ /* 0x000fe20002fa1670 */
[----:B------:R-:W-:Y:S01]  /*0c00*/  IMAD.SHL.U32 R25, R25, 0x40, RZ ;  /* 0x0000004019197824 */ /* 0x000fe200078e00ff */
[----:B------:R1:W-:Y:S01]  /*0c10*/  LDGSTS.E.BYPASS.LTC128B.128 [R13+0x2080], [R32.64+0x40], !P2 ;  /* 0x02080040200d7fae */ /* 0x0003e2000d101d54 */
[----:B------:R-:W-:Y:S01]  /*0c20*/  ISETP.GE.AND P2, PT, R14, c[0x0][0x16c], PT ;  /* 0x00005b000e007a0c */ /* 0x000fe20003f46270 */
[----:B------:R-:W-:Y:S01]  /*0c30*/  IMAD R212, R212, 0x8, R23 ;  /* 0x00000008d4d47824 */ /* 0x000fe200078e0217 */
[----:B------:R-:W-:Y:S01]  /*0c40*/  ISETP.GE.AND P3, PT, R215, c[0x0][0x16c], PT ;  /* 0x00005b00d7007a0c */ /* 0x000fe20003f66270 */
[----:B------:R1:W-:Y:S01]  /*0c50*/  LDGSTS.E.BYPASS.LTC128B.128 [R13+0x4080], [R32.64+0x80], !P0 ;  /* 0x04080080200d7fae */ /* 0x0003e2000c101d54 */
[----:B------:R-:W-:-:S02]  /*0c60*/  ISETP.GE.AND P0, PT, R12, c[0x0][0x16c], PT ;  /* 0x00005b000c007a0c */ /* 0x000fc40003f06270 */
[----:B------:R-:W-:Y:S02]  /*0c70*/  LOP3.LUT R210, R5, 0x7fffffe, RZ, 0xc0, !PT ;  /* 0x07fffffe05d27812 */ /* 0x000fe400078ec0ff */
[----:B------:R-:W-:Y:S02]  /*0c80*/  LOP3.LUT R6, R20, 0xfffffff8, RZ, 0xc0, !PT ;  /* 0xfffffff814067812 */ /* 0x000fe400078ec0ff */
[----:B------:R-:W-:Y:S01]  /*0c90*/  SEL R217, RZ, 0x1, P2 ;  /* 0x00000001ffd97807 */ /* 0x000fe20001000000 */
[C---:B------:R-:W-:Y:S01]  /*0ca0*/  IMAD.IADD R210, R7.reuse, 0x1, -R210 ;  /* 0x0000000107d27824 */ /* 0x040fe200078e0ad2 */
[C---:B------:R-:W-:Y:S01]  /*0cb0*/  ISETP.LT.OR P1, PT, R18.reuse, 0x41, P1 ;  /* 0x000000411200780c */ /* 0x040fe20000f21670 */
[----:B------:R-:W-:Y:S01]  /*0cc0*/  IMAD.IADD R6, R7, 0x1, -R6 ;  /* 0x0000000107067824 */ /* 0x000fe200078e0a06 */
[----:B------:R-:W-:Y:S01]  /*0cd0*/  ISETP.LT.OR P4, PT, R18, 0x41, P4 ;  /* 0x000000411200780c */ /* 0x000fe20002781670 */
[----:B------:R1:W-:Y:S01]  /*0ce0*/  LDGSTS.E.BYPASS.LTC128B.128 [R13+0x1080], [R30.64], !P5 ;  /* 0x010800001e0d7fae */ /* 0x0003e2000e901d54 */
[----:B------:R-:W-:-:S02]  /*0cf0*/  ISETP.GE.AND P2, PT, R12, c[0x0][0x1fc], PT ;  /* 0x00007f000c007a0c */ /* 0x000fc40003f46270 */
[----:B------:R-:W-:Y:S02]  /*0d00*/  SEL R18, RZ, 0x4, P3 ;  /* 0x00000004ff127807 */ /* 0x000fe40001800000 */
[----:B------:R-:W-:Y:S02]  /*0d10*/  SEL R23, RZ, 0x2, P0 ;  /* 0x00000002ff177807 */ /* 0x000fe40000000000 */
[----:B------:R-:W-:Y:S02]  /*0d20*/  ISETP.GE.AND P3, PT, R14, c[0x0][0x1fc], PT ;  /* 0x00007f000e007a0c */ /* 0x000fe40003f66270 */
[----:B------:R-:W-:Y:S01]  /*0d30*/  SEL R7, RZ, 0xffffffff, P2 ;  /* 0xffffffffff077807 */ /* 0x000fe20001000000 */
[----:B------:R1:W-:Y:S01]  /*0d40*/  LDGSTS.E.BYPASS.LTC128B.128 [R13+0x3080], [R30.64+0x40], !P1 ;  /* 0x030800401e0d7fae */ /* 0x0003e2000c901d54 */
[----:B------:R-:W-:Y:S02]  /*0d50*/  ISETP.GE.AND P2, PT, R215, c[0x0][0x1fc], PT ;  /* 0x00007f00d7007a0c */ /* 0x000fe40003f46270 */
[----:B------:R-:W-:Y:S01]  /*0d60*/  IADD3 R23, R18, R23, R217 ;  /* 0x0000001712177210 */ /* 0x000fe20007ffe0d9 */
[----:B------:R-:W-:Y:S01]  /*0d70*/  IMAD.SHL.U32 R7, R7, 0x2, RZ ;  /* 0x0000000207077824 */ /* 0x000fe200078e00ff */
[----:B--2---:R-:W-:Y:S01]  /*0d80*/  LEA.HI R27, R3, R22, RZ, 0x1 ;  /* 0x00000016031b7211 */ /* 0x004fe200078f08ff */
[----:B------:R1:W-:Y:S01]  /*0d90*/  LDGSTS.E.BYPASS.LTC128B.128 [R13+0x5080], [R30.64+0x80], !P4 ;  /* 0x050800801e0d7fae */ /* 0x0003e2000e101d54 */
[----:B------:R-:W-:-:S02]  /*0da0*/  SEL R24, RZ, 0x1, P3 ;  /* 0x00000001ff187807 */ /* 0x000fc40001800000 */
[----:B------:R-:W-:Y:S01]  /*0db0*/  SEL R18, RZ, 0x4, P2 ;  /* 0x00000004ff127807 */ /* 0x000fe20001000000 */
[----:B------:R-:W0:Y:S01]  /*0dc0*/  LDGDEPBAR ;  /* 0x00000000000079af */ /* 0x000e220000000000 */
[----:B------:R-:W-:Y:S02]  /*0dd0*/  LOP3.LUT P3, RZ, R23, 0x1, RZ, 0xc0, !PT ;  /* 0x0000000117ff7812 */ /* 0x000fe4000786c0ff */
[----:B------:R-:W-:Y:S02]  /*0de0*/  LOP3.LUT R27, R27, 0xfffffffe, RZ, 0xc0, !PT ;  /* 0xfffffffe1b1b7812 */ /* 0x000fe400078ec0ff */
[C---:B------:R-:W-:Y:S02]  /*0df0*/  LOP3.LUT P2, RZ, R23.reuse, 0x2, RZ, 0xc0, !PT ;  /* 0x0000000217ff7812 */ /* 0x040fe4000784c0ff */
[----:B------:R-:W-:Y:S02]  /*0e00*/  LOP3.LUT P5, RZ, R23, 0x4, RZ, 0xc0, !PT ;  /* 0x0000000417ff7812 */ /* 0x000fe400078ac0ff */
[----:B------:R-:W-:-:S02]  /*0e10*/  ISETP.GE.OR P3, PT, R224, c[0x0][0x168], !P3 ;  /* 0x00005a00e0007a0c */ /* 0x000fc40005f66670 */
[----:B------:R-:W-:Y:S01]  /*0e20*/  LOP3.LUT R23, R7, 0x2, R24, 0xe2, !PT ;  /* 0x0000000207177812 */ /* 0x000fe200078ee218 */
[----:B------:R-:W-:Y:S01]  /*0e30*/  IMAD.IADD R7, R22, 0x1, -R27 ;  /* 0x0000000116077824 */ /* 0x000fe200078e0a1b */
[----:B------:R-:W-:Y:S01]  /*0e40*/  ISETP.GE.OR P2, PT, R224, c[0x0][0x168], !P2 ;  /* 0x00005a00e0007a0c */ /* 0x000fe20005746670 */
[----:B------:R-:W-:Y:S01]  /*0e50*/  IMAD.SHL.U32 R24, R22, 0x10, RZ ;  /* 0x0000001016187824 */ /* 0x000fe200078e00ff */
[----:B------:R-:W-:Y:S01]  /*0e60*/  ISETP.GE.OR P5, PT, R224, c[0x0][0x168], !P5 ;  /* 0x00005a00e0007a0c */ /* 0x000fe20006fa6670 */
[----:B------:R-:W-:Y:S01]  /*0e70*/  IMAD.SHL.U32 R209, R7, 0x400, RZ ;  /* 0x0000040007d17824 */ /* 0x000fe200078e00ff */
[----:B------:R-:W-:Y:S02]  /*0e80*/  SHF.R.S32.HI R20, RZ, 0x3, R20 ;  /* 0x00000003ff147819 */ /* 0x000fe40000011414 */
[----:B------:R-:W-:Y:S01]  /*0e90*/  LOP3.LUT R22, R23, R18, RZ, 0xfc, !PT ;  /* 0x0000001217167212 */ /* 0x000fe200078efcff */
[--C-:B------:R-:W-:Y:S01]  /*0ea0*/  IMAD R231, R10, 0x2, R209.reuse ;  /* 0x000000020ae77824 */ /* 0x100fe200078e02d1 */
[----:B------:R-:W-:Y:S01]  /*0eb0*/  ISETP.GT.AND P1, PT, R220, 0xf, PT ;  /* 0x0000000fdc00780c */ /* 0x000fe20003f24270 */
[C---:B------:R-:W-:Y:S01]  /*0ec0*/  IMAD R210, R20.reuse, 0x8, R210 ;  /* 0x0000000814d27824 */ /* 0x040fe200078e02d2 */
[----:B------:R-:W-:Y:S01]  /*0ed0*/  LOP3.LUT R25, R25, 0x1c0, RZ, 0xc0, !PT ;  /* 0x000001c019197812 */ /* 0x000fe200078ec0ff */
[----:B------:R-:W-:Y:S01]  /*0ee0*/  IMAD R209, R20, 0x200, R209 ;  /* 0x0000020014d17824 */ /* 0x000fe200078e02d1 */
[----:B------:R-:W-:Y:S01]  /*0ef0*/  LOP3.LUT P4, RZ, R22, 0x1, RZ, 0xc0, !PT ;  /* 0x0000000116ff7812 */ /* 0x000fe2000788c0ff */
[----:B------:R1:W-:Y:S01]  /*0f00*/  LDGSTS.E.BYPASS.LTC128B.128 [R13+0xc080], [R232.64], !P3 ;  /* 0x0c080000e80d7fae */ /* 0x0003e2000d901d54 */
[--C-:B------:R-:W-:Y:S01]  /*0f10*/  SHF.R.S32.HI R20, RZ, 0x1, R5.reuse ;  /* 0x00000001ff147819 */ /* 0x100fe20000011405 */
[----:B------:R-:W-:Y:S01]  /*0f20*/  IMAD.SHL.U32 R210, R210, 0x20, RZ ;  /* 0x00000020d2d27824 */ /* 0x000fe200078e00ff */
[----:B------:R-:W-:Y:S01]  /*0f30*/  SHF.R.S32.HI R5, RZ, 0x1f, R5 ;  /* 0x0000001fff057819 */ /* 0x000fe20000011405 */
[----:B------:R1:W-:Y:S01]  /*0f40*/  LDGSTS.E.BYPASS.LTC128B.128 [R13+0xd080], [R232.64+0x40], !P2 ;  /* 0x0d080040e80d7fae */ /* 0x0003e2000d101d54 */
[----:B------:R-:W-:-:S02]  /*0f50*/  LOP3.LUT R23, R25, 0x30, R24, 0xf8, !PT ;  /* 0x0000003019177812 */ /* 0x000fc400078ef818 */
[----:B------:R-:W-:Y:S01]  /*0f60*/  SHF.R.S32.HI R19, RZ, 0x1f, R19 ;  /* 0x0000001fff137819 */ /* 0x000fe20000011413 */
[----:B------:R1:W-:Y:S01]  /*0f70*/  LDGSTS.E.BYPASS.LTC128B.128 [R13+0xe080], [R232.64+0x80], !P5 ;  /* 0x0e080080e80d7fae */ /* 0x0003e2000e901d54 */
[----:B------:R-:W-:Y:S02]  /*0f80*/  ISETP.GE.OR P5, PT, R224, c[0x0][0x168], !P4 ;  /* 0x00005a00e0007a0c */ /* 0x000fe400067a6670 */
[----:B------:R-:W-:Y:S02]  /*0f90*/  LOP3.LUT P3, RZ, R22, 0x2, RZ, 0xc0, !PT ;  /* 0x0000000216ff7812 */ /* 0x000fe4000786c0ff */
[----:B------:R-:W-:Y:S01]  /*0fa0*/  LEA.HI R24, R5, R20, RZ, 0x2 ;  /* 0x0000001405187211 */ /* 0x000fe200078f10ff */
[----:B------:R-:W-:Y:S01]  /*0fb0*/  IMAD.SHL.U32 R5, R211, 0x10, RZ ;  /* 0x00000010d3057824 */ /* 0x000fe200078e00ff */
[----:B------:R-:W-:Y:S02]  /*0fc0*/  SHF.R.U32.HI R18, RZ, 0x3, R25 ;  /* 0x00000003ff127819 */ /* 0x000fe40000011619 */
[----:B------:R-:W-:-:S02]  /*0fd0*/  LOP3.LUT R23, R23, 0x8, R8, 0xf8, !PT ;  /* 0x0000000817177812 */ /* 0x000fc400078ef808 */
[----:B------:R-:W-:Y:S02]  /*0fe0*/  LOP3.LUT P2, RZ, R22, 0x4, RZ, 0xc0, !PT ;  /* 0x0000000416ff7812 */ /* 0x000fe4000784c0ff */
[----:B------:R-:W-:Y:S01]  /*0ff0*/  LEA.HI R10, R21, R220, RZ, 0x7 ;  /* 0x000000dc150a7211 */ /* 0x000fe200078f38ff */
[----:B------:R-:W-:Y:S01]  /*1000*/  @!P1 IMAD.SHL.U32 R21, R220, 0x10, RZ ;  /* 0x00000010dc159824 */ /* 0x000fe200078e00ff */
[----:B------:R-:W-:Y:S02]  /*1010*/  LEA.HI R19, R19, R224, RZ, 0x3 ;  /* 0x000000e013137211 */ /* 0x000fe400078f18ff */
[----:B------:R-:W-:Y:S02]  /*1020*/  SEL R22, RZ, 0xffffffff, P0 ;  /* 0xffffffffff167807 */ /* 0x000fe40000000000 */
[----:B------:R-:W-:Y:S01]  /*1030*/  ISETP.GE.OR P0, PT, R224, c[0x0][0x168], !P3 ;  /* 0x00005a00e0007a0c */ /* 0x000fe20005f06670 */
[----:B------:R2:W-:Y:S01]  /*1040*/  @!P1 LDGSTS.E.BYPASS.LTC128B.128 [R21+0x18080], [R28.64] ;  /* 0x180800001c159fae */ /* 0x0005e2000b901d54 */
[----:B------:R-:W-:Y:S01]  /*1050*/  LOP3.LUT R18, R23, R18, RZ, 0x3c, !PT ;  /* 0x0000001217127212 */ /* 0x000fe200078e3cff */
[----:B------:R-:W-:Y:S01]  /*1060*/  IMAD.SHL.U32 R22, R22, 0x2, RZ ;  /* 0x0000000216167824 */ /* 0x000fe200078e00ff */
[----:B------:R-:W-:Y:S01]  /*1070*/  SHF.R.U32.HI R10, RZ, 0x4, R10 ;  /* 0x00000004ff0a7819 */ /* 0x000fe2000001160a */
[----:B------:R-:W0:Y:S01]  /*1080*/  LDGDEPBAR ;  /* 0x00000000000079af */ /* 0x000e220000000000 */
[----:B------:R-:W-:Y:S01]  /*1090*/  LOP3.LUT R23, R19, 0xfffffff8, RZ, 0xc0, !PT ;  /* 0xfffffff813177812 */ /* 0x000fe200078ec0ff */
[----:B------:R-:W-:Y:S01]  /*10a0*/  IMAD R211, R211, 0x200, R18 ;  /* 0x00000200d3d37824 */ /* 0x000fe200078e0212 */
[----:B------:R-:W-:Y:S01]  /*10b0*/  LOP3.LUT R5, R5, 0x10, RZ, 0xc0, !PT ;  /* 0x0000001005057812 */ /* 0x000fe200078ec0ff */
[----:B------:R1:W-:Y:S01]  /*10c0*/  LDGSTS.E.BYPASS.LTC128B.128 [R13+0x12080], [R222.64], !P5 ;  /* 0x12080000de0d7fae */ /* 0x0003e2000e901d54 */
[----:B------:R-:W-:-:S02]  /*10d0*/  SHF.R.S32.HI R0, RZ, 0x1, R0 ;  /* 0x00000001ff007819 */ /* 0x000fc40000011400 */
[----:B------:R-:W-:Y:S01]  /*10e0*/  LOP3.LUT R5, R5, 0x8, R10, 0xf8, !PT ;  /* 0x0000000805057812 */ /* 0x000fe200078ef80a */
[C---:B------:R-:W-:Y:S01]  /*10f0*/  IMAD.IADD R10, R224.reuse, 0x1, -R23 ;  /* 0x00000001e00a7824 */ /* 0x040fe200078e0a17 */
[----:B------:R-:W-:Y:S01]  /*1100*/  ISETP.GE.OR P5, PT, R224, c[0x0][0x168], !P2 ;  /* 0x00005a00e0007a0c */ /* 0x000fe200057a6670 */
[----:B------:R-:W-:Y:S01]  /*1110*/  IMAD.SHL.U32 R23, R0, 0x40, RZ ;  /* 0x0000004000177824 */ /* 0x000fe200078e00ff */
[----:B------:R-:W-:Y:S01]  /*1120*/  LOP3.LUT R19, R24, 0xfffffffc, RZ, 0xc0, !PT ;  /* 0xfffffffc18137812 */ /* 0x000fe200078ec0ff */
[----:B------:R-:W-:Y:S01]  /*1130*/  IMAD.SHL.U32 R25, R10, 0x40, RZ ;  /* 0x000000400a197824 */ /* 0x000fe200078e00ff */
[----:B------:R1:W-:Y:S01]  /*1140*/  LDGSTS.E.BYPASS.LTC128B.128 [R13+0x13080], [R222.64+0x40], !P0 ;  /* 0x13080040de0d7fae */ /* 0x0003e2000c101d54 */
[----:B------:R-:W-:Y:S01]  /*1150*/  LOP3.LUT P0, RZ, R0, 0x2, RZ, 0xc0, !PT ;  /* 0x0000000200ff7812 */ /* 0x000fe2000780c0ff */
[----:B------:R-:W-:Y:S01]  /*1160*/  IMAD.SHL.U32 R0, R2, 0x8, RZ ;  /* 0x0000000802007824 */ /* 0x000fe200078e00ff */
[----:B------:R-:W-:Y:S01]  /*1170*/  LOP3.LUT R23, R23, 0xc0, RZ, 0xc0, !PT ;  /* 0x000000c017177812 */ /* 0x000fe200078ec0ff */
[----:B------:R-:W-:Y:S01]  /*1180*/  IMAD.IADD R19, R20, 0x1, -R19 ;  /* 0x0000000114137824 */ /* 0x000fe200078e0a13 */
[----:B------:R-:W-:-:S02]  /*1190*/  LOP3.LUT R25, R25, 0x1c0, RZ, 0xc0, !PT ;  /* 0x000001c019197812 */ /* 0x000fc400078ec0ff */
[----:B------:R-:W-:Y:S02]  /*11a0*/  LOP3.LUT R20, R23, 0x8, R8, 0xf8, !PT ;  /* 0x0000000817147812 */ /* 0x000fe400078ef808 */
[----:B------:R-:W-:Y:S01]  /*11b0*/  LOP3.LUT R0, R0, 0x18, RZ, 0xc0, !PT ;  /* 0x0000001800007812 */ /* 0x000fe200078ec0ff */
[----:B------:R1:W-:Y:S01]  /*11c0*/  LDGSTS.E.BYPASS.LTC128B.128 [R13+0x14080], [R222.64+0x80], !P5 ;  /* 0x14080080de0d7fae */ /* 0x0003e2000e901d54 */
[----:B------:R-:W-:Y:S01]  /*11d0*/  SHF.R.U32.HI R23, RZ, 0x3, R23 ;  /* 0x00000003ff177819 */ /* 0x000fe20000011617 */
[C---:B--2---:R-:W-:Y:S01]  /*11e0*/  IMAD.SHL.U32 R21, R6.reuse, 0x40, RZ ;  /* 0x0000004006157824 */ /* 0x044fe200078e00ff */
[----:B------:R-:W-:Y:S02]  /*11f0*/  SHF.R.U32.HI R8, RZ, 0x3, R25 ;  /* 0x00000003ff087819 */ /* 0x000fe40000011619 */
[----:B------:R-:W-:Y:S02]  /*1200*/  LOP3.LUT R3, R3, 0xffffffe0, RZ, 0xc0, !PT ;  /* 0xffffffe003037812 */ /* 0x000fe400078ec0ff */
[----:B------:R-:W-:-:S02]  /*1210*/  LOP3.LUT P6, RZ, R6, 0x4, RZ, 0xc0, !PT ;  /* 0x0000000406ff7812 */ /* 0x000fc400078cc0ff */
[----:B------:R-:W-:Y:S02]  /*1220*/  LOP3.LUT P5, RZ, R6, 0x2, RZ, 0xc0, !PT ;  /* 0x0000000206ff7812 */ /* 0x000fe400078ac0ff */
[----:B------:R-:W-:Y:S02]  /*1230*/  LOP3.LUT R23, R20, R23, RZ, 0x3c, !PT ;  /* 0x0000001714177212 */ /* 0x000fe400078e3cff */
[----:B------:R-:W-:Y:S01]  /*1240*/  LOP3.LUT R6, R8, R25, R0, 0x1e, !PT ;  /* 0x0000001908067212 */ /* 0x000fe200078e1e00 */
[----:B------:R-:W-:Y:S01]  /*1250*/  IMAD.IADD R8, R220, 0x1, -R3 ;  /* 0x00000001dc087824 */ /* 0x000fe200078e0a03 */
[----:B------:R-:W-:Y:S01]  /*1260*/  SEL R3, R213, 0xfffffff0, !P0 ;  /* 0xfffffff0d5037807 */ /* 0x000fe20004000000 */
[----:B------:R-:W-:Y:S01]  /*1270*/  IMAD.U32 R212, R212, 0x20, R23 ;  /* 0x00000020d4d47824 */ /* 0x000fe200078e0017 */
[C---:B------:R-:W-:Y:S01]  /*1280*/  LOP3.LUT P0, RZ, R19.reuse, 0x2, RZ, 0xc0, !PT ;  /* 0x0000000213ff7812 */ /* 0x040fe2000780c0ff */
[----:B------:R-:W-:Y:S01]  /*1290*/  IMAD.SHL.U32 R19, R19, 0x40, RZ ;  /* 0x0000004013137824 */ /* 0x000fe200078e00ff */
[----:B------:R-:W-:Y:S01]  /*12a0*/  LOP3.LUT R21, R21, 0x1c0, RZ, 0xc0, !PT ;  /* 0x000001c015157812 */ /* 0x000fe200078ec0ff */
[----:B------:R-:W-:Y:S01]  /*12b0*/  IMAD.IADD R231, R231, 0x1, R6 ;  /* 0x00000001e7e77824 */ /* 0x000fe200078e0206 */
[----:B------:R-:W-:-:S02]  /*12c0*/  SHF.R.S32.HI R23, RZ, 0x1f, R8 ;  /* 0x0000001fff177819 */ /* 0x000fc40000011408 */
[----:B------:R-:W-:Y:S01]  /*12d0*/  SEL R206, R213, 0xfffffff0, !P5 ;  /* 0xfffffff0d5ce7807 */ /* 0x000fe20006800000 */
[----:B------:R-:W-:Y:S01]  /*12e0*/  IMAD.SHL.U32 R231, R231, 0x2, RZ ;  /* 0x00000002e7e77824 */ /* 0x000fe200078e00ff */
[----:B------:R-:W-:Y:S02]  /*12f0*/  LOP3.LUT R216, R216, 0x8, RZ, 0xc0, !PT ;  /* 0x00000008d8d87812 */ /* 0x000fe400078ec0ff */
[----:B------:R-:W-:Y:S02]  /*1300*/  SHF.R.U32.HI R18, RZ, 0x3, R21 ;  /* 0x00000003ff127819 */ /* 0x000fe40000011615 */
[----:B------:R-:W-:Y:S02]  /*1310*/  LOP3.LUT R19, R19, 0xc0, RZ, 0xc0, !PT ;  /* 0x000000c013137812 */ /* 0x000fe400078ec0ff */
[----:B------:R-:W-:Y:S02]  /*1320*/  PLOP3.LUT P5, PT, PT, PT, UP0, 0x80, 0x0 ;  /* 0x000000000000781c */ /* 0x000fe40003faf008 */
[----:B------:R-:W-:-:S02]  /*1330*/  LEA.HI R6, R23, R8, RZ, 0x2 ;  /* 0x0000000817067211 */ /* 0x000fc400078f10ff */
[----:B------:R-:W-:Y:S01]  /*1340*/  LOP3.LUT R18, R18, R21, R216, 0x1e, !PT ;  /* 0x0000001512127212 */ /* 0x000fe200078e1ed8 */
[----:B------:R-:W-:Y:S01]  /*1350*/  @!P1 IMAD.SHL.U32 R21, R220, 0x10, RZ ;  /* 0x00000010dc159824 */ /* 0x000fe200078e00ff */
[--C-:B------:R-:W-:Y:S02]  /*1360*/  SHF.R.U32.HI R20, RZ, 0x3, R19.reuse ;  /* 0x00000003ff147819 */ /* 0x100fe40000011613 */
[----:B------:R-:W-:Y:S01]  /*1370*/  SHF.R.S32.HI R218, RZ, 0x2, R6 ;  /* 0x00000002ffda7819 */ /* 0x000fe20000011406 */
[----:B------:R-:W-:Y:S01]  /*1380*/  IMAD.IADD R209, R209, 0x1, R18 ;  /* 0x00000001d1d17824 */ /* 0x000fe200078e0212 */
[C---:B------:R-:W-:Y:S01]  /*1390*/  LOP3.LUT R216, R20.reuse, R19, R216, 0x1e, !PT ;  /* 0x0000001314d87212 */ /* 0x040fe200078e1ed8 */
[----:B------:R1:W-:Y:S01]  /*13a0*/  @!P1 LDGSTS.E.BYPASS.LTC128B.128 [R21+0x18280], [R16.64] ;  /* 0x1828000010159fae */ /* 0x0003e2000b901d54 */
[C---:B------:R-:W-:Y:S01]  /*13b0*/  LOP3.LUT R5, R20.reuse, R5, R19, 0x1e, !PT ;  /* 0x0000000514057212 */ /* 0x040fe200078e1e13 */
[C---:B------:R-:W-:Y:S01]  /*13c0*/  IMAD R218, R7.reuse, 0x10, R218 ;  /* 0x0000001007da7824 */ /* 0x040fe200078e02da */
[----:B------:R-:W-:Y:S01]  /*13d0*/  LOP3.LUT R19, R20, R19, R0, 0x1e, !PT ;  /* 0x0000001314137212 */ /* 0x000fe200078e1e00 */
[----:B------:R-:W-:Y:S01]  /*13e0*/  IMAD.MOV.U32 R0, RZ, RZ, 0x20 ;  /* 0x00000020ff007424 */ /* 0x000fe200078e00ff */
[----:B------:R-:W0:Y:S01]  /*13f0*/  LDGDEPBAR ;  /* 0x00000000000079af */ /* 0x000e220000000000 */
[----:B------:R-:W-:Y:S01]  /*1400*/  IMAD R7, R7, 0x200, R210 ;  /* 0x0000020007077824 */ /* 0x000fe200078e02d2 */
[----:B------:R-:W-:Y:S01]  /*1410*/  LOP3.LUT R217, R22, 0x2, R217, 0xe2, !PT ;  /* 0x0000000216d97812 */ /* 0x000fe200078ee2d9 */
[----:B------:R-:W-:Y:S01]  /*1420*/  IMAD.IADD R214, R210, 0x1, R5 ;  /* 0x00000001d2d67824 */ /* 0x000fe200078e0205 */
[----:B------:R-:W0:Y:S01]  /*1430*/  LDGDEPBAR ;  /* 0x00000000000079af */ /* 0x000e220000000000 */
[----:B------:R-:W-:Y:S01]  /*1440*/  IMAD.IADD R216, R7, 0x1, R216 ;  /* 0x0000000107d87824 */ /* 0x000fe200078e02d8 */
[----:B------:R-:W-:Y:S01]  /*1450*/  SEL R0, R0, 0xffffffe0, !P6 ;  /* 0xffffffe000007807 */ /* 0x000fe20007000000 */
[----:B------:R-:W-:Y:S01]  /*1460*/  IMAD.IADD R210, R210, 0x1, R19 ;  /* 0x00000001d2d27824 */ /* 0x000fe200078e0213 */
[----:B------:R-:W-:-:S02]  /*1470*/  IADD3 R228, R13, 0xc080, RZ ;  /* 0x0000c0800de47810 */ /* 0x000fc40007ffe0ff */
[----:B------:R-:W-:Y:S02]  /*1480*/  IADD3 R219, R13, 0x12080, RZ ;  /* 0x000120800ddb7810 */ /* 0x000fe40007ffe0ff */
[----:B------:R-:W-:Y:S01]  /*1490*/  SEL R213, R213, 0xfffffff0, !P0 ;  /* 0xfffffff0d5d57807 */ /* 0x000fe20004000000 */
[----:B------:R-:W-:Y:S05]  /*14a0*/  @!P5 BRA `(.L_x_680) ;  /* 0x000001700000d947 */ /* 0x000fea0003800000 */
[----:B------:R-:W-:Y:S01]  /*14b0*/  IMAD.MOV.U32 R18, RZ, RZ, c[0x0][0x208] ;  /* 0x00008200ff127624 */ /* 0x000fe200078e00ff */
[----:B------:R-:W-:Y:S01]  /*14c0*/  UIADD3 UR4, UR10, -0x40, URZ ;  /* 0xffffffc00a047890 */ /* 0x000fe2000fffe03f */
[----:B------:R-:W-:Y:S01]  /*14d0*/  IMAD.MOV.U32 R5, RZ, RZ, 0x6 ;  /* 0x00000006ff057424 */ /* 0x000fe200078e00ff */
[----:B------:R-:W-:Y:S01]  /*14e0*/  BSSY B0, `(.L_x_680) ;  /* 0x0000013000007945 */ /* 0x000fe20003800000 */
[----:B------:R-:W-:-:S03]  /*14f0*/  IMAD.SHL.U32 R7, R18, 0x40, RZ ;  /* 0x0000004012077824 */ /* 0x000fc600078e00ff */
[----:B------:R-:W-:Y:S01]  /*1500*/  SHF.L.U64.HI R18, R18, R5, c[0x0][0x20c] ;  /* 0x0000830012127619 */ /* 0x000fe20000010205 */
[C---:B------:R-:W-:Y:S01]  /*1510*/  IMAD.SHL.U32 R5, R7.reuse, 0x2, RZ ;  /* 0x0000000207057824 */ /* 0x040fe200078e00ff */
[----:B------:R-:W-:Y:S02]  /*1520*/  ISETP.LT.AND P6, PT, R224, UR4, PT ;  /* 0x00000004e0007c0c */ /* 0x000fe4000bfc1270 */
[----:B------:R-:W-:Y:S02]  /*1530*/  SHF.L.U64.HI R7, R7, 0x1, R18 ;  /* 0x0000000107077819 */ /* 0x000fe40000010212 */
[----:B------:R-:W-:-:S04]  /*1540*/  IADD3 R18, P5, P0, R5, 0x80, R222 ;  /* 0x0000008005127810 */ /* 0x000fc800078be0de */
[----:B------:R-:W-:Y:S02]  /*1550*/  IADD3.X R19, R7, RZ, R223, P5, P0 ;  /* 0x000000ff07137210 */ /* 0x000fe40002fe04df */
[----:B------:R-:W-:Y:S02]  /*1560*/  IADD3 R20, P0, R5, R222, RZ ;  /* 0x000000de05147210 */ /* 0x000fe40007f1e0ff */
[----:B------:R-:W-:-:S03]  /*1570*/  ISETP.GE.OR P5, PT, R14, c[0x0][0x1fc], !P6 ;  /* 0x00007f000e007a0c */ /* 0x000fc600077a6670 */
[----:B-1----:R-:W-:Y:S01]  /*1580*/  IMAD.X R21, R7, 0x1, R223, P0 ;  /* 0x0000000107157824 */ /* 0x002fe200000e06df */
[----:B------:R-:W-:Y:S02]  /*1590*/  ISETP.GE.OR P0, PT, R12, c[0x0][0x1fc], !P6 ;  /* 0x00007f000c007a0c */ /* 0x000fe40007706670 */
[----:B------:R-:W-:-:S07]  /*15a0*/  ISETP.GE.OR P6, PT, R215, c[0x0][0x1fc], !P6 ;  /* 0x00007f00d7007a0c */ /* 0x000fce00077c6670 */
[----:B------:R1:W-:Y:S04]  /*15b0*/  LDGSTS.E.BYPASS.LTC128B.128 [R13+0x15080], [R20.64], !P5 ;  /* 0x15080000140d7fae */ /* 0x0003e8000e901d54 */
[----:B------:R1:W-:Y:S04]  /*15c0*/  LDGSTS.E.BYPASS.LTC128B.128 [R13+0x16080], [R20.64+0x40], !P0 ;  /* 0x16080040140d7fae */ /* 0x0003e8000c101d54 */
[----:B------:R1:W-:Y:S01]  /*15d0*/  LDGSTS.E.BYPASS.LTC128B.128 [R13+0x17080], [R18.64], !P6 ;  /* 0x17080000120d7fae */ /* 0x0003e2000f101d54 */
[----:B------:R-:W-:Y:S05]  /*15e0*/  @P1 BRA `(.L_x_681) ;  /* 0x0000002000001947 */ /* 0x000fea0003800000 */
[----:B------:R-:W-:-:S05]  /*15f0*/  SHF.L.U32 R5, R220, 0x4, RZ ;  /* 0x00000004dc057819 */ /* 0x000fca00000006ff */
[----:B------:R2:W-:Y:S02]  /*1600*/  LDGSTS.E.BYPASS.LTC128B.128 [R5+0x18380], [R16.64+0x100] ;  /* 0x1838010010057fae */ /* 0x0005e4000b901d54 */
.L_x_681:
[----:B------:R-:W-:Y:S05]  /*1610*/  BSYNC B0 ;  /* 0x0000000000007941 */ /* 0x000fea0003800000 */
.L_x_680:
[----:B------:R-:W-:Y:S01]  /*1620*/  UISETP.GE.AND UP0, UPT, UR10, 0x1, UPT ;  /* 0x000000010a00788c */ /* 0x000fe2000bf06270 */
        /* <DEDUP_REMOVED lines=60> */
[----:B------:R-:W-:Y:S01]  /*19f0*/  UIMAD UR4, UR13, UR4, URZ ;  /* 0x000000040d0472a4 */ /* 0x000fe2000f8e023f */
[----:B------:R-:W-:Y:S01]  /*1a00*/  MOV R234, UR14 ;  /* 0x0000000e00ea7c02 */ /* 0x000fe20008000f00 */
[----:B------:R-:W-:Y:S01]  /*1a10*/  IMAD.IADD R11, R11, 0x1, R4 ;  /* 0x000000010b0b7824 */ /* 0x000fe200078e0204 */
[----:B------:R-:W-:Y:S01]  /*1a20*/  LEA R209, R209, 0x1c480, 0x1 ;  /* 0x0001c480d1d17811 */ /* 0x000fe200078e08ff */
[----:B------:R-:W-:Y:S01]  /*1a30*/  UIADD3 UR7, UR10, 0x3f, URZ ;  /* 0x0000003f0a077890 */ /* 0x000fe2000fffe03f */
[----:B------:R-:W-:Y:S01]  /*1a40*/  LOP3.LUT R7, R6, 0xfffffffc, RZ, 0xc0, !PT ;  /* 0xfffffffc06077812 */ /* 0x000fe200078ec0ff */
[----:B------:R-:W-:Y:S01]  /*1a50*/  IMAD.IADD R2, R2, 0x1, -R5 ;  /* 0x0000000102027824 */ /* 0x000fe200078e0a05 */
[----:B------:R-:W-:Y:S01]  /*1a60*/  UIMAD UR4, UR14, UR5, UR4 ;  /* 0x000000050e0472a4 */ /* 0x000fe2000f8e0204 */
[----:B------:R-:W-:Y:S01]  /*1a70*/  IMAD.WIDE.U32 R234, R234, c[0x0][0x240], R10 ;  /* 0x00009000eaea7a25 */ /* 0x000fe200078e000a */
[----:B------:R-:W-:Y:S01]  /*1a80*/  USHF.R.S32.HI UR6, URZ, 0x1f, UR7 ;  /* 0x0000001f3f067899 */ /* 0x000fe20008011407 */
[----:B------:R-:W-:Y:S01]  /*1a90*/  LEA R208, R206, R209, 0x1 ;  /* 0x000000d1ced07211 */ /* 0x000fe200078e08ff */
[----:B------:R-:W-:Y:S01]  /*1aa0*/  CS2R R162, SRZ ;  /* 0x0000000000a27805 */ /* 0x000fe2000001ff00 */
[----:B------:R-:W-:Y:S01]  /*1ab0*/  IMAD R207, R0, 0x2, R209 ;  /* 0x0000000200cf7824 */ /* 0x000fe200078e02d1 */
[C---:B------:R-:W-:Y:S01]  /*1ac0*/  IADD3 R6, R231.reuse, 0x18480, RZ ;  /* 0x00018480e7067810 */ /* 0x040fe20007ffe0ff */
[----:B------:R-:W-:Y:S01]  /*1ad0*/  IMAD.IADD R7, R8, 0x1, -R7 ;  /* 0x0000000108077824 */ /* 0x000fe200078e0a07 */
[----:B------:R-:W-:Y:S01]  /*1ae0*/  IADD3 R229, R231, 0x184c0, RZ ;  /* 0x000184c0e7e57810 */ /* 0x000fe20007ffe0ff */
[----:B------:R-:W-:Y:S01]  /*1af0*/  IMAD R2, R2, -0x8, R9 ;  /* 0xfffffff802027824 */ /* 0x000fe200078e0209 */
[----:B------:R-:W-:Y:S01]  /*1b00*/  ULEA.HI UR6, UR6, UR7, URZ, 0x6 ;  /* 0x0000000706067291 */ /* 0x000fe2000f8f303f */
[----:B------:R-:W-:Y:S01]  /*1b10*/  IMAD.SHL.U32 R212, R212, 0x2, RZ ;  /* 0x00000002d4d47824 */ /* 0x000fe200078e00ff */
        /* <DEDUP_REMOVED lines=54> */
[----:B------:R-:W-:Y:S01]  /*1e80*/  IADD3 R236, R235, UR4, RZ ;  /* 0x00000004ebec7c10 */ /* 0x000fe2000fffe0ff */
[----:B------:R-:W-:Y:S01]  /*1e90*/  UMOV UR5, URZ ;  /* 0x0000003f00057c82 */ /* 0x000fe20008000000 */
[----:B------:R-:W-:Y:S01]  /*1ea0*/  IADD3 R205, R216, R213, RZ ;  /* 0x000000d5d8cd7210 */ /* 0x000fe20007ffe0ff */
[----:B------:R-:W-:-:S02]  /*1eb0*/  UMOV UR25, 0x1 ;  /* 0x0000000100197882 */ /* 0x000fc40000000000 */
[----:B------:R-:W-:Y:S02]  /*1ec0*/  UMOV UR15, URZ ;  /* 0x0000003f000f7c82 */ /* 0x000fe40008000000 */
[----:B------:R-:W-:Y:S02]  /*1ed0*/  UMOV UR24, URZ ;  /* 0x0000003f00187c82 */ /* 0x000fe40008000000 */
[----:B------:R-:W-:Y:S02]  /*1ee0*/  ULDC UR9, c[0x0][0x168] ;  /* 0x00005a0000097ab9 */ /* 0x000fe40000000800 */
[----:B------:R-:W-:Y:S02]  /*1ef0*/  USHF.R.S32.HI UR22, URZ, 0x6, UR6 ;  /* 0x000000063f167899 */ /* 0x000fe40008011406 */
[----:B------:R-:W-:Y:S02]  /*1f00*/  ULDC UR8, c[0x0][0x168] ;  /* 0x00005a0000087ab9 */ /* 0x000fe40000000800 */
.L_x_685:
        /* <DEDUP_REMOVED lines=16> */
[----:B------:R-:W2:Y:S04]  /*2010*/  LDSM.16.M88.4 R36, [R3+0xc080] ;  /* 0x00c080000324783b */ /* 0x000ea80000000200 */
[----:B------:R-:W3:Y:S04]  /*2020*/  LDSM.16.M88.4 R44, [R3+0xc880] ;  /* 0x00c88000032c783b */ /* 0x000ee80000000200 */
[----:B------:R-:W4:Y:S04]  /*2030*/  LDSM.16.M88.4 R48, [R212+0x1080] ;  /* 0x00108000d430783b */ /* 0x000f280000000200 */
[----:B------:R-:W-:Y:S04]  /*2040*/  LDSM.16.M88.4 R56, [R204+0x80] ;  /* 0x00008000cc38783b */ /* 0x000fe80000000200 */
[----:B------:R-:W5:Y:S04]  /*2050*/  LDSM.16.M88.4 R52, [R2+0xc080] ;  /* 0x00c080000234783b */ /* 0x000f680000000200 */
[----:B------:R-:W1:Y:S04]  /*2060*/  LDSM.16.M88.4 R60, [R2+0xc880] ;  /* 0x00c88000023c783b */ /* 0x000e680000000200 */
[----:B------:R-:W1:Y:S04]  /*2070*/  LDSM.16.M88.4 R64, [R204+0x1080] ;  /* 0x00108000cc40783b */ /* 0x000e680000000200 */
[----:B------:R-:W-:Y:S04]  /*2080*/  LDSM.16.M88.4 R164, [R204+0x2080] ;  /* 0x00208000cca4783b */ /* 0x000fe80000000200 */
[----:B------:R-:W-:Y:S04]  /*2090*/  LDSM.16.M88.4 R172, [R204+0x3080] ;  /* 0x00308000ccac783b */ /* 0x000fe80000000200 */
[----:B------:R-:W-:Y:S01]  /*20a0*/  LDS R241, [R237+0x18080] ;  /* 0x01808000edf17984 */ /* 0x000fe20000000800 */
[-C--:B--2---:R-:W-:Y:S03]  /*20b0*/  HMMA.16816.F32.BF16 R4, R36, R40.reuse, RZ ;  /* 0x000000282404723c */ /* 0x084fe600000418ff */
[----:B------:R-:W-:Y:S04]  /*20c0*/  LDS R240, [R237+0x180a0] ;  /* 0x0180a000edf07984 */ /* 0x000fe80000000800 */
[----:B------:R-:W-:Y:S01]  /*20d0*/  LDS R239, [R237+0x18100] ;  /* 0x01810000edef7984 */ /* 0x000fe20000000800 */
[C---:B---3--:R-:W-:Y:S03]  /*20e0*/  HMMA.16816.F32.BF16 R8, R44.reuse, R40, RZ ;  /* 0x000000282c08723c */ /* 0x048fe600000418ff */
[----:B------:R-:W-:Y:S05]  /*20f0*/  LDS R238, [R237+0x18120] ;  /* 0x01812000edee7984 */ /* 0x000fea0000000800 */
[-C--:B-1----:R-:W-:Y:S08]  /*2100*/  HMMA.16816.F32.BF16 R12, R44, R42.reuse, RZ ;  /* 0x0000002a2c0c723c */ /* 0x082ff000000418ff */
[C---:B------:R-:W-:Y:S01]  /*2110*/  HMMA.16816.F32.BF16 R16, R36.reuse, R42, RZ ;  /* 0x0000002a2410723c */ /* 0x040fe200000418ff */
[----:B------:R-:W-:Y:S07]  /*2120*/  LDSM.16.M88.4 R40, [R212+0x2080] ;  /* 0x00208000d428783b */ /* 0x000fee0000000200 */
[-C--:B----4-:R-:W-:Y:S08]  /*2130*/  HMMA.16816.F32.BF16 R20, R36, R48.reuse, RZ ;  /* 0x000000302414723c */ /* 0x090ff000000418ff */
[C---:B------:R-:W-:Y:S08]  /*2140*/  HMMA.16816.F32.BF16 R24, R44.reuse, R48, RZ ;  /* 0x000000302c18723c */ /* 0x040ff000000418ff */
[-C--:B------:R-:W-:Y:S01]  /*2150*/  HMMA.16816.F32.BF16 R28, R44, R50.reuse, RZ ;  /* 0x000000322c1c723c */ /* 0x080fe200000418ff */
[----:B------:R-:W-:Y:S07]  /*2160*/  LDSM.16.M88.4 R44, [R3+0xd880] ;  /* 0x00d88000032c783b */ /* 0x000fee0000000200 */
[----:B------:R-:W-:Y:S01]  /*2170*/  HMMA.16816.F32.BF16 R32, R36, R50, RZ ;  /* 0x000000322420723c */ /* 0x000fe200000418ff */
[----:B------:R-:W1:Y:S04]  /*2180*/  LDSM.16.M88.4 R36, [R3+0xd080] ;  /* 0x00d080000324783b */ /* 0x000e680000000200 */
[----:B------:R-:W2:Y:S03]  /*2190*/  LDSM.16.M88.4 R48, [R212+0x3080] ;  /* 0x00308000d430783b */ /* 0x000ea60000000200 */
[-C--:B-----5:R-:W-:Y:S08]  /*21a0*/  HMMA.16816.F32.BF16 R4, R52, R56.reuse, R4 ;  /* 0x000000383404723c */ /* 0x0a0ff00000041804 */
[C---:B------:R-:W-:Y:S07]  /*21b0*/  HMMA.16816.F32.BF16 R8, R60.reuse, R56, R8 ;  /* 0x000000383c08723c */ /* 0x040fee0000041808 */
        /* <DEDUP_REMOVED lines=62> */
[----:B---345:R-:W1:Y:S01]  /*25a0*/  @!P1 S2R R3, SR_CTAID.Y ;  /* 0x0000000000039919 */ /* 0x038e620000002600 */
[----:B------:R-:W-:Y:S02]  /*25b0*/  USHF.R.S32.HI UR4, URZ, 0x1f, UR23 ;  /* 0x0000001f3f047899 */ /* 0x000fe40008011417 */
[----:B------:R-:W-:Y:S02]  /*25c0*/  ULDC.64 UR6, c[0x0][0x178] ;  /* 0x00005e0000067ab9 */ /* 0x000fe40000000a00 */
[----:B------:R-:W-:Y:S02]  /*25d0*/  UIMAD UR4, UR4, UR6, URZ ;  /* 0x00000006040472a4 */ /* 0x000fe4000f8e023f */
[----:B------:R-:W-:Y:S02]  /*25e0*/  UIMAD.WIDE.U32 UR26, UR23, UR6, URZ ;  /* 0x00000006171a72a5 */ /* 0x000fe4000f8e003f */
[----:B------:R-:W-:Y:S04]  /*25f0*/  UIMAD UR4, UR23, UR7, UR4 ;  /* 0x00000007170472a4 */ /* 0x000fe8000f8e0204 */
[----:B------:R-:W-:Y:S01]  /*2600*/  IMAD.U32 R41, RZ, RZ, UR26 ;  /* 0x0000001aff297e24 */ /* 0x000fe2000f8e00ff */
[----:B------:R-:W-:Y:S01]  /*2610*/  UIADD3 UR4, UR27, UR4, URZ ;  /* 0x000000041b047290 */ /* 0x000fe2000fffe03f */
[----:B--2---:R-:W-:Y:S03]  /*2620*/  IMAD.U32 R2, RZ, RZ, UR26 ;  /* 0x0000001aff027e24 */ /* 0x004fe6000f8e00ff */
[----:B------:R-:W-:Y:S02]  /*2630*/  LEA R40, P5, R41, R232, 0x7 ;  /* 0x000000e829287211 */ /* 0x000fe400078a38ff */
[----:B-1----:R-:W-:Y:S01]  /*2640*/  @!P1 SHF.R.S32.HI R36, RZ, 0x1f, R3 ;  /* 0x0000001fff249819 */ /* 0x002fe20000011403 */
[C---:B------:R-:W-:Y:S04]  /*2650*/  @!P1 IMAD.WIDE.U32 R38, R3.reuse, c[0x0][0x270], R226 ;  /* 0x00009c0003269a25 */ /* 0x040fe800078e00e2 */
[----:B------:R-:W-:Y:S01]  /*2660*/  @!P1 IMAD R36, R36, c[0x0][0x270], RZ ;  /* 0x00009c0024249a24 */ /* 0x000fe200078e02ff */
[----:B------:R-:W-:Y:S03]  /*2670*/  @!P1 IADD3 R37, P0, R38, UR18, RZ ;  /* 0x0000001226259c10 */ /* 0x000fe6000ff1e0ff */
[----:B------:R-:W-:Y:S02]  /*2680*/  @!P1 IMAD R36, R3, c[0x0][0x274], R36 ;  /* 0x00009d0003249a24 */ /* 0x000fe400078e0224 */
[----:B------:R-:W-:Y:S01]  /*2690*/  IMAD.U32 R3, RZ, RZ, UR4 ;  /* 0x00000004ff037e24 */ /* 0x000fe2000f8e00ff */
[----:B------:R-:W-:Y:S02]  /*26a0*/  UIMAD UR4, UR23, -0x40, UR9 ;  /* 0xffffffc0170478a4 */ /* 0x000fe4000f8e0209 */
[----:B------:R-:W-:Y:S02]  /*26b0*/  @!P1 IADD3.X R36, R39, UR11, R36, P0, !PT ;  /* 0x0000000b27249c10 */ /* 0x000fe400087fe424 */
[----:B------:R-:W-:Y:S01]  /*26c0*/  LEA.HI.X R41, R2, R233, R3, 0x7, P5 ;  /* 0x000000e902297211 */ /* 0x000fe200028f3c03 */
[----:B------:R-:W-:Y:S01]  /*26d0*/  IMAD.U32 R2, RZ, RZ, UR15 ;  /* 0x0000000fff027e24 */ /* 0x000fe2000f8e00ff */
[----:B------:R-:W-:Y:S01]  /*26e0*/  LOP3.LUT P5, RZ, R217, 0x1, RZ, 0xc0, !PT ;  /* 0x00000001d9ff7812 */ /* 0x000fe200078ac0ff */
[----:B------:R-:W-:Y:S01]  /*26f0*/  IMAD.U32 R3, RZ, RZ, UR25 ;  /* 0x00000019ff037e24 */ /* 0x000fe2000f8e00ff */
[----:B------:R-:W-:Y:S02]  /*2700*/  @!P1 LEA R38, P0, R37, c[0x0][0x258], 0x2 ;  /* 0x0000960025269a11 */ /* 0x000fe400078010ff */
[C---:B------:R-:W-:Y:S01]  /*2710*/  ISETP.GE.OR P5, PT, R224.reuse, UR4, !P5 ;  /* 0x00000004e0007c0c */ /* 0x040fe2000efa6670 */
[----:B------:R-:W-:Y:S01]  /*2720*/  @!P1 IMAD R3, R3, 0x40, R226 ;  /* 0x0000004003039824 */ /* 0x000fe200078e02e2 */
[----:B------:R-:W-:Y:S01]  /*2730*/  @!P1 LEA.HI.X R39, R37, c[0x0][0x25c], R36, 0x2, P0 ;  /* 0x0000970025279a11 */ /* 0x000fe200000f1424 */
[----:B------:R-:W-:Y:S01]  /*2740*/  IMAD.U32 R37, RZ, RZ, UR25 ;  /* 0x00000019ff257e24 */ /* 0x000fe2000f8e00ff */
[----:B------:R-:W-:Y:S01]  /*2750*/  LOP3.LUT P0, RZ, R217, 0x2, RZ, 0xc0, !PT ;  /* 0x00000002d9ff7812 */ /* 0x000fe2000780c0ff */
[----:B------:R-:W-:Y:S01]  /*2760*/  @!P1 IMAD.SHL.U32 R43, R3, 0x4, RZ ;  /* 0x00000004032b9824 */ /* 0x000fe200078e00ff */
[C---:B------:R-:W-:Y:S01]  /*2770*/  ISETP.LT.AND P6, PT, R224.reuse, UR4, PT ;  /* 0x00000004e0007c0c */ /* 0x040fe2000bfc1270 */
[----:B------:R-:W-:Y:S01]  /*2780*/  IMAD R36, R37, 0x3000, R228 ;  /* 0x0000300025247824 */ /* 0x000fe200078e02e4 */
[----:B------:R-:W-:Y:S02]  /*2790*/  ISETP.GE.OR P0, PT, R224, UR4, !P0 ;  /* 0x00000004e0007c0c */ /* 0x000fe4000c706670 */
[----:B------:R-:W-:Y:S02]  /*27a0*/  ISETP.GE.OR P6, PT, R215, c[0x0][0x16c], !P6 ;  /* 0x00005b00d7007a0c */ /* 0x000fe400077c6670 */
[----:B------:R-:W-:Y:S01]  /*27b0*/  @!P1 LEA R2, R2, 0x40, 0x6 ;  /* 0x0000004002029811 */ /* 0x000fe200078e30ff */
[----:B------:R-:W-:Y:S01]  /*27c0*/  @!PT LDS RZ, [RZ] ;  /* 0x00000000fffff984 */ /* 0x000fe20000000800 */
[----:B------:R-:W-:Y:S01]  /*27d0*/  @!PT LDS RZ, [RZ] ;  /* 0x00000000fffff984 */ /* 0x000fe20000000800 */
[----:B------:R-:W-:Y:S01]  /*27e0*/  @!PT LDS RZ, [RZ] ;  /* 0x00000000fffff984 */ /* 0x000fe20000000800 */
[----:B------:R1:W-:Y:S04]  /*27f0*/  LDGSTS.E.BYPASS.LTC128B.128 [R36], [R40.64], !P5 ;  /* 0x0000000028247fae */ /* 0x0003e8000e901d54 */
[----:B------:R-:W-:Y:S04]  /*2800*/  @!P1 IMAD.WIDE R38, R2, 0x4, R38 ;  /* 0x0000000402269825 */ /* 0x000fe800078e0226 */
[----:B------:R1:W-:Y:S06]  /*2810*/  LDGSTS.E.BYPASS.LTC128B.128 [R36+0x1000], [R40.64+0x40], !P0 ;  /* 0x0100004028247fae */ /* 0x0003ec000c101d54 */
[----:B------:R1:W-:Y:S06]  /*2820*/  LDGSTS.E.BYPASS.LTC128B.128 [R36+0x2000], [R40.64+0x80], !P6 ;  /* 0x0200008028247fae */ /* 0x0003ec000f101d54 */
[----:B------:R1:W-:Y:S02]  /*2830*/  @!P1 LDGSTS.E.BYPASS.LTC128B.128 [R43+0x18080], [R38.64] ;  /* 0x18080000262b9fae */ /* 0x0003e4000b901d54 */
.L_x_683:
[-C--:B-12345:R-:W-:Y:S01]  /*2840*/  HMMA.16816.F32.BF16 R36, R164, R168.reuse, RZ ;  /* 0x000000a8a424723c */ /* 0x0befe200000418ff */
[----:B------:R-:W-:Y:S01]  /*2850*/  LDSM.16.M88.4 R196, [R212+0x8080] ;  /* 0x00808000d4c4783b */ /* 0x000fe20000000200 */
[----:B------:R-:W-:Y:S01]  /*2860*/  UIMAD UR4, UR5, 0x1800, URZ ;  /* 0x00001800050478a4 */ /* 0x000fe2000f8e023f */
[C---:B------:R-:W-:Y:S01]  /*2870*/  ISETP.GT.AND P5, PT, R230.reuse, RZ, PT ;  /* 0x000000ffe600720c */ /* 0x040fe20003fa4270 */
[----:B------:R-:W-:Y:S01]  /*2880*/  UIADD3 UR26, UR15, 0x2, URZ ;  /* 0x000000020f1a7890 */ /* 0x000fe2000fffe03f */
[----:B------:R-:W-:Y:S02]  /*2890*/  ISETP.GT.AND P0, PT, R230, 0x1, PT ;  /* 0x00000001e600780c */ /* 0x000fe40003f04270 */
[----:B------:R-:W-:Y:S01]  /*28a0*/  FSEL R4, R4, -INF , P5 ;  /* 0xff80000004047808 */ /* 0x000fe20002800000 */
[C---:B------:R-:W-:Y:S01]  /*28b0*/  HMMA.16816.F32.BF16 R40, R172.reuse, R168, RZ ;  /* 0x000000a8ac28723c */ /* 0x040fe200000418ff */
[----:B------:R-:W0:Y:S01]  /*28c0*/  LDGDEPBAR ;  /* 0x00000000000079af */ /* 0x000e220000000000 */
[----:B------:R-:W-:Y:S01]  /*28d0*/  ISETP.GT.AND P6, PT, R230, 0x20, PT ;  /* 0x00000020e600780c */ /* 0x000fe20003fc4270 */
[----:B------:R-:W-:Y:S01]  /*28e0*/  UISETP.GE.AND UP0, UPT, UR26, UR22, UPT ;  /* 0x000000161a00728c */ /* 0x000fe2000bf06270 */
[----:B------:R-:W-:Y:S02]  /*28f0*/  MOV R3, UR4 ;  /* 0x0000000400037c02 */ /* 0x000fe40008000f00 */
[----:B------:R-:W-:Y:S02]  /*2900*/  FSEL R245, R18, -INF , P6 ;  /* 0xff80000012f57808 */ /* 0x000fe40003000000 */
[-C--:B------:R-:W-:Y:S01]  /*2910*/  HMMA.16816.F32.BF16 R44, R172, R170.reuse, RZ ;  /* 0x000000aaac2c723c */ /* 0x080fe200000418ff */
[----:B------:R-:W-:Y:S03]  /*2920*/  MOV R168, UR4 ;  /* 0x0000000400a87c02 */ /* 0x000fe60008000f00 */
[C---:B------:R-:W-:Y:S02]  /*2930*/  IADD3 R3, R216.reuse, 0x800, R3 ;  /* 0x00000800d8037810 */ /* 0x040fe40007ffe003 */
[----:B------:R-:W-:Y:S02]  /*2940*/  IADD3 R169, R213, 0x800, R168 ;  /* 0x00000800d5a97810 */ /* 0x000fe40007ffe0a8 */
[C---:B------:R-:W-:Y:S04]  /*2950*/  HMMA.16816.F32.BF16 R48, R164.reuse, R170, RZ ;  /* 0x000000aaa430723c */ /* 0x040fe800000418ff */
[----:B------:R-:W-:Y:S02]  /*2960*/  SHF.L.U32 R2, R3, 0x1, RZ ;  /* 0x0000000103027819 */ /* 0x000fe400000006ff */
[----:B------:R-:W-:Y:S02]  /*2970*/  IADD3 R169, R216, R169, RZ ;  /* 0x000000a9d8a97210 */ /* 0x000fe40007ffe0ff */
[-C--:B------:R-:W-:Y:S01]  /*2980*/  HMMA.16816.F32.BF16 R52, R164, R64.reuse, RZ ;  /* 0x00000040a434723c */ /* 0x080fe200000418ff */
[----:B------:R-:W1:Y:S03]  /*2990*/  LDSM.16.M88.4 R192, [R2+0x12080] ;  /* 0x0120800002c0783b */ /* 0x000e660000000200 */
[----:B------:R-:W-:Y:S02]  /*29a0*/  SHF.L.U32 R3, R169, 0x1, RZ ;  /* 0x00000001a9037819 */ /* 0x000fe400000006ff */
[----:B------:R-:W-:Y:S02]  /*29b0*/  FSEL R16, R16, -INF , P6 ;  /* 0xff80000010107808 */ /* 0x000fe40003000000 */
[C---:B------:R-:W-:Y:S01]  /*29c0*/  HMMA.16816.F32.BF16 R56, R172.reuse, R64, RZ ;  /* 0x00000040ac38723c */ /* 0x040fe200000418ff */
[----:B------:R-:W2:Y:S07]  /*29d0*/  LDSM.16.M88.4 R200, [R2+0x12880] ;  /* 0x0128800002c8783b */ /* 0x000eae0000000200 */
[-C--:B------:R-:W-:Y:S01]  /*29e0*/  HMMA.16816.F32.BF16 R60, R172, R66.reuse, RZ ;  /* 0x00000042ac3c723c */ /* 0x080fe200000418ff */
[----:B------:R-:W-:Y:S07]  /*29f0*/  LDSM.16.M88.4 R172, [R204+0x8080] ;  /* 0x00808000ccac783b */ /* 0x000fee0000000200 */
[----:B------:R-:W-:Y:S01]  /*2a00*/  HMMA.16816.F32.BF16 R64, R164, R66, RZ ;  /* 0x00000042a440723c */ /* 0x000fe200000418ff */
[----:B------:R-:W3:Y:S07]  /*2a10*/  LDSM.16.M88.4 R164, [R212+0x9080] ;  /* 0x00908000d4a4783b */ /* 0x000eee0000000200 */
[-C--:B------:R-:W-:Y:S01]  /*2a20*/  HMMA.16816.F32.BF16 R36, R176, R180.reuse, R36 ;  /* 0x000000b4b024723c */ /* 0x080fe20000041824 */
[----:B------:R-:W4:Y:S07]  /*2a30*/  LDSM.16.M88.4 R168, [R3+0x12080] ;  /* 0x0120800003a8783b */ /* 0x000f2e0000000200 */
[C---:B------:R-:W-:Y:S07]  /*2a40*/  HMMA.16816.F32.BF16 R40, R184.reuse, R180, R40 ;  /* 0x000000b4b828723c */ /* 0x040fee0000041828 */
[--C-:B------:R-:W-:Y:S01]  /*2a50*/  FFMA.FTZ R180, R4, c[0x0][0x29c], -R241.reuse ;  /* 0x0000a70004b47a23 */ /* 0x100fe200000108f1 */
[-C--:B------:R-:W-:Y:S04]  /*2a60*/  HMMA.16816.F32.BF16 R44, R184, R182.reuse, R44 ;  /* 0x000000b6b82c723c */ /* 0x080fe8000004182c */
[----:B------:R-:W-:Y:S01]  /*2a70*/  FSEL R4, R5, -INF , P0 ;  /* 0xff80000005047808 */ /* 0x000fe20000000000 */
[----:B------:R-:W-:Y:S03]  /*2a80*/  MUFU.EX2 R180, R180 ;  /* 0x000000b400b47308 */ /* 0x000fe60000000800 */
[C---:B------:R-:W-:Y:S04]  /*2a90*/  HMMA.16816.F32.BF16 R48, R176.reuse, R182, R48 ;  /* 0x000000b6b030723c */ /* 0x040fe80000041830 */
[--C-:B------:R-:W-:Y:S03]  /*2aa0*/  FFMA.FTZ R181, R4, c[0x0][0x29c], -R241.reuse ;  /* 0x0000a70004b57a23 */ /* 0x100fe600000108f1 */
[----:B------:R-:W-:Y:S01]  /*2ab0*/  FSEL R183, R10, -INF , P5 ;  /* 0xff8000000ab77808 */ /* 0x000fe20002800000 */
[-C--:B------:R-:W-:Y:S02]  /*2ac0*/  HMMA.16816.F32.BF16 R52, R176, R188.reuse, R52 ;  /* 0x000000bcb034723c */ /* 0x080fe40000041834 */
[----:B------:R-:W5:Y:S02]  /*2ad0*/  MUFU.EX2 R181, R181 ;  /* 0x000000b500b57308 */ /* 0x000f640000000800 */
[--C-:B------:R-:W-:Y:S02]  /*2ae0*/  FFMA.FTZ R182, R16, c[0x0][0x29c], -R241.reuse ;  /* 0x0000a70010b67a23 */ /* 0x100fe400000108f1 */
[--C-:B------:R-:W-:Y:S02]  /*2af0*/  FFMA.FTZ R183, R183, c[0x0][0x29c], -R238.reuse ;  /* 0x0000a700b7b77a23 */ /* 0x100fe400000108ee */
[C---:B------:R-:W-:Y:S04]  /*2b00*/  HMMA.16816.F32.BF16 R56, R184.reuse, R188, R56 ;  /* 0x000000bcb838723c */ /* 0x040fe80000041838 */
[----:B------:R-:W2:Y:S03]  /*2b10*/  MUFU.EX2 R182, R182 ;  /* 0x000000b600b67308 */ /* 0x000ea60000000800 */
[----:B------:R-:W-:Y:S01]  /*2b20*/  FSEL R189, R14, -INF , P6 ;  /* 0xff8000000ebd7808 */ /* 0x000fe20003000000 */
[-C--:B------:R-:W-:Y:S04]  /*2b30*/  HMMA.16816.F32.BF16 R60, R184, R190.reuse, R60 ;  /* 0x000000beb83c723c */ /* 0x080fe8000004183c */
[----:B------:R-:W-:Y:S01]  /*2b40*/  FSEL R188, R8, -INF , P5 ;  /* 0xff80000008bc7808 */ /* 0x000fe20002800000 */
[--C-:B------:R-:W-:Y:S01]  /*2b50*/  FFMA.FTZ R189, R189, c[0x0][0x29c], -R238.reuse ;  /* 0x0000a700bdbd7a23 */ /* 0x100fe200000108ee */
[----:B------:R-:W-:Y:S01]  /*2b60*/  MUFU.EX2 R183, R183 ;  /* 0x000000b700b77308 */ /* 0x000fe20000000800 */
[----:B------:R-:W-:Y:S01]  /*2b70*/  FSEL R186, R9, -INF , P0 ;  /* 0xff80000009ba7808 */ /* 0x000fe20000000000 */
[----:B------:R-:W-:Y:S01]  /*2b80*/  HMMA.16816.F32.BF16 R64, R176, R190, R64 ;  /* 0x000000beb040723c */ /* 0x000fe20000041840 */
[----:B------:R-:W4:Y:S03]  /*2b90*/  LDSM.16.M88.4 R176, [R3+0x12880] ;  /* 0x0128800003b0783b */ /* 0x000f260000000200 */
[----:B------:R-:W-:Y:S04]  /*2ba0*/  FSEL R185, R11, -INF , P0 ;  /* 0xff8000000bb97808 */ /* 0x000fe80000000000 */
[-C--:B-1----:R-:W-:Y:S01]  /*2bb0*/  HMMA.16816.F32.BF16 R36, R192, R196.reuse, R36 ;  /* 0x000000c4c024723c */ /* 0x082fe20000041824 */
[----:B------:R-:W-:Y:S04]  /*2bc0*/  MUFU.EX2 R189, R189 ;  /* 0x000000bd00bd7308 */ /* 0x000fe80000000800 */
[--C-:B------:R-:W-:Y:S03]  /*2bd0*/  FFMA.FTZ R185, R185, c[0x0][0x29c], -R238.reuse ;  /* 0x0000a700b9b97a23 */ /* 0x100fe600000108ee */
[C---:B--2---:R-:W-:Y:S08]  /*2be0*/  HMMA.16816.F32.BF16 R40, R200.reuse, R196, R40 ;  /* 0x000000c4c828723c */ /* 0x044ff00000041828 */
[-C--:B------:R-:W-:Y:S08]  /*2bf0*/  HMMA.16816.F32.BF16 R44, R200, R198.reuse, R44 ;  /* 0x000000c6c82c723c */ /* 0x080ff0000004182c */
[C---:B------:R-:W-:Y:S08]  /*2c00*/  HMMA.16816.F32.BF16 R48, R192.reuse, R198, R48 ;  /* 0x000000c6c030723c */ /* 0x040ff00000041830 */
[-C--:B---3--:R-:W-:Y:S08]  /*2c10*/  HMMA.16816.F32.BF16 R52, R192, R164.reuse, R52 ;  /* 0x000000a4c034723c */ /* 0x088ff00000041834 */
[C---:B------:R-:W-:Y:S08]  /*2c20*/  HMMA.16816.F32.BF16 R56, R200.reuse, R164, R56 ;  /* 0x000000a4c838723c */ /* 0x040ff00000041838 */
[-C--:B------:R-:W-:Y:S07]  /*2c30*/  HMMA.16816.F32.BF16 R60, R200, R166.reuse, R60 ;  /* 0x000000a6c83c723c */ /* 0x080fee000004183c */
[----:B------:R-:W-:Y:S01]  /*2c40*/  FSEL R203, R6, -INF , P5 ;  /* 0xff80000006cb7808 */ /* 0x000fe20002800000 */
[----:B------:R-:W-:Y:S01]  /*2c50*/  HMMA.16816.F32.BF16 R64, R192, R166, R64 ;  /* 0x000000a6c040723c */ /* 0x000fe20000041840 */
[----:B------:R-:W-:Y:S03]  /*2c60*/  LDSM.16.M88.4 R164, [R212+0xb080] ;  /* 0x00b08000d4a4783b */ /* 0x000fe60000000200 */
[----:B------:R-:W-:Y:S02]  /*2c70*/  FSEL R201, R7, -INF , P0 ;  /* 0xff80000007c97808 */ /* 0x000fe40000000000 */
[----:B------:R-:W-:Y:S02]  /*2c80*/  ISETP.GT.AND P5, PT, R230, 0x21, PT ;  /* 0x00000021e600780c */ /* 0x000fe40003fa4270 */
[-C--:B----4-:R-:W-:Y:S01]  /*2c90*/  HMMA.16816.F32.BF16 R36, R168, R172.reuse, R36 ;  /* 0x000000aca824723c */ /* 0x090fe20000041824 */
[----:B------:R-:W1:Y:S04]  /*2ca0*/  LDSM.16.M88.4 R4, [R204+0x9080] ;  /* 0x00908000cc04783b */ /* 0x000e680000000200 */
[----:B------:R-:W-:Y:S02]  /*2cb0*/  FSEL R8, R17, -INF , P5 ;  /* 0xff80000011087808 */ /* 0x000fe40002800000 */
[----:B------:R-:W-:Y:S01]  /*2cc0*/  FSEL R192, R12, -INF , P6 ;  /* 0xff8000000cc07808 */ /* 0x000fe20003000000 */
[C---:B------:R-:W-:Y:S04]  /*2cd0*/  HMMA.16816.F32.BF16 R40, R176.reuse, R172, R40 ;  /* 0x000000acb028723c */ /* 0x040fe80000041828 */
[----:B------:R-:W-:Y:S01]  /*2ce0*/  ISETP.GT.AND P6, PT, R230, 0x41, PT ;  /* 0x00000041e600780c */ /* 0x000fe20003fc4270 */
[--C-:B------:R-:W-:Y:S01]  /*2cf0*/  FFMA.FTZ R187, R8, c[0x0][0x29c], -R241.reuse ;  /* 0x0000a70008bb7a23 */ /* 0x100fe200000108f1 */
[----:B------:R-:W-:Y:S02]  /*2d00*/  FSEL R243, R19, -INF , P5 ;  /* 0xff80000013f37808 */ /* 0x000fe40002800000 */
[-C--:B------:R-:W-:Y:S03]  /*2d10*/  HMMA.16816.F32.BF16 R44, R176, R174.reuse, R44 ;  /* 0x000000aeb02c723c */ /* 0x080fe6000004182c */
[----:B------:R-:W-:Y:S01]  /*2d20*/  ISETP.GT.AND P0, PT, R230, 0x40, PT ;  /* 0x00000040e600780c */ /* 0x000fe20003f04270 */
[----:B------:R-:W2:Y:S01]  /*2d30*/  MUFU.EX2 R187, R187 ;  /* 0x000000bb00bb7308 */ /* 0x000ea20000000800 */
[----:B------:R-:W-:Y:S02]  /*2d40*/  FSEL R8, R21, -INF , P6 ;  /* 0xff80000015087808 */ /* 0x000fe40003000000 */
[----:B------:R-:W-:Y:S01]  /*2d50*/  FSEL R190, R13, -INF , P5 ;  /* 0xff8000000dbe7808 */ /* 0x000fe20002800000 */
[C---:B------:R-:W-:Y:S04]  /*2d60*/  HMMA.16816.F32.BF16 R48, R168.reuse, R174, R48 ;  /* 0x000000aea830723c */ /* 0x040fe80000041830 */
[----:B------:R-:W-:Y:S01]  /*2d70*/  FSEL R191, R15, -INF , P5 ;  /* 0xff8000000fbf7808 */ /* 0x000fe20002800000 */
[--C-:B------:R-:W-:Y:S01]  /*2d80*/  FFMA.FTZ R193, R8, c[0x0][0x29c], -R241.reuse ;  /* 0x0000a70008c17a23 */ /* 0x100fe200000108f1 */
[----:B------:R-:W-:Y:S01]  /*2d90*/  ISETP.GT.AND P5, PT, R230, 0x60, PT ;  /* 0x00000060e600780c */ /* 0x000fe20003fa4270 */
[----:B------:R-:W-:Y:S01]  /*2da0*/  LDSM.16.M88.4 R12, [R212+0xa080] ;  /* 0x00a08000d40c783b */ /* 0x000fe20000000200 */
[----:B------:R-:W-:Y:S01]  /*2db0*/  FSEL R21, R22, -INF , P0 ;  /* 0xff80000016157808 */ /* 0x000fe20000000000 */
[--C-:B------:R-:W-:Y:S02]  /*2dc0*/  FFMA.FTZ R191, R191, c[0x0][0x29c], -R238.reuse ;  /* 0x0000a700bfbf7a23 */ /* 0x100fe400000108ee */
[----:B------:R-:W-:Y:S01]  /*2dd0*/  MUFU.EX2 R193, R193 ;  /* 0x000000c100c17308 */ /* 0x000fe20000000800 */
[----:B------:R-:W-:Y:S02]  /*2de0*/  FSEL R16, R32, -INF , P5 ;  /* 0xff80000020107808 */ /* 0x000fe40002800000 */
[----:B------:R-:W-:Y:S01]  /*2df0*/  FSEL R32, R24, -INF , P0 ;  /* 0xff80000018207808 */ /* 0x000fe20000000000 */
[----:B------:R-:W3:Y:S01]  /*2e00*/  LDSM.16.M88.4 R8, [R2+0x13080] ;  /* 0x013080000208783b */ /* 0x000ee20000000200 */
[----:B------:R-:W-:Y:S01]  /*2e10*/  FSEL R20, R20, -INF , P0 ;  /* 0xff80000014147808 */ /* 0x000fe20000000000 */
[-C--:B-1----:R-:W-:Y:S03]  /*2e20*/  HMMA.16816.F32.BF16 R52, R168, R4.reuse, R52 ;  /* 0x00000004a834723c */ /* 0x082fe60000041834 */
[--C-:B------:R-:W-:Y:S01]  /*2e30*/  FFMA.FTZ R24, R16, c[0x0][0x29c], -R241.reuse ;  /* 0x0000a70010187a23 */ /* 0x100fe200000108f1 */
[----:B------:R-:W-:Y:S01]  /*2e40*/  FSEL R27, R27, -INF , P6 ;  /* 0xff8000001b1b7808 */ /* 0x000fe20003000000 */
[--C-:B------:R-:W-:Y:S01]  /*2e50*/  FFMA.FTZ R184, R20, c[0x0][0x29c], -R241.reuse ;  /* 0x0000a70014b87a23 */ /* 0x100fe200000108f1 */
[----:B------:R-:W1:Y:S01]  /*2e60*/  LDSM.16.M88.4 R16, [R2+0x13880] ;  /* 0x013880000210783b */ /* 0x000e620000000200 */
[----:B------:R-:W-:Y:S01]  /*2e70*/  FSEL R195, R26, -INF , P0 ;  /* 0xff8000001ac37808 */ /* 0x000fe20000000000 */
[C---:B------:R-:W-:Y:S01]  /*2e80*/  HMMA.16816.F32.BF16 R56, R176.reuse, R4, R56 ;  /* 0x00000004b038723c */ /* 0x040fe20000041838 */
[----:B------:R-:W-:Y:S03]  /*2e90*/  MUFU.EX2 R24, R24 ;  /* 0x0000001800187308 */ /* 0x000fe60000000800 */
[--C-:B------:R-:W-:Y:S01]  /*2ea0*/  FFMA.FTZ R27, R27, c[0x0][0x29c], -R238.reuse ;  /* 0x0000a7001b1b7a23 */ /* 0x100fe200000108ee */
[----:B------:R-:W-:Y:S01]  /*2eb0*/  ISETP.GT.AND P0, PT, R230, 0x61, PT ;  /* 0x00000061e600780c */ /* 0x000fe20003f04270 */
[----:B------:R-:W-:Y:S01]  /*2ec0*/  FFMA.FTZ R195, R195, c[0x0][0x29c], -R238 ;  /* 0x0000a700c3c37a23 */ /* 0x000fe200000108ee */
[----:B------:R-:W-:Y:S01]  /*2ed0*/  FSEL R5, R23, -INF , P6 ;  /* 0xff80000017057808 */ /* 0x000fe20003000000 */
[-C--:B------:R-:W-:Y:S03]  /*2ee0*/  HMMA.16816.F32.BF16 R60, R176, R6.reuse, R60 ;  /* 0x00000006b03c723c */ /* 0x080fe6000004183c */
[----:B------:R-:W4:Y:S01]  /*2ef0*/  MUFU.EX2 R184, R184 ;  /* 0x000000b800b87308 */ /* 0x000f220000000800 */
[----:B------:R-:W-:Y:S01]  /*2f00*/  FSEL R20, R33, -INF , P0 ;  /* 0xff80000021147808 */ /* 0x000fe20000000000 */
[--C-:B------:R-:W-:Y:S01]  /*2f10*/  FFMA.FTZ R33, R201, c[0x0][0x29c], -R240.reuse ;  /* 0x0000a700c9217a23 */ /* 0x100fe200000108f0 */
[----:B------:R-:W-:Y:S01]  /*2f20*/  FSEL R31, R31, -INF , P0 ;  /* 0xff8000001f1f7808 */ /* 0x000fe20000000000 */
[--C-:B------:R-:W-:Y:S01]  /*2f30*/  FFMA.FTZ R176, R21, c[0x0][0x29c], -R240.reuse ;  /* 0x0000a70015b07a23 */ /* 0x100fe200000108f0 */
[----:B------:R-:W-:Y:S04]  /*2f40*/  HMMA.16816.F32.BF16 R64, R168, R6, R64 ;  /* 0x00000006a840723c */ /* 0x000fe80000041840 */
[----:B------:R-:W-:Y:S01]  /*2f50*/  FFMA.FTZ R241, R20, c[0x0][0x29c], -R241 ;  /* 0x0000a70014f17a23 */ /* 0x000fe200000108f1 */
[----:B------:R-:W2:Y:S01]  /*2f60*/  MUFU.EX2 R33, R33 ;  /* 0x0000002100217308 */ /* 0x000ea20000000800 */
[----:B------:R-:W-:Y:S01]  /*2f70*/  LDSM.16.M88.4 R20, [R204+0xa080] ;  /* 0x00a08000cc14783b */ /* 0x000fe20000000200 */
[--C-:B------:R-:W-:Y:S01]  /*2f80*/  FFMA.FTZ R177, R5, c[0x0][0x29c], -R240.reuse ;  /* 0x0000a70005b17a23 */ /* 0x100fe200000108f0 */
[----:B------:R-:W-:Y:S01]  /*2f90*/  FSEL R35, R35, -INF , P0 ;  /* 0xff80000023237808 */ /* 0x000fe20000000000 */
[--C-:B------:R-:W-:Y:S03]  /*2fa0*/  FFMA.FTZ R26, R203, c[0x0][0x29c], -R240.reuse ;  /* 0x0000a700cb1a7a23 */ /* 0x100fe600000108f0 */
[--C-:B------:R-:W-:Y:S01]  /*2fb0*/  FFMA.FTZ R170, R245, c[0x0][0x29c], -R240.reuse ;  /* 0x0000a700f5aa7a23 */ /* 0x100fe200000108f0 */
[----:B------:R-:W-:Y:S01]  /*2fc0*/  FSEL R28, R28, -INF , P5 ;  /* 0xff8000001c1c7808 */ /* 0x000fe20002800000 */
[-C--:B---3--:R-:W-:Y:S01]  /*2fd0*/  HMMA.16816.F32.BF16 R36, R8, R12.reuse, R36 ;  /* 0x0000000c0824723c */ /* 0x088fe20000041824 */
[----:B------:R-:W3:Y:S01]  /*2fe0*/  LDSM.16.M88.4 R4, [R3+0x13080] ;  /* 0x013080000304783b */ /* 0x000ee20000000200 */
[----:B------:R-:W-:Y:S03]  /*2ff0*/  MUFU.EX2 R241, R241 ;  /* 0x000000f100f17308 */ /* 0x000fe60000000800 */
[--C-:B------:R-:W-:Y:S01]  /*3000*/  FFMA.FTZ R171, R243, c[0x0][0x29c], -R240.reuse ;  /* 0x0000a700f3ab7a23 */ /* 0x100fe200000108f0 */
[----:B------:R-:W-:Y:S01]  /*3010*/  FSEL R179, R34, -INF , P5 ;  /* 0xff80000022b37808 */ /* 0x000fe20002800000 */
[--C-:B------:R-:W-:Y:S01]  /*3020*/  FFMA.FTZ R178, R188, c[0x0][0x29c], -R239.reuse ;  /* 0x0000a700bcb27a23 */ /* 0x100fe200000108ef */
[C---:B-1----:R-:W-:Y:S04]  /*3030*/  HMMA.16816.F32.BF16 R40, R16.reuse, R12, R40 ;  /* 0x0000000c1028723c */ /* 0x042fe80000041828 */
[----:B------:R-:W-:Y:S01]  /*3040*/  MUFU.EX2 R26, R26 ;  /* 0x0000001a001a7308 */ /* 0x000fe20000000800 */
[--C-:B------:R-:W-:Y:S02]  /*3050*/  FFMA.FTZ R34, R179, c[0x0][0x29c], -R240.reuse ;  /* 0x0000a700b3227a23 */ /* 0x100fe400000108f0 */
[----:B------:R-:W-:Y:S01]  /*3060*/  FFMA.FTZ R240, R35, c[0x0][0x29c], -R240 ;  /* 0x0000a70023f07a23 */ /* 0x000fe200000108f0 */
[-C--:B------:R-:W-:Y:S06]  /*3070*/  HMMA.16816.F32.BF16 R44, R16, R14.reuse, R44 ;  /* 0x0000000e102c723c */ /* 0x080fec000004182c */
[----:B------:R-:W-:Y:S02]  /*3080*/  MUFU.EX2 R35, R240 ;  /* 0x000000f000237308 */ /* 0x000fe40000000800 */
[C---:B------:R-:W-:Y:S01]  /*3090*/  HMMA.16816.F32.BF16 R48, R8.reuse, R14, R48 ;  /* 0x0000000e0830723c */ /* 0x040fe20000041830 */
[----:B------:R1:W2:Y:S07]  /*30a0*/  LDSM.16.M88.4 R12, [R3+0x13880] ;  /* 0x01388000030c783b */ /* 0x0002ae0000000200 */
[-C--:B------:R-:W-:Y:S01]  /*30b0*/  HMMA.16816.F32.BF16 R52, R8, R164.reuse, R52 ;  /* 0x000000a40834723c */ /* 0x080fe20000041834 */
[----:B------:R-:W2:Y:S07]  /*30c0*/  MUFU.EX2 R34, R34 ;  /* 0x0000002200227308 */ /* 0x000eae0000000800 */
[C---:B------:R-:W-:Y:S03]  /*30d0*/  HMMA.16816.F32.BF16 R56, R16.reuse, R164, R56 ;  /* 0x000000a41038723c */ /* 0x040fe60000041838 */
[----:B------:R-:W-:Y:S05]  /*30e0*/  MUFU.EX2 R178, R178 ;  /* 0x000000b200b27308 */ /* 0x000fea0000000800 */
[-C--:B------:R-:W-:Y:S01]  /*30f0*/  HMMA.16816.F32.BF16 R60, R16, R166.reuse, R60 ;  /* 0x000000a6103c723c */ /* 0x080fe2000004183c */
[----:B------:R-:W4:Y:S03]  /*3100*/  LDSM.16.M88.4 R16, [R204+0xb080] ;  /* 0x00b08000cc10783b */ /* 0x000f260000000200 */
[----:B-1----:R-:W-:Y:S01]  /*3110*/  MOV R3, UR5 ;  /* 0x0000000500037c02 */ /* 0x002fe20008000f00 */
[----:B------:R-:W-:Y:S03]  /*3120*/  MUFU.EX2 R170, R170 ;  /* 0x000000aa00aa7308 */ /* 0x000fe60000000800 */
[----:B------:R-:W-:Y:S01]  /*3130*/  HMMA.16816.F32.BF16 R64, R8, R166, R64 ;  /* 0x000000a60840723c */ /* 0x000fe20000041840 */
[----:B------:R-:W1:Y:S03]  /*3140*/  LDS R10, [R237+0x18280] ;  /* 0x01828000ed0a7984 */ /* 0x000e660000000800 */
[----:B------:R-:W-:Y:S03]  /*3150*/  IMAD R3, R3, 0x1800, R214 ;  /* 0x0000180003037824 */ /* 0x000fe600078e02d6 */
[----:B------:R-:W-:Y:S01]  /*3160*/  MUFU.EX2 R171, R171 ;  /* 0x000000ab00ab7308 */ /* 0x000fe20000000800 */
[-C--:B---3--:R-:W-:Y:S05]  /*3170*/  HMMA.16816.F32.BF16 R36, R4, R20.reuse, R36 ;  /* 0x000000140424723c */ /* 0x088fea0000041824 */
[--C-:B------:R-:W-:Y:S02]  /*3180*/  FFMA.FTZ R9, R186, c[0x0][0x29c], -R239.reuse ;  /* 0x0000a700ba097a23 */ /* 0x100fe400000108ef */
[--C-:B------:R-:W-:Y:S01]  /*3190*/  FFMA.FTZ R8, R192, c[0x0][0x29c], -R239.reuse ;  /* 0x0000a700c0087a23 */ /* 0x100fe200000108ef */
[C---:B--2---:R-:W-:Y:S01]  /*31a0*/  HMMA.16816.F32.BF16 R40, R12.reuse, R20, R40 ;  /* 0x000000140c28723c */ /* 0x044fe20000041828 */
[----:B------:R-:W-:Y:S03]  /*31b0*/  MUFU.EX2 R176, R176 ;  /* 0x000000b000b07308 */ /* 0x000fe60000000800 */
[--C-:B------:R-:W-:Y:S03]  /*31c0*/  FFMA.FTZ R11, R190, c[0x0][0x29c], -R239.reuse ;  /* 0x0000a700be0b7a23 */ /* 0x100fe600000108ef */
[--C-:B------:R-:W-:Y:S01]  /*31d0*/  FFMA.FTZ R20, R32, c[0x0][0x29c], -R239.reuse ;  /* 0x0000a70020147a23 */ /* 0x100fe200000108ef */
[-C--:B------:R-:W-:Y:S03]  /*31e0*/  HMMA.16816.F32.BF16 R44, R12, R22.reuse, R44 ;  /* 0x000000160c2c723c */ /* 0x080fe6000004182c */
[----:B------:R-:W-:Y:S05]  /*31f0*/  MUFU.EX2 R32, R191 ;  /* 0x000000bf00207308 */ /* 0x000fea0000000800 */
[C---:B------:R-:W-:Y:S05]  /*3200*/  HMMA.16816.F32.BF16 R48, R4.reuse, R22, R48 ;  /* 0x000000160430723c */ /* 0x040fea0000041830 */
[----:B------:R-:W-:Y:S02]  /*3210*/  MUFU.EX2 R9, R9 ;  /* 0x0000000900097308 */ /* 0x000fe40000000800 */
[----:B------:R-:W-:Y:S01]  /*3220*/  FSEL R22, R25, -INF , P6 ;  /* 0xff80000019167808 */ /* 0x000fe20003000000 */
[-C--:B----4-:R-:W-:Y:S04]  /*3230*/  HMMA.16816.F32.BF16 R52, R4, R16.reuse, R52 ;  /* 0x000000100434723c */ /* 0x090fe80000041834 */
[--C-:B------:R-:W-:Y:S01]  /*3240*/  FFMA.FTZ R21, R22, c[0x0][0x29c], -R239.reuse ;  /* 0x0000a70016157a23 */ /* 0x100fe200000108ef */
[----:B------:R-:W-:Y:S02]  /*3250*/  FSEL R22, R29, -INF , P0 ;  /* 0xff8000001d167808 */ /* 0x000fe40000000000 */
[----:B------:R-:W2:Y:S01]  /*3260*/  MUFU.EX2 R8, R8 ;  /* 0x0000000800087308 */ /* 0x000ea20000000800 */
[C---:B------:R-:W-:Y:S01]  /*3270*/  HMMA.16816.F32.BF16 R56, R12.reuse, R16, R56 ;  /* 0x000000100c38723c */ /* 0x040fe20000041838 */
[----:B------:R-:W-:Y:S06]  /*3280*/  PLOP3.LUT P0, PT, PT, PT, UP0, 0x80, 0x0 ;  /* 0x000000000000781c */ /* 0x000fec0003f0f008 */
[--C-:B------:R-:W-:Y:S01]  /*3290*/  FFMA.FTZ R16, R28, c[0x0][0x29c], -R239.reuse ;  /* 0x0000a7001c107a23 */ /* 0x100fe200000108ef */
[-C--:B------:R-:W-:Y:S01]  /*32a0*/  HMMA.16816.F32.BF16 R60, R12, R18.reuse, R60 ;  /* 0x000000120c3c723c */ /* 0x080fe2000004183c */
[----:B------:R-:W3:Y:S01]  /*32b0*/  LDS R12, [R237+0x182a0] ;  /* 0x0182a000ed0c7984 */ /* 0x000ee20000000800 */
[----:B------:R-:W-:Y:S02]  /*32c0*/  MUFU.EX2 R14, R185 ;  /* 0x000000b9000e7308 */ /* 0x000fe40000000800 */
[----:B------:R-:W-:Y:S03]  /*32d0*/  FFMA.FTZ R239, R22, c[0x0][0x29c], -R239 ;  /* 0x0000a70016ef7a23 */ /* 0x000fe600000108ef */
[----:B------:R-:W-:Y:S01]  /*32e0*/  FSEL R13, R30, -INF , P5 ;  /* 0xff8000001e0d7808 */ /* 0x000fe20002800000 */
[----:B------:R-:W-:Y:S04]  /*32f0*/  HMMA.16816.F32.BF16 R64, R4, R18, R64 ;  /* 0x000000120440723c */ /* 0x000fe80000041840 */
[----:B------:R-:W4:Y:S01]  /*3300*/  MUFU.EX2 R11, R11 ;  /* 0x0000000b000b7308 */ /* 0x000f220000000800 */
[--C-:B-1----:R-:W-:Y:S02]  /*3310*/  FADD.FTZ R22, R53, -R10.reuse ;  /* 0x8000000a35167221 */ /* 0x102fe40000010000 */
[--C-:B------:R-:W-:Y:S02]  /*3320*/  FADD.FTZ R4, R37, -R10.reuse ;  /* 0x8000000a25047221 */ /* 0x100fe40000010000 */
[--C-:B------:R-:W-:Y:S03]  /*3330*/  FADD.FTZ R18, R49, -R10.reuse ;  /* 0x8000000a31127221 */ /* 0x100fe60000010000 */
[C---:B-----5:R-:W-:Y:S02]  /*3340*/  FMUL.FTZ R6, R181.reuse, R4 ;  /* 0x00000004b5067220 */ /* 0x060fe40000410000 */
[----:B------:R-:W1:Y:S01]  /*3350*/  LDS R4, [R237+0x18300] ;  /* 0x01830000ed047984 */ /* 0x000e620000000800 */
[--C-:B------:R-:W-:Y:S01]  /*3360*/  FADD.FTZ R5, R36, -R10.reuse ;  /* 0x8000000a24057221 */ /* 0x100fe20000010000 */
[----:B------:R-:W5:Y:S01]  /*3370*/  MUFU.EX2 R16, R16 ;  /* 0x0000001000107308 */ /* 0x000f620000000800 */
[--C-:B------:R-:W-:Y:S01]  /*3380*/  FADD.FTZ R7, R48, -R10.reuse ;  /* 0x8000000a30077221 */ /* 0x100fe20000010000 */
[----:B------:R-:W1:Y:S01]  /*3390*/  LDS R237, [R237+0x18320] ;  /* 0x01832000eded7984 */ /* 0x000e620000000800 */
[--C-:B------:R-:W-:Y:S02]  /*33a0*/  FADD.FTZ R15, R52, -R10.reuse ;  /* 0x8000000a340f7221 */ /* 0x100fe40000010000 */
[----:B------:R-:W-:Y:S01]  /*33b0*/  FMUL.FTZ R5, R180, R5 ;  /* 0x00000005b4057220 */ /* 0x000fe20000410000 */
[----:B------:R-:W-:Y:S01]  /*33c0*/  F2FP.BF16.PACK_AB R180, R181, R180 ;  /* 0x000000b4b5b4723e */ /* 0x000fe200000010ff */
[----:B------:R-:W-:Y:S01]  /*33d0*/  FMUL.FTZ R7, R182, R7 ;  /* 0x00000007b6077220 */ /* 0x000fe20000410000 */
[C---:B------:R-:W-:Y:S01]  /*33e0*/  F2FP.BF16.PACK_AB R182, R187.reuse, R182 ;  /* 0x000000b6bbb6723e */ /* 0x040fe200000010ff */
[----:B------:R-:W-:Y:S01]  /*33f0*/  FMUL.FTZ R18, R187, R18 ;  /* 0x00000012bb127220 */ /* 0x000fe20000410000 */
[----:B------:R-:W1:Y:S01]  /*3400*/  MUFU.EX2 R239, R239 ;  /* 0x000000ef00ef7308 */ /* 0x000e620000000800 */
[----:B------:R-:W-:Y:S01]  /*3410*/  FMUL.FTZ R15, R184, R15 ;  /* 0x0000000fb80f7220 */ /* 0x000fe20000410000 */
[----:B------:R-:W-:Y:S01]  /*3420*/  F2FP.BF16.PACK_AB R6, R6, R5 ;  /* 0x000000050606723e */ /* 0x000fe200000010ff */
[----:B------:R-:W-:Y:S01]  /*3430*/  FMUL.FTZ R22, R193, R22 ;  /* 0x00000016c1167220 */ /* 0x000fe20000410000 */
[----:B------:R-:W-:Y:S01]  /*3440*/  F2FP.BF16.PACK_AB R18, R18, R7 ;  /* 0x000000071212723e */ /* 0x000fe200000010ff */
[--C-:B------:R-:W-:Y:S01]  /*3450*/  FADD.FTZ R5, R64, -R10.reuse ;  /* 0x8000000a40057221 */ /* 0x100fe20000010000 */
[----:B------:R-:W-:Y:S01]  /*3460*/  STS [R231+0x18480], R180 ;  /* 0x018480b4e7007388 */ /* 0x000fe20000000800 */
[----:B------:R-:W-:Y:S01]  /*3470*/  FADD.FTZ R10, R65, -R10 ;  /* 0x8000000a410a7221 */ /* 0x000fe20000010000 */
[----:B------:R-:W-:Y:S01]  /*3480*/  F2FP.BF16.PACK_AB R22, R22, R15 ;  /* 0x0000000f1616723e */ /* 0x000fe200000010ff */
[--C-:B---3--:R-:W-:Y:S01]  /*3490*/  FADD.FTZ R30, R51, -R12.reuse ;  /* 0x8000000c331e7221 */ /* 0x108fe20000010000 */
[----:B------:R-:W3:Y:S01]  /*34a0*/  MUFU.EX2 R177, R177 ;  /* 0x000000b100b17308 */ /* 0x000ee20000000800 */
[--C-:B------:R-:W-:Y:S01]  /*34b0*/  FADD.FTZ R48, R55, -R12.reuse ;  /* 0x8000000c37307221 */ /* 0x100fe20000010000 */
[----:B------:R-:W-:Y:S01]  /*34c0*/  F2FP.BF16.PACK_AB R184, R193, R184 ;  /* 0x000000b8c1b8723e */ /* 0x000fe200000010ff */
[--C-:B------:R-:W-:Y:S02]  /*34d0*/  FADD.FTZ R28, R39, -R12.reuse ;  /* 0x8000000c271c7221 */ /* 0x100fe40000010000 */
[--C-:B------:R-:W-:Y:S02]  /*34e0*/  FADD.FTZ R15, R50, -R12.reuse ;  /* 0x8000000c320f7221 */ /* 0x100fe40000010000 */
[--C-:B------:R-:W-:Y:S02]  /*34f0*/  FADD.FTZ R17, R54, -R12.reuse ;  /* 0x8000000c36117221 */ /* 0x100fe40000010000 */
[--C-:B------:R-:W-:Y:S01]  /*3500*/  FADD.FTZ R19, R66, -R12.reuse ;  /* 0x8000000c42137221 */ /* 0x100fe20000010000 */
[----:B------:R-:W-:Y:S01]  /*3510*/  MUFU.EX2 R21, R21 ;  /* 0x0000001500157308 */ /* 0x000fe20000000800 */
[--C-:B------:R-:W-:Y:S01]  /*3520*/  FADD.FTZ R7, R38, -R12.reuse ;  /* 0x8000000c26077221 */ /* 0x100fe20000010000 */
[----:B------:R-:W-:Y:S01]  /*3530*/  SHF.L.U32 R66, R3, 0x1, RZ ;  /* 0x0000000103427819 */ /* 0x000fe200000006ff */
[----:B------:R-:W-:Y:S02]  /*3540*/  FADD.FTZ R12, R67, -R12 ;  /* 0x8000000c430c7221 */ /* 0x000fe40000010000 */
[----:B------:R-:W-:Y:S02]  /*3550*/  FMUL.FTZ R28, R33, R28 ;  /* 0x0000001c211c7220 */ /* 0x000fe40000410000 */
[----:B------:R-:W-:Y:S01]  /*3560*/  FMUL.FTZ R19, R34, R19 ;  /* 0x0000001322137220 */ /* 0x000fe20000410000 */
[C---:B------:R-:W-:Y:S01]  /*3570*/  F2FP.BF16.PACK_AB R34, R35.reuse, R34 ;  /* 0x000000222322723e */ /* 0x040fe200000010ff */
[----:B------:R-:W-:Y:S01]  /*3580*/  FMUL.FTZ R12, R35, R12 ;  /* 0x0000000c230c7220 */ /* 0x000fe20000410000 */
[----:B------:R-:W3:Y:S01]  /*3590*/  MUFU.EX2 R20, R20 ;  /* 0x0000001400147308 */ /* 0x000ee20000000800 */
[----:B------:R-:W-:Y:S01]  /*35a0*/  FMUL.FTZ R5, R24, R5 ;  /* 0x0000000518057220 */ /* 0x000fe20000410000 */
[C---:B------:R-:W-:Y:S01]  /*35b0*/  F2FP.BF16.PACK_AB R24, R241.reuse, R24 ;  /* 0x00000018f118723e */ /* 0x040fe200000010ff */
[----:B------:R-:W-:Y:S01]  /*35c0*/  FMUL.FTZ R10, R241, R10 ;  /* 0x0000000af10a7220 */ /* 0x000fe20000410000 */
[----:B------:R-:W-:Y:S01]  /*35d0*/  F2FP.BF16.PACK_AB R52, R12, R19 ;  /* 0x000000130c34723e */ /* 0x000fe200000010ff */
[----:B------:R-:W-:Y:S01]  /*35e0*/  FMUL.FTZ R7, R26, R7 ;  /* 0x000000071a077220 */ /* 0x000fe20000410000 */
[----:B------:R-:W-:Y:S01]  /*35f0*/  F2FP.BF16.PACK_AB R26, R33, R26 ;  /* 0x0000001a211a723e */ /* 0x000fe200000010ff */
[--C-:B-1----:R-:W-:Y:S01]  /*3600*/  FADD.FTZ R12, R41, -R4.reuse ;  /* 0x80000004290c7221 */ /* 0x102fe20000010000 */
[----:B------:R-:W-:Y:S01]  /*3610*/  F2FP.BF16.PACK_AB R50, R10, R5 ;  /* 0x000000050a32723e */ /* 0x000fe200000010ff */
[--C-:B------:R-:W-:Y:S01]  /*3620*/  FADD.FTZ R5, R40, -R4.reuse ;  /* 0x8000000428057221 */ /* 0x100fe20000010000 */
[----:B------:R-:W-:Y:S01]  /*3630*/  F2FP.BF16.PACK_AB R28, R28, R7 ;  /* 0x000000071c1c723e */ /* 0x000fe200000010ff */
[--C-:B------:R-:W-:Y:S01]  /*3640*/  FADD.FTZ R7, R44, -R4.reuse ;  /* 0x800000042c077221 */ /* 0x100fe20000010000 */
[----:B------:R1:W-:Y:S01]  /*3650*/  STS [R231+0x18880], R26 ;  /* 0x0188801ae7007388 */ /* 0x0003e20000000800 */
[--C-:B------:R-:W-:Y:S01]  /*3660*/  FADD.FTZ R44, R45, -R4.reuse ;  /* 0x800000042d2c7221 */ /* 0x100fe20000010000 */
[----:B------:R-:W-:Y:S01]  /*3670*/  MUFU.EX2 R10, R27 ;  /* 0x0000001b000a7308 */ /* 0x000fe20000000800 */
[----:B--2---:R-:W-:Y:S01]  /*3680*/  FMUL.FTZ R7, R8, R7 ;  /* 0x0000000708077220 */ /* 0x004fe20000410000 */
[----:B----4-:R-:W-:Y:S01]  /*3690*/  F2FP.BF16.PACK_AB R8, R11, R8 ;  /* 0x000000080b08723e */ /* 0x010fe200000010ff */
[--C-:B------:R-:W-:Y:S01]  /*36a0*/  FADD.FTZ R54, R57, -R4.reuse ;  /* 0x8000000439367221 */ /* 0x100fe20000010000 */
[----:B------:R-:W-:Y:S01]  /*36b0*/  STS [R229], R182 ;  /* 0x000000b6e5007388 */ /* 0x000fe20000000800 */
[----:B------:R-:W-:Y:S01]  /*36c0*/  FMUL.FTZ R5, R178, R5 ;  /* 0x00000005b2057220 */ /* 0x000fe20000410000 */
[C---:B------:R-:W-:Y:S01]  /*36d0*/  F2FP.BF16.PACK_AB R178, R9.reuse, R178 ;  /* 0x000000b209b2723e */ /* 0x040fe200000010ff */
[----:B------:R-:W-:Y:S02]  /*36e0*/  FMUL.FTZ R12, R9, R12 ;  /* 0x0000000c090c7220 */ /* 0x000fe40000410000 */
[----:B------:R-:W-:Y:S01]  /*36f0*/  FMUL.FTZ R44, R11, R44 ;  /* 0x0000002c0b2c7220 */ /* 0x000fe20000410000 */
[----:B------:R-:W1:Y:S01]  /*3700*/  MUFU.EX2 R195, R195 ;  /* 0x000000c300c37308 */ /* 0x000e620000000800 */
[--C-:B------:R-:W-:Y:S01]  /*3710*/  FADD.FTZ R9, R56, -R4.reuse ;  /* 0x8000000438097221 */ /* 0x100fe20000010000 */
[----:B------:R-:W-:Y:S01]  /*3720*/  F2FP.BF16.PACK_AB R12, R12, R5 ;  /* 0x000000050c0c723e */ /* 0x000fe200000010ff */
[--C-:B------:R-:W-:Y:S01]  /*3730*/  FADD.FTZ R11, R60, -R4.reuse ;  /* 0x800000043c0b7221 */ /* 0x100fe20000010000 */
[----:B------:R-:W-:Y:S01]  /*3740*/  F2FP.BF16.PACK_AB R60, R32, R189 ;  /* 0x000000bd203c723e */ /* 0x000fe200000010ff */
[----:B------:R-:W-:Y:S01]  /*3750*/  FADD.FTZ R4, R61, -R4 ;  /* 0x800000043d047221 */ /* 0x000fe20000010000 */
[----:B------:R-:W-:Y:S01]  /*3760*/  F2FP.BF16.PACK_AB R44, R44, R7 ;  /* 0x000000072c2c723e */ /* 0x000fe200000010ff */
[----:B-----5:R-:W-:Y:S01]  /*3770*/  FMUL.FTZ R11, R16, R11 ;  /* 0x0000000b100b7220 */ /* 0x020fe20000410000 */
[C---:B------:R-:W-:Y:S01]  /*3780*/  F2FP.BF16.PACK_AB R16, R239.reuse, R16 ;  /* 0x00000010ef10723e */ /* 0x040fe200000010ff */
[----:B------:R-:W-:Y:S02]  /*3790*/  FMUL.FTZ R4, R239, R4 ;  /* 0x00000004ef047220 */ /* 0x000fe40000410000 */
[----:B------:R-:W-:Y:S01]  /*37a0*/  FMUL.FTZ R15, R170, R15 ;  /* 0x0000000faa0f7220 */ /* 0x000fe20000410000 */
[----:B------:R-:W-:Y:S01]  /*37b0*/  F2FP.BF16.PACK_AB R170, R171, R170 ;  /* 0x000000aaabaa723e */ /* 0x000fe200000010ff */
[--C-:B------:R-:W-:Y:S01]  /*37c0*/  FFMA.FTZ R13, R13, c[0x0][0x29c], -R238.reuse ;  /* 0x0000a7000d0d7a23 */ /* 0x100fe200000108ee */
[----:B------:R-:W-:Y:S01]  /*37d0*/  F2FP.BF16.PACK_AB R56, R4, R11 ;  /* 0x0000000b0438723e */ /* 0x000fe200000010ff */
[----:B------:R-:W-:Y:S01]  /*37e0*/  FFMA.FTZ R238, R31, c[0x0][0x29c], -R238 ;  /* 0x0000a7001fee7a23 */ /* 0x000fe200000108ee */
[----:B------:R-:W-:Y:S01]  /*37f0*/  F2FP.BF16.PACK_AB R4, R14, R183 ;  /* 0x000000b70e04723e */ /* 0x000fe200000010ff */
[----:B------:R-:W-:Y:S01]  /*3800*/  STS [R229+0x400], R170 ;  /* 0x000400aae5007388 */ /* 0x000fe20000000800 */
[----:B------:R-:W-:Y:S01]  /*3810*/  FMUL.FTZ R17, R176, R17 ;  /* 0x00000011b0117220 */ /* 0x000fe20000410000 */
[----:B------:R-:W-:Y:S01]  /*3820*/  MUFU.EX2 R13, R13 ;  /* 0x0000000d000d7308 */ /* 0x000fe20000000800 */
[----:B---3--:R-:W-:Y:S01]  /*3830*/  F2FP.BF16.PACK_AB R176, R177, R176 ;  /* 0x000000b0b1b0723e */ /* 0x008fe200000010ff */
[----:B------:R2:W-:Y:S01]  /*3840*/  STS [R231+0x19880], R4 ;  /* 0x01988004e7007388 */ /* 0x0005e20000000800 */
[----:B------:R-:W-:Y:S01]  /*3850*/  FMUL.FTZ R9, R20, R9 ;  /* 0x0000000914097220 */ /* 0x000fe20000410000 */
[----:B------:R-:W-:Y:S01]  /*3860*/  F2FP.BF16.PACK_AB R20, R21, R20 ;  /* 0x000000141514723e */ /* 0x000fe200000010ff */
[----:B------:R-:W-:Y:S01]  /*3870*/  FMUL.FTZ R30, R171, R30 ;  /* 0x0000001eab1e7220 */ /* 0x000fe20000410000 */
[----:B------:R-:W-:Y:S01]  /*3880*/  STS [R231+0x19480], R178 ;  /* 0x019480b2e7007388 */ /* 0x000fe20000000800 */
[----:B-1----:R-:W-:Y:S01]  /*3890*/  F2FP.BF16.PACK_AB R26, R10, R195 ;  /* 0x000000c30a1a723e */ /* 0x002fe200000010ff */
[--C-:B------:R-:W-:Y:S02]  /*38a0*/  FADD.FTZ R5, R43, -R237.reuse ;  /* 0x800000ed2b057221 */ /* 0x100fe40000010000 */
[----:B------:R-:W2:Y:S01]  /*38b0*/  MUFU.EX2 R238, R238 ;  /* 0x000000ee00ee7308 */ /* 0x000ea20000000800 */
[----:B------:R-:W-:Y:S01]  /*38c0*/  STS [R229+0x1000], R8 ;  /* 0x00100008e5007388 */ /* 0x000fe20000000800 */
[--C-:B------:R-:W-:Y:S01]  /*38d0*/  FADD.FTZ R64, R42, -R237.reuse ;  /* 0x800000ed2a407221 */ /* 0x100fe20000010000 */
[----:B------:R-:W-:Y:S01]  /*38e0*/  F2FP.BF16.PACK_AB R30, R30, R15 ;  /* 0x0000000f1e1e723e */ /* 0x000fe200000010ff */
[----:B------:R-:W-:Y:S01]  /*38f0*/  FMUL.FTZ R5, R14, R5 ;  /* 0x000000050e057220 */ /* 0x000fe20000410000 */
[----:B------:R-:W-:Y:S01]  /*3900*/  STS [R229+0x1400], R60 ;  /* 0x0014003ce5007388 */ /* 0x000fe20000000800 */
[----:B------:R-:W-:Y:S02]  /*3910*/  FMUL.FTZ R64, R183, R64 ;  /* 0x00000040b7407220 */ /* 0x000fe40000410000 */
[--C-:B------:R-:W-:Y:S01]  /*3920*/  FADD.FTZ R47, R47, -R237.reuse ;  /* 0x800000ed2f2f7221 */ /* 0x100fe20000010000 */
[----:B------:R-:W-:Y:S01]  /*3930*/  STS [R231+0x1a480], R184 ;  /* 0x01a480b8e7007388 */ /* 0x000fe20000000800 */
[--C-:B------:R-:W-:Y:S01]  /*3940*/  FADD.FTZ R46, R46, -R237.reuse ;  /* 0x800000ed2e2e7221 */ /* 0x100fe20000010000 */
[----:B------:R-:W-:Y:S01]  /*3950*/  F2FP.BF16.PACK_AB R64, R5, R64 ;  /* 0x000000400540723e */ /* 0x000fe200000010ff */
[----:B------:R-:W-:Y:S01]  /*3960*/  FMUL.FTZ R47, R32, R47 ;  /* 0x0000002f202f7220 */ /* 0x000fe20000410000 */
[----:B------:R-:W-:Y:S01]  /*3970*/  STS [R231+0x1a880], R176 ;  /* 0x01a880b0e7007388 */ /* 0x000fe20000000800 */
[----:B------:R-:W-:Y:S02]  /*3980*/  FMUL.FTZ R46, R189, R46 ;  /* 0x0000002ebd2e7220 */ /* 0x000fe40000410000 */
[----:B------:R-:W-:Y:S01]  /*3990*/  FMUL.FTZ R48, R177, R48 ;  /* 0x00000030b1307220 */ /* 0x000fe20000410000 */
[----:B------:R-:W-:Y:S01]  /*39a0*/  STS [R229+0x2000], R24 ;  /* 0x00200018e5007388 */ /* 0x000fe20000000800 */
[--C-:B------:R-:W-:Y:S01]  /*39b0*/  FADD.FTZ R59, R59, -R237.reuse ;  /* 0x800000ed3b3b7221 */ /* 0x100fe20000010000 */
[----:B------:R-:W-:Y:S01]  /*39c0*/  F2FP.BF16.PACK_AB R46, R47, R46 ;  /* 0x0000002e2f2e723e */ /* 0x000fe200000010ff */
[--C-:B------:R-:W-:Y:S01]  /*39d0*/  FADD.FTZ R58, R58, -R237.reuse ;  /* 0x800000ed3a3a7221 */ /* 0x100fe20000010000 */
[----:B------:R-:W-:Y:S01]  /*39e0*/  STS [R229+0x2400], R34 ;  /* 0x00240022e5007388 */ /* 0x000fe20000000800 */
[----:B------:R-:W-:Y:S01]  /*39f0*/  F2FP.BF16.PACK_AB R48, R48, R17 ;  /* 0x000000113030723e */ /* 0x000fe200000010ff */
[----:B------:R-:W-:Y:S01]  /*3a00*/  FMUL.FTZ R54, R21, R54 ;  /* 0x0000003615367220 */ /* 0x000fe20000410000 */
[----:B--2---:R-:W-:Y:S01]  /*3a10*/  F2FP.BF16.PACK_AB R4, R238, R13 ;  /* 0x0000000dee04723e */ /* 0x004fe200000010ff */
[----:B------:R-:W-:Y:S01]  /*3a20*/  STS [R231+0x1b480], R20 ;  /* 0x01b48014e7007388 */ /* 0x000fe20000000800 */
[----:B------:R-:W-:Y:S02]  /*3a30*/  FMUL.FTZ R59, R10, R59 ;  /* 0x0000003b0a3b7220 */ /* 0x000fe40000410000 */
[--C-:B------:R-:W-:Y:S01]  /*3a40*/  FADD.FTZ R62, R62, -R237.reuse ;  /* 0x800000ed3e3e7221 */ /* 0x100fe20000010000 */
[----:B------:R-:W-:Y:S01]  /*3a50*/  STS [R231+0x1b880], R26 ;  /* 0x01b8801ae7007388 */ /* 0x000fe20000000800 */
[----:B------:R-:W-:Y:S01]  /*3a60*/  FADD.FTZ R63, R63, -R237 ;  /* 0x800000ed3f3f7221 */ /* 0x000fe20000010000 */
[----:B------:R-:W-:Y:S01]  /*3a70*/  F2FP.BF16.PACK_AB R54, R54, R9 ;  /* 0x000000093636723e */ /* 0x000fe200000010ff */
[----:B------:R-:W-:Y:S01]  /*3a80*/  FMUL.FTZ R58, R195, R58 ;  /* 0x0000003ac33a7220 */ /* 0x000fe20000410000 */
[----:B------:R-:W-:Y:S01]  /*3a90*/  STS [R229+0x3000], R16 ;  /* 0x00300010e5007388 */ /* 0x000fe20000000800 */
[----:B------:R-:W-:Y:S02]  /*3aa0*/  FMUL.FTZ R62, R13, R62 ;  /* 0x0000003e0d3e7220 */ /* 0x000fe40000410000 */
[----:B------:R-:W-:Y:S01]  /*3ab0*/  FMUL.FTZ R63, R238, R63 ;  /* 0x0000003fee3f7220 */ /* 0x000fe20000410000 */
[----:B------:R-:W-:Y:S01]  /*3ac0*/  STS [R229+0x3400], R4 ;  /* 0x00340004e5007388 */ /* 0x000fe20000000800 */
[----:B------:R-:W-:Y:S03]  /*3ad0*/  F2FP.BF16.PACK_AB R58, R59, R58 ;  /* 0x0000003a3b3a723e */ /* 0x000fe600000010ff */
[----:B------:R-:W-:Y:S01]  /*3ae0*/  BAR.SYNC.DEFER_BLOCKING 0x0 ;  /* 0x0000000000007b1d */ /* 0x000fe20000010000 */
[----:B------:R-:W-:Y:S07]  /*3af0*/  F2FP.BF16.PACK_AB R62, R63, R62 ;  /* 0x0000003e3f3e723e */ /* 0x000fee00000010ff */
        /* <DEDUP_REMOVED lines=97> */
[----:B------:R-:W-:Y:S02]  /*4110*/  ULDC.64 UR6, c[0x0][0x208] ;  /* 0x0000820000067ab9 */ /* 0x000fe40000000a00 */
[----:B------:R-:W-:Y:S02]  /*4120*/  UIMAD.WIDE.U32 UR28, UR26, UR6, URZ ;  /* 0x000000061a1c72a5 */ /* 0x000fe4000f8e003f */
[----:B------:R-:W-:Y:S04]  /*4130*/  USHF.R.S32.HI UR4, URZ, 0x1f, UR26 ;  /* 0x0000001f3f047899 */ /* 0x000fe8000801141a */
[----:B------:R-:W-:Y:S04]  /*4140*/  UIMAD UR4, UR4, UR6, URZ ;  /* 0x00000006040472a4 */ /* 0x000fe8000f8e023f */
[----:B------:R-:W-:Y:S02]  /*4150*/  UIMAD UR4, UR26, UR7, UR4 ;  /* 0x000000071a0472a4 */ /* 0x000fe4000f8e0204 */
[----:B------:R-:W-:Y:S02]  /*4160*/  USHF.L.U32 UR26, UR26, 0x6, URZ ;  /* 0x000000061a1a7899 */ /* 0x000fe4000800063f */
[----:B------:R-:W-:Y:S02]  /*4170*/  UIADD3 UR4, UR29, UR4, URZ ;  /* 0x000000041d047290 */ /* 0x000fe4000fffe03f */
[----:B------:R-:W-:Y:S01]  /*4180*/  UIADD3 UR6, -UR26, UR8, URZ ;  /* 0x000000081a067290 */ /* 0x000fe2000fffe13f */
[----:B-1----:R-:W-:Y:S01]  /*4190*/  SHF.R.S32.HI R4, RZ, 0x1f, R5 ;  /* 0x0000001fff047819 */ /* 0x002fe20000011405 */
[C---:B------:R-:W-:Y:S04]  /*41a0*/  IMAD.WIDE.U32 R6, R5.reuse, c[0x0][0x288], R226 ;  /* 0x0000a20005067a25 */ /* 0x040fe800078e00e2 */
[----:B------:R-:W-:Y:S01]  /*41b0*/  ISETP.GE.OR P6, PT, R224, UR6, !P4 ;  /* 0x00000006e0007c0c */ /* 0x000fe2000e7c6670 */
[----:B------:R-:W-:Y:S04]  /*41c0*/  IMAD R4, R4, c[0x0][0x288], RZ ;  /* 0x0000a20004047a24 */ /* 0x000fe800078e02ff */
[----:B------:R-:W-:Y:S01]  /*41d0*/  IMAD R4, R5, c[0x0][0x28c], R4 ;  /* 0x0000a30005047a24 */ /* 0x000fe200078e0204 */
[----:B------:R-:W-:Y:S01]  /*41e0*/  IADD3 R5, P0, R6, UR16, RZ ;  /* 0x0000001006057c10 */ /* 0x000fe2000ff1e0ff */
[----:B------:R-:W-:Y:S03]  /*41f0*/  IMAD.U32 R6, RZ, RZ, UR28 ;  /* 0x0000001cff067e24 */ /* 0x000fe6000f8e00ff */
[----:B------:R-:W-:Y:S01]  /*4200*/  IADD3.X R4, R7, UR12, R4, P0, !PT ;  /* 0x0000000c07047c10 */ /* 0x000fe200087fe404 */
[----:B------:R-:W-:Y:S01]  /*4210*/  IMAD.U32 R7, RZ, RZ, UR28 ;  /* 0x0000001cff077e24 */ /* 0x000fe2000f8e00ff */
[C---:B------:R-:W-:Y:S04]  /*4220*/  LEA R10, P0, R5.reuse, c[0x0][0x280], 0x2 ;  /* 0x0000a000050a7a11 */ /* 0x040fe800078010ff */
[----:B------:R-:W-:Y:S01]  /*4230*/  LEA.HI.X R11, R5, c[0x0][0x284], R4, 0x2, P0 ;  /* 0x0000a100050b7a11 */ /* 0x000fe200000f1404 */
[----:B------:R-:W-:Y:S01]  /*4240*/  IMAD.U32 R5, RZ, RZ, UR26 ;  /* 0x0000001aff057e24 */ /* 0x000fe2000f8e00ff */
[----:B------:R-:W-:Y:S01]  /*4250*/  LEA R8, P5, R7, R222, 0x7 ;  /* 0x000000de07087211 */ /* 0x000fe200078a38ff */
[----:B------:R-:W-:Y:S01]  /*4260*/  IMAD.U32 R4, RZ, RZ, UR26 ;  /* 0x0000001aff047e24 */ /* 0x000fe2000f8e00ff */
[----:B------:R-:W-:Y:S02]  /*4270*/  MOV R7, UR4 ;  /* 0x0000000400077c02 */ /* 0x000fe40008000f00 */
[----:B------:R-:W-:Y:S01]  /*4280*/  LEA R10, P0, R5, R10, 0x2 ;  /* 0x0000000a050a7211 */ /* 0x000fe200078010ff */
[----:B------:R-:W-:Y:S01]  /*4290*/  IMAD.U32 R5, RZ, RZ, UR24 ;  /* 0x00000018ff057e24 */ /* 0x000fe2000f8e00ff */
[----:B------:R-:W-:Y:S02]  /*42a0*/  LEA.HI.X R9, R6, R223, R7, 0x7, P5 ;  /* 0x000000df06097211 */ /* 0x000fe400028f3c07 */
[----:B------:R-:W-:Y:S01]  /*42b0*/  LEA.HI.X.SX32 R11, R4, R11, 0x2, P0 ;  /* 0x0000000b040b7211 */ /* 0x000fe200000f16ff */
[----:B------:R-:W-:Y:S01]  /*42c0*/  IMAD.U32 R4, RZ, RZ, UR24 ;  /* 0x00000018ff047e24 */ /* 0x000fe2000f8e00ff */
[C---:B------:R-:W-:Y:S02]  /*42d0*/  ISETP.GE.OR P5, PT, R224.reuse, UR6, !P3 ;  /* 0x00000006e0007c0c */ /* 0x040fe4000dfa6670 */
[----:B------:R-:W-:Y:S01]  /*42e0*/  ISETP.GE.OR P0, PT, R224, UR6, !P2 ;  /* 0x00000006e0007c0c */ /* 0x000fe2000d706670 */
[----:B------:R-:W-:Y:S01]  /*42f0*/  IMAD R6, R4, 0x3000, R219 ;  /* 0x0000300004067824 */ /* 0x000fe200078e02db */
[----:B------:R-:W-:Y:S04]  /*4300*/  @!P1 LEA R5, R5, R226, 0x6 ;  /* 0x000000e205059211 */ /* 0x000fe800078e30ff */
[----:B------:R-:W-:Y:S01]  /*4310*/  @!PT LDS RZ, [RZ] ;  /* 0x00000000fffff984 */ /* 0x000fe20000000800 */
[----:B------:R-:W-:Y:S01]  /*4320*/  @!PT LDS RZ, [RZ] ;  /* 0x00000000fffff984 */ /* 0x000fe20000000800 */
[----:B------:R-:W-:Y:S01]  /*4330*/  @!PT LDS RZ, [RZ] ;  /* 0x00000000fffff984 */ /* 0x000fe20000000800 */
[----:B------:R1:W-:Y:S01]  /*4340*/  LDGSTS.E.BYPASS.LTC128B.128 [R6], [R8.64], !P6 ;  /* 0x0000000008067fae */ /* 0x0003e2000f101d54 */
[----:B------:R-:W-:Y:S04]  /*4350*/  @!P1 IMAD.SHL.U32 R7, R5, 0x4, RZ ;  /* 0x0000000405079824 */ /* 0x000fe800078e00ff */
[----:B------:R1:W-:Y:S05]  /*4360*/  LDGSTS.E.BYPASS.LTC128B.128 [R6+0x1000], [R8.64+0x40], !P5 ;  /* 0x0100004008067fae */ /* 0x0003ea000e901d54 */
[----:B------:R1:W-:Y:S05]  /*4370*/  LDGSTS.E.BYPASS.LTC128B.128 [R6+0x2000], [R8.64+0x80], !P0 ;  /* 0x0200008008067fae */ /* 0x0003ea000c101d54 */
[----:B------:R1:W-:Y:S02]  /*4380*/  @!P1 LDGSTS.E.BYPASS.LTC128B.128 [R7+0x18280], [R10.64] ;  /* 0x182800000a079fae */ /* 0x0003e4000b901d54 */
.L_x_684:
        /* <DEDUP_REMOVED lines=19> */
[----:B------:R-:W0:Y:S01]  /*44c0*/  LDGDEPBAR ;  /* 0x00000000000079af */ /* 0x000e220000000000 */
[----:B------:R-:W-:Y:S02]  /*44d0*/  USEL UR25, UR6, URZ, !UP2 ;  /* 0x0000003f06197287 */ /* 0x000fe4000d000000 */
[----:B------:R-:W-:Y:S04]  /*44e0*/  USEL UR24, UR4, URZ, !UP1 ;  /* 0x0000003f04187287 */ /* 0x000fe8000c800000 */
        /* <DEDUP_REMOVED lines=168> */
.L_x_682:
[----:B------:R-:W3:Y:S01]  /*4f70*/  S2R R0, SR_CTAID.Y ;  /* 0x0000000000007919 */ /* 0x000ee20000002600 */
[----:B------:R-:W4:Y:S01]  /*4f80*/  S2UR UR5, SR_CTAID.X ;  /* 0x00000000000579c3 */ /* 0x000f220000002500 */
[----:B------:R-:W-:Y:S01]  /*4f90*/  MOV R2, 0x1 ;  /* 0x0000000100027802 */ /* 0x000fe20000000f00 */
[----:B------:R-:W-:-:S02]  /*4fa0*/  ULDC.64 UR6, c[0x0][0x330] ;  /* 0x0000cc0000067ab9 */ /* 0x000fc40000000a00 */
[----:B------:R-:W-:Y:S01]  /*4fb0*/  UIMAD UR6, UR13, UR6, URZ ;  /* 0x000000060d0672a4 */ /* 0x000fe2000f8e023f */
[----:B------:R-:W-:-:S03]  /*4fc0*/  ISETP.NE.AND P1, PT, R2, c[0x0][0x338], PT ;  /* 0x0000ce0002007a0c */ /* 0x000fc60003f25270 */
[----:B------:R-:W-:-:S10]  /*4fd0*/  UIMAD UR6, UR14, UR7, UR6 ;  /* 0x000000070e0672a4 */ /* 0x000fd4000f8e0206 */
[----:B---3--:R-:W-:Y:S01]  /*4fe0*/  @P1 IMAD.HI.U32 R3, R0, c[0x0][0x33c], RZ ;  /* 0x0000cf0000031a27 */ /* 0x008fe200078e00ff */
[----:B----4-:R-:W-:Y:S01]  /*4ff0*/  UIMAD UR5, UR5, 0x3000, URZ ;  /* 0x00003000050578a4 */ /* 0x010fe2000f8e023f */
[----:B------:R-:W-:Y:S02]  /*5000*/  SHF.R.S32.HI R7, RZ, 0x1f, R0 ;  /* 0x0000001fff077819 */ /* 0x000fe40000011400 */
[----:B------:R-:W-:Y:S01]  /*5010*/  MOV R6, R0 ;  /* 0x0000000000067202 */ /* 0x000fe20000000f00 */
[----:B------:R-:W-:Y:S01]  /*5020*/  USHF.R.S32.HI UR4, URZ, 0x1f, UR5 ;  /* 0x0000001f3f047899 */ /* 0x000fe20008011405 */
[----:B------:R-:W-:Y:S02]  /*5030*/  @P1 SHF.R.U32.HI R3, RZ, c[0x0][0x340], R3 ;  /* 0x0000d000ff031a19 */ /* 0x000fe40000011603 */
[----:B------:R-:W-:Y:S02]  /*5040*/  IADD3 R4, P0, R220, UR5, RZ ;  /* 0x00000005dc047c10 */ /* 0x000fe4000ff1e0ff */
[----:B------:R-:W-:-:S02]  /*5050*/  @P1 SHF.R.S32.HI R2, RZ, 0x1f, R3 ;  /* 0x0000001fff021819 */ /* 0x000fc40000011403 */
[----:B--2---:R-:W-:Y:S01]  /*5060*/  LEA.HI.X.SX32 R5, R220, UR4, 0x1, P0 ;  /* 0x00000004dc057c11 */ /* 0x004fe200080f0eff */
[----:B------:R-:W-:Y:S01]  /*5070*/  ULDC.64 UR4, c[0x0][0x308] ;  /* 0x0000c20000047ab9 */ /* 0x000fe20000000a00 */
[----:B------:R-:W-:Y:S01]  /*5080*/  @P1 MOV R7, R2 ;  /* 0x0000000200071202 */ /* 0x000fe20000000f00 */
[----:B------:R-:W-:Y:S01]  /*5090*/  UIMAD UR4, UR13, UR4, URZ ;  /* 0x000000040d0472a4 */ /* 0x000fe2000f8e023f */
[----:B------:R-:W-:Y:S02]  /*50a0*/  @P1 MOV R6, R3 ;  /* 0x0000000300061202 */ /* 0x000fe40000000f00 */
[----:B------:R-:W-:Y:S01]  /*50b0*/  MOV R2, UR14 ;  /* 0x0000000e00027c02 */ /* 0x000fe20008000f00 */
[----:B------:R-:W-:Y:S01]  /*50c0*/  IMAD R3, R7, c[0x0][0x328], RZ ;  /* 0x0000ca0007037a24 */ /* 0x000fe200078e02ff */
[----:B------:R-:W-:Y:S01]  /*50d0*/  UIMAD UR4, UR14, UR5, UR4 ;  /* 0x000000050e0472a4 */ /* 0x000fe2000f8e0204 */
[----:B------:R-:W-:-:S04]  /*50e0*/  IMAD.WIDE.U32 R8, R6, c[0x0][0x328], R4 ;  /* 0x0000ca0006087a25 */ /* 0x000fc800078e0004 */
[C---:B------:R-:W-:Y:S02]  /*50f0*/  IMAD R0, R6.reuse, c[0x0][0x32c], R3 ;  /* 0x0000cb0006007a24 */ /* 0x040fe400078e0203 */
[----:B------:R-:W-:Y:S02]  /*5100*/  IMAD R3, R7, c[0x0][0x300], RZ ;  /* 0x0000c00007037a24 */ /* 0x000fe400078e02ff */
[C---:B------:R-:W-:Y:S01]  /*5110*/  IMAD.WIDE.U32 R4, R6.reuse, c[0x0][0x300], R4 ;  /* 0x0000c00006047a25 */ /* 0x040fe200078e0004 */
[----:B------:R-:W-:Y:S02]  /*5120*/  IADD3 R9, R9, R0, RZ ;  /* 0x0000000009097210 */ /* 0x000fe40007ffe0ff */
[----:B------:R-:W-:Y:S01]  /*5130*/  MOV R0, UR14 ;  /* 0x0000000e00007c02 */ /* 0x000fe20008000f00 */
[----:B------:R-:W-:-:S04]  /*5140*/  IMAD R3, R6, c[0x0][0x304], R3 ;  /* 0x0000c10006037a24 */ /* 0x000fc800078e0203 */
[----:B------:R-:W-:Y:S01]  /*5150*/  IMAD.WIDE.U32 R8, R0, c[0x0][0x330], R8 ;  /* 0x0000cc0000087a25 */ /* 0x000fe200078e0008 */
[----:B------:R-:W-:-:S04]  /*5160*/  IADD3 R5, R5, R3, RZ ;  /* 0x0000000305057210 */ /* 0x000fc80007ffe0ff */
[----:B------:R-:W-:Y:S01]  /*5170*/  IADD3 R3, R9, UR6, RZ ;  /* 0x0000000609037c10 */ /* 0x000fe2000fffe0ff */
[----:B------:R-:W-:Y:S01]  /*5180*/  IMAD.WIDE.U32 R4, R2, c[0x0][0x308], R4 ;  /* 0x0000c20002047a25 */ /* 0x000fe200078e0004 */
[----:B------:R-:W-:-:S04]  /*5190*/  LEA R6, P1, R8, c[0x0][0x310], 0x2 ;  /* 0x0000c40008067a11 */ /* 0x000fc800078210ff */
[----:B------:R-:W-:Y:S01]  /*51a0*/  LEA.HI.X R7, R8, c[0x0][0x314], R3, 0x2, P1 ;  /* 0x0000c50008077a11 */ /* 0x000fe200008f1403 */
[----:B------:R-:W-:Y:S01]  /*51b0*/  BAR.SYNC.DEFER_BLOCKING 0x1, 0x100 ;  /* 0x0044000000007b1d */ /* 0x000fe20000010000 */
[----:B------:R-:W-:Y:S01]  /*51c0*/  IADD3 R0, R5, UR4, RZ ;  /* 0x0000000405007c10 */ /* 0x000fe2000fffe0ff */
[----:B------:R-:W-:Y:S01]  /*51d0*/  FMUL.FTZ R5, R116, c[0x0][0x298] ;  /* 0x0000a60074057a20 */ /* 0x000fe20000410000 */
[----:B------:R-:W-:Y:S01]  /*51e0*/  LEA R2, P0, R4, c[0x0][0x2e8], 0x2 ;  /* 0x0000ba0004027a11 */ /* 0x000fe200078010ff */
[----:B------:R-:W-:-:S03]  /*51f0*/  FMUL.FTZ R117, R117, c[0x0][0x298] ;  /* 0x0000a60075757a20 */ /* 0x000fc60000410000 */
[----:B------:R-:W-:Y:S01]  /*5200*/  LEA.HI.X R3, R4, c[0x0][0x2ec], R0, 0x2, P0 ;  /* 0x0000bb0004037a11 */ /* 0x000fe200000f1400 */
        /* <DEDUP_REMOVED lines=50> */
[----:B-1----:R-:W-:-:S03]  /*5530*/  FMUL.FTZ R13, R122, c[0x0][0x298] ;  /* 0x0000a6007a0d7a20 */ /* 0x002fc60000410000 */
[----:B------:R-:W-:Y:S01]  /*5540*/  RED.E.ADD.F32.FTZ.RN.STRONG.GPU [R6.64+0xb800], R110 ;  /* 0x00b8006e0600798e */ /* 0x000fe2000c10e794 */
[----:B------:R-:W-:-:S03]  /*5550*/  FMUL.FTZ R123, R123, c[0x0][0x298] ;  /* 0x0000a6007b7b7a20 */ /* 0x000fc60000410000 */
[----:B------:R1:W-:Y:S01]  /*5560*/  RED.E.ADD.F32.FTZ.RN.STRONG.GPU [R6.64+0xbc00], R111 ;  /* 0x00bc006f0600798e */ /* 0x0003e2000c10e794 */
[----:B------:R-:W-:Y:S02]  /*5570*/  FMUL.FTZ R15, R128, c[0x0][0x298] ;  /* 0x0000a600800f7a20 */ /* 0x000fe40000410000 */
[----:B------:R-:W-:Y:S01]  /*5580*/  FMUL.FTZ R129, R129, c[0x0][0x298] ;  /* 0x0000a60081817a20 */ /* 0x000fe20000410000 */
[----:B------:R-:W-:Y:S01]  /*5590*/  RED.E.ADD.F32.FTZ.RN.STRONG.GPU [R2.64], R5 ;  /* 0x000000050200798e */ /* 0x000fe2000c10e794 */
[----:B------:R-:W-:Y:S02]  /*55a0*/  FMUL.FTZ R17, R130, c[0x0][0x298] ;  /* 0x0000a60082117a20 */ /* 0x000fe40000410000 */
[----:B------:R-:W-:Y:S01]  /*55b0*/  FMUL.FTZ R131, R131, c[0x0][0x298] ;  /* 0x0000a60083837a20 */ /* 0x000fe20000410000 */
[----:B------:R-:W-:Y:S01]  /*55c0*/  RED.E.ADD.F32.FTZ.RN.STRONG.GPU [R2.64+0x400], R117 ;  /* 0x000400750200798e */ /* 0x000fe2000c10e794 */
[----:B------:R-:W-:Y:S02]  /*55d0*/  FMUL.FTZ R125, R125, c[0x0][0x298] ;  /* 0x0000a6007d7d7a20 */ /* 0x000fe40000410000 */
[----:B------:R-:W-:Y:S01]  /*55e0*/  FMUL.FTZ R19, R126, c[0x0][0x298] ;  /* 0x0000a6007e137a20 */ /* 0x000fe20000410000 */
[----:B------:R-:W-:Y:S01]  /*55f0*/  RED.E.ADD.F32.FTZ.RN.STRONG.GPU [R2.64+0x800], R9 ;  /* 0x000800090200798e */ /* 0x000fe2000c10e794 */
[----:B------:R-:W-:-:S02]  /*5600*/  FMUL.FTZ R127, R127, c[0x0][0x298] ;  /* 0x0000a6007f7f7a20 */ /* 0x000fc40000410000 */
[----:B------:R-:W-:Y:S01]  /*5610*/  FMUL.FTZ R21, R132, c[0x0][0x298] ;  /* 0x0000a60084157a20 */ /* 0x000fe20000410000 */
[----:B------:R-:W-:Y:S01]  /*5620*/  RED.E.ADD.F32.FTZ.RN.STRONG.GPU [R2.64+0xc00], R119 ;  /* 0x000c00770200798e */ /* 0x000fe2000c10e794 */
[----:B------:R-:W-:Y:S02]  /*5630*/  FMUL.FTZ R133, R133, c[0x0][0x298] ;  /* 0x0000a60085857a20 */ /* 0x000fe40000410000 */
[----:B------:R-:W-:Y:S01]  /*5640*/  FMUL.FTZ R23, R134, c[0x0][0x298] ;  /* 0x0000a60086177a20 */ /* 0x000fe20000410000 */
[----:B------:R-:W-:Y:S01]  /*5650*/  RED.E.ADD.F32.FTZ.RN.STRONG.GPU [R2.64+0x1000], R11 ;  /* 0x0010000b0200798e */ /* 0x000fe2000c10e794 */
[----:B------:R-:W-:Y:S02]  /*5660*/  FMUL.FTZ R135, R135, c[0x0][0x298] ;  /* 0x0000a60087877a20 */ /* 0x000fe40000410000 */
[----:B------:R-:W-:Y:S01]  /*5670*/  FMUL.FTZ R25, R136, c[0x0][0x298] ;  /* 0x0000a60088197a20 */ /* 0x000fe20000410000 */
[----:B------:R-:W-:Y:S01]  /*5680*/  RED.E.ADD.F32.FTZ.RN.STRONG.GPU [R2.64+0x1400], R121 ;  /* 0x001400790200798e */ /* 0x000fe2000c10e794 */
[----:B------:R-:W-:-:S02]  /*5690*/  FMUL.FTZ R137, R137, c[0x0][0x298] ;  /* 0x0000a60089897a20 */ /* 0x000fc40000410000 */
[----:B-1----:R-:W-:Y:S01]  /*56a0*/  FMUL.FTZ R7, R124, c[0x0][0x298] ;  /* 0x0000a6007c077a20 */ /* 0x002fe20000410000 */
        /* <DEDUP_REMOVED lines=69> */
.L_x_686:
        /* <DEDUP_REMOVED lines=16> */
.L_x_1413:


//--------------------- .text._ZN7cutlass13device_kernelIN5flash19enable_sm80_to_sm89INS1_16FlashAttnBwdSm80INS1_25CollectiveMainloopBwdSm80ILi2ELi2EN4cute5tupleIJNS5_1CILi64EEENS7_ILi128EEENS7_ILi96EEEEEENS_10bfloat16_tEfNS_4arch4Sm80ELb0ELb0ELb0ELb0ELb1ELb0ELb0ELb0ELi2ELi2ELi4ELi2ELb0EEENS1_24CollectiveEpilogueBwdGQAISB_fSE_Li256ELb0ELb1EEENS1_19SingleTileSchedulerILb0ELb0ELb0ELi128EEEEEEEEEvNT_6ParamsE --------------------------
	.section	.text._ZN7cutlass13device_kernelIN5flash19enable_sm80_to_sm89INS1_16FlashAttnBwdSm80INS1_25CollectiveMainloopBwdSm80ILi2ELi2EN4cute5tupleIJNS5_1CILi64EEENS7_ILi128EEENS7_ILi96EEEEEENS_10bfloat16_tEfNS_4arch4Sm80ELb0ELb0ELb0ELb0ELb1ELb0ELb0ELb0ELi2ELi2ELi4ELi2ELb0EEENS1_24CollectiveEpilogueBwdGQAISB_fSE_Li256ELb0ELb1EEENS1_19SingleTileSchedulerILb0ELb0ELb0ELi128EEEEEEEEEvNT_6ParamsE,"ax",@progbits
	.sectioninfo	@"SHI_REGISTERS=248"
	.align	128
.text._ZN7cutlass13device_kernelIN5flash19enable_sm80_to_sm89INS1_16FlashAttnBwdSm80INS1_25CollectiveMainloopBwdSm80ILi2ELi2EN4cute5tupleIJNS5_1CILi64EEENS7_ILi128EEENS7_ILi96EEEEEENS_10bfloat16_tEfNS_4arch4Sm80ELb0ELb0ELb0ELb0ELb1ELb0ELb0ELb0ELi2ELi2ELi4ELi2ELb0EEENS1_24CollectiveEpilogueBwdGQAISB_fSE_Li256ELb0ELb1EEENS1_19SingleTileSchedulerILb0ELb0ELb0ELi128EEEEEEEEEvNT_6ParamsE:
        .type           _ZN7cutlass13device_kernelIN5flash19enable_sm80_to_sm89INS1_16FlashAttnBwdSm80INS1_25CollectiveMainloopBwdSm80ILi2ELi2EN4cute5tupleIJNS5_1CILi64EEENS7_ILi128EEENS7_ILi96EEEEEENS_10bfloat16_tEfNS_4arch4Sm80ELb0ELb0ELb0ELb0ELb1ELb0ELb0ELb0ELi2ELi2ELi4ELi2ELb0EEENS1_24CollectiveEpilogueBwdGQAISB_fSE_Li256ELb0ELb1EEENS1_19SingleTileSchedulerILb0ELb0ELb0ELi128EEEEEEEEEvNT_6ParamsE,@function
        .size           _ZN7cutlass13device_kernelIN5flash19enable_sm80_to_sm89INS1_16FlashAttnBwdSm80INS1_25CollectiveMainloopBwdSm80ILi2ELi2EN4cute5tupleIJNS5_1CILi64EEENS7_ILi128EEENS7_ILi96EEEEEENS_10bfloat16_tEfNS_4arch4Sm80ELb0ELb0ELb0ELb0ELb1ELb0ELb0ELb0ELi2ELi2ELi4ELi2ELb0EEENS1_24CollectiveEpilogueBwdGQAISB_fSE_Li256ELb0ELb1EEENS1_19SingleTileSchedulerILb0ELb0ELb0ELi128EEEEEEEEEvNT_6ParamsE,(.L_x_1414 - _ZN7cutlass13device_kernelIN5flash19enable_sm80_to_sm89INS1_16FlashAttnBwdSm80INS1_25CollectiveMainloopBwdSm80ILi2ELi2EN4cute5tupleIJNS5_1CILi64EEENS7_ILi128EEENS7_ILi96EEEEEENS_10bfloat16_tEfNS_4arch4Sm80ELb0ELb0ELb0ELb0ELb1ELb0ELb0ELb0ELi2ELi2ELi4ELi2ELb0EEENS1_24CollectiveEpilogueBwdGQAISB_fSE_Li256ELb0ELb1EEENS1_19SingleTileSchedulerILb0ELb0ELb0ELi128EEEEEEEEEvNT_6ParamsE)
        .other          _ZN7cutlass13device_kernelIN5flash19enable_sm80_to_sm89INS1_16FlashAttnBwdSm80INS1_25CollectiveMainloopBwdSm80ILi2ELi2EN4cute5tupleIJNS5_1CILi64EEENS7_ILi128EEENS7_ILi96EEEEEENS_10bfloat16_tEfNS_4arch4Sm80ELb0ELb0ELb0ELb0ELb1ELb0ELb0ELb0ELi2ELi2ELi4ELi2ELb0EEENS1_24CollectiveEpilogueBwdGQAISB_fSE_Li256ELb0ELb1EEENS1_19SingleTileSchedulerILb0ELb0ELb0ELi128EEEEEEEEEvNT_6ParamsE,@"STO_CUDA_ENTRY STV_DEFAULT"
_ZN7cutlass13device_kernelIN5flash19enable_sm80_to_sm89INS1_16FlashAttnBwdSm80INS1_25CollectiveMainloopBwdSm80ILi2ELi2EN4cute5tupleIJNS5_1CILi64EEENS7_ILi128EEENS7_ILi96EEEEEENS_10bfloat16_tEfNS_4arch4Sm80ELb0ELb0ELb0ELb0ELb1ELb0ELb0ELb0ELi2ELi2ELi4ELi2ELb0EEENS1_24CollectiveEpilogueBwdGQAISB_fSE_Li256ELb0ELb1EEENS1_19SingleTileSchedulerILb0ELb0ELb0ELi128EEEEEEEEEvNT_6ParamsE:
        /* <DEDUP_REMOVED lines=13> */
[----:B------:R-:W-:Y:S02]  /*00d0*/  ULDC.64 UR4, c[0x0][0x290] ;  /* 0x0000a40000047ab9 */ /* 0x000fe40000000a00 */
[----:B------:R-:W-:Y:S01]  /*00e0*/  UIMAD.WIDE.U32 UR20, UR8, UR6, URZ ;  /* 0x00000006081472a5 */ /* 0x000fe2000f8e003f */
[----:B------:R-:W4:Y:S01]  /*00f0*/  S2R R234, SR_CTAID.Z ;  /* 0x0000000000ea7919 */ /* 0x000f220000002700 */
[----:B------:R-:W-:-:S02]  /*0100*/  UIMAD UR7, UR8, UR7, UR9 ;  /* 0x00000007080772a4 */ /* 0x000fc4000f8e0209 */
[----:B------:R-:W-:Y:S02]  /*0110*/  UIMAD UR6, UR13, UR4, URZ ;  /* 0x000000040d0672a4 */ /* 0x000fe4000f8e023f */
[----:B------:R-:W-:Y:S02]  /*0120*/  UIMAD.WIDE.U32 UR18, UR8, UR4, URZ ;  /* 0x00000004081272a5 */ /* 0x000fe4000f8e003f */
[----:B------:R-:W-:Y:S02]  /*0130*/  UIADD3 UR11, UR21, UR7, URZ ;  /* 0x00000007150b7290 */ /* 0x000fe4000fffe03f */
[----:B------:R-:W-:Y:S02]  /*0140*/  UIMAD UR5, UR8, UR5, UR6 ;  /* 0x00000005080572a4 */ /* 0x000fe4000f8e0206 */
[----:B------:R-:W-:Y:S01]  /*0150*/  ULDC.64 UR24, c[0x0][0x118] ;  /* 0x0000460000187ab9 */ /* 0x000fe20000000a00 */
[----:B-1----:R-:W-:Y:S01]  /*0160*/  IMAD.SHL.U32 R226, R220, 0x4, RZ ;  /* 0x00000004dce27824 */ /* 0x002fe200078e00ff */
[----:B------:R-:W-:Y:S01]  /*0170*/  SHF.R.S32.HI R21, RZ, 0x1f, R220 ;  /* 0x0000001fff157819 */ /* 0x000fe200000114dc */
[----:B------:R-:W-:Y:S01]  /*0180*/  UIADD3 UR12, UR19, UR5, URZ ;  /* 0x00000005130c7290 */ /* 0x000fe2000fffe03f */
[----:B--2---:R-:W-:Y:S01]  /*0190*/  SHF.R.S32.HI R4, RZ, 0x1f, R11 ;  /* 0x0000001fff047819 */ /* 0x004fe2000001140b */
[----:B------:R-:W-:Y:S01]  /*01a0*/  @P2 IMAD.HI.U32 R0, R11, c[0x0][0x24c], RZ ;  /* 0x000093000b002a27 */ /* 0x000fe200078e00ff */
[--C-:B------:R-:W-:Y:S01]  /*01b0*/  SHF.R.S32.HI R227, RZ, 0x1f, R226.reuse ;  /* 0x0000001fffe37819 */ /* 0x100fe200000114e2 */
[----:B------:R-:W-:Y:S01]  /*01c0*/  ULDC.64 UR4, c[0x0][0x1b8] ;  /* 0x00006e0000047ab9 */ /* 0x000fe20000000a00 */
[----:B------:R-:W-:Y:S01]  /*01d0*/  LEA.HI R19, R21, R220, RZ, 0x2 ;  /* 0x000000dc15137211 */ /* 0x000fe200078f10ff */
[----:B------:R-:W-:Y:S01]  /*01e0*/  IMAD R10, R4, c[0x0][0x270], RZ ;  /* 0x00009c00040a7a24 */ /* 0x000fe200078e02ff */
[----:B------:R-:W-:Y:S01]  /*01f0*/  ULDC.64 UR6, c[0x0][0x1e8] ;  /* 0x00007a0000067ab9 */ /* 0x000fe20000000a00 */
[----:B------:R-:W-:Y:S01]  /*0200*/  IMAD.WIDE.U32 R8, R11, c[0x0][0x270], R226 ;  /* 0x00009c000b087a25 */ /* 0x000fe200078e00e2 */
[----:B------:R-:W-:Y:S01]  /*0210*/  SHF.R.S32.HI R224, RZ, 0x2, R19 ;  /* 0x00000002ffe07819 */ /* 0x000fe20000011413 */
[----:B------:R-:W-:-:S02]  /*0220*/  UIMAD UR4, UR13, UR4, URZ ;  /* 0x000000040d0472a4 */ /* 0x000fc4000f8e023f */
[C---:B------:R-:W-:Y:S01]  /*0230*/  IMAD.WIDE.U32 R6, R11.reuse, c[0x0][0x288], R226 ;  /* 0x0000a2000b067a25 */ /* 0x040fe200078e00e2 */
[----:B------:R-:W-:Y:S01]  /*0240*/  IADD3 R12, P1, R8, UR20, RZ ;  /* 0x00000014080c7c10 */ /* 0x000fe2000ff3e0ff */
[----:B------:R-:W-:Y:S01]  /*0250*/  UIMAD UR6, UR13, UR6, URZ ;  /* 0x000000060d0672a4 */ /* 0x000fe2000f8e023f */
[----:B------:R-:W-:Y:S01]  /*0260*/  SHF.R.S32.HI R225, RZ, 0x1f, R224 ;  /* 0x0000001fffe17819 */ /* 0x000fe200000114e0 */
[----:B------:R-:W-:Y:S01]  /*0270*/  IMAD R5, R11, c[0x0][0x274], R10 ;  /* 0x00009d000b057a24 */ /* 0x000fe200078e020a */
[----:B------:R-:W-:Y:S01]  /*0280*/  IADD3 R10, P0, R6, UR18, RZ ;  /* 0x00000012060a7c10 */ /* 0x000fe2000ff1e0ff */
[----:B------:R-:W-:Y:S01]  /*0290*/  IMAD R2, R4, c[0x0][0x288], RZ ;  /* 0x0000a20004027a24 */ /* 0x000fe200078e02ff */
[-C--:B------:R-:W-:Y:S01]  /*02a0*/  LEA.HI R6, R21, R220.reuse, RZ, 0x3 ;  /* 0x000000dc15067211 */ /* 0x080fe200078f18ff */
[----:B------:R-:W-:Y:S01]  /*02b0*/  IMAD.MOV.U32 R17, RZ, RZ, R11 ;  /* 0x000000ffff117224 */ /* 0x000fe200078e000b */
[----:B------:R-:W-:Y:S01]  /*02c0*/  @P2 SHF.R.U32.HI R17, RZ, c[0x0][0x250], R0 ;  /* 0x00009400ff112a19 */ /* 0x000fe20000011600 */
[----:B------:R-:W-:Y:S01]  /*02d0*/  IMAD R3, R11, c[0x0][0x28c], R2 ;  /* 0x0000a3000b037a24 */ /* 0x000fe200078e0202 */
[----:B------:R-:W-:Y:S01]  /*02e0*/  IADD3.X R5, R9, UR11, R5, P1, !PT ;  /* 0x0000000b09057c10 */ /* 0x000fe20008ffe405 */
[----:B------:R-:W-:Y:S01]  /*02f0*/  IMAD.MOV.U32 R2, RZ, RZ, -0x80 ;  /* 0xffffff80ff027424 */ /* 0x000fe200078e00ff */
[----:B------:R-:W-:Y:S01]  /*0300*/  LEA.HI R0, R21, R220, RZ, 0x4 ;  /* 0x000000dc15007211 */ /* 0x000fe200078f20ff */
[----:B------:R-:W-:Y:S01]  /*0310*/  UIMAD UR7, UR8, UR7, UR6 ;  /* 0x00000007080772a4 */ /* 0x000fe2000f8e0206 */
[----:B------:R-:W-:Y:S01]  /*0320*/  LOP3.LUT R9, R19, 0xfffffffc, RZ, 0xc0, !PT ;  /* 0xfffffffc13097812 */ /* 0x000fe200078ec0ff */
[----:B------:R-:W-:Y:S01]  /*0330*/  UIMAD UR6, UR8, UR5, UR4 ;  /* 0x00000005080672a4 */ /* 0x000fe2000f8e0204 */
[----:B------:R-:W-:-:S02]  /*0340*/  SHF.R.S32.HI R13, RZ, 0x4, R0 ;  /* 0x00000004ff0d7819 */ /* 0x000fc40000011400 */
[----:B------:R-:W-:Y:S01]  /*0350*/  IADD3.X R3, R7, UR12, R3, P0, !PT ;  /* 0x0000000c07037c10 */ /* 0x000fe200087fe403 */
[----:B------:R-:W-:Y:S01]  /*0360*/  IMAD.SHL.U32 R7, R6, 0x8, RZ ;  /* 0x0000000806077824 */ /* 0x000fe200078e00ff */
[----:B------:R-:W-:Y:S01]  /*0370*/  LEA.HI R211, R0, R13, RZ, 0x1 ;  /* 0x0000000d00d37211 */ /* 0x000fe200078f08ff */
[----:B------:R-:W-:Y:S01]  /*0380*/  IMAD.IADD R8, R220, 0x1, -R9 ;  /* 0x00000001dc087824 */ /* 0x000fe200078e0a09 */
[----:B------:R-:W-:Y:S01]  /*0390*/  LEA R28, P0, R12, c[0x0][0x258], 0x2 ;  /* 0x000096000c1c7a11 */ /* 0x000fe200078010ff */
[----:B---3--:R-:W-:Y:S01]  /*03a0*/  IMAD R9, R25, R2, c[0x0][0x198] ;  /* 0x0000660019097624 */ /* 0x008fe200078e0202 */
[----:B------:R-:W-:Y:S01]  /*03b0*/  SHF.R.S32.HI R2, RZ, 0x1f, R17 ;  /* 0x0000001fff027819 */ /* 0x000fe20000011411 */
[----:B------:R-:W-:Y:S01]  /*03c0*/  IMAD.SHL.U32 R14, R8, 0x8, RZ ;  /* 0x00000008080e7824 */ /* 0x000fe200078e00ff */
[----:B------:R-:W-:Y:S01]  /*03d0*/  LOP3.LUT R7, R7, 0xc0, RZ, 0xc0, !PT ;  /* 0x000000c007077812 */ /* 0x000fe200078ec0ff */
[----:B------:R-:W-:Y:S01]  /*03e0*/  ULDC.64 UR4, c[0x0][0x188] ;  /* 0x0000620000047ab9 */ /* 0x000fe20000000a00 */
[----:B------:R-:W-:Y:S01]  /*03f0*/  LOP3.LUT R211, R211, 0xfffffffe, RZ, 0xc0, !PT ;  /* 0xfffffffed3d37812 */ /* 0x000fe200078ec0ff */
[----:B------:R-:W-:Y:S01]  /*0400*/  UIMAD UR4, UR13, UR4, URZ ;  /* 0x000000040d0472a4 */ /* 0x000fe2000f8e023f */
[----:B------:R-:W-:Y:S01]  /*0410*/  LEA.HI.X R29, R12, c[0x0][0x25c], R5, 0x2, P0 ;  /* 0x000097000c1d7a11 */ /* 0x000fe200000f1405 */
[C---:B------:R-:W-:Y:S01]  /*0420*/  IMAD R12, R2.reuse, c[0x0][0x1e0], RZ ;  /* 0x00007800020c7a24 */ /* 0x040fe200078e02ff */
[----:B------:R-:W-:Y:S01]  /*0430*/  SHF.R.U32.HI R18, RZ, 0x3, R7 ;  /* 0x00000003ff127819 */ /* 0x000fe20000011607 */
[----:B------:R-:W-:Y:S01]  /*0440*/  IMAD R2, R2, c[0x0][0x1b0], RZ ;  /* 0x00006c0002027a24 */ /* 0x000fe200078e02ff */
[--C-:B------:R-:W-:Y:S01]  /*0450*/  SHF.R.S32.HI R15, RZ, 0x1f, R14.reuse ;  /* 0x0000001fff0f7819 */ /* 0x100fe2000001140e */
[----:B------:R-:W-:Y:S01]  /*0460*/  IMAD.IADD R211, R13, 0x1, -R211 ;  /* 0x000000010dd37824 */ /* 0x000fe200078e0ad3 */
[----:B------:R-:W-:Y:S01]  /*0470*/  LOP3.LUT R7, R7, 0x18, R14, 0xf8, !PT ;  /* 0x0000001807077812 */ /* 0x000fe200078ef80e */
[----:B------:R-:W-:Y:S01]  /*0480*/  IMAD R13, R225, c[0x0][0x178], RZ ;  /* 0x00005e00e10d7a24 */ /* 0x000fe200078e02ff */
[C---:B------:R-:W-:Y:S01]  /*0490*/  IADD3 R215, R14.reuse, 0x40, RZ ;  /* 0x000000400ed77810 */ /* 0x040fe20007ffe0ff */
[----:B------:R-:W-:Y:S01]  /*04a0*/  IMAD R5, R17, c[0x0][0x1e4], R12 ;  /* 0x0000790011057a24 */ /* 0x000fe200078e020c */
[----:B------:R-:W-:Y:S01]  /*04b0*/  LOP3.LUT R18, R7, R18, RZ, 0x3c, !PT ;  /* 0x0000001207127212 */ /* 0x000fe200078e3cff */
[----:B------:R-:W-:Y:S01]  /*04c0*/  IMAD.WIDE.U32 R22, R17, c[0x0][0x1e0], R14 ;  /* 0x0000780011167a25 */ /* 0x000fe200078e000e */
[----:B------:R-:W-:-:S02]  /*04d0*/  ISETP.GE.AND P6, PT, R14, c[0x0][0x1cc], PT ;  /* 0x000073000e007a0c */ /* 0x000fc40003fc6270 */
[----:B------:R-:W-:Y:S01]  /*04e0*/  ISETP.GE.AND P4, PT, R215, c[0x0][0x1cc], PT ;  /* 0x00007300d7007a0c */ /* 0x000fe20003f86270 */
[----:B------:R-:W-:Y:S02]  /*04f0*/  IMAD R2, R17, c[0x0][0x1b4], R2 ;  /* 0x00006d0011027a24 */ /* 0x000fe400078e0202 */
[----:B------:R-:W-:Y:S02]  /*0500*/  IMAD R7, R225, c[0x0][0x208], RZ ;  /* 0x00008200e1077a24 */ /* 0x000fe400078e02ff */
[----:B------:R-:W-:-:S04]  /*0510*/  IMAD.WIDE.U32 R16, R17, c[0x0][0x1b0], R14 ;  /* 0x00006c0011107a25 */ /* 0x000fc800078e000e */
[C---:B------:R-:W-:Y:S02]  /*0520*/  IMAD R13, R224.reuse, c[0x0][0x17c], R13 ;  /* 0x00005f00e00d7a24 */ /* 0x040fe400078e020d */
[----:B------:R-:W-:-:S04]  /*0530*/  IMAD.WIDE.U32 R30, R224, c[0x0][0x178], R14 ;  /* 0x00005e00e01e7a25 */ /* 0x000fc800078e000e */
[C---:B------:R-:W-:Y:S02]  /*0540*/  IMAD R7, R224.reuse, c[0x0][0x20c], R7 ;  /* 0x00008300e0077a24 */ /* 0x040fe400078e0207 */
[----:B------:R-:W-:-:S04]  /*0550*/  IMAD.WIDE.U32 R26, R224, c[0x0][0x208], R14 ;  /* 0x00008200e01a7a25 */ /* 0x000fc800078e000e */
[----:B------:R-:W-:Y:S02]  /*0560*/  IMAD.IADD R17, R17, 0x1, R2 ;  /* 0x0000000111117824 */ /* 0x000fe400078e0202 */
[----:B------:R-:W-:Y:S02]  /*0570*/  IMAD.IADD R31, R31, 0x1, R13 ;  /* 0x000000011f1f7824 */ /* 0x000fe400078e020d */
[----:B------:R-:W-:Y:S02]  /*0580*/  IMAD R12, R4, c[0x0][0x180], RZ ;  /* 0x00006000040c7a24 */ /* 0x000fe400078e02ff */
[----:B------:R-:W-:Y:S02]  /*0590*/  IMAD.IADD R23, R23, 0x1, R5 ;  /* 0x0000000117177824 */ /* 0x000fe400078e0205 */
[----:B------:R-:W-:Y:S02]  /*05a0*/  IMAD.IADD R27, R27, 0x1, R7 ;  /* 0x000000011b1b7824 */ /* 0x000fe400078e0207 */
[----:B----4-:R-:W-:-:S04]  /*05b0*/  IMAD.WIDE.U32 R16, R234, c[0x0][0x1b8], R16 ;  /* 0x00006e00ea107a25 */ /* 0x010fc800078e0010 */
[----:B------:R-:W-:Y:S01]  /*05c0*/  IMAD R2, R4, c[0x0][0x210], RZ ;  /* 0x0000840004027a24 */ /* 0x000fe200078e02ff */
[----:B------:R-:W-:Y:S01]  /*05d0*/  IADD3 R17, R17, UR6, RZ ;  /* 0x0000000611117c10 */ /* 0x000fe2000fffe0ff */
[C---:B------:R-:W-:Y:S01]  /*05e0*/  IMAD R5, R11.reuse, c[0x0][0x184], R12 ;  /* 0x000061000b057a24 */ /* 0x040fe200078e020c */
[----:B------:R-:W-:Y:S01]  /*05f0*/  UIMAD UR6, UR8, UR5, UR4 ;  /* 0x00000005080672a4 */ /* 0x000fe2000f8e0204 */
[----:B------:R-:W-:Y:S02]  /*0600*/  IMAD.WIDE.U32 R30, R11, c[0x0][0x180], R30 ;  /* 0x000060000b1e7a25 */ /* 0x000fe400078e001e */
[----:B------:R-:W-:Y:S02]  /*0610*/  ULDC.64 UR4, c[0x0][0x218] ;  /* 0x0000860000047ab9 */ /* 0x000fe40000000a00 */
[----:B------:R-:W-:Y:S01]  /*0620*/  IMAD.WIDE R24, R25, 0x80, R224 ;  /* 0x0000008019187825 */ /* 0x000fe200078e02e0 */
[----:B------:R-:W-:-:S03]  /*0630*/  UIMAD UR4, UR13, UR4, URZ ;  /* 0x000000040d0472a4 */ /* 0x000fc6000f8e023f */
[----:B------:R-:W-:Y:S01]  /*0640*/  IMAD.WIDE.U32 R22, R234, c[0x0][0x1e8], R22 ;  /* 0x00007a00ea167a25 */ /* 0x000fe200078e0016 */
[----:B------:R-:W-:-:S03]  /*0650*/  UIMAD UR4, UR8, UR5, UR4 ;  /* 0x00000005080472a4 */ /* 0x000fc6000f8e0204 */
[----:B------:R-:W-:Y:S01]  /*0660*/  IMAD.WIDE.U32 R12, R11, c[0x0][0x210], R26 ;  /* 0x000084000b0c7a25 */ /* 0x000fe200078e001a */
[----:B------:R-:W-:-:S03]  /*0670*/  IADD3 R23, R23, UR7, RZ ;  /* 0x0000000717177c10 */ /* 0x000fc6000fffe0ff */
[----:B------:R-:W-:Y:S02]  /*0680*/  IMAD R2, R11, c[0x0][0x214], R2 ;  /* 0x000085000b027a24 */ /* 0x000fe400078e0202 */
[----:B------:R-:W-:Y:S02]  /*0690*/  IMAD.IADD R27, R31, 0x1, R5 ;  /* 0x000000011f1b7824 */ /* 0x000fe400078e0205 */
[C---:B------:R-:W-:Y:S02]  /*06a0*/  IMAD R5, R25.reuse, c[0x0][0x1a8], RZ ;  /* 0x00006a0019057a24 */ /* 0x040fe400078e02ff */
[----:B------:R-:W-:Y:S02]  /*06b0*/  IMAD R7, R25, c[0x0][0x1d8], RZ ;  /* 0x0000760019077a24 */ /* 0x000fe400078e02ff */
[----:B------:R-:W-:Y:S02]  /*06c0*/  IMAD.IADD R13, R13, 0x1, R2 ;  /* 0x000000010d0d7824 */ /* 0x000fe400078e0202 */
[----:B------:R-:W-:-:S02]  /*06d0*/  IMAD R5, R24, c[0x0][0x1ac], R5 ;  /* 0x00006b0018057a24 */ /* 0x000fc400078e0205 */
[----:B------:R-:W-:-:S04]  /*06e0*/  IMAD.WIDE.U32 R16, R24, c[0x0][0x1a8], R16 ;  /* 0x00006a0018107a25 */ /* 0x000fc800078e0010 */
[----:B------:R-:W-:Y:S01]  /*06f0*/  IMAD.MOV.U32 R26, RZ, RZ, R30 ;  /* 0x000000ffff1a7224 */ /* 0x000fe200078e001e */
[----:B------:R-:W-:Y:S01]  /*0700*/  LEA R32, P0, R16, c[0x0][0x190], 0x1 ;  /* 0x0000640010207a11 */ /* 0x000fe200078008ff */
[C---:B------:R-:W-:Y:S02]  /*0710*/  IMAD R7, R24.reuse, c[0x0][0x1dc], R7 ;  /* 0x0000770018077a24 */ /* 0x040fe400078e0207 */
[----:B------:R-:W-:-:S04]  /*0720*/  IMAD.WIDE.U32 R22, R24, c[0x0][0x1d8], R22 ;  /* 0x0000760018167a25 */ /* 0x000fc800078e0016 */
[----:B------:R-:W-:Y:S01]  /*0730*/  IMAD.WIDE.U32 R24, R234, c[0x0][0x218], R12 ;  /* 0x00008600ea187a25 */ /* 0x000fe200078e000c */
[----:B------:R-:W-:-:S03]  /*0740*/  LEA R34, P1, R22, c[0x0][0x1c0], 0x1 ;  /* 0x0000700016227a11 */ /* 0x000fc600078208ff */
[----:B------:R-:W-:Y:S01]  /*0750*/  IMAD.IADD R12, R17, 0x1, R5 ;  /* 0x00000001110c7824 */ /* 0x000fe200078e0205 */
[----:B------:R-:W-:Y:S01]  /*0760*/  IADD3 R5, R25, UR4, RZ ;  /* 0x0000000419057c10 */ /* 0x000fe2000fffe0ff */
[----:B------:R-:W-:Y:S01]  /*0770*/  IMAD.WIDE.U32 R26, R234, c[0x0][0x188], R26 ;  /* 0x00006200ea1a7a25 */ /* 0x000fe200078e001a */
[----:B------:R-:W-:Y:S02]  /*0780*/  LEA R222, P2, R24, c[0x0][0x1f0], 0x1 ;  /* 0x00007c0018de7a11 */ /* 0x000fe400078408ff */
[----:B------:R-:W-:Y:S01]  /*0790*/  LEA.HI.X R33, R16, c[0x0][0x194], R12, 0x1, P0 ;  /* 0x0000650010217a11 */ /* 0x000fe200000f0c0c */
[----:B------:R-:W-:Y:S01]  /*07a0*/  IMAD.IADD R7, R23, 0x1, R7 ;  /* 0x0000000117077824 */ /* 0x000fe200078e0207 */
[----:B------:R-:W-:Y:S01]  /*07b0*/  IADD3 R2, R27, UR6, RZ ;  /* 0x000000061b027c10 */ /* 0x000fe2000fffe0ff */
[----:B------:R-:W-:Y:S01]  /*07c0*/  IMAD.MOV.U32 R12, RZ, RZ, c[0x0][0x1d8] ;  /* 0x00007600ff0c7624 */ /* 0x000fe200078e00ff */
[----:B------:R-:W-:Y:S01]  /*07d0*/  LEA R232, P3, R26, c[0x0][0x160], 0x1 ;  /* 0x000058001ae87a11 */ /* 0x000fe200078608ff */
[----:B------:R-:W-:Y:S01]  /*07e0*/  IMAD.MOV.U32 R13, RZ, RZ, c[0x0][0x1a8] ;  /* 0x00006a00ff0d7624 */ /* 0x000fe200078e00ff */
[----:B------:R-:W-:Y:S01]  /*07f0*/  LEA.HI.X R223, R24, c[0x0][0x1f4], R5, 0x1, P2 ;  /* 0x00007d0018df7a11 */ /* 0x000fe200010f0c05 */
[----:B------:R-:W-:Y:S01]  /*0800*/  IMAD.MOV.U32 R5, RZ, RZ, c[0x0][0x1dc] ;  /* 0x00007700ff057624 */ /* 0x000fe200078e00ff */
[----:B------:R-:W-:Y:S01]  /*0810*/  LEA.HI.X R35, R22, c[0x0][0x1c4], R7, 0x1, P1 ;  /* 0x0000710016237a11 */ /* 0x000fe200008f0c07 */
[----:B------:R-:W-:Y:S01]  /*0820*/  IMAD.IADD R22, R9, 0x1, -R224 ;  /* 0x0000000109167824 */ /* 0x000fe200078e0ae0 */
[----:B------:R-:W-:Y:S01]  /*0830*/  LEA.HI.X R233, R26, c[0x0][0x164], R2, 0x1, P3 ;  /* 0x000059001ae97a11 */ /* 0x000fe200018f0c02 */
[----:B------:R-:W-:Y:S01]  /*0840*/  IMAD.MOV.U32 R7, RZ, RZ, c[0x0][0x1ac] ;  /* 0x00006b00ff077624 */ /* 0x000fe200078e00ff */
[C---:B------:R-:W-:Y:S01]  /*0850*/  LEA R26, P1, R12.reuse, R34, 0x7 ;  /* 0x000000220c1a7211 */ /* 0x040fe200078238ff */
[----:B------:R-:W-:Y:S01]  /*0860*/  IMAD.SHL.U32 R216, R211, 0x8, RZ ;  /* 0x00000008d3d87824 */ /* 0x000fe200078e00ff */
[----:B------:R-:W-:Y:S01]  /*0870*/  LEA.HI R16, R19, R224, RZ, 0x1 ;  /* 0x000000e013107211 */ /* 0x000fe200078f08ff */
[----:B------:R-:W-:Y:S01]  /*0880*/  ULDC UR6, c[0x0][0x168] ;  /* 0x00005a0000067ab9 */ /* 0x000fe20000000800 */
[----:B------:R-:W-:Y:S01]  /*0890*/  LEA.HI.X R27, R12, R35, R5, 0x7, P1 ;  /* 0x000000230c1b7211 */ /* 0x000fe200008f3c05 */
[----:B------:R-:W-:Y:S01]  /*08a0*/  UISETP.GE.AND UP0, UPT, UR6, 0x41, UPT ;  /* 0x000000410600788c */ /* 0x000fe2000bf06270 */
[----:B------:R-:W-:-:S02]  /*08b0*/  LEA.HI R2, R21, R220, RZ, 0x5 ;  /* 0x000000dc15027211 */ /* 0x000fc400078f28ff */
[----:B------:R-:W-:Y:S02]  /*08c0*/  LOP3.LUT R5, R16, 0x7fffffe, RZ, 0xc0, !PT ;  /* 0x07fffffe10057812 */ /* 0x000fe400078ec0ff */
[----:B------:R-:W-:Y:S02]  /*08d0*/  IADD3 R12, R14, 0x20, RZ ;  /* 0x000000200e0c7810 */ /* 0x000fe40007ffe0ff */
[----:B------:R-:W-:Y:S01]  /*08e0*/  SHF.R.S32.HI R23, RZ, 0x5, R2 ;  /* 0x00000005ff177819 */ /* 0x000fe20000011402 */
[----:B------:R-:W-:Y:S01]  /*08f0*/  IMAD.IADD R20, R224, 0x1, -R5 ;  /* 0x00000001e0147824 */ /* 0x000fe200078e0a05 */
[----:B------:R-:W-:Y:S02]  /*0900*/  ISETP.GE.AND P5, PT, R12, c[0x0][0x1cc], PT ;  /* 0x000073000c007a0c */ /* 0x000fe40003fa6270 */
[C---:B------:R-:W-:Y:S01]  /*0910*/  ISETP.LT.OR P3, PT, R22.reuse, 0x1, P6 ;  /* 0x000000011600780c */ /* 0x040fe20003761670 */
[----:B------:R-:W-:Y:S01]  /*0920*/  IMAD R5, R23, 0x8, R20 ;  /* 0x0000000817057824 */ /* 0x000fe200078e0214 */
[----:B------:R-:W-:-:S02]  /*0930*/  ISETP.LT.OR P2, PT, R22, 0x1, P5 ;  /* 0x000000011600780c */ /* 0x000fc40002f41670 */
[C---:B------:R-:W-:Y:S01]  /*0940*/  ISETP.LT.OR P1, PT, R22.reuse, 0x1, P4 ;  /* 0x000000011600780c */ /* 0x040fe20002721670 */
[----:B------:R-:W-:Y:S01]  /*0950*/  IMAD.U32 R5, R5, 0x20, R18 ;  /* 0x0000002005057824 */ /* 0x000fe200078e0012 */
[C---:B------:R-:W-:Y:S02]  /*0960*/  LEA R30, P0, R13.reuse, R32, 0x7 ;  /* 0x000000200d1e7211 */ /* 0x040fe400078038ff */
[C---:B------:R-:W-:Y:S02]  /*0970*/  ISETP.LT.OR P6, PT, R22.reuse, 0x41, P6 ;  /* 0x000000411600780c */ /* 0x040fe400037c1670 */
[C---:B------:R-:W-:Y:S02]  /*0980*/  ISETP.LT.OR P5, PT, R22.reuse, 0x41, P5 ;  /* 0x000000411600780c */ /* 0x040fe40002fa1670 */
[----:B------:R-:W-:Y:S01]  /*0990*/  LEA.HI.X R31, R13, R33, R7, 0x7, P0 ;  /* 0x000000210d1f7211 */ /* 0x000fe200000f3c07 */
[----:B------:R-:W-:Y:S01]  /*09a0*/  IMAD.SHL.U32 R13, R5, 0x2, RZ ;  /* 0x00000002050d7824 */ /* 0x000fe200078e00ff */
[----:B------:R-:W-:-:S02]  /*09b0*/  ISETP.LT.OR P4, PT, R22, 0x41, P4 ;  /* 0x000000411600780c */ /* 0x000fc40002781670 */
[----:B------:R-:W-:Y:S02]  /*09c0*/  LEA R16, P0, R10, c[0x0][0x280], 0x2 ;  /* 0x0000a0000a107a11 */ /* 0x000fe400078010ff */
[----:B------:R1:W-:Y:S01]  /*09d0*/  LDGSTS.E.BYPASS.LTC128B.128 [R13+0x6080], [R34.64], !P3 ;  /* 0x06080000220d7fae */ /* 0x0003e2000d901d58 */
[----:B------:R-:W-:Y:S02]  /*09e0*/  LOP3.LUT R25, R6, 0xfffffff8, RZ, 0xc0, !PT ;  /* 0xfffffff806197812 */ /* 0x000fe400078ec0ff */
[----:B------:R-:W-:Y:S01]  /*09f0*/  LEA.HI.X R17, R10, c[0x0][0x284], R3, 0x2, P0 ;  /* 0x0000a1000a117a11 */ /* 0x000fe200000f1403 */
[----:B------:R1:W-:Y:S01]  /*0a00*/  LDGSTS.E.BYPASS.LTC128B.128 [R13+0x8080], [R34.64+0x40], !P2 ;  /* 0x08080040220d7fae */ /* 0x0003e2000d101d58 */
[----:B------:R-:W-:Y:S01]  /*0a10*/  LOP3.LUT R3, R0, 0xfffffff0, RZ, 0xc0, !PT ;  /* 0xfffffff000037812 */ /* 0x000fe200078ec0ff */
[----:B------:R-:W-:Y:S01]  /*0a20*/  IMAD.IADD R25, R220, 0x1, -R25 ;  /* 0x00000001dc197824 */ /* 0x000fe200078e0a19 */
[----:B------:R-:W-:Y:S01]  /*0a30*/  LEA.HI R10, R21, R220, RZ, 0x6 ;  /* 0x000000dc150a7211 */ /* 0x000fe200078f30ff */
[----:B------:R1:W-:Y:S01]  /*0a40*/  LDGSTS.E.BYPASS.LTC128B.128 [R13+0xa080], [R34.64+0x80], !P1 ;  /* 0x0a080080220d7fae */ /* 0x0003e2000c901d58 */
[----:B------:R-:W-:Y:S01]  /*0a50*/  ISETP.GE.AND P1, PT, R12, c[0x0][0x19c], PT ;  /* 0x000067000c007a0c */ /* 0x000fe20003f26270 */
[----:B------:R-:W-:Y:S01]  /*0a60*/  IMAD.IADD R18, R220, 0x1, -R3 ;  /* 0x00000001dc127824 */ /* 0x000fe200078e0a03 */
[----:B------:R-:W-:Y:S01]  /*0a70*/  LEA.HI R0, R25, R25, RZ, 0x1 ;  /* 0x0000001919007211 */ /* 0x000fe200078f08ff */
[----:B------:R2:W-:Y:S01]  /*0a80*/  LDGSTS.E.BYPASS.LTC128B.128 [R13+0x7080], [R26.64], !P6 ;  /* 0x070800001a0d7fae */ /* 0x0005e2000f101d58 */
[----:B------:R-:W-:-:S02]  /*0a90*/  ISETP.LT.OR P2, PT, R22, 0x1, P1 ;  /* 0x000000011600780c */ /* 0x000fc40000f41670 */
[----:B------:R-:W-:Y:S01]  /*0aa0*/  SHF.R.S32.HI R3, RZ, 0x1f, R18 ;  /* 0x0000001fff037819 */ /* 0x000fe20000011412 */
[----:B------:R2:W-:Y:S01]  /*0ab0*/  LDGSTS.E.BYPASS.LTC128B.128 [R13+0x9080], [R26.64+0x40], !P5 ;  /* 0x090800401a0d7fae */ /* 0x0005e2000e901d58 */
[----:B------:R-:W-:Y:S02]  /*0ac0*/  ISETP.GE.AND P5, PT, R14, c[0x0][0x19c], PT ;  /* 0x000067000e007a0c */ /* 0x000fe40003fa6270 */
[----:B------:R-:W-:Y:S01]  /*0ad0*/  LEA.HI R5, R18, R18, RZ, 0x1 ;  /* 0x0000001212057211 */ /* 0x000fe200078f08ff */
[----:B------:R2:W-:Y:S01]  /*0ae0*/  LDGSTS.E.BYPASS.LTC128B.128 [R13+0xb080], [R26.64+0x80], !P4 ;  /* 0x0b0800801a0d7fae */ /* 0x0005e2000e101d58 */
[----:B------:R-:W-:Y:S02]  /*0af0*/  ISETP.GE.AND P4, PT, R215, c[0x0][0x19c], PT ;  /* 0x00006700d7007a0c */ /* 0x000fe40003f86270 */
[C---:B------:R-:W-:Y:S02]  /*0b00*/  ISETP.LT.OR P3, PT, R22.reuse, 0x1, P5 ;  /* 0x000000011600780c */ /* 0x040fe40002f61670 */
[----:B------:R-:W-:-:S02]  /*0b10*/  ISETP.LT.OR P0, PT, R22, 0x1, P4 ;  /* 0x000000011600780c */ /* 0x000fc40002701670 */
[----:B------:R-:W-:Y:S02]  /*0b20*/  LEA.HI R20, R3, R18, RZ, 0x3 ;  /* 0x0000001203147211 */ /* 0x000fe400078f18ff */
[----:B------:R-:W-:Y:S02]  /*0b30*/  LOP3.LUT R24, R0, 0x7fffffe, RZ, 0xc0, !PT ;  /* 0x07fffffe00187812 */ /* 0x000fe400078ec0ff */
[----:B------:R-:W-:Y:S02]  /*0b40*/  LOP3.LUT R7, R5, 0x7fffffe, RZ, 0xc0, !PT ;  /* 0x07fffffe05077812 */ /* 0x000fe400078ec0ff */
[----:B------:R-:W-:Y:S02]  /*0b50*/  LOP3.LUT R3, R20, 0xfffffff8, RZ, 0xc0, !PT ;  /* 0xfffffff814037812 */ /* 0x000fe400078ec0ff */
[----:B------:R-:W-:Y:S01]  /*0b60*/  ISETP.LT.OR P5, PT, R22, 0x41, P5 ;  /* 0x000000411600780c */ /* 0x000fe20002fa1670 */
[----:B------:R1:W-:Y:S01]  /*0b70*/  LDGSTS.E.BYPASS.LTC128B.128 [R13+0x80], [R32.64], !P3 ;  /* 0x00080000200d7fae */ /* 0x0003e2000d901d58 */
[----:B------:R-:W-:Y:S01]  /*0b80*/  ISETP.GE.AND P3, PT, R215, c[0x0][0x16c], PT ;  /* 0x00005b00d7007a0c */ /* 0x000fe20003f66270 */
[----:B------:R-:W-:Y:S01]  /*0b90*/  IMAD.IADD R210, R18, 0x1, -R7 ;  /* 0x0000000112d27824 */ /* 0x000fe200078e0a07 */
[----:B------:R-:W-:Y:S01]  /*0ba0*/  SHF.R.S32.HI R10, RZ, 0x6, R10 ;  /* 0x00000006ff0a7819 */ /* 0x000fe2000001140a */
[----:B------:R1:W-:Y:S01]  /*0bb0*/  LDGSTS.E.BYPASS.LTC128B.128 [R13+0x2080], [R32.64+0x40], !P2 ;  /* 0x02080040200d7fae */ /* 0x0003e2000d101d58 */
[----:B------:R-:W-:Y:S01]  /*0bc0*/  ISETP.GE.AND P2, PT, R14, c[0x0][0x16c], PT ;  /* 0x00005b000e007a0c */ /* 0x000fe20003f46270 */
[----:B------:R-:W-:Y:S01]  /*0bd0*/  IMAD.IADD R3, R18, 0x1, -R3 ;  /* 0x0000000112037824 */ /* 0x000fe200078e0a03 */
[----:B------:R-:W-:Y:S01]  /*0be0*/  ISETP.LT.OR P1, PT, R22, 0x41, P1 ;  /* 0x000000411600780c */ /* 0x000fe20000f21670 */
[----:B------:R1:W-:Y:S01]  /*0bf0*/  LDGSTS.E.BYPASS.LTC128B.128 [R13+0x4080], [R32.64+0x80], !P0 ;  /* 0x04080080200d7fae */ /* 0x0003e2000c101d58 */
[C---:B------:R-:W-:Y:S01]  /*0c00*/  ISETP.GE.AND P0, PT, R12.reuse, c[0x0][0x16c], PT ;  /* 0x00005b000c007a0c */ /* 0x040fe20003f06270 */
[----:B------:R-:W-:Y:S01]  /*0c10*/  IMAD R212, R211, 0x4, R10 ;  /* 0x00000004d3d47824 */ /* 0x000fe200078e020a */
[----:B------:R-:W-:Y:S01]  /*0c20*/  SEL R217, RZ, 0x1, P2 ;  /* 0x00000001ffd97807 */ /* 0x000fe20001000000 */
[C---:B--2---:R-:W-:Y:S01]  /*0c30*/  IMAD.IADD R27, R25.reuse, 0x1, -R24 ;  /* 0x00000001191b7824 */ /* 0x044fe200078e0a18 */
[----:B------:R-:W-:Y:S01]  /*0c40*/  ISETP.GE.AND P2, PT, R12, c[0x0][0x1fc], PT ;  /* 0x00007f000c007a0c */ /* 0x000fe20003f46270 */
[----:B------:R1:W-:Y:S01]  /*0c50*/  LDGSTS.E.BYPASS.LTC128B.128 [R13+0x1080], [R30.64], !P5 ;  /* 0x010800001e0d7fae */ /* 0x0003e2000e901d58 */
[----:B------:R-:W-:Y:S01]  /*0c60*/  SEL R24, RZ, 0x4, P3 ;  /* 0x00000004ff187807 */ /* 0x000fe20001800000 */
[----:B------:R-:W-:Y:S01]  /*0c70*/  IMAD R212, R212, 0x8, R27 ;  /* 0x00000008d4d47824 */ /* 0x000fe200078e021b */
[----:B------:R-:W-:Y:S01]  /*0c80*/  SEL R18, RZ, 0x2, P0 ;  /* 0x00000002ff127807 */ /* 0x000fe20000000000 */
[----:B------:R-:W-:Y:S01]  /*0c90*/  IMAD.SHL.U32 R25, R25, 0x40, RZ ;  /* 0x0000004019197824 */ /* 0x000fe200078e00ff */
[----:B------:R-:W-:Y:S01]  /*0ca0*/  ISETP.GE.AND P3, PT, R14, c[0x0][0x1fc], PT ;  /* 0x00007f000e007a0c */ /* 0x000fe20003f66270 */
[----:B------:R1:W-:Y:S01]  /*0cb0*/  LDGSTS.E.BYPASS.LTC128B.128 [R13+0x3080], [R30.64+0x40], !P1 ;  /* 0x030800401e0d7fae */ /* 0x0003e2000c901d58 */
[----:B------:R-:W-:-:S02]  /*0cc0*/  SEL R7, RZ, 0xffffffff, P2 ;  /* 0xffffffffff077807 */ /* 0x000fc40001000000 */
[----:B------:R-:W-:Y:S02]  /*0cd0*/  ISETP.GE.AND P2, PT, R215, c[0x0][0x1fc], PT ;  /* 0x00007f00d7007a0c */ /* 0x000fe40003f46270 */
[----:B------:R-:W-:Y:S01]  /*0ce0*/  IADD3 R24, R24, R18, R217 ;  /* 0x0000001218187210 */ /* 0x000fe20007ffe0d9 */
[----:B------:R-:W-:Y:S01]  /*0cf0*/  IMAD.SHL.U32 R7, R7, 0x2, RZ ;  /* 0x0000000207077824 */ /* 0x000fe200078e00ff */
[----:B------:R-:W-:Y:S02]  /*0d00*/  ISETP.LT.OR P4, PT, R22, 0x41, P4 ;  /* 0x000000411600780c */ /* 0x000fe40002781670 */
[----:B------:R-:W-:Y:S02]  /*0d10*/  SEL R22, RZ, 0x1, P3 ;  /* 0x00000001ff167807 */ /* 0x000fe40001800000 */
[----:B------:R-:W-:Y:S02]  /*0d20*/  SEL R18, RZ, 0x4, P2 ;  /* 0x00000004ff127807 */ /* 0x000fe40001000000 */
[----:B------:R-:W-:-:S02]  /*0d30*/  LOP3.LUT P3, RZ, R24, 0x1, RZ, 0xc0, !PT ;  /* 0x0000000118ff7812 */ /* 0x000fc4000786c0ff */
[C---:B------:R-:W-:Y:S02]  /*0d40*/  LOP3.LUT P2, RZ, R24.reuse, 0x2, RZ, 0xc0, !PT ;  /* 0x0000000218ff7812 */ /* 0x040fe4000784c0ff */
[----:B------:R-:W-:Y:S02]  /*0d50*/  LOP3.LUT P5, RZ, R24, 0x4, RZ, 0xc0, !PT ;  /* 0x0000000418ff7812 */ /* 0x000fe400078ac0ff */
[----:B------:R-:W-:Y:S01]  /*0d60*/  LEA.HI R26, R2, R23, RZ, 0x1 ;  /* 0x00000017021a7211 */ /* 0x000fe200078f08ff */
[----:B------:R1:W-:Y:S01]  /*0d70*/  LDGSTS.E.BYPASS.LTC128B.128 [R13+0x5080], [R30.64+0x80], !P4 ;  /* 0x050800801e0d7fae */ /* 0x0003e2000e101d58 */
[C---:B------:R-:W-:Y:S02]  /*0d80*/  ISETP.GE.OR P3, PT, R224.reuse, c[0x0][0x168], !P3 ;  /* 0x00005a00e0007a0c */ /* 0x040fe40005f66670 */
[C---:B------:R-:W-:Y:S01]  /*0d90*/  ISETP.GE.OR P2, PT, R224.reuse, c[0x0][0x168], !P2 ;  /* 0x00005a00e0007a0c */ /* 0x040fe20005746670 */
[----:B------:R-:W0:Y:S01]  /*0da0*/  LDGDEPBAR ;  /* 0x00000000000079af */ /* 0x000e220000000000 */
[----:B------:R-:W-:-:S02]  /*0db0*/  ISETP.GE.OR P5, PT, R224, c[0x0][0x168], !P5 ;  /* 0x00005a00e0007a0c */ /* 0x000fc40006fa6670 */
[----:B------:R-:W-:Y:S02]  /*0dc0*/  LOP3.LUT R26, R26, 0xfffffffe, RZ, 0xc0, !PT ;  /* 0xfffffffe1a1a7812 */ /* 0x000fe400078ec0ff */
[----:B------:R-:W-:Y:S02]  /*0dd0*/  LOP3.LUT R27, R7, 0x2, R22, 0xe2, !PT ;  /* 0x00000002071b7812 */ /* 0x000fe400078ee216 */
[----:B------:R-:W-:Y:S01]  /*0de0*/  ISETP.GT.AND P1, PT, R220, 0xf, PT ;  /* 0x0000000fdc00780c */ /* 0x000fe20003f24270 */
[----:B------:R-:W-:Y:S01]  /*0df0*/  IMAD.IADD R7, R23, 0x1, -R26 ;  /* 0x0000000117077824 */ /* 0x000fe200078e0a1a */
[----:B------:R-:W-:Y:S01]  /*0e00*/  LOP3.LUT R22, R27, R18, RZ, 0xfc, !PT ;  /* 0x000000121b167212 */ /* 0x000fe200078efcff */
[----:B------:R1:W-:Y:S01]  /*0e10*/  LDGSTS.E.BYPASS.LTC128B.128 [R13+0xc080], [R232.64], !P3 ;  /* 0x0c080000e80d7fae */ /* 0x0003e2000d901d58 */
[----:B------:R-:W-:Y:S01]  /*0e20*/  SHF.R.S32.HI R20, RZ, 0x3, R20 ;  /* 0x00000003ff147819 */ /* 0x000fe20000011414 */
[----:B------:R-:W-:Y:S01]  /*0e30*/  IMAD.SHL.U32 R209, R7, 0x400, RZ ;  /* 0x0000040007d17824 */ /* 0x000fe200078e00ff */
[----:B------:R-:W-:Y:S01]  /*0e40*/  LOP3.LUT P4, RZ, R22, 0x1, RZ, 0xc0, !PT ;  /* 0x0000000116ff7812 */ /* 0x000fe2000788c0ff */
[----:B------:R1:W-:Y:S01]  /*0e50*/  LDGSTS.E.BYPASS.LTC128B.128 [R13+0xd080], [R232.64+0x40], !P2 ;  /* 0x0d080040e80d7fae */ /* 0x0003e2000d101d58 */
[----:B------:R-:W-:Y:S01]  /*0e60*/  IMAD.SHL.U32 R23, R23, 0x10, RZ ;  /* 0x0000001017177824 */ /* 0x000fe200078e00ff */
[----:B------:R-:W-:Y:S01]  /*0e70*/  LOP3.LUT R24, R25, 0x1c0, RZ, 0xc0, !PT ;  /* 0x000001c019187812 */ /* 0x000fe200078ec0ff */
[----:B------:R-:W-:Y:S01]  /*0e80*/  IMAD R231, R8, 0x2, R209 ;  /* 0x0000000208e77824 */ /* 0x000fe200078e02d1 */
[----:B------:R1:W-:Y:S01]  /*0e90*/  LDGSTS.E.BYPASS.LTC128B.128 [R13+0xe080], [R232.64+0x80], !P5 ;  /* 0x0e080080e80d7fae */ /* 0x0003e2000e901d58 */
[----:B------:R-:W-:Y:S01]  /*0ea0*/  ISETP.GE.OR P5, PT, R224, c[0x0][0x168], !P4 ;  /* 0x00005a00e0007a0c */ /* 0x000fe200067a6670 */
[----:B------:R-:W-:Y:S01]  /*0eb0*/  IMAD R210, R20, 0x8, R210 ;  /* 0x0000000814d27824 */ /* 0x000fe200078e02d2 */
[----:B------:R-:W-:Y:S01]  /*0ec0*/  LOP3.LUT R23, R24, 0x30, R23, 0xf8, !PT ;  /* 0x0000003018177812 */ /* 0x000fe200078ef817 */
[----:B------:R-:W-:Y:S01]  /*0ed0*/  IMAD R209, R20, 0x200, R209 ;  /* 0x0000020014d17824 */ /* 0x000fe200078e02d1 */
[--C-:B------:R-:W-:Y:S01]  /*0ee0*/  SHF.R.S32.HI R20, RZ, 0x1, R5.reuse ;  /* 0x00000001ff147819 */ /* 0x100fe20000011405 */
[----:B------:R-:W-:Y:S01]  /*0ef0*/  IMAD.SHL.U32 R210, R210, 0x20, RZ ;  /* 0x00000020d2d27824 */ /* 0x000fe200078e00ff */
[----:B------:R-:W-:-:S02]  /*0f00*/  SHF.R.S32.HI R5, RZ, 0x1f, R5 ;  /* 0x0000001fff057819 */ /* 0x000fc40000011405 */
[----:B------:R-:W-:Y:S01]  /*0f10*/  LEA.HI R8, R21, R220, RZ, 0x7 ;  /* 0x000000dc15087211 */ /* 0x000fe200078f38ff */
[----:B------:R-:W-:Y:S01]  /*0f20*/  @!P1 IMAD.SHL.U32 R21, R220, 0x10, RZ ;  /* 0x00000010dc159824 */ /* 0x000fe200078e00ff */
[----:B------:R-:W-:Y:S02]  /*0f30*/  SHF.R.S32.HI R19, RZ, 0x1f, R19 ;  /* 0x0000001fff137819 */ /* 0x000fe40000011413 */
[----:B------:R-:W-:Y:S02]  /*0f40*/  SHF.R.U32.HI R18, RZ, 0x3, R24 ;  /* 0x00000003ff127819 */ /* 0x000fe40000011618 */
[C---:B------:R-:W-:Y:S01]  /*0f50*/  LOP3.LUT P3, RZ, R22.reuse, 0x2, RZ, 0xc0, !PT ;  /* 0x0000000216ff7812 */ /* 0x040fe2000786c0ff */
[----:B------:R2:W-:Y:S01]  /*0f60*/  @!P1 LDGSTS.E.BYPASS.LTC128B.128 [R21+0x18080], [R28.64] ;  /* 0x180800001c159fae */ /* 0x0005e2000b901d58 */
[----:B------:R-:W-:Y:S01]  /*0f70*/  LEA.HI R24, R5, R20, RZ, 0x2 ;  /* 0x0000001405187211 */ /* 0x000fe200078f10ff */
[----:B------:R-:W-:Y:S01]  /*0f80*/  IMAD.SHL.U32 R5, R211, 0x10, RZ ;  /* 0x00000010d3057824 */ /* 0x000fe200078e00ff */
[----:B------:R-:W-:Y:S01]  /*0f90*/  LOP3.LUT R23, R23, 0x8, R6, 0xf8, !PT ;  /* 0x0000000817177812 */ /* 0x000fe200078ef806 */
[----:B------:R-:W0:Y:S01]  /*0fa0*/  LDGDEPBAR ;  /* 0x00000000000079af */ /* 0x000e220000000000 */
[----:B------:R-:W-:-:S02]  /*0fb0*/  LOP3.LUT P2, RZ, R22, 0x4, RZ, 0xc0, !PT ;  /* 0x0000000416ff7812 */ /* 0x000fc4000784c0ff */
[----:B------:R-:W-:Y:S01]  /*0fc0*/  LEA.HI R19, R19, R224, RZ, 0x3 ;  /* 0x000000e013137211 */ /* 0x000fe200078f18ff */
[----:B------:R1:W-:Y:S01]  /*0fd0*/  LDGSTS.E.BYPASS.LTC128B.128 [R13+0x12080], [R222.64], !P5 ;  /* 0x12080000de0d7fae */ /* 0x0003e2000e901d58 */
[----:B------:R-:W-:Y:S02]  /*0fe0*/  SEL R22, RZ, 0xffffffff, P0 ;  /* 0xffffffffff167807 */ /* 0x000fe40000000000 */
[----:B------:R-:W-:Y:S02]  /*0ff0*/  ISETP.GE.OR P0, PT, R224, c[0x0][0x168], !P3 ;  /* 0x00005a00e0007a0c */ /* 0x000fe40005f06670 */
[----:B------:R-:W-:Y:S01]  /*1000*/  LOP3.LUT R18, R23, R18, RZ, 0x3c, !PT ;  /* 0x0000001217127212 */ /* 0x000fe200078e3cff */
[----:B------:R-:W-:Y:S01]  /*1010*/  IMAD.SHL.U32 R22, R22, 0x2, RZ ;  /* 0x0000000216167824 */ /* 0x000fe200078e00ff */
[----:B------:R-:W-:Y:S02]  /*1020*/  SHF.R.U32.HI R8, RZ, 0x4, R8 ;  /* 0x00000004ff087819 */ /* 0x000fe40000011608 */
[----:B------:R-:W-:Y:S01]  /*1030*/  LOP3.LUT R23, R19, 0xfffffff8, RZ, 0xc0, !PT ;  /* 0xfffffff813177812 */ /* 0x000fe200078ec0ff */
[----:B------:R-:W-:Y:S01]  /*1040*/  IMAD R211, R211, 0x200, R18 ;  /* 0x00000200d3d37824 */ /* 0x000fe200078e0212 */
[----:B------:R-:W-:-:S02]  /*1050*/  LOP3.LUT R5, R5, 0x10, RZ, 0xc0, !PT ;  /* 0x0000001005057812 */ /* 0x000fc400078ec0ff */
[C---:B------:R-:W-:Y:S02]  /*1060*/  ISETP.GE.OR P5, PT, R224.reuse, c[0x0][0x168], !P2 ;  /* 0x00005a00e0007a0c */ /* 0x040fe400057a6670 */
[----:B------:R-:W-:Y:S01]  /*1070*/  SHF.R.S32.HI R0, RZ, 0x1, R0 ;  /* 0x00000001ff007819 */ /* 0x000fe20000011400 */
[----:B------:R1:W-:Y:S01]  /*1080*/  LDGSTS.E.BYPASS.LTC128B.128 [R13+0x13080], [R222.64+0x40], !P0 ;  /* 0x13080040de0d7fae */ /* 0x0003e2000c101d58 */
[----:B------:R-:W-:Y:S01]  /*1090*/  LOP3.LUT R5, R5, 0x8, R8, 0xf8, !PT ;  /* 0x0000000805057812 */ /* 0x000fe200078ef808 */
[----:B------:R-:W-:Y:S01]  /*10a0*/  IMAD.IADD R8, R224, 0x1, -R23 ;  /* 0x00000001e0087824 */ /* 0x000fe200078e0a17 */
[----:B------:R-:W-:Y:S01]  /*10b0*/  LOP3.LUT R19, R24, 0xfffffffc, RZ, 0xc0, !PT ;  /* 0xfffffffc18137812 */ /* 0x000fe200078ec0ff */
[C---:B--2---:R-:W-:Y:S01]  /*10c0*/  IMAD.SHL.U32 R21, R0.reuse, 0x40, RZ ;  /* 0x0000004000157824 */ /* 0x044fe200078e00ff */
[----:B------:R-:W-:Y:S01]  /*10d0*/  LOP3.LUT P0, RZ, R0, 0x2, RZ, 0xc0, !PT ;  /* 0x0000000200ff7812 */ /* 0x000fe2000780c0ff */
[----:B------:R-:W-:Y:S01]  /*10e0*/  IMAD.SHL.U32 R23, R8, 0x40, RZ ;  /* 0x0000004008177824 */ /* 0x000fe200078e00ff */
[----:B------:R-:W-:Y:S01]  /*10f0*/  LOP3.LUT P6, RZ, R3, 0x4, RZ, 0xc0, !PT ;  /* 0x0000000403ff7812 */ /* 0x000fe200078cc0ff */
[----:B------:R-:W-:Y:S01]  /*1100*/  IMAD.SHL.U32 R0, R10, 0x8, RZ ;  /* 0x000000080a007824 */ /* 0x000fe200078e00ff */
[----:B------:R-:W-:Y:S01]  /*1110*/  LOP3.LUT R21, R21, 0xc0, RZ, 0xc0, !PT ;  /* 0x000000c015157812 */ /* 0x000fe200078ec0ff */
[----:B------:R1:W-:Y:S01]  /*1120*/  LDGSTS.E.BYPASS.LTC128B.128 [R13+0x14080], [R222.64+0x80], !P5 ;  /* 0x14080080de0d7fae */ /* 0x0003e2000e901d58 */
[----:B------:R-:W-:Y:S01]  /*1130*/  LOP3.LUT R23, R23, 0x1c0, RZ, 0xc0, !PT ;  /* 0x000001c017177812 */ /* 0x000fe200078ec0ff */
[----:B------:R-:W-:Y:S01]  /*1140*/  IMAD.IADD R19, R20, 0x1, -R19 ;  /* 0x0000000114137824 */ /* 0x000fe200078e0a13 */
[C---:B------:R-:W-:Y:S01]  /*1150*/  LOP3.LUT P5, RZ, R3.reuse, 0x2, RZ, 0xc0, !PT ;  /* 0x0000000203ff7812 */ /* 0x040fe200078ac0ff */
[----:B------:R-:W-:Y:S01]  /*1160*/  IMAD.SHL.U32 R3, R3, 0x40, RZ ;  /* 0x0000004003037824 */ /* 0x000fe200078e00ff */
[----:B------:R-:W-:-:S02]  /*1170*/  LOP3.LUT R20, R21, 0x8, R6, 0xf8, !PT ;  /* 0x0000000815147812 */ /* 0x000fc400078ef806 */
[----:B------:R-:W-:Y:S02]  /*1180*/  LOP3.LUT R0, R0, 0x18, RZ, 0xc0, !PT ;  /* 0x0000001800007812 */ /* 0x000fe400078ec0ff */
[----:B------:R-:W-:Y:S02]  /*1190*/  SHF.R.U32.HI R6, RZ, 0x3, R23 ;  /* 0x00000003ff067819 */ /* 0x000fe40000011617 */
[----:B------:R-:W-:Y:S02]  /*11a0*/  LOP3.LUT R3, R3, 0x1c0, RZ, 0xc0, !PT ;  /* 0x000001c003037812 */ /* 0x000fe400078ec0ff */
[----:B------:R-:W-:Y:S02]  /*11b0*/  LOP3.LUT R6, R6, R23, R0, 0x1e, !PT ;  /* 0x0000001706067212 */ /* 0x000fe400078e1e00 */
[----:B------:R-:W-:Y:S02]  /*11c0*/  LOP3.LUT R23, R2, 0xffffffe0, RZ, 0xc0, !PT ;  /* 0xffffffe002177812 */ /* 0x000fe400078ec0ff */
[----:B------:R-:W-:Y:S01]  /*11d0*/  LOP3.LUT R216, R216, 0x8, RZ, 0xc0, !PT ;  /* 0x00000008d8d87812 */ /* 0x000fe200078ec0ff */
[----:B------:R-:W-:Y:S01]  /*11e0*/  IMAD.IADD R231, R231, 0x1, R6 ;  /* 0x00000001e7e77824 */ /* 0x000fe200078e0206 */
[----:B------:R-:W-:Y:S01]  /*11f0*/  SHF.R.U32.HI R18, RZ, 0x3, R3 ;  /* 0x00000003ff127819 */ /* 0x000fe20000011603 */
[----:B------:R-:W-:Y:S01]  /*1200*/  IMAD.IADD R2, R220, 0x1, -R23 ;  /* 0x00000001dc027824 */ /* 0x000fe200078e0a17 */
[----:B------:R-:W-:Y:S01]  /*1210*/  SHF.R.U32.HI R21, RZ, 0x3, R21 ;  /* 0x00000003ff157819 */ /* 0x000fe20000011615 */
[----:B------:R-:W-:Y:S01]  /*1220*/  IMAD.SHL.U32 R231, R231, 0x2, RZ ;  /* 0x00000002e7e77824 */ /* 0x000fe200078e00ff */
[----:B------:R-:W-:-:S02]  /*1230*/  LOP3.LUT R18, R18, R3, R216, 0x1e, !PT ;  /* 0x0000000312127212 */ /* 0x000fc400078e1ed8 */
[----:B------:R-:W-:Y:S02]  /*1240*/  SEL R3, R213, 0xfffffff0, !P0 ;  /* 0xfffffff0d5037807 */ /* 0x000fe40004000000 */
[C---:B------:R-:W-:Y:S01]  /*1250*/  LOP3.LUT P0, RZ, R19.reuse, 0x2, RZ, 0xc0, !PT ;  /* 0x0000000213ff7812 */ /* 0x040fe2000780c0ff */
[----:B------:R-:W-:Y:S01]  /*1260*/  IMAD.SHL.U32 R19, R19, 0x40, RZ ;  /* 0x0000004013137824 */ /* 0x000fe200078e00ff */
[----:B------:R-:W-:Y:S01]  /*1270*/  SHF.R.S32.HI R23, RZ, 0x1f, R2 ;  /* 0x0000001fff177819 */ /* 0x000fe20000011402 */
[----:B------:R-:W-:Y:S01]  /*1280*/  IMAD.IADD R209, R209, 0x1, R18 ;  /* 0x00000001d1d17824 */ /* 0x000fe200078e0212 */
[----:B------:R-:W-:Y:S02]  /*1290*/  LOP3.LUT R21, R20, R21, RZ, 0x3c, !PT ;  /* 0x0000001514157212 */ /* 0x000fe400078e3cff */
[----:B------:R-:W-:Y:S02]  /*12a0*/  SEL R206, R213, 0xfffffff0, !P5 ;  /* 0xfffffff0d5ce7807 */ /* 0x000fe40006800000 */
[----:B------:R-:W-:Y:S01]  /*12b0*/  LOP3.LUT R19, R19, 0xc0, RZ, 0xc0, !PT ;  /* 0x000000c013137812 */ /* 0x000fe200078ec0ff */
[----:B------:R-:W-:Y:S01]  /*12c0*/  IMAD.U32 R212, R212, 0x20, R21 ;  /* 0x00000020d4d47824 */ /* 0x000fe200078e0015 */
[----:B------:R-:W-:Y:S01]  /*12d0*/  PLOP3.LUT P5, PT, PT, PT, UP0, 0x80, 0x0 ;  /* 0x000000000000781c */ /* 0x000fe20003faf008 */
[----:B------:R-:W-:Y:S01]  /*12e0*/  @!P1 IMAD.SHL.U32 R21, R220, 0x10, RZ ;  /* 0x00000010dc159824 */ /* 0x000fe200078e00ff */
[----:B------:R-:W-:-:S02]  /*12f0*/  LEA.HI R6, R23, R2, RZ, 0x2 ;  /* 0x0000000217067211 */ /* 0x000fc400078f10ff */
[--C-:B------:R-:W-:Y:S02]  /*1300*/  SHF.R.U32.HI R20, RZ, 0x3, R19.reuse ;  /* 0x00000003ff147819 */ /* 0x100fe40000011613 */
[----:B------:R-:W-:Y:S01]  /*1310*/  SHF.R.S32.HI R218, RZ, 0x2, R6 ;  /* 0x00000002ffda7819 */ /* 0x000fe20000011406 */
[----:B------:R1:W-:Y:S01]  /*1320*/  @!P1 LDGSTS.E.BYPASS.LTC128B.128 [R21+0x18280], [R16.64] ;  /* 0x1828000010159fae */ /* 0x0003e2000b901d58 */
[C---:B------:R-:W-:Y:S02]  /*1330*/  LOP3.LUT R216, R20.reuse, R19, R216, 0x1e, !PT ;  /* 0x0000001314d87212 */ /* 0x040fe400078e1ed8 */
        /* <DEDUP_REMOVED lines=38> */
.L_x_688:
[----:B------:R-:W-:Y:S05]  /*15a0*/  BSYNC B0 ;  /* 0x0000000000007941 */ /* 0x000fea0003800000 */
.L_x_687:
        /* <DEDUP_REMOVED lines=59> */
[----:B-1----:R-:W-:Y:S01]  /*1960*/  IMAD.WIDE.U32 R12, R11, c[0x0][0x238], R220 ;  /* 0x00008e000b0c7a25 */ /* 0x002fe200078e00dc */
[----:B------:R-:W-:Y:S01]  /*1970*/  LOP3.LUT R5, R5, 0xfffffffc, RZ, 0xc0, !PT ;  /* 0xfffffffc05057812 */ /* 0x000fe200078ec0ff */
[----:B------:R-:W-:Y:S01]  /*1980*/  UIMAD UR4, UR13, UR4, URZ ;  /* 0x000000040d0472a4 */ /* 0x000fe2000f8e023f */
[----:B------:R-:W-:Y:S01]  /*1990*/  LEA R209, R209, 0x1c480, 0x1 ;  /* 0x0001c480d1d17811 */ /* 0x000fe200078e08ff */
[----:B------:R-:W-:Y:S01]  /*19a0*/  UIADD3 UR6, UR6, 0x3f, URZ ;  /* 0x0000003f06067890 */ /* 0x000fe2000fffe03f */
[----:B------:R-:W-:Y:S01]  /*19b0*/  LOP3.LUT R7, R6, 0xfffffffc, RZ, 0xc0, !PT ;  /* 0xfffffffc06077812 */ /* 0x000fe200078ec0ff */
[----:B------:R-:W-:Y:S01]  /*19c0*/  IMAD.IADD R10, R10, 0x1, -R5 ;  /* 0x000000010a0a7824 */ /* 0x000fe200078e0a05 */
[----:B------:R-:W-:Y:S01]  /*19d0*/  UIMAD UR8, UR8, UR5, UR4 ;  /* 0x00000005080872a4 */ /* 0x000fe2000f8e0204 */
[----:B------:R-:W-:Y:S01]  /*19e0*/  IMAD.IADD R13, R13, 0x1, R4 ;  /* 0x000000010d0d7824 */ /* 0x000fe200078e0204 */
[----:B------:R-:W-:Y:S01]  /*19f0*/  IADD3 R7, R2, -R7, RZ ;  /* 0x8000000702077210 */ /* 0x000fe20007ffe0ff */
[----:B------:R-:W-:Y:S01]  /*1a00*/  USHF.R.S32.HI UR4, URZ, 0x1f, UR6 ;  /* 0x0000001f3f047899 */ /* 0x000fe20008011406 */
[----:B------:R-:W-:Y:S01]  /*1a10*/  LEA R208, R206, R209, 0x1 ;  /* 0x000000d1ced07211 */ /* 0x000fe200078e08ff */
[----:B------:R-:W-:Y:S01]  /*1a20*/  IMAD R207, R0, 0x2, R209 ;  /* 0x0000000200cf7824 */ /* 0x000fe200078e02d1 */
[C---:B------:R-:W-:Y:S01]  /*1a30*/  IADD3 R5, R231.reuse, 0x18480, RZ ;  /* 0x00018480e7057810 */ /* 0x040fe20007ffe0ff */
[----:B------:R-:W-:Y:S01]  /*1a40*/  IMAD R10, R10, -0x8, R9 ;  /* 0xfffffff80a0a7824 */ /* 0x000fe200078e0209 */
[----:B------:R-:W-:Y:S01]  /*1a50*/  IADD3 R229, R231, 0x184c0, RZ ;  /* 0x000184c0e7e57810 */ /* 0x000fe20007ffe0ff */
[----:B------:R-:W-:Y:S01]  /*1a60*/  IMAD.SHL.U32 R212, R212, 0x2, RZ ;  /* 0x00000002d4d47824 */ /* 0x000fe200078e00ff */
[----:B------:R-:W-:Y:S01]  /*1a70*/  ULEA.HI UR4, UR4, UR6, URZ, 0x6 ;  /* 0x0000000604047291 */ /* 0x000fe2000f8f303f */
[----:B------:R-:W-:Y:S01]  /*1a80*/  IMAD.WIDE.U32 R234, R234, c[0x0][0x240], R12 ;  /* 0x00009000eaea7a25 */ /* 0x000fe200078e000c */
[----:B------:R-:W-:Y:S01]  /*1a90*/  @P0 IADD3 R229, R5, -0x40, RZ ;  /* 0xffffffc005e50810 */ /* 0x000fe20007ffe0ff */
[----:B------:R-:W-:Y:S01]  /*1aa0*/  CS2R R162, SRZ ;  /* 0x0000000000a27805 */ /* 0x000fe2000001ff00 */
[----:B------:R-:W-:Y:S01]  /*1ab0*/  LEA R210, R210, 0x80, 0x1 ;  /* 0x00000080d2d27811 */ /* 0x000fe200078e08ff */
[----:B------:R-:W-:Y:S01]  /*1ac0*/  IMAD R230, R7, -0x2, R10 ;  /* 0xfffffffe07e67824 */ /* 0x000fe200078e020a */
[----:B------:R-:W-:Y:S01]  /*1ad0*/  CS2R R160, SRZ ;  /* 0x0000000000a07805 */ /* 0x000fe2000001ff00 */
        /* <DEDUP_REMOVED lines=50> */
[----:B------:R-:W-:Y:S01]  /*1e00*/  IADD3 R205, R216, R213, RZ ;  /* 0x000000d5d8cd7210 */ /* 0x000fe20007ffe0ff */
[----:B------:R-:W-:Y:S01]  /*1e10*/  UMOV UR5, URZ ;  /* 0x0000003f00057c82 */ /* 0x000fe20008000000 */
[----:B------:R-:W-:Y:S01]  /*1e20*/  IADD3 R236, R235, UR8, RZ ;  /* 0x00000008ebec7c10 */ /* 0x000fe2000fffe0ff */
[----:B------:R-:W-:-:S02]  /*1e30*/  UMOV UR17, 0x1 ;  /* 0x0000000100117882 */ /* 0x000fc40000000000 */
[----:B------:R-:W-:Y:S02]  /*1e40*/  UMOV UR10, URZ ;  /* 0x0000003f000a7c82 */ /* 0x000fe40008000000 */
[----:B------:R-:W-:Y:S02]  /*1e50*/  UMOV UR16, URZ ;  /* 0x0000003f00107c82 */ /* 0x000fe40008000000 */
[----:B------:R-:W-:Y:S02]  /*1e60*/  ULDC UR9, c[0x0][0x168] ;  /* 0x00005a0000097ab9 */ /* 0x000fe40000000800 */
[----:B------:R-:W-:Y:S02]  /*1e70*/  USHF.R.S32.HI UR14, URZ, 0x6, UR4 ;  /* 0x000000063f0e7899 */ /* 0x000fe40008011404 */
[----:B------:R-:W-:Y:S02]  /*1e80*/  ULDC UR8, c[0x0][0x168] ;  /* 0x00005a0000087ab9 */ /* 0x000fe40000000800 */
.L_x_692:
        /* <DEDUP_REMOVED lines=105> */
[----:B---34-:R-:W1:Y:S01]  /*2520*/  @!P1 S2R R3, SR_CTAID.Y ;  /* 0x0000000000039919 */ /* 0x018e620000002600 */
        /* <DEDUP_REMOVED lines=41> */
.L_x_690:
[-C--:B-1234-:R-:W-:Y:S01]  /*27c0*/  HMMA.16816.F32.BF16 R36, R164, R168.reuse, RZ ;  /* 0x000000a8a424723c */ /* 0x09efe200000418ff */
        /* <DEDUP_REMOVED lines=395> */
[----:B-12-4-:R-:W1:Y:S01]  /*4080*/  S2R R5, SR_CTAID.Y ;  /* 0x0000000000057919 */ /* 0x016e620000002600 */
        /* <DEDUP_REMOVED lines=40> */
.L_x_691:
        /* <DEDUP_REMOVED lines=190> */
.L_x_689:
[----:B------:R-:W3:Y:S01]  /*4ef0*/  S2UR UR12, SR_CTAID.Y ;  /* 0x00000000000c79c3 */ /* 0x000ee20000002600 */
[----:B------:R-:W-:Y:S01]  /*4f00*/  UMOV UR4, 0x1 ;  /* 0x0000000100047882 */ /* 0x000fe20000000000 */
[----:B------:R-:W-:Y:S01]  /*4f10*/  ISETP.NE.AND P1, PT, R220, RZ, PT ;  /* 0x000000ffdc00720c */ /* 0x000fe20003f25270 */
[----:B------:R-:W-:Y:S01]  /*4f20*/  ULDC.64 UR10, c[0x0][0x338] ;  /* 0x0000ce00000a7ab9 */ /* 0x000fe20000000a00 */
[----:B------:R-:W-:Y:S01]  /*4f30*/  BSSY B0, `(.L_x_693) ;  /* 0x0000056000007945 */ /* 0x000fe20003800000 */
[----:B------:R-:W-:Y:S01]  /*4f40*/  UISETP.NE.AND UP0, UPT, UR4, UR10, UPT ;  /* 0x0000000a0400728c */ /* 0x000fe2000bf05270 */
[----:B------:R-:W-:Y:S01]  /*4f50*/  FMUL.FTZ R116, R116, c[0x0][0x298] ;  /* 0x0000a60074747a20 */ /* 0x000fe20000410000 */
[----:B------:R-:W-:Y:S01]  /*4f60*/  ULDC UR8, c[0x0][0x340] ;  /* 0x0000d00000087ab9 */ /* 0x000fe20000000800 */
[----:B------:R-:W4:Y:S01]  /*4f70*/  S2UR UR7, SR_CTAID.X ;  /* 0x00000000000779c3 */ /* 0x000f220000002500 */
[----:B------:R-:W-:Y:S01]  /*4f80*/  ULDC UR4, c[0x0][0x358] ;  /* 0x0000d60000047ab9 */ /* 0x000fe20000000800 */
[----:B------:R-:W-:Y:S01]  /*4f90*/  FMUL.FTZ R117, R117, c[0x0][0x298] ;  /* 0x0000a60075757a20 */ /* 0x000fe20000410000 */
[----:B------:R-:W-:Y:S01]  /*4fa0*/  ULDC UR5, c[0x0][0x2f4] ;  /* 0x0000bd0000057ab9 */ /* 0x000fe20000000800 */
[----:B------:R-:W-:-:S02]  /*4fb0*/  FMUL.FTZ R118, R118, c[0x0][0x298] ;  /* 0x0000a60076767a20 */ /* 0x000fc40000410000 */
[----:B------:R-:W-:Y:S02]  /*4fc0*/  FMUL.FTZ R119, R119, c[0x0][0x298] ;  /* 0x0000a60077777a20 */ /* 0x000fe40000410000 */
[----:B------:R-:W5:Y:S01]  /*4fd0*/  S2UR UR6, SR_CTAID.Z ;  /* 0x00000000000679c3 */ /* 0x000f620000002700 */
[----:B------:R-:W-:Y:S02]  /*4fe0*/  FMUL.FTZ R120, R120, c[0x0][0x298] ;  /* 0x0000a60078787a20 */ /* 0x000fe40000410000 */
[----:B------:R-:W-:Y:S02]  /*4ff0*/  FMUL.FTZ R121, R121, c[0x0][0x298] ;  /* 0x0000a60079797a20 */ /* 0x000fe40000410000 */
[----:B------:R-:W-:Y:S02]  /*5000*/  FMUL.FTZ R122, R122, c[0x0][0x298] ;  /* 0x0000a6007a7a7a20 */ /* 0x000fe40000410000 */
[----:B------:R-:W-:Y:S01]  /*5010*/  FMUL.FTZ R123, R123, c[0x0][0x298] ;  /* 0x0000a6007b7b7a20 */ /* 0x000fe20000410000 */
[----:B---3--:R-:W-:Y:S01]  /*5020*/  UIMAD.WIDE.U32 UR16, UR12, UR11, URZ ;  /* 0x0000000b0c1072a5 */ /* 0x008fe2000f8e003f */
[----:B------:R-:W-:Y:S01]  /*5030*/  FMUL.FTZ R128, R128, c[0x0][0x298] ;  /* 0x0000a60080807a20 */ /* 0x000fe20000410000 */
[----:B------:R-:W-:Y:S01]  /*5040*/  USHF.R.S32.HI UR15, URZ, 0x1f, UR12 ;  /* 0x0000001f3f0f7899 */ /* 0x000fe2000801140c */
[----:B------:R-:W-:Y:S01]  /*5050*/  FMUL.FTZ R129, R129, c[0x0][0x298] ;  /* 0x0000a60081817a20 */ /* 0x000fe20000410000 */
[----:B------:R-:W-:Y:S01]  /*5060*/  UMOV UR11, UR12 ;  /* 0x0000000c000b7c82 */ /* 0x000fe20008000000 */
[----:B------:R-:W-:Y:S01]  /*5070*/  FMUL.FTZ R130, R130, c[0x0][0x298] ;  /* 0x0000a60082827a20 */ /* 0x000fe20000410000 */
[----:B------:R-:W-:Y:S01]  /*5080*/  @UP0 USHF.R.U32.HI UR11, URZ, UR8, UR17 ;  /* 0x000000083f0b0299 */ /* 0x000fe20008011611 */
[----:B------:R-:W-:Y:S01]  /*5090*/  FMUL.FTZ R131, R131, c[0x0][0x298] ;  /* 0x0000a60083837a20 */ /* 0x000fe20000410000 */
[----:B----4-:R-:W-:Y:S01]  /*50a0*/  UIMAD UR8, UR7, UR4, URZ ;  /* 0x00000004070872a4 */ /* 0x010fe2000f8e023f */
[----:B------:R-:W-:Y:S01]  /*50b0*/  FMUL.FTZ R124, R124, c[0x0][0x298] ;  /* 0x0000a6007c7c7a20 */ /* 0x000fe20000410000 */
[----:B------:R-:W-:Y:S01]  /*50c0*/  @UP0 USHF.R.S32.HI UR4, URZ, 0x1f, UR11 ;  /* 0x0000001f3f040899 */ /* 0x000fe2000801140b */
[----:B------:R-:W-:Y:S01]  /*50d0*/  FMUL.FTZ R125, R125, c[0x0][0x298] ;  /* 0x0000a6007d7d7a20 */ /* 0x000fe20000410000 */
[----:B------:R-:W-:Y:S01]  /*50e0*/  UMOV UR14, UR12 ;  /* 0x0000000c000e7c82 */ /* 0x000fe20008000000 */
[----:B------:R-:W-:Y:S01]  /*50f0*/  FMUL.FTZ R126, R126, c[0x0][0x298] ;  /* 0x0000a6007e7e7a20 */ /* 0x000fe20000410000 */
[----:B------:R-:W-:Y:S01]  /*5100*/  @UP0 UMOV UR14, UR11 ;  /* 0x0000000b000e0c82 */ /* 0x000fe20008000000 */
[----:B------:R-:W-:Y:S01]  /*5110*/  FMUL.FTZ R127, R127, c[0x0][0x298] ;  /* 0x0000a6007f7f7a20 */ /* 0x000fe20000410000 */
[----:B-----5:R-:W-:Y:S01]  /*5120*/  UIMAD UR9, UR6, UR5, URZ ;  /* 0x00000005060972a4 */ /* 0x020fe2000f8e023f */
        /* <DEDUP_REMOVED lines=30> */
[----:B------:R-:W-:Y:S01]  /*5310*/  MOV R3, UR5 ;  /* 0x0000000500037c02 */ /* 0x000fe20008000f00 */
        /* <DEDUP_REMOVED lines=18> */
.L_x_695:
[----:B------:R-:W3:Y:S01]  /*5440*/  LDG.E.STRONG.GPU R0, [R2.64] ;  /* 0x0000001802007981 */ /* 0x000ee2000c1ef900 */
[----:B------:R-:W-:Y:S01]  /*5450*/  YIELD ;  /* 0x0000000000007946 */ /* 0x000fe20003800000 */
[----:B---3--:R-:W-:Y:S01]  /*5460*/  ISETP.NE.AND P0, PT, R0, UR10, PT ;  /* 0x0000000a00007c0c */ /* 0x008fe2000bf05270 */
[----:B------:R-:W-:-:S12]  /*5470*/  CCTL.IVALL ;  /* 0x00000000ff00798f */ /* 0x000fd80002000000 */
[----:B------:R-:W-:Y:S05]  /*5480*/  @P0 BRA `(.L_x_695) ;  /* 0xffffffb000000947 */ /* 0x000fea000383ffff */
.L_x_694:
[----:B------:R-:W-:Y:S05]  /*5490*/  BSYNC B0 ;  /* 0x0000000000007941 */ /* 0x000fea0003800000 */
.L_x_693:
[----:B--2---:R-:W-:Y:S01]  /*54a0*/  MOV R5, 0xffffffff ;  /* 0xffffffff00057802 */ /* 0x004fe20000000f00 */
[----:B------:R-:W-:Y:S05]  /*54b0*/  BRA.CONV ~URZ, `(.L_x_696) ;  /* 0x000000237f007947 */ /* 0x000fea000b800000 */
[----:B------:R-:W-:Y:S02]  /*54c0*/  MOV R4, 0x54e0 ;  /* 0x000054e000047802 */ /* 0x000fe40000000f00 */
[----:B-1----:R-:W-:Y:S05]  /*54d0*/  CALL.REL.NOINC `($__internal_6_$__cuda_sm70_warpsync) ;  /* 0x00000b2000007944 */ /* 0x002fea0003c00000 */
.L_x_696:
[----:B------:R-:W-:Y:S01]  /*54e0*/  UIMAD UR4, UR7, 0x3000, URZ ;  /* 0x00003000070478a4 */ /* 0x000fe2000f8e023f */
[----:B------:R-:W2:Y:S01]  /*54f0*/  S2R R0, SR_CTAID.Z ;  /* 0x0000000000007919 */ /* 0x000ea20000002700 */
        /* <DEDUP_REMOVED lines=14> */
[----:B--2---:R-:W-:-:S05]  /*55e0*/  IMAD.WIDE.U32 R8, R0, c[0x0][0x330], R8 ;  /* 0x0000cc0000087a25 */ /* 0x004fca00078e0008 */
        /* <DEDUP_REMOVED lines=53> */
[----:B-12---:R-:W-:Y:S05]  /*5940*/  CALL.REL.NOINC `($__internal_6_$__cuda_sm70_warpsync) ;  /* 0x000006b000007944 */ /* 0x006fea0003c00000 */
.L_x_697:
        /* <DEDUP_REMOVED lines=12> */
.L_x_699:
[----:B------:R-:W-:Y:S05]  /*5a10*/  BSYNC B0 ;  /* 0x0000000000007941 */ /* 0x000fea0003800000 */
.L_x_698:
[----:B------:R-:W-:Y:S01]  /*5a20*/  ULDC.64 UR4, c[0x0][0x348] ;  /* 0x0000d20000047ab9 */ /* 0x000fe20000000a00 */
[----:B------:R-:W-:Y:S01]  /*5a30*/  BSSY B0, `(.L_x_700) ;  /* 0x000000b000007945 */ /* 0x000fe20003800000 */
[----:B------:R-:W-:-:S04]  /*5a40*/  UIADD3 UR4, UP0, UR8, UR4, URZ ;  /* 0x0000000408047290 */ /* 0x000fc8000ff1e03f */
[----:B------:R-:W-:Y:S02]  /*5a50*/  UIADD3.X UR5, UR9, UR5, URZ, UP0, !UPT ;  /* 0x0000000509057290 */ /* 0x000fe400087fe43f */
[----:B---3--:R-:W-:-:S04]  /*5a60*/  MOV R2, UR4 ;  /* 0x0000000400027c02 */ /* 0x008fc80008000f00 */
[----:B------:R-:W-:Y:S01]  /*5a70*/  MOV R3, UR5 ;  /* 0x0000000500037c02 */ /* 0x000fe20008000f00 */
[----:B------:R-:W-:Y:S05]  /*5a80*/  @P1 BRA `(.L_x_701) ;  /* 0x0000005000001947 */ /* 0x000fea0003800000 */
.L_x_702:
[----:B------:R-:W3:Y:S01]  /*5a90*/  LDG.E.STRONG.GPU R4, [R2.64] ;  /* 0x0000001802047981 */ /* 0x000ee2000c1ef900 */
[----:B------:R-:W-:Y:S01]  /*5aa0*/  YIELD ;  /* 0x0000000000007946 */ /* 0x000fe20003800000 */
[----:B---3--:R-:W-:Y:S01]  /*5ab0*/  ISETP.NE.AND P0, PT, R4, UR10, PT ;  /* 0x0000000a04007c0c */ /* 0x008fe2000bf05270 */
[----:B------:R-:W-:-:S12]  /*5ac0*/  CCTL.IVALL ;  /* 0x00000000ff00798f */ /* 0x000fd80002000000 */
[----:B------:R-:W-:Y:S05]  /*5ad0*/  @P0 BRA `(.L_x_702) ;  /* 0xffffffb000000947 */ /* 0x000fea000383ffff */
.L_x_701:
[----:B------:R-:W-:Y:S05]  /*5ae0*/  BSYNC B0 ;  /* 0x0000000000007941 */ /* 0x000fea0003800000 */
.L_x_700:
[----:B------:R-:W-:Y:S05]  /*5af0*/  BRA.CONV ~URZ, `(.L_x_703) ;  /* 0x000000237f007947 */ /* 0x000fea000b800000 */
[----:B------:R-:W-:Y:S02]  /*5b00*/  MOV R4, 0x5b20 ;  /* 0x00005b2000047802 */ /* 0x000fe40000000f00 */
[----:B-12---:R-:W-:Y:S05]  /*5b10*/  CALL.REL.NOINC `($__internal_6_$__cuda_sm70_warpsync) ;  /* 0x000004e000007944 */ /* 0x006fea0003c00000 */
.L_x_703:
        /* <DEDUP_REMOVED lines=65> */
[----:B-123--:R-:W-:Y:S05]  /*5f30*/  CALL.REL.NOINC `($__internal_6_$__cuda_sm70_warpsync) ;  /* 0x000000c000007944 */ /* 0x00efea0003c00000 */
.L_x_704:
        /* <DEDUP_REMOVED lines=12> */
        .weak           $__internal_6_$__cuda_sm70_warpsync
        .type           $__internal_6_$__cuda_sm70_warpsync,@function
        .size           $__internal_6_$__cuda_sm70_warpsync,(.L_x_1414 - $__internal_6_$__cuda_sm70_warpsync)
$__internal_6_$__cuda_sm70_warpsync:
[----:B------:R-:W-:Y:S01]  /*6000*/  MOV R8, R4 ;  /* 0x0000000400087202 */ /* 0x000fe20000000f00 */
[----:B------:R-:W-:Y:S04]  /*6010*/  WARPSYNC R5 ;  /* 0x0000000500007348 */ /* 0x000fe80003800000 */
[----:B------:R-:W-:-:S04]  /*6020*/  MOV R9, 0x0 ;  /* 0x0000000000097802 */ /* 0x000fc80000000f00 */
[----:B------:R-:W-:Y:S05]  /*6030*/  RET.REL.NODEC R8 `(_ZN7cutlass13device_kernelIN5flash19enable_sm80_to_sm89INS1_16FlashAttnBwdSm80INS1_25CollectiveMainloopBwdSm80ILi2ELi2EN4cute5tupleIJNS5_1CILi64EEENS7_ILi128EEENS7_ILi96EEEEEENS_10bfloat16_tEfNS_4arch4Sm80ELb0ELb0ELb0ELb0ELb1ELb0ELb0ELb0ELi2ELi2ELi4ELi2ELb0EEENS1_24CollectiveEpilogueBwdGQAISB_fSE_Li256ELb0ELb1EEENS1_19SingleTileSchedulerILb0ELb0ELb0ELi128EEEEEEEEEvNT_6ParamsE) ;  /* 0xffff9fc008007950 */ /* 0x000fea0003c3ffff */
.L_x_705:
        /* <DEDUP_REMOVED lines=12> */
.L_x_1414:


//--------------------- .text._ZN7cutlass13device_kernelIN5flash19enable_sm80_to_sm89INS1_16FlashAttnBwdSm80INS1_25CollectiveMainloopBwdSm80ILi2ELi2EN4cute5tupleIJNS5_1CILi64EEENS7_ILi128EEENS7_ILi96EEEEEENS_10bfloat16_tEfNS_4arch4Sm80ELb0ELb0ELb0ELb1ELb0ELb0ELb0ELb0ELi2ELi2ELi4ELi2ELb0EEENS1_21CollectiveEpilogueBwdISB_SC_SE_Li256ELb1ELb0ELi2EEENS1_19SingleTileSchedulerILb1ELb0ELb0ELi128EEEEEEEEEvNT_6ParamsE --------------------------
	.section	.text._ZN7cutlass13device_kernelIN5flash19enable_sm80_to_sm89INS1_16FlashAttnBwdSm80INS1_25CollectiveMainloopBwdSm80ILi2ELi2EN4cute5tupleIJNS5_1CILi64EEENS7_ILi128EEENS7_ILi96EEEEEENS_10bfloat16_tEfNS_4arch4Sm80ELb0ELb0ELb0ELb1ELb0ELb0ELb0ELb0ELi2ELi2ELi4ELi2ELb0EEENS1_21CollectiveEpilogueBwdISB_SC_SE_Li256ELb1ELb0ELi2EEENS1_19SingleTileSchedulerILb1ELb0ELb0ELi128EEEEEEEEEvNT_6ParamsE,"ax",@progbits
	.sectioninfo	@"SHI_REGISTERS=252"
	.align	128
.text._ZN7cutlass13device_kernelIN5flash19enable_sm80_to_sm89INS1_16FlashAttnBwdSm80INS1_25CollectiveMainloopBwdSm80ILi2ELi2EN4cute5tupleIJNS5_1CILi64EEENS7_ILi128EEENS7_ILi96EEEEEENS_10bfloat16_tEfNS_4arch4Sm80ELb0ELb0ELb0ELb1ELb0ELb0ELb0ELb0ELi2ELi2ELi4ELi2ELb0EEENS1_21CollectiveEpilogueBwdISB_SC_SE_Li256ELb1ELb0ELi2EEENS1_19SingleTileSchedulerILb1ELb0ELb0ELi128EEEEEEEEEvNT_6ParamsE:
        .type           _ZN7cutlass13device_kernelIN5flash19enable_sm80_to_sm89INS1_16FlashAttnBwdSm80INS1_25CollectiveMainloopBwdSm80ILi2ELi2EN4cute5tupleIJNS5_1CILi64EEENS7_ILi128EEENS7_ILi96EEEEEENS_10bfloat16_tEfNS_4arch4Sm80ELb0ELb0ELb0ELb1ELb0ELb0ELb0ELb0ELi2ELi2ELi4ELi2ELb0EEENS1_21CollectiveEpilogueBwdISB_SC_SE_Li256ELb1ELb0ELi2EEENS1_19SingleTileSchedulerILb1ELb0ELb0ELi128EEEEEEEEEvNT_6ParamsE,@function
        .size           _ZN7cutlass13device_kernelIN5flash19enable_sm80_to_sm89INS1_16FlashAttnBwdSm80INS1_25CollectiveMainloopBwdSm80ILi2ELi2EN4cute5tupleIJNS5_1CILi64EEENS7_ILi128EEENS7_ILi96EEEEEENS_10bfloat16_tEfNS_4arch4Sm80ELb0ELb0ELb0ELb1ELb0ELb0ELb0ELb0ELi2ELi2ELi4ELi2ELb0EEENS1_21CollectiveEpilogueBwdISB_SC_SE_Li256ELb1ELb0ELi2EEENS1_19SingleTileSchedulerILb1ELb0ELb0ELi128EEEEEEEEEvNT_6ParamsE,(.L_x_1416 - _ZN7cutlass13device_kernelIN5flash19enable_sm80_to_sm89INS1_16FlashAttnBwdSm80INS1_25CollectiveMainloopBwdSm80ILi2ELi2EN4cute5tupleIJNS5_1CILi64EEENS7_ILi128EEENS7_ILi96EEEEEENS_10bfloat16_tEfNS_4arch4Sm80ELb0ELb0ELb0ELb1ELb0ELb0ELb0ELb0ELi2ELi2ELi4ELi2ELb0EEENS1_21CollectiveEpilogueBwdISB_SC_SE_Li256ELb1ELb0ELi2EEENS1_19SingleTileSchedulerILb1ELb0ELb0ELi128EEEEEEEEEvNT_6ParamsE)
        .other          _ZN7cutlass13device_kernelIN5flash19enable_sm80_to_sm89INS1_16FlashAttnBwdSm80INS1_25CollectiveMainloopBwdSm80ILi2ELi2EN4cute5tupleIJNS5_1CILi64EEENS7_ILi128EEENS7_ILi96EEEEEENS_10bfloat16_tEfNS_4arch4Sm80ELb0ELb0ELb0ELb1ELb0ELb0ELb0ELb0ELi2ELi2ELi4ELi2ELb0EEENS1_21CollectiveEpilogueBwdISB_SC_SE_Li256ELb1ELb0ELi2EEENS1_19SingleTileSchedulerILb1ELb0ELb0ELi128EEEEEEEEEvNT_6ParamsE,@"STO_CUDA_ENTRY STV_DEFAULT"
_ZN7cutlass13device_kernelIN5flash19enable_sm80_to_sm89INS1_16FlashAttnBwdSm80INS1_25CollectiveMainloopBwdSm80ILi2ELi2EN4cute5tupleIJNS5_1CILi64EEENS7_ILi128EEENS7_ILi96EEEEEENS_10bfloat16_tEfNS_4arch4Sm80ELb0ELb0ELb0ELb1ELb0ELb0ELb0ELb0ELi2ELi2ELi4ELi2ELb0EEENS1_21CollectiveEpilogueBwdISB_SC_SE_Li256ELb1ELb0ELi2EEENS1_19SingleTileSchedulerILb1ELb0ELb0ELi128EEEEEEEEEvNT_6ParamsE:
[----:B------:R-:W-:Y:S02]  /*0000*/  MOV R1, c[0x0][0x28] ;  /* 0x00000a0000017a02 */ /* 0x000fe40000000f00 */
[----:B------:R-:W1:Y:S01]  /*0010*/  S2R R2, SR_TID.X ;  /* 0x0000000000027919 */ /* 0x000e620000002100 */
[----:B------:R-:W-:Y:S01]  /*0020*/  MOV R10, 0x4 ;  /* 0x00000004000a7802 */ /* 0x000fe20000000f00 */
[----:B------:R-:W-:Y:S02]  /*0030*/  ULDC.64 UR4, c[0x0][0x118] ;  /* 0x0000460000047ab9 */ /* 0x000fe40000000a00 */
[----:B------:R-:W2:Y:S04]  /*0040*/  S2R R223, SR_CTAID.Z ;  /* 0x0000000000df7919 */ /* 0x000ea80000002700 */
[----:B------:R-:W3:Y:S04]  /*0050*/  S2R R3, SR_CTAID.X ;  /* 0x0000000000037919 */ /* 0x000ee80000002500 */
[----:B------:R-:W4:Y:S01]  /*0060*/  S2R R0, SR_CTAID.Y ;  /* 0x0000000000007919 */ /* 0x000f220000002600 */
[----:B-1----:R-:W-:-:S05]  /*0070*/  SHF.R.U32.HI R6, RZ, 0x5, R2 ;  /* 0x00000005ff067819 */ /* 0x002fca0000011602 */
[----:B------:R-:W1:Y:S02]  /*0080*/  SHFL.IDX PT, R4, R6, RZ, 0x1f ;  /* 0x00001fff06047589 */ /* 0x000e6400000e0000 */
[----:B-1----:R-:W-:Y:S01]  /*0090*/  ISETP.NE.AND P0, PT, R4, RZ, PT ;  /* 0x000000ff0400720c */ /* 0x002fe20003f05270 */
[----:B--2---:R-:W-:-:S12]  /*00a0*/  IMAD.WIDE R4, R223, R10, c[0x0][0x3c0] ;  /* 0x0000f000df047625 */ /* 0x004fd800078e020a */
[----:B------:R-:W-:Y:S05]  /*00b0*/  @!P0 BRA `(.L_x_706) ;  /* 0x0000012000008947 */ /* 0x000fea0003800000 */
[----:B---34-:R-:W-:-:S04]  /*00c0*/  ISETP.NE.U32.AND P0, PT, RZ, c[0x0][0x3c0], PT ;  /* 0x0000f000ff007a0c */ /* 0x018fc80003f05070 */
[----:B------:R-:W-:-:S13]  /*00d0*/  ISETP.NE.AND.EX P0, PT, RZ, c[0x0][0x3c4], PT, P0 ;  /* 0x0000f100ff007a0c */ /* 0x000fda0003f05300 */
[----:B------:R-:W-:Y:S05]  /*00e0*/  @!P0 BRA `(.L_x_707) ;  /* 0x0000002000008947 */ /* 0x000fea0003800000 */
[----:B------:R1:W5:Y:S01]  /*00f0*/  LDG.E R5, [R4.64] ;  /* 0x0000000404057981 */ /* 0x000362000c1e1900 */
[----:B------:R-:W-:Y:S05]  /*0100*/  BRA `(.L_x_708) ;  /* 0x0000009000007947 */ /* 0x000fea0003800000 */
.L_x_707:
        /* <DEDUP_REMOVED lines=8> */
.L_x_709:
[----:B------:R-:W-:Y:S02]  /*0190*/  MOV R5, c[0x0][0x3a4] ;  /* 0x0000e90000057a02 */ /* 0x000fe40000000f00 */
.L_x_708:
[----:B-1----:R-:W-:-:S05]  /*01a0*/  IMAD.SHL.U32 R4, R3, 0x80, RZ ;  /* 0x0000008003047824 */ /* 0x002fca00078e00ff */
[----:B-----5:R-:W-:-:S04]  /*01b0*/  ISETP.GE.AND P0, PT, R4, R5, PT ;  /* 0x000000050400720c */ /* 0x020fc80003f06270 */
[----:B------:R-:W-:Y:S01]  /*01c0*/  SEL R223, R223, 0xffffffff, !P0 ;  /* 0xffffffffdfdf7807 */ /* 0x000fe20004000000 */
[----:B------:R-:W-:Y:S05]  /*01d0*/  BRA `(.L_x_710) ;  /* 0x0000011000007947 */ /* 0x000fea0003800000 */
.L_x_706:
[----:B---34-:R-:W-:-:S04]  /*01e0*/  ISETP.NE.U32.AND P0, PT, RZ, c[0x0][0x3c0], PT ;  /* 0x0000f000ff007a0c */ /* 0x018fc80003f05070 */
[----:B------:R-:W-:-:S13]  /*01f0*/  ISETP.NE.AND.EX P0, PT, RZ, c[0x0][0x3c4], PT, P0 ;  /* 0x0000f100ff007a0c */ /* 0x000fda0003f05300 */
[----:B------:R-:W-:Y:S05]  /*0200*/  @!P0 BRA `(.L_x_711) ;  /* 0x0000002000008947 */ /* 0x000fea0003800000 */
[----:B------:R1:W5:Y:S01]  /*0210*/  LDG.E R5, [R4.64] ;  /* 0x0000000404057981 */ /* 0x000362000c1e1900 */
[----:B------:R-:W-:Y:S05]  /*0220*/  BRA `(.L_x_712) ;  /* 0x0000009000007947 */ /* 0x000fea0003800000 */
.L_x_711:
        /* <DEDUP_REMOVED lines=8> */
.L_x_713:
[----:B------:R-:W-:Y:S02]  /*02b0*/  MOV R5, c[0x0][0x3a4] ;  /* 0x0000e90000057a02 */ /* 0x000fe40000000f00 */
.L_x_712:
[----:B-1----:R-:W-:-:S05]  /*02c0*/  IMAD.SHL.U32 R4, R3, 0x80, RZ ;  /* 0x0000008003047824 */ /* 0x002fca00078e00ff */
[----:B-----5:R-:W-:-:S04]  /*02d0*/  ISETP.GE.AND P0, PT, R4, R5, PT ;  /* 0x000000050400720c */ /* 0x020fc80003f06270 */
[----:B------:R-:W-:-:S04]  /*02e0*/  SEL R223, R223, 0xffffffff, !P0 ;  /* 0xffffffffdfdf7807 */ /* 0x000fc80004000000 */
.L_x_710:
        /* <DEDUP_REMOVED lines=9> */
[----:B------:R-:W2:Y:S01]  /*0380*/  @P4 LDG.E R8, [R14.64] ;  /* 0x000000040e084981 */ /* 0x000ea2000c1e1900 */
[----:B------:R-:W-:Y:S01]  /*0390*/  IMAD.MOV.U32 R222, RZ, RZ, c[0x0][0x168] ;  /* 0x00005a00ffde7624 */ /* 0x000fe200078e00ff */
[----:B------:R-:W-:Y:S01]  /*03a0*/  CS2R R4, SRZ ;  /* 0x0000000000047805 */ /* 0x000fe2000001ff00 */
[----:B------:R-:W-:Y:S02]  /*03b0*/  IMAD.MOV.U32 R6, RZ, RZ, RZ ;  /* 0x000000ffff067224 */ /* 0x000fe400078e00ff */
[----:B------:R-:W-:-:S03]  /*03c0*/  @P0 IMAD.WIDE R16, R223, R10, c[0x0][0x2d8] ;  /* 0x0000b600df100625 */ /* 0x000fc600078e020a */
[----:B------:R1:W5:Y:S01]  /*03d0*/  @P4 LDG.E R4, [R14.64] ;  /* 0x000000040e044981 */ /* 0x000362000c1e1900 */
[----:B------:R-:W-:-:S03]  /*03e0*/  IMAD.WIDE R12, R223, R10, c[0x0][0x2d0] ;  /* 0x0000b400df0c7625 */ /* 0x000fc600078e020a */
[----:B------:R1:W5:Y:S04]  /*03f0*/  @P0 LDG.E R222, [R16.64] ;  /* 0x0000000410de0981 */ /* 0x000368000c1e1900 */
[----:B------:R1:W5:Y:S01]  /*0400*/  @P3 LDG.E R6, [R12.64] ;  /* 0x000000040c063981 */ /* 0x000362000c1e1900 */
[----:B--2---:R-:W-:-:S05]  /*0410*/  @P4 IMAD R8, R223, 0x40, R8 ;  /* 0x00000040df084824 */ /* 0x004fca00078e0208 */
[----:B------:R-:W-:-:S04]  /*0420*/  @P4 SHF.R.S32.HI R7, RZ, 0x1f, R8 ;  /* 0x0000001fff074819 */ /* 0x000fc80000011408 */
[----:B------:R-:W-:Y:S01]  /*0430*/  @P4 LEA.HI R7, R7, R8, RZ, 0x6 ;  /* 0x0000000807074211 */ /* 0x000fe200078f30ff */
[----:B------:R-:W-:-:S03]  /*0440*/  IMAD.MOV.U32 R8, RZ, RZ, c[0x0][0x198] ;  /* 0x00006600ff087624 */ /* 0x000fc600078e00ff */
[----:B------:R-:W-:Y:S01]  /*0450*/  @P4 LOP3.LUT R5, R7, 0xffffffc0, RZ, 0xc0, !PT ;  /* 0xffffffc007054812 */ /* 0x000fe200078ec0ff */
[----:B------:R-:W-:Y:S05]  /*0460*/  @P0 BRA `(.L_x_714) ;  /* 0x0000004000000947 */ /* 0x000fea0003800000 */
[----:B-1----:R-:W-:Y:S05]  /*0470*/  @!P4 BRA `(.L_x_714) ;  /* 0x000000300000c947 */ /* 0x002fea0003800000 */
[----:B-----5:R-:W2:Y:S04]  /*0480*/  LDG.E R222, [R14.64] ;  /* 0x000000040ede7981 */ /* 0x020ea8000c1e1900 */
[----:B------:R-:W2:Y:S02]  /*0490*/  LDG.E R7, [R14.64+0x4] ;  /* 0x000004040e077981 */ /* 0x000ea4000c1e1900 */
[----:B--2---:R-:W-:Y:S02]  /*04a0*/  IADD3 R222, -R222, R7, RZ ;  /* 0x00000007dede7210 */ /* 0x004fe40007ffe1ff */
.L_x_714:
[----:B-1----:R-:W-:-:S04]  /*04b0*/  ISETP.NE.U32.AND P0, PT, RZ, c[0x0][0x2e0], PT ;  /* 0x0000b800ff007a0c */ /* 0x002fc80003f05070 */
[----:B------:R-:W-:-:S13]  /*04c0*/  ISETP.NE.AND.EX P0, PT, RZ, c[0x0][0x2e4], PT, P0 ;  /* 0x0000b900ff007a0c */ /* 0x000fda0003f05300 */
[----:B------:R-:W-:Y:S05]  /*04d0*/  @!P0 BRA `(.L_x_715) ;  /* 0x0000003000008947 */ /* 0x000fea0003800000 */
[----:B------:R-:W-:-:S06]  /*04e0*/  IMAD.WIDE R8, R223, R10, c[0x0][0x2e0] ;  /* 0x0000b800df087625 */ /* 0x000fcc00078e020a */
[----:B------:R1:W5:Y:S01]  /*04f0*/  LDG.E R8, [R8.64] ;  /* 0x0000000408087981 */ /* 0x000362000c1e1900 */
[----:B------:R-:W-:Y:S05]  /*0500*/  BRA `(.L_x_716) ;  /* 0x0000004000007947 */ /* 0x000fea0003800000 */
.L_x_715:
[----:B------:R-:W-:Y:S05]  /*0510*/  @!P3 BRA `(.L_x_716) ;  /* 0x000000300000b947 */ /* 0x000fea0003800000 */
[----:B------:R-:W2:Y:S04]  /*0520*/  LDG.E R8, [R12.64] ;  /* 0x000000040c087981 */ /* 0x000ea8000c1e1900 */
[----:B------:R-:W2:Y:S02]  /*0530*/  LDG.E R7, [R12.64+0x4] ;  /* 0x000004040c077981 */ /* 0x000ea4000c1e1900 */
[----:B--2---:R-:W-:Y:S02]  /*0540*/  IADD3 R8, -R8, R7, RZ ;  /* 0x0000000708087210 */ /* 0x004fe40007ffe1ff */
.L_x_716:
[----:B-----5:R-:W-:Y:S01]  /*0550*/  ISETP.GE.AND P0, PT, R222, 0x1, PT ;  /* 0x00000001de00780c */ /* 0x020fe20003f06270 */
[----:B------:R-:W-:Y:S01]  /*0560*/  CS2R R158, SRZ ;  /* 0x00000000009e7805 */ /* 0x000fe2000001ff00 */
[----:B------:R-:W-:Y:S01]  /*0570*/  PLOP3.LUT P1, PT, PT, PT, PT, 0x80, 0x0 ;  /* 0x000000000000781c */ /* 0x000fe20003f2f070 */
        /* <DEDUP_REMOVED lines=48> */
[----:B-1----:R-:W-:Y:S01]  /*0880*/  IMAD R9, R5, 0x60, RZ ;  /* 0x0000006005097824 */ /* 0x002fe200078e02ff */
[----:B------:R-:W-:Y:S01]  /*0890*/  SHF.R.S32.HI R7, RZ, 0x1f, R2 ;  /* 0x0000001fff077819 */ /* 0x000fe20000011402 */
[----:B------:R-:W-:Y:S01]  /*08a0*/  IMAD.MOV.U32 R10, RZ, RZ, c[0x0][0x248] ;  /* 0x00009200ff0a7624 */ /* 0x000fe200078e00ff */
[--C-:B------:R-:W-:Y:S01]  /*08b0*/  SHF.R.S32.HI R11, RZ, 0x1f, R0.reuse ;  /* 0x0000001fff0b7819 */ /* 0x100fe20000011400 */
[----:B------:R-:W-:Y:S01]  /*08c0*/  IMAD.SHL.U32 R220, R2, 0x4, RZ ;  /* 0x0000000402dc7824 */ /* 0x000fe200078e00ff */
[----:B------:R-:W-:Y:S01]  /*08d0*/  IADD3 R14, P0, R9, R2, RZ ;  /* 0x00000002090e7210 */ /* 0x000fe20007f1e0ff */
[----:B------:R-:W-:Y:S01]  /*08e0*/  IMAD.MOV.U32 R19, RZ, RZ, R0 ;  /* 0x000000ffff137224 */ /* 0x000fe200078e0000 */
[----:B------:R-:W-:Y:S01]  /*08f0*/  ISETP.NE.AND P2, PT, R10, 0x1, PT ;  /* 0x000000010a00780c */ /* 0x000fe20003f45270 */
[----:B------:R-:W-:Y:S01]  /*0900*/  IMAD R8, R3, -0x80, R8 ;  /* 0xffffff8003087824 */ /* 0x000fe200078e0208 */
[----:B------:R-:W-:Y:S01]  /*0910*/  LEA.HI.X.SX32 R15, R9, R7, 0x1, P0 ;  /* 0x00000007090f7211 */ /* 0x000fe200000f0eff */
[----:B------:R-:W-:Y:S01]  /*0920*/  IMAD.MOV.U32 R215, RZ, RZ, 0x10 ;  /* 0x00000010ffd77424 */ /* 0x000fe200078e00ff */
[----:B------:R-:W-:-:S02]  /*0930*/  SHF.R.S32.HI R9, RZ, 0x1f, R2 ;  /* 0x0000001fff097819 */ /* 0x000fc40000011402 */
[----:B------:R-:W-:Y:S01]  /*0940*/  SHF.R.S32.HI R7, RZ, 0x1f, R5 ;  /* 0x0000001fff077819 */ /* 0x000fe20000011405 */
[----:B------:R-:W-:Y:S01]  /*0950*/  IMAD.WIDE.U32 R14, R0, c[0x0][0x238], R14 ;  /* 0x00008e00000e7a25 */ /* 0x000fe200078e000e */
[-C--:B------:R-:W-:Y:S02]  /*0960*/  LEA.HI R10, R9, R2.reuse, RZ, 0x2 ;  /* 0x00000002090a7211 */ /* 0x080fe400078f10ff */
[----:B------:R-:W-:Y:S01]  /*0970*/  IADD3 R20, P0, R220, R5, RZ ;  /* 0x00000005dc147210 */ /* 0x000fe20007f1e0ff */
[----:B------:R-:W-:Y:S01]  /*0980*/  IMAD R5, R11, c[0x0][0x270], RZ ;  /* 0x00009c000b057a24 */ /* 0x000fe200078e02ff */
[----:B------:R-:W-:Y:S01]  /*0990*/  SHF.R.S32.HI R221, RZ, 0x2, R10 ;  /* 0x00000002ffdd7819 */ /* 0x000fe2000001140a */
[----:B------:R-:W-:Y:S01]  /*09a0*/  @P2 IMAD.HI.U32 R13, R0, c[0x0][0x24c], RZ ;  /* 0x00009300000d2a27 */ /* 0x000fe200078e00ff */
[----:B------:R-:W-:Y:S02]  /*09b0*/  LEA.HI.X.SX32 R21, R220, R7, 0x1, P0 ;  /* 0x00000007dc157211 */ /* 0x000fe400000f0eff */
[----:B------:R-:W-:Y:S01]  /*09c0*/  LEA.HI R23, R9, R2, RZ, 0x4 ;  /* 0x0000000209177211 */ /* 0x000fe200078f20ff */
[C---:B------:R-:W-:Y:S01]  /*09d0*/  IMAD R26, R0.reuse, c[0x0][0x274], R5 ;  /* 0x00009d00001a7a24 */ /* 0x040fe200078e0205 */
[----:B------:R-:W-:Y:S01]  /*09e0*/  SHF.R.S32.HI R5, RZ, 0x1f, R221 ;  /* 0x0000001fff057819 */ /* 0x000fe200000114dd */
[----:B------:R-:W-:Y:S01]  /*09f0*/  IMAD.WIDE.U32 R24, R0, c[0x0][0x270], R20 ;  /* 0x00009c0000187a25 */ /* 0x000fe200078e0014 */
[----:B------:R-:W-:-:S02]  /*0a00*/  IADD3 R33, P1, R221, R4, RZ ;  /* 0x00000004dd217210 */ /* 0x000fc40007f3e0ff */
[----:B------:R-:W-:Y:S01]  /*0a10*/  IADD3 R36, P0, R221, R6, RZ ;  /* 0x00000006dd247210 */ /* 0x000fe20007f1e0ff */
[----:B------:R-:W-:Y:S01]  /*0a20*/  IMAD.IADD R27, R25, 0x1, R26 ;  /* 0x00000001191b7824 */ /* 0x000fe200078e021a */
[----:B------:R-:W-:Y:S01]  /*0a30*/  SHF.R.S32.HI R12, RZ, 0x4, R23 ;  /* 0x00000004ff0c7819 */ /* 0x000fe20000011417 */
[----:B------:R-:W-:Y:S01]  /*0a40*/  IMAD.MOV.U32 R26, RZ, RZ, R24 ;  /* 0x000000ffff1a7224 */ /* 0x000fe200078e0018 */
[-C--:B------:R-:W-:Y:S02]  /*0a50*/  LEA.HI.X.SX32 R16, R4, R5.reuse, 0x1, P1 ;  /* 0x0000000504107211 */ /* 0x080fe400008f0eff */
[----:B------:R-:W-:Y:S01]  /*0a60*/  LEA.HI.X.SX32 R37, R6, R5, 0x1, P0 ;  /* 0x0000000506257211 */ /* 0x000fe200000f0eff */
[----:B------:R-:W-:Y:S01]  /*0a70*/  IMAD R5, R11, c[0x0][0x288], RZ ;  /* 0x0000a2000b057a24 */ /* 0x000fe200078e02ff */
[----:B------:R-:W-:Y:S01]  /*0a80*/  LEA.HI R7, R23, R12, RZ, 0x1 ;  /* 0x0000000c17077211 */ /* 0x000fe200078f08ff */
[----:B------:R-:W-:Y:S01]  /*0a90*/  IMAD R34, R16, c[0x0][0x178], RZ ;  /* 0x00005e0010227a24 */ /* 0x000fe200078e02ff */
[----:B------:R-:W-:Y:S01]  /*0aa0*/  LOP3.LUT R235, R10, 0xfffffffc, RZ, 0xc0, !PT ;  /* 0xfffffffc0aeb7812 */ /* 0x000fe200078ec0ff */
[C---:B------:R-:W-:Y:S01]  /*0ab0*/  IMAD R40, R0.reuse, c[0x0][0x28c], R5 ;  /* 0x0000a30000287a24 */ /* 0x040fe200078e0205 */
[----:B------:R-:W-:Y:S01]  /*0ac0*/  LEA.HI R18, R9, R2, RZ, 0x3 ;  /* 0x0000000209127211 */ /* 0x000fe200078f18ff */
[----:B------:R-:W-:Y:S01]  /*0ad0*/  IMAD.WIDE.U32 R4, R0, c[0x0][0x288], R20 ;  /* 0x0000a20000047a25 */ /* 0x000fe200078e0014 */
[----:B------:R-:W-:-:S02]  /*0ae0*/  LOP3.LUT R7, R7, 0xfffffffe, RZ, 0xc0, !PT ;  /* 0xfffffffe07077812 */ /* 0x000fc400078ec0ff */
[----:B------:R-:W-:Y:S01]  /*0af0*/  @P2 SHF.R.U32.HI R19, RZ, c[0x0][0x250], R13 ;  /* 0x00009400ff132a19 */ /* 0x000fe2000001160d */
[----:B------:R-:W-:Y:S01]  /*0b00*/  IMAD R13, R11, c[0x0][0x238], RZ ;  /* 0x00008e000b0d7a24 */ /* 0x000fe200078e02ff */
[----:B------:R-:W-:Y:S01]  /*0b10*/  SHF.R.S32.HI R20, RZ, 0x1f, R223 ;  /* 0x0000001fff147819 */ /* 0x000fe200000114df */
[----:B------:R-:W-:Y:S01]  /*0b20*/  IMAD.IADD R235, R2, 0x1, -R235 ;  /* 0x0000000102eb7824 */ /* 0x000fe200078e0aeb */
[----:B------:R-:W-:Y:S01]  /*0b30*/  SHF.R.S32.HI R44, RZ, 0x1f, R19 ;  /* 0x0000001fff2c7819 */ /* 0x000fe20000011413 */
[----:B------:R-:W-:Y:S01]  /*0b40*/  IMAD.IADD R41, R5, 0x1, R40 ;  /* 0x0000000105297824 */ /* 0x000fe200078e0228 */
[----:B------:R-:W-:Y:S01]  /*0b50*/  LEA.HI R22, R10, R221, RZ, 0x1 ;  /* 0x000000dd0a167211 */ /* 0x000fe200078f08ff */
[----:B------:R-:W-:Y:S01]  /*0b60*/  IMAD.SHL.U32 R5, R18, 0x8, RZ ;  /* 0x0000000812057824 */ /* 0x000fe200078e00ff */
[----:B------:R-:W-:Y:S01]  /*0b70*/  SEL R30, R223, RZ, !P3 ;  /* 0x000000ffdf1e7207 */ /* 0x000fe20005800000 */
[----:B------:R-:W-:Y:S01]  /*0b80*/  IMAD.IADD R7, R12, 0x1, -R7 ;  /* 0x000000010c077824 */ /* 0x000fe200078e0a07 */
[----:B------:R-:W-:Y:S01]  /*0b90*/  LEA.HI R17, R9, R2, RZ, 0x5 ;  /* 0x0000000209117211 */ /* 0x000fe200078f28ff */
[----:B------:R-:W-:Y:S01]  /*0ba0*/  IMAD R224, R0, c[0x0][0x23c], R13 ;  /* 0x00008f0000e07a24 */ /* 0x000fe200078e020d */
[----:B------:R-:W-:Y:S01]  /*0bb0*/  LOP3.LUT R5, R5, 0xc0, RZ, 0xc0, !PT ;  /* 0x000000c005057812 */ /* 0x000fe200078ec0ff */
[----:B------:R-:W-:Y:S01]  /*0bc0*/  IMAD.SHL.U32 R12, R235, 0x8, RZ ;  /* 0x00000008eb0c7824 */ /* 0x000fe200078e00ff */
[----:B------:R-:W-:Y:S01]  /*0bd0*/  LOP3.LUT R22, R22, 0x7fffffe, RZ, 0xc0, !PT ;  /* 0x07fffffe16167812 */ /* 0x000fe200078ec0ff */
[----:B------:R-:W-:Y:S01]  /*0be0*/  IMAD.IADD R225, R15, 0x1, R224 ;  /* 0x000000010fe17824 */ /* 0x000fe200078e02e0 */
[----:B------:R-:W-:Y:S01]  /*0bf0*/  SEL R15, R20, RZ, !P3 ;  /* 0x000000ff140f7207 */ /* 0x000fe20005800000 */
[----:B------:R-:W-:Y:S01]  /*0c00*/  IMAD.MOV.U32 R224, RZ, RZ, R14 ;  /* 0x000000ffffe07224 */ /* 0x000fe200078e000e */
[----:B------:R-:W-:Y:S01]  /*0c10*/  SHF.R.S32.HI R13, RZ, 0x1f, R12 ;  /* 0x0000001fff0d7819 */ /* 0x000fe2000001140c */
[----:B------:R-:W-:Y:S01]  /*0c20*/  IMAD R42, R44, c[0x0][0x1e0], RZ ;  /* 0x000078002c2a7a24 */ /* 0x000fe200078e02ff */
[----:B------:R-:W-:Y:S01]  /*0c30*/  SHF.R.U32.HI R14, RZ, 0x3, R5 ;  /* 0x00000003ff0e7819 */ /* 0x000fe20000011605 */
[----:B------:R-:W-:Y:S01]  /*0c40*/  IMAD.WIDE R36, R3, 0x80, R36 ;  /* 0x0000008003247825 */ /* 0x000fe200078e0224 */
[----:B------:R-:W-:-:S02]  /*0c50*/  LOP3.LUT R5, R5, 0x18, R12, 0xf8, !PT ;  /* 0x0000001805057812 */ /* 0x000fc400078ef80c */
[----:B------:R-:W-:Y:S01]  /*0c60*/  SEL R20, R20, RZ, !P4 ;  /* 0x000000ff14147207 */ /* 0x000fe20006000000 */
[----:B------:R-:W-:Y:S01]  /*0c70*/  IMAD R42, R19, c[0x0][0x1e4], R42 ;  /* 0x00007900132a7a24 */ /* 0x000fe200078e022a */
[----:B------:R-:W-:Y:S01]  /*0c80*/  LOP3.LUT R14, R5, R14, RZ, 0x3c, !PT ;  /* 0x0000000e050e7212 */ /* 0x000fe200078e3cff */
[----:B------:R-:W-:Y:S01]  /*0c90*/  IMAD.WIDE.U32 R24, R19, c[0x0][0x1e0], R12 ;  /* 0x0000780013187a25 */ /* 0x000fe200078e000c */
[----:B------:R-:W-:Y:S02]  /*0ca0*/  SEL R3, R223, RZ, !P4 ;  /* 0x000000ffdf037207 */ /* 0x000fe40006000000 */
[----:B------:R-:W-:Y:S01]  /*0cb0*/  SHF.R.S32.HI R28, RZ, 0x5, R17 ;  /* 0x00000005ff1c7819 */ /* 0x000fe20000011411 */
[----:B------:R-:W-:Y:S01]  /*0cc0*/  IMAD R5, R15, c[0x0][0x1e8], RZ ;  /* 0x00007a000f057a24 */ /* 0x000fe200078e02ff */
[C---:B------:R-:W-:Y:S01]  /*0cd0*/  ISETP.GE.AND P4, PT, R12.reuse, c[0x0][0x1cc], PT ;  /* 0x000073000c007a0c */ /* 0x040fe20003f86270 */
[----:B------:R-:W-:Y:S01]  /*0ce0*/  IMAD.IADD R43, R25, 0x1, R42 ;  /* 0x00000001192b7824 */ /* 0x000fe200078e022a */
[----:B------:R-:W-:Y:S01]  /*0cf0*/  IADD3 R216, R12, 0x40, RZ ;  /* 0x000000400cd87810 */ /* 0x000fe20007ffe0ff */
[----:B------:R-:W-:Y:S01]  /*0d00*/  IMAD.MOV.U32 R40, RZ, RZ, R4 ;  /* 0x000000ffff287224 */ /* 0x000fe200078e0004 */
[----:B------:R-:W-:Y:S01]  /*0d10*/  LOP3.LUT R23, R23, 0xfffffff0, RZ, 0xc0, !PT ;  /* 0xfffffff017177812 */ /* 0x000fe200078ec0ff */
[----:B------:R-:W-:Y:S01]  /*0d20*/  IMAD.MOV.U32 R42, RZ, RZ, R24 ;  /* 0x000000ffff2a7224 */ /* 0x000fe200078e0018 */
[----:B------:R-:W-:Y:S01]  /*0d30*/  ISETP.GE.AND P5, PT, R216, c[0x0][0x1cc], PT ;  /* 0x00007300d8007a0c */ /* 0x000fe20003fa6270 */
[----:B------:R-:W-:Y:S01]  /*0d40*/  IMAD R6, R20, c[0x0][0x278], RZ ;  /* 0x00009e0014067a24 */ /* 0x000fe200078e02ff */
[----:B------:R-:W-:Y:S01]  /*0d50*/  SHF.R.S32.HI R10, RZ, 0x1f, R10 ;  /* 0x0000001fff0a7819 */ /* 0x000fe2000001140a */
[----:B------:R-:W-:-:S02]  /*0d60*/  IMAD R4, R30, c[0x0][0x1ec], R5 ;  /* 0x00007b001e047a24 */ /* 0x000fc400078e0205 */
[----:B------:R-:W-:Y:S01]  /*0d70*/  IMAD.IADD R5, R221, 0x1, -R22 ;  /* 0x00000001dd057824 */ /* 0x000fe200078e0a16 */
[----:B------:R-:W-:Y:S01]  /*0d80*/  LEA.HI R10, R10, R221, RZ, 0x3 ;  /* 0x000000dd0a0a7211 */ /* 0x000fe200078f18ff */
[----:B------:R-:W-:-:S03]  /*0d90*/  IMAD.WIDE.U32 R42, R30, c[0x0][0x1e8], R42 ;  /* 0x00007a001e2a7a25 */ /* 0x000fc600078e002a */
[----:B------:R-:W-:Y:S01]  /*0da0*/  LOP3.LUT R10, R10, 0xfffffff8, RZ, 0xc0, !PT ;  /* 0xfffffff80a0a7812 */ /* 0x000fe200078ec0ff */
[C---:B------:R-:W-:Y:S02]  /*0db0*/  IMAD R6, R3.reuse, c[0x0][0x27c], R6 ;  /* 0x00009f0003067a24 */ /* 0x040fe400078e0206 */
[----:B------:R-:W-:-:S04]  /*0dc0*/  IMAD.WIDE.U32 R26, R3, c[0x0][0x278], R26 ;  /* 0x00009e00031a7a25 */ /* 0x000fc800078e001a */
[----:B------:R-:W-:Y:S01]  /*0dd0*/  IMAD R5, R28, 0x8, R5 ;  /* 0x000000081c057824 */ /* 0x000fe200078e0205 */
[----:B------:R-:W-:Y:S01]  /*0de0*/  LEA R228, P2, R26, c[0x0][0x258], 0x2 ;  /* 0x000096001ae47a11 */ /* 0x000fe200078410ff */
[----:B------:R-:W-:Y:S02]  /*0df0*/  IMAD R44, R44, c[0x0][0x1b0], RZ ;  /* 0x00006c002c2c7a24 */ /* 0x000fe400078e02ff */
[----:B------:R-:W-:Y:S02]  /*0e00*/  IMAD.IADD R43, R43, 0x1, R4 ;  /* 0x000000012b2b7824 */ /* 0x000fe400078e0204 */
[----:B------:R-:W-:Y:S01]  /*0e10*/  IMAD.IADD R4, R27, 0x1, R6 ;  /* 0x000000011b047824 */ /* 0x000fe200078e0206 */
[----:B------:R-:W-:Y:S01]  /*0e20*/  LOP3.LUT R27, R18, 0xfffffff8, RZ, 0xc0, !PT ;  /* 0xfffffff8121b7812 */ /* 0x000fe200078ec0ff */
[----:B------:R-:W-:Y:S02]  /*0e30*/  IMAD R16, R16, c[0x0][0x208], RZ ;  /* 0x0000820010107a24 */ /* 0x000fe400078e02ff */
[----:B------:R-:W-:Y:S01]  /*0e40*/  IMAD.U32 R5, R5, 0x20, R14 ;  /* 0x0000002005057824 */ /* 0x000fe200078e000e */
[----:B------:R-:W-:Y:S01]  /*0e50*/  LEA.HI.X R229, R26, c[0x0][0x25c], R4, 0x2, P2 ;  /* 0x000097001ae57a11 */ /* 0x000fe200010f1404 */
[C---:B------:R-:W-:Y:S01]  /*0e60*/  IMAD R44, R19.reuse, c[0x0][0x1b4], R44 ;  /* 0x00006d00132c7a24 */ /* 0x040fe200078e022c */
[----:B------:R-:W-:Y:S01]  /*0e70*/  IADD3 R4, R12, 0x20, RZ ;  /* 0x000000200c047810 */ /* 0x000fe20007ffe0ff */
[----:B------:R-:W-:-:S03]  /*0e80*/  IMAD.WIDE.U32 R24, R19, c[0x0][0x1b0], R12 ;  /* 0x00006c0013187a25 */ /* 0x000fc600078e000c */
[----:B------:R-:W-:Y:S01]  /*0e90*/  ISETP.GE.AND P6, PT, R4, c[0x0][0x1cc], PT ;  /* 0x0000730004007a0c */ /* 0x000fe20003fc6270 */
[----:B------:R-:W-:Y:S02]  /*0ea0*/  IMAD R14, R20, c[0x0][0x290], RZ ;  /* 0x0000a400140e7a24 */ /* 0x000fe400078e02ff */
[----:B------:R-:W-:Y:S02]  /*0eb0*/  IMAD R19, R37, c[0x0][0x1d8], RZ ;  /* 0x0000760025137a24 */ /* 0x000fe400078e02ff */
[----:B------:R-:W-:Y:S02]  /*0ec0*/  IMAD R21, R33, c[0x0][0x20c], R16 ;  /* 0x0000830021157a24 */ /* 0x000fe400078e0210 */
[----:B------:R-:W-:Y:S02]  /*0ed0*/  IMAD R16, R3, c[0x0][0x294], R14 ;  /* 0x0000a50003107a24 */ /* 0x000fe400078e020e */
[----:B------:R-:W-:Y:S02]  /*0ee0*/  IMAD R14, R36, c[0x0][0x1dc], R19 ;  /* 0x00007700240e7a24 */ /* 0x000fe400078e0213 */
[----:B------:R-:W-:-:S02]  /*0ef0*/  IMAD.IADD R19, R8, 0x1, -R221 ;  /* 0x0000000108137824 */ /* 0x000fc400078e0add */
[----:B------:R-:W-:-:S03]  /*0f00*/  IMAD.WIDE.U32 R46, R36, c[0x0][0x1d8], R42 ;  /* 0x00007600242e7a25 */ /* 0x000fc600078e002a */
[----:B------:R-:W-:Y:S01]  /*0f10*/  ISETP.LT.OR P3, PT, R19, 0x1, P4 ;  /* 0x000000011300780c */ /* 0x000fe20002761670 */
[----:B------:R-:W-:Y:S01]  /*0f20*/  IMAD.WIDE.U32 R40, R3, c[0x0][0x290], R40 ;  /* 0x0000a40003287a25 */ /* 0x000fe200078e0028 */
[----:B------:R-:W-:Y:S02]  /*0f30*/  ISETP.LT.OR P2, PT, R19, 0x1, P6 ;  /* 0x000000011300780c */ /* 0x000fe40003741670 */
[----:B------:R-:W-:Y:S01]  /*0f40*/  LEA R42, P0, R46, c[0x0][0x1c0], 0x1 ;  /* 0x000070002e2a7a11 */ /* 0x000fe200078008ff */
[----:B------:R-:W-:Y:S01]  /*0f50*/  IMAD.IADD R14, R47, 0x1, R14 ;  /* 0x000000012f0e7824 */ /* 0x000fe200078e020e */
[----:B------:R-:W-:Y:S01]  /*0f60*/  LEA R226, P1, R40, c[0x0][0x280], 0x2 ;  /* 0x0000a00028e27a11 */ /* 0x000fe200078210ff */
[----:B------:R-:W-:Y:S01]  /*0f70*/  IMAD.IADD R6, R41, 0x1, R16 ;  /* 0x0000000129067824 */ /* 0x000fe200078e0210 */
[----:B------:R-:W-:Y:S01]  /*0f80*/  ISETP.LT.OR P6, PT, R19, 0x41, P6 ;  /* 0x000000411300780c */ /* 0x000fe200037c1670 */
[----:B------:R-:W-:Y:S01]  /*0f90*/  IMAD.IADD R45, R25, 0x1, R44 ;  /* 0x00000001192d7824 */ /* 0x000fe200078e022c */
[----:B------:R-:W-:Y:S01]  /*0fa0*/  LEA.HI.X R43, R46, c[0x0][0x1c4], R14, 0x1, P0 ;  /* 0x000071002e2b7a11 */ /* 0x000fe200000f0c0e */
[----:B------:R-:W-:Y:S01]  /*0fb0*/  IMAD.SHL.U32 R5, R5, 0x2, RZ ;  /* 0x0000000205057824 */ /* 0x000fe200078e00ff */
[----:B------:R-:W-:Y:S01]  /*0fc0*/  LEA.HI.X R227, R40, c[0x0][0x284], R6, 0x2, P1 ;  /* 0x0000a10028e37a11 */ /* 0x000fe200008f1406 */
[----:B------:R-:W-:Y:S01]  /*0fd0*/  IMAD.MOV.U32 R25, RZ, RZ, c[0x0][0x1d8] ;  /* 0x00007600ff197624 */ /* 0x000fe200078e00ff */
[----:B------:R-:W-:Y:S01]  /*0fe0*/  ISETP.LT.OR P1, PT, R19, 0x1, P5 ;  /* 0x000000011300780c */ /* 0x000fe20002f21670 */
[----:B------:R-:W-:Y:S01]  /*0ff0*/  IMAD.MOV.U32 R6, RZ, RZ, c[0x0][0x1dc] ;  /* 0x00007700ff067624 */ /* 0x000fe200078e00ff */
[----:B------:R-:W-:Y:S01]  /*1000*/  @!PT LDS RZ, [RZ] ;  /* 0x00000000fffff984 */ /* 0x000fe20000000800 */
[----:B------:R-:W-:Y:S01]  /*1010*/  @!PT LDS RZ, [RZ] ;  /* 0x00000000fffff984 */ /* 0x000fe20000000800 */
[----:B------:R-:W-:Y:S01]  /*1020*/  @!PT LDS RZ, [RZ] ;  /* 0x00000000fffff984 */ /* 0x000fe20000000800 */
[----:B------:R1:W-:Y:S01]  /*1030*/  LDGSTS.E.BYPASS.LTC128B.128 [R5+0x6080], [R42.64], !P3 ;  /* 0x060800002a057fae */ /* 0x0003e2000d901d44 */
[C---:B------:R-:W-:Y:S01]  /*1040*/  IMAD.IADD R26, R2.reuse, 0x1, -R27 ;  /* 0x00000001021a7824 */ /* 0x040fe200078e0a1b */
[----:B------:R-:W-:Y:S01]  /*1050*/  LEA R40, P0, R25, R42, 0x7 ;  /* 0x0000002a19287211 */ /* 0x000fe200078038ff */
[----:B------:R-:W-:Y:S01]  /*1060*/  IMAD R15, R15, c[0x0][0x1b8], RZ ;  /* 0x00006e000f0f7a24 */ /* 0x000fe200078e02ff */
[----:B------:R1:W-:Y:S01]  /*1070*/  LDGSTS.E.BYPASS.LTC128B.128 [R5+0x8080], [R42.64+0x40], !P2 ;  /* 0x080800402a057fae */ /* 0x0003e2000d101d44 */
[----:B------:R-:W-:Y:S01]  /*1080*/  ISETP.LT.OR P2, PT, R19, 0x41, P4 ;  /* 0x000000411300780c */ /* 0x000fe20002741670 */
[----:B------:R-:W-:Y:S01]  /*1090*/  IMAD.MOV.U32 R44, RZ, RZ, R24 ;  /* 0x000000ffff2c7224 */ /* 0x000fe200078e0018 */
[----:B------:R-:W-:Y:S01]  /*10a0*/  LEA.HI.X R41, R25, R43, R6, 0x7, P0 ;  /* 0x0000002b19297211 */ /* 0x000fe200000f3c06 */
[----:B------:R-:W-:Y:S01]  /*10b0*/  IMAD.IADD R24, R2, 0x1, -R23 ;  /* 0x0000000102187824 */ /* 0x000fe200078e0a17 */
[----:B------:R-:W-:Y:S01]  /*10c0*/  LEA.HI R6, R9, R2, RZ, 0x6 ;  /* 0x0000000209067211 */ /* 0x000fe200078f30ff */
[----:B------:R-:W-:Y:S01]  /*10d0*/  IMAD R15, R30, c[0x0][0x1bc], R15 ;  /* 0x00006f001e0f7a24 */ /* 0x000fe200078e020f */
[----:B------:R-:W-:Y:S01]  /*10e0*/  LEA.HI R14, R26, R26, RZ, 0x1 ;  /* 0x0000001a1a0e7211 */ /* 0x000fe200078f08ff */
[----:B------:R1:W-:Y:S01]  /*10f0*/  LDGSTS.E.BYPASS.LTC128B.128 [R5+0xa080], [R42.64+0x80], !P1 ;  /* 0x0a0800802a057fae */ /* 0x0003e2000c901d44 */
[----:B------:R-:W-:Y:S01]  /*1100*/  SHF.R.S32.HI R6, RZ, 0x6, R6 ;  /* 0x00000006ff067819 */ /* 0x000fe20000011406 */
[----:B------:R-:W-:Y:S01]  /*1110*/  IMAD.WIDE.U32 R30, R30, c[0x0][0x1b8], R44 ;  /* 0x00006e001e1e7a25 */ /* 0x000fe200078e002c */
[----:B------:R-:W-:-:S02]  /*1120*/  LOP3.LUT R25, R14, 0x7fffffe, RZ, 0xc0, !PT ;  /* 0x07fffffe0e197812 */ /* 0x000fc400078ec0ff */
[----:B------:R-:W-:Y:S01]  /*1130*/  ISETP.GE.AND P0, PT, R12, c[0x0][0x19c], PT ;  /* 0x000067000c007a0c */ /* 0x000fe20003f06270 */
[----:B------:R-:W-:Y:S01]  /*1140*/  IMAD R213, R7, 0x4, R6 ;  /* 0x0000000407d57824 */ /* 0x000fe200078e0206 */
[----:B------:R-:W-:Y:S01]  /*1150*/  ISETP.GE.AND P4, PT, R4, c[0x0][0x19c], PT ;  /* 0x0000670004007a0c */ /* 0x000fe20003f86270 */
[----:B------:R-:W-:Y:S01]  /*1160*/  IMAD.IADD R16, R26, 0x1, -R25 ;  /* 0x000000011a107824 */ /* 0x000fe200078e0a19 */
[----:B------:R-:W-:Y:S01]  /*1170*/  ISETP.GE.AND P3, PT, R216, c[0x0][0x19c], PT ;  /* 0x00006700d8007a0c */ /* 0x000fe20003f66270 */
[----:B------:R1:W-:Y:S01]  /*1180*/  LDGSTS.E.BYPASS.LTC128B.128 [R5+0x7080], [R40.64], !P2 ;  /* 0x0708000028057fae */ /* 0x0003e2000d101d44 */
[----:B------:R-:W-:Y:S01]  /*1190*/  ISETP.LT.OR P5, PT, R19, 0x41, P5 ;  /* 0x000000411300780c */ /* 0x000fe20002fa1670 */
[----:B------:R-:W-:Y:S01]  /*11a0*/  IMAD R213, R213, 0x8, R16 ;  /* 0x00000008d5d57824 */ /* 0x000fe200078e0210 */
[C---:B------:R-:W-:Y:S01]  /*11b0*/  ISETP.LT.OR P1, PT, R19.reuse, 0x1, P0 ;  /* 0x000000011300780c */ /* 0x040fe20000721670 */
[----:B------:R1:W-:Y:S01]  /*11c0*/  LDGSTS.E.BYPASS.LTC128B.128 [R5+0x9080], [R40.64+0x40], !P6 ;  /* 0x0908004028057fae */ /* 0x0003e2000f101d44 */
[----:B------:R-:W-:Y:S01]  /*11d0*/  ISETP.LT.OR P2, PT, R19, 0x1, P4 ;  /* 0x000000011300780c */ /* 0x000fe20002741670 */
[----:B------:R-:W-:Y:S01]  /*11e0*/  IMAD R16, R37, c[0x0][0x1a8], RZ ;  /* 0x00006a0025107a24 */ /* 0x000fe200078e02ff */
[----:B------:R-:W-:Y:S01]  /*11f0*/  ISETP.LT.OR P6, PT, R19, 0x1, P3 ;  /* 0x000000011300780c */ /* 0x000fe20001fc1670 */
[----:B------:R-:W-:Y:S01]  /*1200*/  IMAD.IADD R31, R31, 0x1, R15 ;  /* 0x000000011f1f7824 */ /* 0x000fe200078e020f */
[C---:B------:R-:W-:Y:S01]  /*1210*/  ISETP.LT.OR P0, PT, R19.reuse, 0x41, P0 ;  /* 0x000000411300780c */ /* 0x040fe20000701670 */
[C---:B------:R-:W-:Y:S01]  /*1220*/  IMAD R16, R36.reuse, c[0x0][0x1ac], R16 ;  /* 0x00006b0024107a24 */ /* 0x040fe200078e0210 */
[C---:B------:R-:W-:Y:S01]  /*1230*/  ISETP.LT.OR P4, PT, R19.reuse, 0x41, P4 ;  /* 0x000000411300780c */ /* 0x040fe20002781670 */
[----:B------:R-:W-:Y:S01]  /*1240*/  IMAD.WIDE.U32 R36, R36, c[0x0][0x1a8], R30 ;  /* 0x00006a0024247a25 */ /* 0x000fe200078e001e */
[----:B------:R-:W-:Y:S01]  /*1250*/  ISETP.LT.OR P3, PT, R19, 0x41, P3 ;  /* 0x000000411300780c */ /* 0x000fe20001f61670 */
[----:B------:R1:W-:Y:S01]  /*1260*/  LDGSTS.E.BYPASS.LTC128B.128 [R5+0xb080], [R40.64+0x80], !P5 ;  /* 0x0b08008028057fae */ /* 0x0003e2000e901d44 */
[-C--:B------:R-:W-:Y:S01]  /*1270*/  LEA.HI R19, R24, R24.reuse, RZ, 0x1 ;  /* 0x0000001818137211 */ /* 0x080fe200078f08ff */
[----:B------:R-:W-:Y:S01]  /*1280*/  IMAD.IADD R16, R37, 0x1, R16 ;  /* 0x0000000125107824 */ /* 0x000fe200078e0210 */
[----:B------:R-:W-:Y:S01]  /*1290*/  SHF.R.S32.HI R27, RZ, 0x1f, R24 ;  /* 0x0000001fff1b7819 */ /* 0x000fe20000011418 */
[----:B------:R-:W-:Y:S01]  /*12a0*/  IMAD R34, R33, c[0x0][0x17c], R34 ;  /* 0x00005f0021227a24 */ /* 0x000fe200078e0222 */
[----:B------:R-:W-:Y:S01]  /*12b0*/  LOP3.LUT R15, R19, 0x7fffffe, RZ, 0xc0, !PT ;  /* 0x07fffffe130f7812 */ /* 0x000fe200078ec0ff */
[----:B------:R-:W-:Y:S01]  /*12c0*/  IMAD.WIDE.U32 R38, R33, c[0x0][0x178], R12 ;  /* 0x00005e0021267a25 */ /* 0x000fe200078e000c */
[----:B------:R-:W-:-:S02]  /*12d0*/  LEA.HI R27, R27, R24, RZ, 0x3 ;  /* 0x000000181b1b7211 */ /* 0x000fc400078f18ff */
[----:B------:R-:W-:Y:S01]  /*12e0*/  LEA.HI R23, R17, R28, RZ, 0x1 ;  /* 0x0000001c11177211 */ /* 0x000fe200078f08ff */
[----:B------:R-:W-:Y:S01]  /*12f0*/  IMAD.IADD R22, R24, 0x1, -R15 ;  /* 0x0000000118167824 */ /* 0x000fe200078e0a0f */
[----:B------:R-:W-:Y:S01]  /*1300*/  LOP3.LUT R15, R27, 0xfffffff8, RZ, 0xc0, !PT ;  /* 0xfffffff81b0f7812 */ /* 0x000fe200078ec0ff */
[----:B------:R-:W-:Y:S01]  /*1310*/  IMAD.IADD R35, R39, 0x1, R34 ;  /* 0x0000000127237824 */ /* 0x000fe200078e0222 */
[----:B------:R-:W-:Y:S01]  /*1320*/  LEA R30, P5, R36, c[0x0][0x190], 0x1 ;  /* 0x00006400241e7a11 */ /* 0x000fe200078a08ff */
[----:B------:R-:W-:Y:S01]  /*1330*/  IMAD.MOV.U32 R34, RZ, RZ, R38 ;  /* 0x000000ffff227224 */ /* 0x000fe200078e0026 */
[----:B------:R-:W-:Y:S01]  /*1340*/  LOP3.LUT R23, R23, 0xfffffffe, RZ, 0xc0, !PT ;  /* 0xfffffffe17177812 */ /* 0x000fe200078ec0ff */
[----:B------:R-:W-:Y:S01]  /*1350*/  IMAD.IADD R15, R24, 0x1, -R15 ;  /* 0x00000001180f7824 */ /* 0x000fe200078e0a0f */
[----:B------:R-:W-:Y:S01]  /*1360*/  LEA.HI.X R31, R36, c[0x0][0x194], R16, 0x1, P5 ;  /* 0x00006500241f7a11 */ /* 0x000fe200028f0c10 */
[----:B------:R-:W-:Y:S01]  /*1370*/  IMAD.MOV.U32 R24, RZ, RZ, c[0x0][0x1a8] ;  /* 0x00006a00ff187624 */ /* 0x000fe200078e00ff */
[----:B------:R-:W-:Y:S01]  /*1380*/  SHF.R.S32.HI R27, RZ, 0x3, R27 ;  /* 0x00000003ff1b7819 */ /* 0x000fe2000001141b */
[----:B------:R-:W-:Y:S01]  /*1390*/  IMAD.IADD R16, R28, 0x1, -R23 ;  /* 0x000000011c107824 */ /* 0x000fe200078e0a17 */
[----:B------:R-:W-:Y:S01]  /*13a0*/  IADD3 R234, R5, 0xc080, RZ ;  /* 0x0000c08005ea7810 */ /* 0x000fe20007ffe0ff */
[----:B------:R-:W-:Y:S01]  /*13b0*/  IMAD R25, R11, c[0x0][0x180], RZ ;  /* 0x000060000b197a24 */ /* 0x000fe200078e02ff */
[----:B------:R1:W-:Y:S01]  /*13c0*/  LDGSTS.E.BYPASS.LTC128B.128 [R5+0x80], [R30.64], !P1 ;  /* 0x000800001e057fae */ /* 0x0003e2000c901d44 */
[----:B------:R-:W-:Y:S01]  /*13d0*/  IMAD.MOV.U32 R23, RZ, RZ, c[0x0][0x1ac] ;  /* 0x00006b00ff177624 */ /* 0x000fe200078e00ff */
[----:B------:R-:W-:Y:S01]  /*13e0*/  IADD3 R231, R5, 0x12080, RZ ;  /* 0x0001208005e77810 */ /* 0x000fe20007ffe0ff */
[----:B------:R-:W-:Y:S01]  /*13f0*/  IMAD.SHL.U32 R210, R16, 0x400, RZ ;  /* 0x0000040010d27824 */ /* 0x000fe200078e00ff */
[----:B------:R1:W-:Y:S01]  /*1400*/  LDGSTS.E.BYPASS.LTC128B.128 [R5+0x2080], [R30.64+0x40], !P2 ;  /* 0x020800401e057fae */ /* 0x0003e2000d101d44 */
[----:B------:R-:W-:Y:S01]  /*1410*/  IMAD R211, R27, 0x8, R22 ;  /* 0x000000081bd37824 */ /* 0x000fe200078e0216 */
[----:B------:R-:W-:Y:S01]  /*1420*/  LEA R22, P5, R24, R30, 0x7 ;  /* 0x0000001e18167211 */ /* 0x000fe200078a38ff */
[----:B------:R-:W-:Y:S01]  /*1430*/  IMAD R25, R0, c[0x0][0x184], R25 ;  /* 0x0000610000197a24 */ /* 0x000fe200078e0219 */
[----:B------:R-:W-:Y:S01]  /*1440*/  ISETP.GE.AND P2, PT, R12, c[0x0][0x1fc], PT ;  /* 0x00007f000c007a0c */ /* 0x000fe20003f46270 */
[----:B------:R-:W-:Y:S01]  /*1450*/  IMAD.WIDE.U32 R34, R0, c[0x0][0x180], R34 ;  /* 0x0000600000227a25 */ /* 0x000fe200078e0022 */
[----:B------:R-:W-:Y:S01]  /*1460*/  LEA.HI.X R23, R24, R31, R23, 0x7, P5 ;  /* 0x0000001f18177211 */ /* 0x000fe200028f3c17 */
[----:B------:R1:W-:Y:S01]  /*1470*/  LDGSTS.E.BYPASS.LTC128B.128 [R5+0x4080], [R30.64+0x80], !P6 ;  /* 0x040800801e057fae */ /* 0x0003e2000f101d44 */
[----:B------:R-:W-:Y:S01]  /*1480*/  ISETP.GE.AND P5, PT, R12, c[0x0][0x16c], PT ;  /* 0x00005b000c007a0c */ /* 0x000fe20003fa6270 */
[----:B------:R-:W-:-:S02]  /*1490*/  IMAD R235, R235, 0x2, R210 ;  /* 0x00000002ebeb7824 */ /* 0x000fc400078e02d2 */
[----:B------:R-:W-:Y:S01]  /*14a0*/  IMAD R210, R27, 0x200, R210 ;  /* 0x000002001bd27824 */ /* 0x000fe200078e02d2 */
[----:B------:R-:W-:Y:S01]  /*14b0*/  SEL R218, RZ, 0x1, P5 ;  /* 0x00000001ffda7807 */ /* 0x000fe20002800000 */
[----:B------:R-:W-:Y:S01]  /*14c0*/  IMAD.WIDE.U32 R32, R33, c[0x0][0x208], R12 ;  /* 0x0000820021207a25 */ /* 0x000fe200078e000c */
[----:B------:R-:W-:Y:S01]  /*14d0*/  ISETP.GE.AND P5, PT, R216, c[0x0][0x16c], PT ;  /* 0x00005b00d8007a0c */ /* 0x000fe20003fa6270 */
[----:B------:R2:W-:Y:S02]  /*14e0*/  LDGSTS.E.BYPASS.LTC128B.128 [R5+0x1080], [R22.64], !P0 ;  /* 0x0108000016057fae */ /* 0x0005e4000c101d44 */
[----:B------:R-:W-:Y:S02]  /*14f0*/  IMAD.SHL.U32 R212, R26, 0x40, RZ ;  /* 0x000000401ad47824 */ /* 0x000fe400078e00ff */
[----:B------:R-:W-:Y:S01]  /*1500*/  IMAD.SHL.U32 R27, R28, 0x10, RZ ;  /* 0x000000101c1b7824 */ /* 0x000fe200078e00ff */
[----:B------:R2:W-:Y:S01]  /*1510*/  LDGSTS.E.BYPASS.LTC128B.128 [R5+0x3080], [R22.64+0x40], !P4 ;  /* 0x0308004016057fae */ /* 0x0005e2000e101d44 */
[----:B------:R-:W-:Y:S01]  /*1520*/  IMAD.IADD R29, R35, 0x1, R25 ;  /* 0x00000001231d7824 */ /* 0x000fe200078e0219 */
[----:B------:R-:W-:Y:S01]  /*1530*/  LOP3.LUT R212, R212, 0x1c0, RZ, 0xc0, !PT ;  /* 0x000001c0d4d47812 */ /* 0x000fe200078ec0ff */
[----:B------:R-:W-:Y:S01]  /*1540*/  IMAD.MOV.U32 R28, RZ, RZ, R34 ;  /* 0x000000ffff1c7224 */ /* 0x000fe200078e0022 */
[----:B------:R2:W-:Y:S01]  /*1550*/  LDGSTS.E.BYPASS.LTC128B.128 [R5+0x5080], [R22.64+0x80], !P3 ;  /* 0x0508008016057fae */ /* 0x0005e2000d901d44 */
[----:B------:R-:W-:Y:S01]  /*1560*/  IMAD R26, R20, c[0x0][0x188], RZ ;  /* 0x00006200141a7a24 */ /* 0x000fe200078e02ff */
[----:B------:R-:W-:Y:S01]  /*1570*/  LOP3.LUT R27, R212, 0x30, R27, 0xf8, !PT ;  /* 0x00000030d41b7812 */ /* 0x000fe200078ef81b */
[----:B------:R-:W-:Y:S01]  /*1580*/  IMAD.IADD R33, R33, 0x1, R21 ;  /* 0x0000000121217824 */ /* 0x000fe200078e0215 */
[----:B------:R-:W-:Y:S01]  /*1590*/  SHF.R.U32.HI R212, RZ, 0x3, R212 ;  /* 0x00000003ffd47819 */ /* 0x000fe200000116d4 */
[----:B------:R-:W-:Y:S01]  /*15a0*/  IMAD R21, R3, c[0x0][0x18c], R26 ;  /* 0x0000630003157a24 */ /* 0x000fe200078e021a */
[----:B------:R-:W-:Y:S01]  /*15b0*/  LOP3.LUT R27, R27, 0x8, R18, 0xf8, !PT ;  /* 0x000000081b1b7812 */ /* 0x000fe200078ef812 */
[----:B------:R-:W-:Y:S01]  /*15c0*/  IMAD.WIDE.U32 R28, R3, c[0x0][0x188], R28 ;  /* 0x00006200031c7a25 */ /* 0x000fe200078e001c */
[----:B------:R-:W0:Y:S02]  /*15d0*/  LDGDEPBAR ;  /* 0x00000000000079af */ /* 0x000e240000000000 */
[----:B------:R-:W-:Y:S01]  /*15e0*/  LOP3.LUT R212, R27, R212, RZ, 0x3c, !PT ;  /* 0x000000d41bd47212 */ /* 0x000fe200078e3cff */
[----:B------:R-:W-:Y:S01]  /*15f0*/  IMAD R25, R11, c[0x0][0x210], RZ ;  /* 0x000084000b197a24 */ /* 0x000fe200078e02ff */
[----:B------:R-:W-:Y:S01]  /*1600*/  SEL R11, RZ, 0x4, P5 ;  /* 0x00000004ff0b7807 */ /* 0x000fe20002800000 */
[----:B------:R-:W-:Y:S01]  /*1610*/  IMAD.IADD R21, R29, 0x1, R21 ;  /* 0x000000011d157824 */ /* 0x000fe200078e0215 */
[----:B------:R-:W-:Y:S01]  /*1620*/  ISETP.GE.AND P5, PT, R4, c[0x0][0x16c], PT ;  /* 0x00005b0004007a0c */ /* 0x000fe20003fa6270 */
[----:B------:R-:W-:Y:S01]  /*1630*/  IMAD R25, R0, c[0x0][0x214], R25 ;  /* 0x0000850000197a24 */ /* 0x000fe200078e0219 */
[----:B------:R-:W-:Y:S01]  /*1640*/  LEA R238, P1, R28, c[0x0][0x160], 0x1 ;  /* 0x000058001cee7a11 */ /* 0x000fe200078208ff */
[----:B------:R-:W-:Y:S01]  /*1650*/  IMAD.WIDE.U32 R32, R0, c[0x0][0x210], R32 ;  /* 0x0000840000207a25 */ /* 0x000fe200078e0020 */
[----:B------:R-:W-:-:S02]  /*1660*/  SEL R24, RZ, 0x2, P5 ;  /* 0x00000002ff187807 */ /* 0x000fc40002800000 */
[----:B------:R-:W-:Y:S01]  /*1670*/  LEA.HI.X R239, R28, c[0x0][0x164], R21, 0x1, P1 ;  /* 0x000059001cef7a11 */ /* 0x000fe200008f0c15 */
[----:B------:R-:W-:Y:S01]  /*1680*/  IMAD R26, R20, c[0x0][0x218], RZ ;  /* 0x00008600141a7a24 */ /* 0x000fe200078e02ff */
[----:B------:R-:W-:Y:S01]  /*1690*/  ISETP.GE.AND P1, PT, R4, c[0x0][0x1fc], PT ;  /* 0x00007f0004007a0c */ /* 0x000fe20003f26270 */
[----:B------:R-:W-:Y:S01]  /*16a0*/  IMAD.IADD R29, R33, 0x1, R25 ;  /* 0x00000001211d7824 */ /* 0x000fe200078e0219 */
[----:B------:R-:W-:Y:S01]  /*16b0*/  IADD3 R11, R11, R24, R218 ;  /* 0x000000180b0b7210 */ /* 0x000fe20007ffe0da */
[----:B------:R-:W-:Y:S01]  /*16c0*/  IMAD.MOV.U32 R28, RZ, RZ, R32 ;  /* 0x000000ffff1c7224 */ /* 0x000fe200078e0020 */
[----:B------:R-:W-:Y:S01]  /*16d0*/  SEL R21, RZ, 0xffffffff, P1 ;  /* 0xffffffffff157807 */ /* 0x000fe20000800000 */
[----:B------:R-:W-:Y:S01]  /*16e0*/  IMAD R24, R20, c[0x0][0x240], RZ ;  /* 0x0000900014187a24 */ /* 0x000fe200078e02ff */
[----:B------:R-:W-:Y:S01]  /*16f0*/  SEL R0, RZ, 0x1, P2 ;  /* 0x00000001ff007807 */ /* 0x000fe20001000000 */
[----:B------:R-:W-:Y:S01]  /*1700*/  IMAD R20, R3, c[0x0][0x21c], R26 ;  /* 0x0000870003147a24 */ /* 0x000fe200078e021a */
[----:B------:R-:W-:Y:S01]  /*1710*/  LOP3.LUT P2, RZ, R11, 0x1, RZ, 0xc0, !PT ;  /* 0x000000010bff7812 */ /* 0x000fe2000784c0ff */
[----:B------:R-:W-:Y:S01]  /*1720*/  IMAD.SHL.U32 R21, R21, 0x2, RZ ;  /* 0x0000000215157824 */ /* 0x000fe200078e00ff */
[----:B------:R-:W-:Y:S01]  /*1730*/  LOP3.LUT P6, RZ, R11, 0x2, RZ, 0xc0, !PT ;  /* 0x000000020bff7812 */ /* 0x000fe200078cc0ff */
[----:B------:R-:W-:Y:S01]  /*1740*/  IMAD.WIDE.U32 R26, R3, c[0x0][0x218], R28 ;  /* 0x00008600031a7a25 */ /* 0x000fe200078e001c */
[----:B------:R-:W-:-:S02]  /*1750*/  ISETP.GE.AND P1, PT, R216, c[0x0][0x1fc], PT ;  /* 0x00007f00d8007a0c */ /* 0x000fc40003f26270 */
[----:B------:R-:W-:Y:S01]  /*1760*/  LOP3.LUT P0, RZ, R11, 0x4, RZ, 0xc0, !PT ;  /* 0x000000040bff7812 */ /* 0x000fe2000780c0ff */
[C---:B------:R-:W-:Y:S01]  /*1770*/  IMAD R11, R3.reuse, c[0x0][0x244], R24 ;  /* 0x00009100030b7a24 */ /* 0x040fe200078e0218 */
[CC--:B------:R-:W-:Y:S01]  /*1780*/  ISETP.LE.OR P2, PT, R222.reuse, R221.reuse, !P2 ;  /* 0x000000ddde00720c */ /* 0x0c0fe20005743670 */
[----:B------:R-:W-:Y:S01]  /*1790*/  IMAD.WIDE.U32 R224, R3, c[0x0][0x240], R224 ;  /* 0x0000900003e07a25 */ /* 0x000fe200078e00e0 */
[--C-:B------:R-:W-:Y:S02]  /*17a0*/  SHF.R.S32.HI R3, RZ, 0x1, R19.reuse ;  /* 0x00000001ff037819 */ /* 0x100fe40000011413 */
[----:B------:R-:W-:Y:S01]  /*17b0*/  SHF.R.S32.HI R24, RZ, 0x1f, R19 ;  /* 0x0000001fff187819 */ /* 0x000fe20000011413 */
[----:B------:R-:W-:Y:S01]  /*17c0*/  IMAD.IADD R20, R27, 0x1, R20 ;  /* 0x000000011b147824 */ /* 0x000fe200078e0214 */
[----:B------:R-:W-:Y:S01]  /*17d0*/  ISETP.LE.OR P6, PT, R222, R221, !P6 ;  /* 0x000000ddde00720c */ /* 0x000fe200077c3670 */
[----:B------:R-:W-:Y:S01]  /*17e0*/  IMAD.IADD R10, R221, 0x1, -R10 ;  /* 0x00000001dd0a7824 */ /* 0x000fe200078e0a0a */
[----:B------:R-:W-:Y:S01]  /*17f0*/  SEL R19, RZ, 0x4, P1 ;  /* 0x00000004ff137807 */ /* 0x000fe20000800000 */
[----:B--2---:R-:W-:Y:S01]  /*1800*/  IMAD.SHL.U32 R23, R7, 0x10, RZ ;  /* 0x0000001007177824 */ /* 0x004fe200078e00ff */
[----:B------:R-:W-:Y:S01]  /*1810*/  LOP3.LUT R0, R21, 0x2, R0, 0xe2, !PT ;  /* 0x0000000215007812 */ /* 0x000fe200078ee200 */
[C---:B------:R-:W-:Y:S01]  /*1820*/  IMAD.SHL.U32 R214, R7.reuse, 0x8, RZ ;  /* 0x0000000807d67824 */ /* 0x040fe200078e00ff */
[----:B------:R-:W-:Y:S01]  /*1830*/  LEA R232, P1, R26, c[0x0][0x1f0], 0x1 ;  /* 0x00007c001ae87a11 */ /* 0x000fe200078208ff */
[----:B------:R1:W-:Y:S01]  /*1840*/  LDGSTS.E.BYPASS.LTC128B.128 [R5+0xc080], [R238.64], !P2 ;  /* 0x0c080000ee057fae */ /* 0x0003e2000d101d44 */
[----:B------:R-:W-:Y:S01]  /*1850*/  LOP3.LUT R0, R0, R19, RZ, 0xfc, !PT ;  /* 0x0000001300007212 */ /* 0x000fe200078efcff */
[----:B------:R-:W-:Y:S01]  /*1860*/  IMAD R212, R7, 0x200, R212 ;  /* 0x0000020007d47824 */ /* 0x000fe200078e02d4 */
[----:B------:R-:W-:Y:S01]  /*1870*/  LEA.HI.X R233, R26, c[0x0][0x1f4], R20, 0x1, P1 ;  /* 0x00007d001ae97a11 */ /* 0x000fe200008f0c14 */
[----:B------:R-:W-:Y:S01]  /*1880*/  IMAD.SHL.U32 R211, R211, 0x20, RZ ;  /* 0x00000020d3d37824 */ /* 0x000fe200078e00ff */
[----:B------:R-:W-:Y:S01]  /*1890*/  ISETP.GT.AND P1, PT, R2, 0xf, PT ;  /* 0x0000000f0200780c */ /* 0x000fe20003f24270 */
[----:B------:R1:W-:Y:S01]  /*18a0*/  LDGSTS.E.BYPASS.LTC128B.128 [R5+0xd080], [R238.64+0x40], !P6 ;  /* 0x0d080040ee057fae */ /* 0x0003e2000f101d44 */
[----:B------:R-:W-:Y:S01]  /*18b0*/  ISETP.LE.OR P0, PT, R222, R221, !P0 ;  /* 0x000000ddde00720c */ /* 0x000fe20004703670 */
[----:B------:R-:W-:Y:S01]  /*18c0*/  IMAD.IADD R230, R225, 0x1, R11 ;  /* 0x00000001e1e67824 */ /* 0x000fe200078e020b */
[----:B------:R-:W-:-:S02]  /*18d0*/  LOP3.LUT P4, RZ, R0, 0x1, RZ, 0xc0, !PT ;  /* 0x0000000100ff7812 */ /* 0x000fc4000788c0ff */
[----:B------:R-:W-:Y:S02]  /*18e0*/  LOP3.LUT P3, RZ, R0, 0x2, RZ, 0xc0, !PT ;  /* 0x0000000200ff7812 */ /* 0x000fe4000786c0ff */
[----:B------:R-:W-:Y:S02]  /*18f0*/  ISETP.LE.OR P6, PT, R222, R221, !P4 ;  /* 0x000000ddde00720c */ /* 0x000fe400067c3670 */
[----:B------:R-:W-:Y:S02]  /*1900*/  LOP3.LUT P2, RZ, R0, 0x4, RZ, 0xc0, !PT ;  /* 0x0000000400ff7812 */ /* 0x000fe4000784c0ff */
[----:B------:R-:W-:Y:S01]  /*1910*/  LEA.HI R0, R9, R2, RZ, 0x7 ;  /* 0x0000000209007211 */ /* 0x000fe200078f38ff */
[----:B------:R-:W-:Y:S01]  /*1920*/  IMAD.SHL.U32 R9, R6, 0x8, RZ ;  /* 0x0000000806097824 */ /* 0x000fe200078e00ff */
[----:B------:R-:W-:Y:S01]  /*1930*/  SHF.R.S32.HI R25, RZ, 0x1, R14 ;  /* 0x00000001ff197819 */ /* 0x000fe2000001140e */
[----:B------:R-:W-:Y:S01]  /*1940*/  @!P1 IMAD.SHL.U32 R19, R2, 0x10, RZ ;  /* 0x0000001002139824 */ /* 0x000fe200078e00ff */
[----:B------:R1:W-:Y:S01]  /*1950*/  LDGSTS.E.BYPASS.LTC128B.128 [R5+0xe080], [R238.64+0x80], !P0 ;  /* 0x0e080080ee057fae */ /* 0x0003e2000c101d44 */
[----:B------:R-:W-:-:S02]  /*1960*/  LEA.HI R24, R24, R3, RZ, 0x2 ;  /* 0x0000000318187211 */ /* 0x000fc400078f10ff */
[C---:B------:R-:W-:Y:S01]  /*1970*/  LOP3.LUT P0, RZ, R25.reuse, 0x2, RZ, 0xc0, !PT ;  /* 0x0000000219ff7812 */ /* 0x040fe2000780c0ff */
[----:B------:R-:W-:Y:S01]  /*1980*/  IMAD.SHL.U32 R25, R25, 0x40, RZ ;  /* 0x0000004019197824 */ /* 0x000fe200078e00ff */
[----:B------:R-:W-:Y:S01]  /*1990*/  LOP3.LUT R14, R9, 0x18, RZ, 0xc0, !PT ;  /* 0x00000018090e7812 */ /* 0x000fe200078ec0ff */
[----:B------:R-:W-:Y:S01]  /*19a0*/  IMAD.SHL.U32 R9, R10, 0x40, RZ ;  /* 0x000000400a097824 */ /* 0x000fe200078e00ff */
[----:B------:R2:W-:Y:S01]  /*19b0*/  @!P1 LDGSTS.E.BYPASS.LTC128B.128 [R19+0x18080], [R228.64] ;  /* 0x18080000e4139fae */ /* 0x0005e2000b901d44 */
[----:B------:R-:W-:Y:S02]  /*19c0*/  LOP3.LUT R24, R24, 0xfffffffc, RZ, 0xc0, !PT ;  /* 0xfffffffc18187812 */ /* 0x000fe400078ec0ff */
[----:B------:R-:W-:Y:S01]  /*19d0*/  LOP3.LUT R25, R25, 0xc0, RZ, 0xc0, !PT ;  /* 0x000000c019197812 */ /* 0x000fe200078ec0ff */
[----:B------:R-:W0:Y:S01]  /*19e0*/  LDGDEPBAR ;  /* 0x00000000000079af */ /* 0x000e220000000000 */
[----:B------:R-:W-:Y:S01]  /*19f0*/  LOP3.LUT R9, R9, 0x1c0, RZ, 0xc0, !PT ;  /* 0x000001c009097812 */ /* 0x000fe200078ec0ff */
[----:B------:R-:W-:Y:S01]  /*1a00*/  IMAD.IADD R3, R3, 0x1, -R24 ;  /* 0x0000000103037824 */ /* 0x000fe200078e0a18 */
[----:B------:R-:W-:Y:S01]  /*1a10*/  LOP3.LUT R21, R25, 0x8, R18, 0xf8, !PT ;  /* 0x0000000819157812 */ /* 0x000fe200078ef812 */
[----:B------:R1:W-:Y:S01]  /*1a20*/  LDGSTS.E.BYPASS.LTC128B.128 [R5+0x12080], [R232.64], !P6 ;  /* 0x12080000e8057fae */ /* 0x0003e2000f101d44 */
[----:B------:R-:W-:-:S02]  /*1a30*/  ISETP.LE.OR P6, PT, R222, R221, !P2 ;  /* 0x000000ddde00720c */ /* 0x000fc400057c3670 */
[----:B------:R-:W-:Y:S02]  /*1a40*/  SHF.R.U32.HI R18, RZ, 0x3, R9 ;  /* 0x00000003ff127819 */ /* 0x000fe40000011609 */
[----:B------:R-:W-:Y:S02]  /*1a50*/  SHF.R.U32.HI R20, RZ, 0x3, R25 ;  /* 0x00000003ff147819 */ /* 0x000fe40000011619 */
[----:B------:R-:W-:Y:S02]  /*1a60*/  LOP3.LUT R18, R18, R9, R14, 0x1e, !PT ;  /* 0x0000000912127212 */ /* 0x000fe400078e1e0e */
[----:B------:R-:W-:Y:S02]  /*1a70*/  LOP3.LUT R9, R17, 0xffffffe0, RZ, 0xc0, !PT ;  /* 0xffffffe011097812 */ /* 0x000fe400078ec0ff */
[----:B------:R-:W-:Y:S01]  /*1a80*/  SHF.R.U32.HI R0, RZ, 0x4, R0 ;  /* 0x00000004ff007819 */ /* 0x000fe20000011600 */
[----:B------:R-:W-:Y:S01]  /*1a90*/  IMAD.IADD R235, R235, 0x1, R18 ;  /* 0x00000001ebeb7824 */ /* 0x000fe200078e0212 */
[----:B------:R-:W-:Y:S01]  /*1aa0*/  LOP3.LUT R23, R23, 0x10, RZ, 0xc0, !PT ;  /* 0x0000001017177812 */ /* 0x000fe200078ec0ff */
[----:B------:R-:W-:Y:S01]  /*1ab0*/  IMAD.SHL.U32 R18, R3, 0x40, RZ ;  /* 0x0000004003127824 */ /* 0x000fe200078e00ff */
[----:B------:R-:W-:Y:S01]  /*1ac0*/  LOP3.LUT R20, R21, R20, RZ, 0x3c, !PT ;  /* 0x0000001415147212 */ /* 0x000fe200078e3cff */
[----:B------:R-:W-:Y:S01]  /*1ad0*/  IMAD.IADD R9, R2, 0x1, -R9 ;  /* 0x0000000102097824 */ /* 0x000fe200078e0a09 */
[----:B------:R-:W-:Y:S01]  /*1ae0*/  LOP3.LUT R0, R23, 0x8, R0, 0xf8, !PT ;  /* 0x0000000817007812 */ /* 0x000fe200078ef800 */
[----:B------:R-:W-:Y:S01]  /*1af0*/  IMAD.SHL.U32 R235, R235, 0x2, RZ ;  /* 0x00000002ebeb7824 */ /* 0x000fe200078e00ff */
[----:B--2---:R-:W-:Y:S01]  /*1b00*/  SEL R19, RZ, 0xffffffff, P5 ;  /* 0xffffffffff137807 */ /* 0x004fe20002800000 */
[----:B------:R-:W-:Y:S01]  /*1b10*/  IMAD.U32 R213, R213, 0x20, R20 ;  /* 0x00000020d5d57824 */ /* 0x000fe200078e0014 */
[----:B------:R-:W-:-:S02]  /*1b20*/  ISETP.LE.OR P5, PT, R222, R221, !P3 ;  /* 0x000000ddde00720c */ /* 0x000fc40005fa3670 */
[----:B------:R-:W-:Y:S01]  /*1b30*/  LOP3.LUT R18, R18, 0xc0, RZ, 0xc0, !PT ;  /* 0x000000c012127812 */ /* 0x000fe200078ec0ff */
[----:B------:R-:W-:Y:S01]  /*1b40*/  IMAD.SHL.U32 R19, R19, 0x2, RZ ;  /* 0x0000000213137824 */ /* 0x000fe200078e00ff */
[----:B------:R-:W-:Y:S02]  /*1b50*/  LOP3.LUT R214, R214, 0x8, RZ, 0xc0, !PT ;  /* 0x00000008d6d67812 */ /* 0x000fe400078ec0ff */
[----:B------:R-:W-:Y:S02]  /*1b60*/  SHF.R.U32.HI R17, RZ, 0x3, R18 ;  /* 0x00000003ff117819 */ /* 0x000fe40000011612 */
[----:B------:R-:W-:Y:S02]  /*1b70*/  SHF.R.S32.HI R20, RZ, 0x1f, R9 ;  /* 0x0000001fff147819 */ /* 0x000fe40000011409 */
[----:B------:R-:W-:Y:S01]  /*1b80*/  LOP3.LUT R218, R19, 0x2, R218, 0xe2, !PT ;  /* 0x0000000213da7812 */ /* 0x000fe200078ee2da */
[----:B------:R-:W-:Y:S01]  /*1b90*/  @!P1 IMAD.SHL.U32 R19, R2, 0x10, RZ ;  /* 0x0000001002139824 */ /* 0x000fe200078e00ff */
[----:B------:R-:W-:Y:S01]  /*1ba0*/  LOP3.LUT R0, R17, R0, R18, 0x1e, !PT ;  /* 0x0000000011007212 */ /* 0x000fe200078e1e12 */
[----:B------:R1:W-:Y:S01]  /*1bb0*/  LDGSTS.E.BYPASS.LTC128B.128 [R5+0x13080], [R232.64+0x40], !P5 ;  /* 0x13080040e8057fae */ /* 0x0003e2000e901d44 */
[----:B------:R-:W-:-:S02]  /*1bc0*/  LOP3.LUT P5, RZ, R15, 0x2, RZ, 0xc0, !PT ;  /* 0x000000020fff7812 */ /* 0x000fc400078ac0ff */
[----:B------:R-:W-:Y:S01]  /*1bd0*/  SEL R204, R215, 0xfffffff0, !P0 ;  /* 0xfffffff0d7cc7807 */ /* 0x000fe20004000000 */
[----:B------:R1:W-:Y:S01]  /*1be0*/  LDGSTS.E.BYPASS.LTC128B.128 [R5+0x14080], [R232.64+0x80], !P6 ;  /* 0x14080080e8057fae */ /* 0x0003e2000f101d44 */
[C---:B------:R-:W-:Y:S01]  /*1bf0*/  LOP3.LUT P6, RZ, R15.reuse, 0x4, RZ, 0xc0, !PT ;  /* 0x000000040fff7812 */ /* 0x040fe200078cc0ff */
[----:B------:R-:W-:Y:S01]  /*1c00*/  IMAD.SHL.U32 R15, R15, 0x40, RZ ;  /* 0x000000400f0f7824 */ /* 0x000fe200078e00ff */
[----:B------:R-:W-:Y:S01]  /*1c10*/  SEL R207, R215, 0xfffffff0, !P5 ;  /* 0xfffffff0d7cf7807 */ /* 0x000fe20006800000 */
[----:B------:R-:W-:Y:S01]  /*1c20*/  IMAD.IADD R217, R211, 0x1, R0 ;  /* 0x00000001d3d97824 */ /* 0x000fe200078e0200 */
[----:B------:R-:W-:Y:S01]  /*1c30*/  ISETP.GE.AND P5, PT, R222, 0x41, PT ;  /* 0x00000041de00780c */ /* 0x000fe20003fa6270 */
[----:B------:R1:W-:Y:S01]  /*1c40*/  @!P1 LDGSTS.E.BYPASS.LTC128B.128 [R19+0x18280], [R226.64] ;  /* 0x18280000e2139fae */ /* 0x0003e2000b901d44 */
[----:B------:R-:W-:Y:S01]  /*1c50*/  LOP3.LUT R15, R15, 0x1c0, RZ, 0xc0, !PT ;  /* 0x000001c00f0f7812 */ /* 0x000fe200078ec0ff */
[----:B------:R-:W-:Y:S01]  /*1c60*/  IMAD.MOV.U32 R0, RZ, RZ, 0x20 ;  /* 0x00000020ff007424 */ /* 0x000fe200078e00ff */
[----:B------:R-:W-:Y:S01]  /*1c70*/  LOP3.LUT P0, RZ, R3, 0x2, RZ, 0xc0, !PT ;  /* 0x0000000203ff7812 */ /* 0x000fe2000780c0ff */
[----:B------:R-:W-:Y:S01]  /*1c80*/  IMAD R3, R16, 0x200, R211 ;  /* 0x0000020010037824 */ /* 0x000fe200078e02d3 */
[----:B------:R-:W-:Y:S01]  /*1c90*/  SHF.R.U32.HI R7, RZ, 0x3, R15 ;  /* 0x00000003ff077819 */ /* 0x000fe2000001160f */
[----:B------:R-:W0:Y:S01]  /*1ca0*/  LDGDEPBAR ;  /* 0x00000000000079af */ /* 0x000e220000000000 */
[----:B------:R-:W-:-:S02]  /*1cb0*/  LOP3.LUT R14, R17, R18, R14, 0x1e, !PT ;  /* 0x00000012110e7212 */ /* 0x000fc400078e1e0e */
[----:B------:R-:W-:Y:S01]  /*1cc0*/  LOP3.LUT R15, R7, R15, R214, 0x1e, !PT ;  /* 0x0000000f070f7212 */ /* 0x000fe200078e1ed6 */
[----:B------:R-:W0:Y:S01]  /*1cd0*/  LDGDEPBAR ;  /* 0x00000000000079af */ /* 0x000e220000000000 */
[----:B------:R-:W-:Y:S01]  /*1ce0*/  LEA.HI R7, R20, R9, RZ, 0x2 ;  /* 0x0000000914077211 */ /* 0x000fe200078f10ff */
[----:B------:R-:W-:Y:S01]  /*1cf0*/  IMAD.IADD R211, R211, 0x1, R14 ;  /* 0x00000001d3d37824 */ /* 0x000fe200078e020e */
[----:B------:R-:W-:Y:S01]  /*1d00*/  LOP3.LUT R214, R17, R18, R214, 0x1e, !PT ;  /* 0x0000001211d67212 */ /* 0x000fe200078e1ed6 */
[----:B------:R-:W-:Y:S01]  /*1d10*/  IMAD.IADD R210, R210, 0x1, R15 ;  /* 0x00000001d2d27824 */ /* 0x000fe200078e020f */
[----:B------:R-:W-:Y:S02]  /*1d20*/  SHF.R.S32.HI R219, RZ, 0x2, R7 ;  /* 0x00000002ffdb7819 */ /* 0x000fe40000011407 */
[----:B------:R-:W-:Y:S01]  /*1d30*/  SEL R0, R0, 0xffffffe0, !P6 ;  /* 0xffffffe000007807 */ /* 0x000fe20007000000 */
[----:B------:R-:W-:Y:S01]  /*1d40*/  IMAD.IADD R214, R3, 0x1, R214 ;  /* 0x0000000103d67824 */ /* 0x000fe200078e02d6 */
[----:B------:R-:W-:Y:S01]  /*1d50*/  SEL R215, R215, 0xfffffff0, !P0 ;  /* 0xfffffff0d7d77807 */ /* 0x000fe20004000000 */
[----:B------:R-:W-:Y:S01]  /*1d60*/  IMAD R219, R16, 0x10, R219 ;  /* 0x0000001010db7824 */ /* 0x000fe200078e02db */
[----:B------:R-:W-:Y:S01]  /*1d70*/  IADD3 R3, R235, 0x18480, RZ ;  /* 0x00018480eb037810 */ /* 0x000fe20007ffe0ff */
[----:B------:R-:W-:Y:S05]  /*1d80*/  @!P5 BRA `(.L_x_718) ;  /* 0x000001700000d947 */ /* 0x000fea0003800000 */
[----:B------:R-:W-:Y:S01]  /*1d90*/  IMAD.MOV.U32 R16, RZ, RZ, c[0x0][0x208] ;  /* 0x00008200ff107624 */ /* 0x000fe200078e00ff */
[----:B------:R-:W-:Y:S01]  /*1da0*/  BSSY B0, `(.L_x_718) ;  /* 0x0000015000007945 */ /* 0x000fe20003800000 */
[----:B------:R-:W-:-:S02]  /*1db0*/  IMAD.MOV.U32 R13, RZ, RZ, 0x6 ;  /* 0x00000006ff0d7424 */ /* 0x000fc400078e00ff */
[----:B------:R-:W-:-:S03]  /*1dc0*/  IMAD.SHL.U32 R14, R16, 0x40, RZ ;  /* 0x00000040100e7824 */ /* 0x000fc600078e00ff */
[----:B------:R-:W-:Y:S01]  /*1dd0*/  SHF.L.U64.HI R13, R16, R13, c[0x0][0x20c] ;  /* 0x00008300100d7619 */ /* 0x000fe2000001020d */
[----:B------:R-:W-:Y:S01]  /*1de0*/  IMAD.SHL.U32 R11, R14, 0x2, RZ ;  /* 0x000000020e0b7824 */ /* 0x000fe200078e00ff */
[----:B------:R-:W-:Y:S02]  /*1df0*/  IADD3 R16, R222, -0x40, RZ ;  /* 0xffffffc0de107810 */ /* 0x000fe40007ffe0ff */
[----:B------:R-:W-:Y:S02]  /*1e00*/  SHF.L.U64.HI R13, R14, 0x1, R13 ;  /* 0x000000010e0d7819 */ /* 0x000fe4000001020d */
[----:B------:R-:W-:Y:S02]  /*1e10*/  IADD3 R14, P5, P0, R11, 0x80, R232 ;  /* 0x000000800b0e7810 */ /* 0x000fe400078be0e8 */
[----:B------:R-:W-:Y:S02]  /*1e20*/  ISETP.GT.AND P6, PT, R16, R221, PT ;  /* 0x000000dd1000720c */ /* 0x000fe40003fc4270 */
[----:B------:R-:W-:-:S02]  /*1e30*/  IADD3.X R15, R13, RZ, R233, P5, P0 ;  /* 0x000000ff0d0f7210 */ /* 0x000fc40002fe04e9 */
[----:B------:R-:W-:Y:S02]  /*1e40*/  IADD3 R16, P0, R11, R232, RZ ;  /* 0x000000e80b107210 */ /* 0x000fe40007f1e0ff */
[----:B------:R-:W-:-:S03]  /*1e50*/  ISETP.GE.OR P5, PT, R12, c[0x0][0x1fc], !P6 ;  /* 0x00007f000c007a0c */ /* 0x000fc600077a6670 */
[----:B------:R-:W-:Y:S01]  /*1e60*/  IMAD.X R17, R13, 0x1, R233, P0 ;  /* 0x000000010d117824 */ /* 0x000fe200000e06e9 */
[----:B------:R-:W-:Y:S02]  /*1e70*/  ISETP.GE.OR P0, PT, R4, c[0x0][0x1fc], !P6 ;  /* 0x00007f0004007a0c */ /* 0x000fe40007706670 */
[----:B------:R-:W-:-:S07]  /*1e80*/  ISETP.GE.OR P6, PT, R216, c[0x0][0x1fc], !P6 ;  /* 0x00007f00d8007a0c */ /* 0x000fce00077c6670 */
[----:B------:R2:W-:Y:S04]  /*1e90*/  LDGSTS.E.BYPASS.LTC128B.128 [R5+0x15080], [R16.64], !P5 ;  /* 0x1508000010057fae */ /* 0x0005e8000e901d44 */
[----:B------:R2:W-:Y:S04]  /*1ea0*/  LDGSTS.E.BYPASS.LTC128B.128 [R5+0x16080], [R16.64+0x40], !P0 ;  /* 0x1608004010057fae */ /* 0x0005e8000c101d44 */
[----:B------:R2:W-:Y:S01]  /*1eb0*/  LDGSTS.E.BYPASS.LTC128B.128 [R5+0x17080], [R14.64], !P6 ;  /* 0x170800000e057fae */ /* 0x0005e2000f101d44 */
[----:B------:R-:W-:Y:S05]  /*1ec0*/  @P1 BRA `(.L_x_719) ;  /* 0x0000002000001947 */ /* 0x000fea0003800000 */
[----:B-12---:R-:W-:-:S05]  /*1ed0*/  SHF.L.U32 R5, R2, 0x4, RZ ;  /* 0x0000000402057819 */ /* 0x006fca00000006ff */
[----:B------:R1:W-:Y:S02]  /*1ee0*/  LDGSTS.E.BYPASS.LTC128B.128 [R5+0x18380], [R226.64+0x100] ;  /* 0x18380100e2057fae */ /* 0x0003e4000b901d44 */
.L_x_719:
[----:B------:R-:W-:Y:S05]  /*1ef0*/  BSYNC B0 ;  /* 0x0000000000007941 */ /* 0x000fea0003800000 */
.L_x_718:
[----:B-12---:R-:W-:Y:S01]  /*1f00*/  SHF.R.S32.HI R5, RZ, 0x1f, R6 ;  /* 0x0000001fff057819 */ /* 0x006fe20000011406 */
[----:B------:R-:W0:Y:S01]  /*1f10*/  LDGDEPBAR ;  /* 0x00000000000079af */ /* 0x000e220000000000 */
[----:B------:R-:W-:Y:S01]  /*1f20*/  LOP3.LUT P0, RZ, R10, 0x4, RZ, 0xc0, !PT ;  /* 0x000000040aff7812 */ /* 0x000fe2000780c0ff */
[----:B------:R-:W-:Y:S01]  /*1f30*/  IMAD.SHL.U32 R213, R213, 0x2, RZ ;  /* 0x00000002d5d57824 */ /* 0x000fe200078e00ff */
[----:B------:R-:W-:Y:S01]  /*1f40*/  LEA.HI R5, R5, R6, RZ, 0x2 ;  /* 0x0000000605057211 */ /* 0x000fe200078f10ff */
[----:B------:R-:W-:Y:S01]  /*1f50*/  IMAD.SHL.U32 R212, R212, 0x2, RZ ;  /* 0x00000002d4d47824 */ /* 0x000fe200078e00ff */
[----:B------:R-:W-:Y:S01]  /*1f60*/  IADD3 R242, R222, 0x3f, RZ ;  /* 0x0000003fdef27810 */ /* 0x000fe20007ffe0ff */
[----:B------:R-:W-:Y:S01]  /*1f70*/  IMAD.MOV.U32 R241, RZ, RZ, 0x1 ;  /* 0x00000001fff17424 */ /* 0x000fe200078e00ff */
[----:B------:R-:W-:Y:S01]  /*1f80*/  LOP3.LUT R5, R5, 0xfffffffc, RZ, 0xc0, !PT ;  /* 0xfffffffc05057812 */ /* 0x000fe200078ec0ff */
[----:B------:R-:W-:Y:S01]  /*1f90*/  IMAD.MOV.U32 R244, RZ, RZ, RZ ;  /* 0x000000fffff47224 */ /* 0x000fe200078e00ff */
[----:B------:R-:W-:Y:S01]  /*1fa0*/  LEA R210, R210, 0x1c480, 0x1 ;  /* 0x0001c480d2d27811 */ /* 0x000fe200078e08ff */
[----:B------:R-:W-:Y:S01]  /*1fb0*/  IMAD.MOV.U32 R240, RZ, RZ, RZ ;  /* 0x000000fffff07224 */ /* 0x000fe200078e00ff */
[----:B------:R-:W-:Y:S01]  /*1fc0*/  LOP3.LUT R236, R7, 0xfffffffc, RZ, 0xc0, !PT ;  /* 0xfffffffc07ec7812 */ /* 0x000fe200078ec0ff */
[----:B------:R-:W-:Y:S01]  /*1fd0*/  IMAD.IADD R5, R6, 0x1, -R5 ;  /* 0x0000000106057824 */ /* 0x000fe200078e0a05 */
[----:B------:R-:W-:Y:S01]  /*1fe0*/  SHF.R.S32.HI R7, RZ, 0x1f, R242 ;  /* 0x0000001fff077819 */ /* 0x000fe200000114f2 */
[----:B------:R-:W-:Y:S01]  /*1ff0*/  IMAD R209, R207, 0x2, R210 ;  /* 0x00000002cfd17824 */ /* 0x000fe200078e02d2 */
[----:B------:R-:W-:Y:S01]  /*2000*/  LEA R208, R0, R210, 0x1 ;  /* 0x000000d200d07211 */ /* 0x000fe200078e08ff */
[----:B------:R-:W-:Y:S01]  /*2010*/  IMAD.IADD R236, R9, 0x1, -R236 ;  /* 0x0000000109ec7824 */ /* 0x000fe200078e0aec */
[----:B------:R-:W-:Y:S01]  /*2020*/  LEA.HI R242, R7, R242, RZ, 0x6 ;  /* 0x000000f207f27211 */ /* 0x000fe200078f30ff */
[----:B------:R-:W-:Y:S01]  /*2030*/  IMAD R5, R5, -0x8, R8 ;  /* 0xfffffff805057824 */ /* 0x000fe200078e0208 */
[----:B------:R-:W-:Y:S01]  /*2040*/  IADD3 R237, R235, 0x184c0, RZ ;  /* 0x000184c0ebed7810 */ /* 0x000fe20007ffe0ff */
[----:B------:R-:W-:Y:S01]  /*2050*/  CS2R R162, SRZ ;  /* 0x0000000000a27805 */ /* 0x000fe2000001ff00 */
[----:B------:R-:W-:Y:S01]  /*2060*/  @P0 IADD3 R237, R3, -0x40, RZ ;  /* 0xffffffc003ed0810 */ /* 0x000fe20007ffe0ff */
[----:B------:R-:W-:Y:S01]  /*2070*/  IMAD R236, R236, -0x2, R5 ;  /* 0xfffffffeecec7824 */ /* 0x000fe200078e0205 */
[----:B------:R-:W-:Y:S01]  /*2080*/  LEA R211, R211, 0x80, 0x1 ;  /* 0x00000080d3d37811 */ /* 0x000fe200078e08ff */
[----:B------:R-:W-:Y:S01]  /*2090*/  CS2R R160, SRZ ;  /* 0x0000000000a07805 */ /* 0x000fe2000001ff00 */
        /* <DEDUP_REMOVED lines=50> */
[----:B------:R-:W-:Y:S01]  /*23c0*/  SHF.R.S32.HI R242, RZ, 0x6, R242 ;  /* 0x00000006fff27819 */ /* 0x000fe200000114f2 */
[----:B------:R-:W-:-:S02]  /*23d0*/  IMAD.IADD R205, R214, 0x1, R215 ;  /* 0x00000001d6cd7824 */ /* 0x000fc400078e02d7 */
.L_x_722:
[----:B------:R-:W-:Y:S04]  /*23e0*/  DEPBAR.LE SB0, 0x1 ;  /* 0x000080400000791a */ /* 0x000fe80000000000 */
[----:B------:R-:W-:Y:S01]  /*23f0*/  BAR.SYNC.DEFER_BLOCKING 0x0 ;  /* 0x0000000000007b1d */ /* 0x000fe20000010000 */
[C---:B------:R-:W-:Y:S01]  /*2400*/  IMAD R2, R206.reuse, 0x1800, R214 ;  /* 0x00001800ce027824 */ /* 0x040fe200078e02d6 */
[C---:B------:R-:W-:Y:S01]  /*2410*/  LEA R192, R206.reuse, R219, 0x6 ;  /* 0x000000dbcec07211 */ /* 0x040fe200078e30ff */
[----:B------:R-:W-:Y:S01]  /*2420*/  IMAD R49, R206, 0x1800, R215 ;  /* 0x00001800ce317824 */ /* 0x000fe200078e02d7 */
[----:B------:R-:W-:Y:S02]  /*2430*/  IADD3 R243, R244, 0x1, RZ ;  /* 0x00000001f4f37810 */ /* 0x000fe40007ffe0ff */
[----:B------:R-:W-:Y:S01]  /*2440*/  SHF.L.U32 R3, R2, 0x1, RZ ;  /* 0x0000000102037819 */ /* 0x000fe200000006ff */
[----:B------:R-:W-:Y:S01]  /*2450*/  IMAD.SHL.U32 R245, R192, 0x4, RZ ;  /* 0x00000004c0f57824 */ /* 0x000fe200078e00ff */
[----:B------:R-:W-:Y:S02]  /*2460*/  IADD3 R48, R214, R49, RZ ;  /* 0x00000031d6307210 */ /* 0x000fe40007ffe0ff */
[----:B------:R-:W-:Y:S02]  /*2470*/  ISETP.GE.AND P0, PT, R243, R242, PT ;  /* 0x000000f2f300720c */ /* 0x000fe40003f06270 */
        /* <DEDUP_REMOVED lines=29> */
[----:B------:R-:W-:Y:S01]  /*2650*/  IMAD R56, R206, 0x1800, R205 ;  /* 0x00001800ce387824 */ /* 0x000fe200078e02cd */
[-C--:B------:R-:W-:Y:S04]  /*2660*/  HMMA.16816.F32.BF16 R12, R60, R58.reuse, R12 ;  /* 0x0000003a3c0c723c */ /* 0x080fe8000004180c */
[----:B------:R-:W-:Y:S04]  /*2670*/  IMAD.SHL.U32 R176, R56, 0x2, RZ ;  /* 0x0000000238b07824 */ /* 0x000fe800078e00ff */
[C---:B------:R-:W-:Y:S01]  /*2680*/  HMMA.16816.F32.BF16 R16, R52.reuse, R58, R16 ;  /* 0x0000003a3410723c */ /* 0x040fe20000041810 */
[----:B------:R-:W3:Y:S04]  /*2690*/  LDSM.16.M88.4 R56, [R176+0xd080] ;  /* 0x00d08000b038783b */ /* 0x000ee80000000200 */
[----:B------:R-:W4:Y:S03]  /*26a0*/  LDSM.16.M88.4 R168, [R176+0xd880] ;  /* 0x00d88000b0a8783b */ /* 0x000f260000000200 */
[-C--:B------:R-:W-:Y:S08]  /*26b0*/  HMMA.16816.F32.BF16 R20, R52, R64.reuse, R20 ;  /* 0x000000403414723c */ /* 0x080ff00000041814 */
        /* <DEDUP_REMOVED lines=54> */
[C---:B---34-:R-:W-:Y:S01]  /*2a20*/  IMAD.WIDE.U32 R36, R243.reuse, c[0x0][0x178], RZ ;  /* 0x00005e00f3247a25 */ /* 0x058fe200078e00ff */
[----:B------:R-:W-:Y:S02]  /*2a30*/  SHF.R.S32.HI R3, RZ, 0x1f, R243 ;  /* 0x0000001fff037819 */ /* 0x000fe400000114f3 */
[----:B------:R-:W-:Y:S01]  /*2a40*/  LOP3.LUT P5, RZ, R218, 0x1, RZ, 0xc0, !PT ;  /* 0x00000001daff7812 */ /* 0x000fe200078ac0ff */
[----:B--2---:R-:W-:Y:S01]  /*2a50*/  IMAD R2, R243, -0x40, R222 ;  /* 0xffffffc0f3027824 */ /* 0x004fe200078e02de */
[----:B------:R-:W-:Y:S01]  /*2a60*/  LEA R38, P0, R36, R238, 0x7 ;  /* 0x000000ee24267211 */ /* 0x000fe200078038ff */
[----:B------:R-:W-:Y:S03]  /*2a70*/  IMAD R3, R3, c[0x0][0x178], RZ ;  /* 0x00005e0003037a24 */ /* 0x000fe600078e02ff */
[CC--:B------:R-:W-:Y:S01]  /*2a80*/  ISETP.LE.OR P5, PT, R2.reuse, R221.reuse, !P5 ;  /* 0x000000dd0200720c */ /* 0x0c0fe20006fa3670 */
[----:B------:R-:W-:Y:S01]  /*2a90*/  IMAD R3, R243, c[0x0][0x17c], R3 ;  /* 0x00005f00f3037a24 */ /* 0x000fe200078e0203 */
[----:B------:R-:W-:Y:S03]  /*2aa0*/  ISETP.GT.AND P6, PT, R2, R221, PT ;  /* 0x000000dd0200720c */ /* 0x000fe60003fc4270 */
[----:B------:R-:W-:Y:S01]  /*2ab0*/  IMAD.IADD R3, R37, 0x1, R3 ;  /* 0x0000000125037824 */ /* 0x000fe200078e0203 */
[----:B------:R-:W-:Y:S01]  /*2ac0*/  ISETP.GE.OR P6, PT, R216, c[0x0][0x16c], !P6 ;  /* 0x00005b00d8007a0c */ /* 0x000fe200077c6670 */
[C---:B------:R-:W-:Y:S03]  /*2ad0*/  @!P1 IMAD R37, R241.reuse, 0x40, R220 ;  /* 0x00000040f1259824 */ /* 0x040fe600078e02dc */
[----:B------:R-:W-:Y:S01]  /*2ae0*/  LEA.HI.X R39, R36, R239, R3, 0x7, P0 ;  /* 0x000000ef24277211 */ /* 0x000fe200000f3c03 */
[----:B------:R-:W-:Y:S01]  /*2af0*/  IMAD R36, R241, 0x3000, R234 ;  /* 0x00003000f1247824 */ /* 0x000fe200078e02ea */
[----:B------:R-:W-:Y:S02]  /*2b00*/  LOP3.LUT P0, RZ, R218, 0x2, RZ, 0xc0, !PT ;  /* 0x00000002daff7812 */ /* 0x000fe4000780c0ff */
[----:B------:R-:W-:Y:S02]  /*2b10*/  @!P1 LEA R3, R244, 0x40, 0x6 ;  /* 0x00000040f4039811 */ /* 0x000fe400078e30ff */
[----:B------:R-:W-:Y:S01]  /*2b20*/  @!PT LDS RZ, [RZ] ;  /* 0x00000000fffff984 */ /* 0x000fe20000000800 */
[----:B------:R-:W-:Y:S01]  /*2b30*/  @!PT LDS RZ, [RZ] ;  /* 0x00000000fffff984 */ /* 0x000fe20000000800 */
[----:B------:R-:W-:Y:S01]  /*2b40*/  @!PT LDS RZ, [RZ] ;  /* 0x00000000fffff984 */ /* 0x000fe20000000800 */
[----:B------:R1:W-:Y:S01]  /*2b50*/  LDGSTS.E.BYPASS.LTC128B.128 [R36], [R38.64], !P5 ;  /* 0x0000000026247fae */ /* 0x0003e2000e901d44 */
[----:B------:R-:W-:Y:S01]  /*2b60*/  ISETP.LE.OR P0, PT, R2, R221, !P0 ;  /* 0x000000dd0200720c */ /* 0x000fe20004703670 */
[----:B------:R-:W-:Y:S02]  /*2b70*/  @!P1 IMAD.SHL.U32 R2, R37, 0x4, RZ ;  /* 0x0000000425029824 */ /* 0x000fe400078e00ff */
[----:B------:R-:W-:Y:S10]  /*2b80*/  @!P1 IMAD.WIDE R40, R3, 0x4, R228 ;  /* 0x0000000403289825 */ /* 0x000ff400078e02e4 */
[----:B------:R1:W-:Y:S04]  /*2b90*/  LDGSTS.E.BYPASS.LTC128B.128 [R36+0x1000], [R38.64+0x40], !P0 ;  /* 0x0100004026247fae */ /* 0x0003e8000c101d44 */
[----:B------:R1:W-:Y:S04]  /*2ba0*/  LDGSTS.E.BYPASS.LTC128B.128 [R36+0x2000], [R38.64+0x80], !P6 ;  /* 0x0200008026247fae */ /* 0x0003e8000f101d44 */
[----:B------:R1:W-:Y:S02]  /*2bb0*/  @!P1 LDGSTS.E.BYPASS.LTC128B.128 [R2+0x18080], [R40.64] ;  /* 0x1808000028029fae */ /* 0x0003e4000b901d44 */
.L_x_720:
[-C--:B-1234-:R-:W-:Y:S01]  /*2bc0*/  HMMA.16816.F32.BF16 R36, R164, R168.reuse, RZ ;  /* 0x000000a8a424723c */ /* 0x09efe200000418ff */
[----:B------:R-:W-:Y:S02]  /*2bd0*/  LDSM.16.M88.4 R196, [R213+0x8080] ;  /* 0x00808000d5c4783b */ /* 0x000fe40000000200 */
[C---:B------:R-:W-:Y:S02]  /*2be0*/  ISETP.GT.AND P5, PT, R236.reuse, RZ, PT ;  /* 0x000000ffec00720c */ /* 0x040fe40003fa4270 */
[----:B------:R-:W-:Y:S02]  /*2bf0*/  ISETP.GT.AND P0, PT, R236, 0x1, PT ;  /* 0x00000001ec00780c */ /* 0x000fe40003f04270 */
[----:B------:R-:W-:Y:S01]  /*2c00*/  FSEL R4, R4, -INF , P5 ;  /* 0xff80000004047808 */ /* 0x000fe20002800000 */
[C---:B------:R-:W-:Y:S01]  /*2c10*/  HMMA.16816.F32.BF16 R40, R172.reuse, R168, RZ ;  /* 0x000000a8ac28723c */ /* 0x040fe200000418ff */
[----:B------:R-:W0:Y:S01]  /*2c20*/  LDGDEPBAR ;  /* 0x00000000000079af */ /* 0x000e220000000000 */
[----:B------:R-:W-:Y:S02]  /*2c30*/  ISETP.GT.AND P6, PT, R236, 0x20, PT ;  /* 0x00000020ec00780c */ /* 0x000fe40003fc4270 */
[----:B------:R-:W-:Y:S02]  /*2c40*/  MOV R3, 0x1800 ;  /* 0x0000180000037802 */ /* 0x000fe40000000f00 */
[----:B------:R-:W-:Y:S02]  /*2c50*/  FSEL R16, R16, -INF , P6 ;  /* 0xff80000010107808 */ /* 0x000fe40003000000 */
[-C--:B------:R-:W-:Y:S01]  /*2c60*/  HMMA.16816.F32.BF16 R44, R172, R170.reuse, RZ ;  /* 0x000000aaac2c723c */ /* 0x080fe200000418ff */
[----:B------:R-:W-:Y:S05]  /*2c70*/  IMAD R3, R206, R3, 0x800 ;  /* 0x00000800ce037424 */ /* 0x000fea00078e0203 */
[-C--:B------:R-:W-:Y:S02]  /*2c80*/  IADD3 R168, R214, R3.reuse, RZ ;  /* 0x00000003d6a87210 */ /* 0x080fe40007ffe0ff */
[C---:B------:R-:W-:Y:S04]  /*2c90*/  HMMA.16816.F32.BF16 R48, R164.reuse, R170, RZ ;  /* 0x000000aaa430723c */ /* 0x040fe800000418ff */
[----:B------:R-:W-:Y:S02]  /*2ca0*/  SHF.L.U32 R2, R168, 0x1, RZ ;  /* 0x00000001a8027819 */ /* 0x000fe400000006ff */
[----:B------:R-:W-:Y:S02]  /*2cb0*/  IADD3 R168, R214, R3, R215 ;  /* 0x00000003d6a87210 */ /* 0x000fe40007ffe0d7 */
[-C--:B------:R-:W-:Y:S01]  /*2cc0*/  HMMA.16816.F32.BF16 R52, R164, R64.reuse, RZ ;  /* 0x00000040a434723c */ /* 0x080fe200000418ff */
[----:B------:R-:W1:Y:S03]  /*2cd0*/  LDSM.16.M88.4 R192, [R2+0x12080] ;  /* 0x0120800002c0783b */ /* 0x000e660000000200 */
[----:B------:R-:W-:Y:S04]  /*2ce0*/  SHF.L.U32 R3, R168, 0x1, RZ ;  /* 0x00000001a8037819 */ /* 0x000fe800000006ff */
        /* <DEDUP_REMOVED lines=34> */
[C---:B--2---:R-:W-:Y:S07]  /*2f10*/  HMMA.16816.F32.BF16 R40, R200.reuse, R196, R40 ;  /* 0x000000c4c828723c */ /* 0x044fee0000041828 */
[----:B------:R-:W-:Y:S01]  /*2f20*/  FSEL R197, R7, -INF , P0 ;  /* 0xff80000007c57808 */ /* 0x000fe20000000000 */
[-C--:B------:R-:W-:Y:S03]  /*2f30*/  HMMA.16816.F32.BF16 R44, R200, R198.reuse, R44 ;  /* 0x000000c6c82c723c */ /* 0x080fe6000004182c */
[----:B------:R-:W-:Y:S04]  /*2f40*/  ISETP.GT.AND P0, PT, R236, 0x40, PT ;  /* 0x00000040ec00780c */ /* 0x000fe80003f04270 */
[----:B------:R-:W-:Y:S01]  /*2f50*/  FSEL R20, R20, -INF , P0 ;  /* 0xff80000014147808 */ /* 0x000fe20000000000 */
[C---:B------:R-:W-:Y:S04]  /*2f60*/  HMMA.16816.F32.BF16 R48, R192.reuse, R198, R48 ;  /* 0x000000c6c030723c */ /* 0x040fe80000041830 */
[--C-:B------:R-:W-:Y:S03]  /*2f70*/  FFMA.FTZ R184, R20, c[0x0][0x29c], -R249.reuse ;  /* 0x0000a70014b87a23 */ /* 0x100fe600000108f9 */
[----:B------:R-:W-:Y:S01]  /*2f80*/  FSEL R199, R6, -INF , P5 ;  /* 0xff80000006c77808 */ /* 0x000fe20002800000 */
[-C--:B---3--:R-:W-:Y:S01]  /*2f90*/  HMMA.16816.F32.BF16 R52, R192, R164.reuse, R52 ;  /* 0x000000a4c034723c */ /* 0x088fe20000041834 */
[----:B------:R-:W1:Y:S01]  /*2fa0*/  LDSM.16.M88.4 R4, [R204+0x9080] ;  /* 0x00908000cc04783b */ /* 0x000e620000000200 */
[----:B------:R-:W-:Y:S01]  /*2fb0*/  MUFU.EX2 R184, R184 ;  /* 0x000000b800b87308 */ /* 0x000fe20000000800 */
[----:B------:R-:W-:Y:S04]  /*2fc0*/  ISETP.GT.AND P5, PT, R236, 0x21, PT ;  /* 0x00000021ec00780c */ /* 0x000fe80003fa4270 */
[----:B------:R-:W-:Y:S01]  /*2fd0*/  FSEL R8, R17, -INF , P5 ;  /* 0xff80000011087808 */ /* 0x000fe20002800000 */
[C---:B------:R-:W-:Y:S04]  /*2fe0*/  HMMA.16816.F32.BF16 R56, R200.reuse, R164, R56 ;  /* 0x000000a4c838723c */ /* 0x040fe80000041838 */
[----:B------:R-:W-:Y:S01]  /*2ff0*/  FSEL R190, R13, -INF , P5 ;  /* 0xff8000000dbe7808 */ /* 0x000fe20002800000 */
[--C-:B------:R-:W-:Y:S01]  /*3000*/  FFMA.FTZ R187, R8, c[0x0][0x29c], -R249.reuse ;  /* 0x0000a70008bb7a23 */ /* 0x100fe200000108f9 */
[----:B------:R-:W-:Y:S02]  /*3010*/  FSEL R191, R15, -INF , P5 ;  /* 0xff8000000fbf7808 */ /* 0x000fe40002800000 */
[-C--:B------:R-:W-:Y:S03]  /*3020*/  HMMA.16816.F32.BF16 R60, R200, R166.reuse, R60 ;  /* 0x000000a6c83c723c */ /* 0x080fe6000004183c */
[----:B------:R-:W2:Y:S01]  /*3030*/  MUFU.EX2 R187, R187 ;  /* 0x000000bb00bb7308 */ /* 0x000ea20000000800 */
[--C-:B------:R-:W-:Y:S03]  /*3040*/  FFMA.FTZ R191, R191, c[0x0][0x29c], -R246.reuse ;  /* 0x0000a700bfbf7a23 */ /* 0x100fe600000108f6 */
[----:B------:R-:W-:Y:S01]  /*3050*/  FSEL R203, R18, -INF , P6 ;  /* 0xff80000012cb7808 */ /* 0x000fe20003000000 */
[----:B------:R-:W-:Y:S01]  /*3060*/  HMMA.16816.F32.BF16 R64, R192, R166, R64 ;  /* 0x000000a6c040723c */ /* 0x000fe20000041840 */
[----:B------:R-:W-:Y:S03]  /*3070*/  LDSM.16.M88.4 R164, [R213+0xb080] ;  /* 0x00b08000d5a4783b */ /* 0x000fe60000000200 */
[----:B------:R-:W-:Y:S02]  /*3080*/  FSEL R201, R19, -INF , P5 ;  /* 0xff80000013c97808 */ /* 0x000fe40002800000 */
[----:B------:R-:W-:Y:S02]  /*3090*/  ISETP.GT.AND P5, PT, R236, 0x60, PT ;  /* 0x00000060ec00780c */ /* 0x000fe40003fa4270 */
[-C--:B----4-:R-:W-:Y:S05]  /*30a0*/  HMMA.16816.F32.BF16 R36, R168, R172.reuse, R36 ;  /* 0x000000aca824723c */ /* 0x090fea0000041824 */
[----:B------:R-:W-:Y:S02]  /*30b0*/  FSEL R192, R12, -INF , P6 ;  /* 0xff8000000cc07808 */ /* 0x000fe40003000000 */
[----:B------:R-:W-:Y:S01]  /*30c0*/  LDSM.16.M88.4 R12, [R213+0xa080] ;  /* 0x00a08000d50c783b */ /* 0x000fe20000000200 */
[C---:B------:R-:W-:Y:S04]  /*30d0*/  HMMA.16816.F32.BF16 R40, R176.reuse, R172, R40 ;  /* 0x000000acb028723c */ /* 0x040fe80000041828 */
[----:B------:R-:W-:Y:S02]  /*30e0*/  ISETP.GT.AND P6, PT, R236, 0x41, PT ;  /* 0x00000041ec00780c */ /* 0x000fe40003fc4270 */
[----:B------:R-:W-:Y:S02]  /*30f0*/  FSEL R16, R32, -INF , P5 ;  /* 0xff80000020107808 */ /* 0x000fe40002800000 */
[-C--:B------:R-:W-:Y:S04]  /*3100*/  HMMA.16816.F32.BF16 R44, R176, R174.reuse, R44 ;  /* 0x000000aeb02c723c */ /* 0x080fe8000004182c */
[----:B------:R-:W-:Y:S02]  /*3110*/  FSEL R8, R21, -INF , P6 ;  /* 0xff80000015087808 */ /* 0x000fe40003000000 */
[----:B------:R-:W-:Y:S02]  /*3120*/  FSEL R21, R22, -INF , P0 ;  /* 0xff80000016157808 */ /* 0x000fe40000000000 */
[C---:B------:R-:W-:Y:S04]  /*3130*/  HMMA.16816.F32.BF16 R48, R168.reuse, R174, R48 ;  /* 0x000000aea830723c */ /* 0x040fe80000041830 */
[--C-:B------:R-:W-:Y:S01]  /*3140*/  FFMA.FTZ R193, R8, c[0x0][0x29c], -R249.reuse ;  /* 0x0000a70008c17a23 */ /* 0x100fe200000108f9 */
[----:B------:R-:W-:Y:S01]  /*3150*/  FSEL R32, R24, -INF , P0 ;  /* 0xff80000018207808 */ /* 0x000fe20000000000 */
[----:B------:R-:W3:Y:S01]  /*3160*/  LDSM.16.M88.4 R8, [R2+0x13080] ;  /* 0x013080000208783b */ /* 0x000ee20000000200 */
[--C-:B------:R-:W-:Y:S01]  /*3170*/  FFMA.FTZ R24, R16, c[0x0][0x29c], -R249.reuse ;  /* 0x0000a70010187a23 */ /* 0x100fe200000108f9 */
[-C--:B-1----:R-:W-:Y:S02]  /*3180*/  HMMA.16816.F32.BF16 R52, R168, R4.reuse, R52 ;  /* 0x00000004a834723c */ /* 0x082fe40000041834 */
[----:B------:R-:W1:Y:S02]  /*3190*/  MUFU.EX2 R193, R193 ;  /* 0x000000c100c17308 */ /* 0x000e640000000800 */
[----:B------:R-:W-:Y:S02]  /*31a0*/  FSEL R27, R27, -INF , P6 ;  /* 0xff8000001b1b7808 */ /* 0x000fe40003000000 */
[----:B------:R4:W1:Y:S01]  /*31b0*/  LDSM.16.M88.4 R16, [R2+0x13880] ;  /* 0x013880000210783b */ /* 0x0008620000000200 */
[----:B------:R-:W-:Y:S01]  /*31c0*/  FSEL R195, R26, -INF , P0 ;  /* 0xff8000001ac37808 */ /* 0x000fe20000000000 */
[C---:B------:R-:W-:Y:S04]  /*31d0*/  HMMA.16816.F32.BF16 R56, R176.reuse, R4, R56 ;  /* 0x00000004b038723c */ /* 0x040fe80000041838 */
[----:B------:R-:W-:Y:S01]  /*31e0*/  FFMA.FTZ R27, R27, c[0x0][0x29c], -R246 ;  /* 0x0000a7001b1b7a23 */ /* 0x000fe200000108f6 */
[----:B------:R-:W-:Y:S01]  /*31f0*/  ISETP.GT.AND P0, PT, R236, 0x61, PT ;  /* 0x00000061ec00780c */ /* 0x000fe20003f04270 */
[----:B------:R-:W-:Y:S01]  /*3200*/  MUFU.EX2 R24, R24 ;  /* 0x0000001800187308 */ /* 0x000fe20000000800 */
[----:B------:R-:W-:Y:S01]  /*3210*/  FSEL R5, R23, -INF , P6 ;  /* 0xff80000017057808 */ /* 0x000fe20003000000 */
[-C--:B------:R-:W-:Y:S04]  /*3220*/  HMMA.16816.F32.BF16 R60, R176, R6.reuse, R60 ;  /* 0x00000006b03c723c */ /* 0x080fe8000004183c */
[----:B------:R-:W-:Y:S01]  /*3230*/  FSEL R20, R33, -INF , P0 ;  /* 0xff80000021147808 */ /* 0x000fe20000000000 */
[--C-:B------:R-:W-:Y:S01]  /*3240*/  FFMA.FTZ R33, R197, c[0x0][0x29c], -R248.reuse ;  /* 0x0000a700c5217a23 */ /* 0x100fe200000108f8 */
[----:B------:R-:W-:Y:S01]  /*3250*/  FSEL R31, R31, -INF , P0 ;  /* 0xff8000001f1f7808 */ /* 0x000fe20000000000 */
[--C-:B------:R-:W-:Y:S01]  /*3260*/  FFMA.FTZ R176, R21, c[0x0][0x29c], -R248.reuse ;  /* 0x0000a70015b07a23 */ /* 0x100fe200000108f8 */
[----:B------:R-:W-:Y:S03]  /*3270*/  HMMA.16816.F32.BF16 R64, R168, R6, R64 ;  /* 0x00000006a840723c */ /* 0x000fe60000041840 */
[----:B------:R-:W-:Y:S01]  /*3280*/  MUFU.EX2 R33, R33 ;  /* 0x0000002100217308 */ /* 0x000fe20000000800 */
[----:B------:R-:W-:Y:S01]  /*3290*/  FFMA.FTZ R249, R20, c[0x0][0x29c], -R249 ;  /* 0x0000a70014f97a23 */ /* 0x000fe200000108f9 */
[----:B------:R-:W-:Y:S01]  /*32a0*/  FSEL R35, R35, -INF , P0 ;  /* 0xff80000023237808 */ /* 0x000fe20000000000 */
[----:B------:R-:W-:Y:S01]  /*32b0*/  LDSM.16.M88.4 R20, [R204+0xa080] ;  /* 0x00a08000cc14783b */ /* 0x000fe20000000200 */
[----:B------:R-:W-:Y:S01]  /*32c0*/  FFMA.FTZ R179, R5, c[0x0][0x29c], -R248 ;  /* 0x0000a70005b37a23 */ /* 0x000fe200000108f8 */
[----:B------:R-:W-:Y:S01]  /*32d0*/  FSEL R28, R28, -INF , P5 ;  /* 0xff8000001c1c7808 */ /* 0x000fe20002800000 */
[----:B------:R-:W-:Y:S03]  /*32e0*/  FFMA.FTZ R195, R195, c[0x0][0x29c], -R246 ;  /* 0x0000a700c3c37a23 */ /* 0x000fe600000108f6 */
[--C-:B------:R-:W-:Y:S01]  /*32f0*/  FFMA.FTZ R26, R199, c[0x0][0x29c], -R248.reuse ;  /* 0x0000a700c71a7a23 */ /* 0x100fe200000108f8 */
[----:B------:R-:W-:Y:S01]  /*3300*/  MUFU.EX2 R249, R249 ;  /* 0x000000f900f97308 */ /* 0x000fe20000000800 */
[-C--:B---3--:R-:W-:Y:S01]  /*3310*/  HMMA.16816.F32.BF16 R36, R8, R12.reuse, R36 ;  /* 0x0000000c0824723c */ /* 0x088fe20000041824 */
[----:B------:R-:W3:Y:S04]  /*3320*/  LDSM.16.M88.4 R4, [R3+0x13080] ;  /* 0x013080000304783b */ /* 0x000ee80000000200 */
[--C-:B----4-:R-:W-:Y:S01]  /*3330*/  FFMA.FTZ R2, R203, c[0x0][0x29c], -R248.reuse ;  /* 0x0000a700cb027a23 */ /* 0x110fe200000108f8 */
[----:B------:R-:W-:Y:S01]  /*3340*/  FSEL R197, R34, -INF , P5 ;  /* 0xff80000022c57808 */ /* 0x000fe20002800000 */
[--C-:B------:R-:W-:Y:S01]  /*3350*/  FFMA.FTZ R177, R201, c[0x0][0x29c], -R248.reuse ;  /* 0x0000a700c9b17a23 */ /* 0x100fe200000108f8 */
[C---:B-1----:R-:W-:Y:S01]  /*3360*/  HMMA.16816.F32.BF16 R40, R16.reuse, R12, R40 ;  /* 0x0000000c1028723c */ /* 0x042fe20000041828 */
[----:B------:R-:W-:Y:S03]  /*3370*/  MUFU.EX2 R26, R26 ;  /* 0x0000001a001a7308 */ /* 0x000fe60000000800 */
[--C-:B------:R-:W-:Y:S02]  /*3380*/  FFMA.FTZ R34, R197, c[0x0][0x29c], -R248.reuse ;  /* 0x0000a700c5227a23 */ /* 0x100fe400000108f8 */
[----:B------:R-:W-:Y:S02]  /*3390*/  FFMA.FTZ R248, R35, c[0x0][0x29c], -R248 ;  /* 0x0000a70023f87a23 */ /* 0x000fe400000108f8 */
[-C--:B------:R-:W-:Y:S03]  /*33a0*/  HMMA.16816.F32.BF16 R44, R16, R14.reuse, R44 ;  /* 0x0000000e102c723c */ /* 0x080fe6000004182c */
[----:B------:R-:W-:Y:S01]  /*33b0*/  MUFU.EX2 R35, R248 ;  /* 0x000000f800237308 */ /* 0x000fe20000000800 */
[--C-:B------:R-:W-:Y:S04]  /*33c0*/  FFMA.FTZ R178, R188, c[0x0][0x29c], -R247.reuse ;  /* 0x0000a700bcb27a23 */ /* 0x100fe800000108f7 */
[C---:B------:R-:W-:Y:S01]  /*33d0*/  HMMA.16816.F32.BF16 R48, R8.reuse, R14, R48 ;  /* 0x0000000e0830723c */ /* 0x040fe20000041830 */
[----:B------:R-:W1:Y:S04]  /*33e0*/  LDSM.16.M88.4 R12, [R3+0x13880] ;  /* 0x01388000030c783b */ /* 0x000e680000000200 */
[----:B------:R-:W-:Y:S03]  /*33f0*/  MUFU.EX2 R34, R34 ;  /* 0x0000002200227308 */ /* 0x000fe60000000800 */
[-C--:B------:R-:W-:Y:S07]  /*3400*/  HMMA.16816.F32.BF16 R52, R8, R164.reuse, R52 ;  /* 0x000000a40834723c */ /* 0x080fee0000041834 */
[----:B------:R-:W-:Y:S01]  /*3410*/  MUFU.EX2 R2, R2 ;  /* 0x0000000200027308 */ /* 0x000fe20000000800 */
[C---:B------:R-:W-:Y:S08]  /*3420*/  HMMA.16816.F32.BF16 R56, R16.reuse, R164, R56 ;  /* 0x000000a41038723c */ /* 0x040ff00000041838 */
[-C--:B------:R-:W-:Y:S01]  /*3430*/  HMMA.16816.F32.BF16 R60, R16, R166.reuse, R60 ;  /* 0x000000a6103c723c */ /* 0x080fe2000004183c */
[----:B------:R-:W4:Y:S01]  /*3440*/  LDSM.16.M88.4 R16, [R204+0xb080] ;  /* 0x00b08000cc10783b */ /* 0x000f220000000200 */
[----:B------:R-:W-:Y:S06]  /*3450*/  MUFU.EX2 R177, R177 ;  /* 0x000000b100b17308 */ /* 0x000fec0000000800 */
[----:B------:R-:W-:Y:S01]  /*3460*/  HMMA.16816.F32.BF16 R64, R8, R166, R64 ;  /* 0x000000a60840723c */ /* 0x000fe20000041840 */
[----:B------:R-:W2:Y:S03]  /*3470*/  LDS R10, [R245+0x18280] ;  /* 0x01828000f50a7984 */ /* 0x000ea60000000800 */
[----:B------:R-:W-:Y:S03]  /*3480*/  MUFU.EX2 R178, R178 ;  /* 0x000000b200b27308 */ /* 0x000fe60000000800 */
[--C-:B------:R-:W-:Y:S01]  /*3490*/  FFMA.FTZ R9, R186, c[0x0][0x29c], -R247.reuse ;  /* 0x0000a700ba097a23 */ /* 0x100fe200000108f7 */
[-C--:B---3--:R-:W-:Y:S05]  /*34a0*/  HMMA.16816.F32.BF16 R36, R4, R20.reuse, R36 ;  /* 0x000000140424723c */ /* 0x088fea0000041824 */
[--C-:B------:R-:W-:Y:S01]  /*34b0*/  FFMA.FTZ R8, R192, c[0x0][0x29c], -R247.reuse ;  /* 0x0000a700c0087a23 */ /* 0x100fe200000108f7 */
[----:B------:R-:W-:Y:S01]  /*34c0*/  MUFU.EX2 R9, R9 ;  /* 0x0000000900097308 */ /* 0x000fe20000000800 */
[--C-:B------:R-:W-:Y:S01]  /*34d0*/  FFMA.FTZ R11, R190, c[0x0][0x29c], -R247.reuse ;  /* 0x0000a700be0b7a23 */ /* 0x100fe200000108f7 */
[C---:B-1----:R-:W-:Y:S07]  /*34e0*/  HMMA.16816.F32.BF16 R40, R12.reuse, R20, R40 ;  /* 0x000000140c28723c */ /* 0x042fee0000041828 */
[--C-:B------:R-:W-:Y:S01]  /*34f0*/  FFMA.FTZ R20, R32, c[0x0][0x29c], -R247.reuse ;  /* 0x0000a70020147a23 */ /* 0x100fe200000108f7 */
[-C--:B------:R-:W-:Y:S01]  /*3500*/  HMMA.16816.F32.BF16 R44, R12, R22.reuse, R44 ;  /* 0x000000160c2c723c */ /* 0x080fe2000004182c */
[----:B------:R-:W1:Y:S07]  /*3510*/  MUFU.EX2 R32, R191 ;  /* 0x000000bf00207308 */ /* 0x000e6e0000000800 */
[C---:B------:R-:W-:Y:S03]  /*3520*/  HMMA.16816.F32.BF16 R48, R4.reuse, R22, R48 ;  /* 0x000000160430723c */ /* 0x040fe60000041830 */
[----:B------:R-:W3:Y:S04]  /*3530*/  MUFU.EX2 R8, R8 ;  /* 0x0000000800087308 */ /* 0x000ee80000000800 */
[----:B------:R-:W-:Y:S01]  /*3540*/  FSEL R22, R25, -INF , P6 ;  /* 0xff80000019167808 */ /* 0x000fe20003000000 */
[-C--:B----4-:R-:W-:Y:S04]  /*3550*/  HMMA.16816.F32.BF16 R52, R4, R16.reuse, R52 ;  /* 0x000000100434723c */ /* 0x090fe80000041834 */
[--C-:B------:R-:W-:Y:S01]  /*3560*/  FFMA.FTZ R21, R22, c[0x0][0x29c], -R247.reuse ;  /* 0x0000a70016157a23 */ /* 0x100fe200000108f7 */
[----:B------:R-:W-:Y:S01]  /*3570*/  FSEL R22, R29, -INF , P0 ;  /* 0xff8000001d167808 */ /* 0x000fe20000000000 */
[----:B------:R-:W4:Y:S02]  /*3580*/  MUFU.EX2 R11, R11 ;  /* 0x0000000b000b7308 */ /* 0x000f240000000800 */
[C---:B------:R-:W-:Y:S07]  /*3590*/  HMMA.16816.F32.BF16 R56, R12.reuse, R16, R56 ;  /* 0x000000100c38723c */ /* 0x040fee0000041838 */
[--C-:B------:R-:W-:Y:S01]  /*35a0*/  FFMA.FTZ R16, R28, c[0x0][0x29c], -R247.reuse ;  /* 0x0000a7001c107a23 */ /* 0x100fe200000108f7 */
[-C--:B------:R-:W-:Y:S01]  /*35b0*/  HMMA.16816.F32.BF16 R60, R12, R18.reuse, R60 ;  /* 0x000000120c3c723c */ /* 0x080fe2000004183c */
[----:B------:R-:W1:Y:S01]  /*35c0*/  LDS R12, [R245+0x182a0] ;  /* 0x0182a000f50c7984 */ /* 0x000e620000000800 */
[----:B------:R-:W-:Y:S02]  /*35d0*/  MUFU.EX2 R14, R185 ;  /* 0x000000b9000e7308 */ /* 0x000fe40000000800 */
[----:B------:R-:W-:Y:S03]  /*35e0*/  FFMA.FTZ R247, R22, c[0x0][0x29c], -R247 ;  /* 0x0000a70016f77a23 */ /* 0x000fe600000108f7 */
[----:B------:R-:W-:Y:S01]  /*35f0*/  FSEL R13, R30, -INF , P5 ;  /* 0xff8000001e0d7808 */ /* 0x000fe20002800000 */
[----:B------:R-:W-:Y:S04]  /*3600*/  HMMA.16816.F32.BF16 R64, R4, R18, R64 ;  /* 0x000000120440723c */ /* 0x000fe80000041840 */
[--C-:B--2---:R-:W-:Y:S01]  /*3610*/  FADD.FTZ R22, R53, -R10.reuse ;  /* 0x8000000a35167221 */ /* 0x104fe20000010000 */
[----:B------:R-:W2:Y:S01]  /*3620*/  MUFU.EX2 R16, R16 ;  /* 0x0000001000107308 */ /* 0x000ea20000000800 */
[--C-:B------:R-:W-:Y:S02]  /*3630*/  FADD.FTZ R15, R52, -R10.reuse ;  /* 0x8000000a340f7221 */ /* 0x100fe40000010000 */
[--C-:B------:R-:W-:Y:S04]  /*3640*/  FADD.FTZ R4, R37, -R10.reuse ;  /* 0x8000000a25047221 */ /* 0x100fe80000010000 */
[----:B-----5:R-:W-:Y:S02]  /*3650*/  FMUL.FTZ R6, R181, R4 ;  /* 0x00000004b5067220 */ /* 0x020fe40000410000 */
[----:B------:R-:W5:Y:S01]  /*3660*/  LDS R4, [R245+0x18300] ;  /* 0x01830000f5047984 */ /* 0x000f620000000800 */
[--C-:B------:R-:W-:Y:S01]  /*3670*/  FADD.FTZ R18, R49, -R10.reuse ;  /* 0x8000000a31127221 */ /* 0x100fe20000010000 */
[----:B------:R-:W2:Y:S01]  /*3680*/  MUFU.EX2 R247, R247 ;  /* 0x000000f700f77308 */ /* 0x000ea20000000800 */
[--C-:B------:R-:W-:Y:S01]  /*3690*/  FADD.FTZ R5, R36, -R10.reuse ;  /* 0x8000000a24057221 */ /* 0x100fe20000010000 */
[----:B------:R-:W2:Y:S01]  /*36a0*/  LDS R245, [R245+0x18320] ;  /* 0x01832000f5f57984 */ /* 0x000ea20000000800 */
[--C-:B------:R-:W-:Y:S02]  /*36b0*/  FADD.FTZ R7, R48, -R10.reuse ;  /* 0x8000000a30077221 */ /* 0x100fe40000010000 */
[----:B------:R-:W-:Y:S01]  /*36c0*/  FMUL.FTZ R5, R180, R5 ;  /* 0x00000005b4057220 */ /* 0x000fe20000410000 */
[----:B------:R-:W-:Y:S01]  /*36d0*/  F2FP.BF16.PACK_AB R180, R181, R180 ;  /* 0x000000b4b5b4723e */ /* 0x000fe200000010ff */
[----:B------:R-:W-:Y:S01]  /*36e0*/  FMUL.FTZ R7, R182, R7 ;  /* 0x00000007b6077220 */ /* 0x000fe20000410000 */
[C---:B------:R-:W-:Y:S01]  /*36f0*/  F2FP.BF16.PACK_AB R182, R187.reuse, R182 ;  /* 0x000000b6bbb6723e */ /* 0x040fe200000010ff */
[----:B------:R-:W-:Y:S01]  /*3700*/  FMUL.FTZ R18, R187, R18 ;  /* 0x00000012bb127220 */ /* 0x000fe20000410000 */
[----:B------:R-:W-:Y:S01]  /*3710*/  F2FP.BF16.PACK_AB R6, R6, R5 ;  /* 0x000000050606723e */ /* 0x000fe200000010ff */
[----:B------:R-:W-:Y:S01]  /*3720*/  FMUL.FTZ R15, R184, R15 ;  /* 0x0000000fb80f7220 */ /* 0x000fe20000410000 */
[----:B------:R-:W2:Y:S01]  /*3730*/  MUFU.EX2 R176, R176 ;  /* 0x000000b000b07308 */ /* 0x000ea20000000800 */
[----:B------:R-:W-:Y:S01]  /*3740*/  FMUL.FTZ R22, R193, R22 ;  /* 0x00000016c1167220 */ /* 0x000fe20000410000 */
[----:B------:R-:W-:Y:S01]  /*3750*/  F2FP.BF16.PACK_AB R18, R18, R7 ;  /* 0x000000071212723e */ /* 0x000fe200000010ff */
[--C-:B------:R-:W-:Y:S01]  /*3760*/  FADD.FTZ R5, R64, -R10.reuse ;  /* 0x8000000a40057221 */ /* 0x100fe20000010000 */
[----:B------:R-:W-:Y:S01]  /*3770*/  STS [R235+0x18480], R180 ;  /* 0x018480b4eb007388 */ /* 0x000fe20000000800 */
[----:B------:R-:W-:Y:S01]  /*3780*/  FADD.FTZ R10, R65, -R10 ;  /* 0x8000000a410a7221 */ /* 0x000fe20000010000 */
[----:B------:R-:W-:Y:S01]  /*3790*/  F2FP.BF16.PACK_AB R22, R22, R15 ;  /* 0x0000000f1616723e */ /* 0x000fe200000010ff */
[--C-:B-1----:R-:W-:Y:S01]  /*37a0*/  FADD.FTZ R30, R51, -R12.reuse ;  /* 0x8000000c331e7221 */ /* 0x102fe20000010000 */
[----:B------:R-:W-:Y:S01]  /*37b0*/  F2FP.BF16.PACK_AB R64, R32, R189 ;  /* 0x000000bd2040723e */ /* 0x000fe200000010ff */
[--C-:B------:R-:W-:Y:S01]  /*37c0*/  FADD.FTZ R48, R55, -R12.reuse ;  /* 0x8000000c37307221 */ /* 0x100fe20000010000 */
[----:B------:R-:W1:Y:S01]  /*37d0*/  MUFU.EX2 R179, R179 ;  /* 0x000000b300b37308 */ /* 0x000e620000000800 */
[--C-:B------:R-:W-:Y:S01]  /*37e0*/  FADD.FTZ R7, R38, -R12.reuse ;  /* 0x8000000c26077221 */ /* 0x100fe20000010000 */
[----:B------:R-:W-:Y:S01]  /*37f0*/  F2FP.BF16.PACK_AB R184, R193, R184 ;  /* 0x000000b8c1b8723e */ /* 0x000fe200000010ff */
[--C-:B------:R-:W-:Y:S02]  /*3800*/  FADD.FTZ R28, R39, -R12.reuse ;  /* 0x8000000c271c7221 */ /* 0x100fe40000010000 */
[--C-:B------:R-:W-:Y:S02]  /*3810*/  FADD.FTZ R15, R50, -R12.reuse ;  /* 0x8000000c320f7221 */ /* 0x100fe40000010000 */
[--C-:B------:R-:W-:Y:S02]  /*3820*/  FADD.FTZ R17, R54, -R12.reuse ;  /* 0x8000000c36117221 */ /* 0x100fe40000010000 */
[--C-:B------:R-:W-:Y:S01]  /*3830*/  FADD.FTZ R19, R66, -R12.reuse ;  /* 0x8000000c42137221 */ /* 0x100fe20000010000 */
[----:B------:R-:W-:Y:S01]  /*3840*/  MUFU.EX2 R21, R21 ;  /* 0x0000001500157308 */ /* 0x000fe20000000800 */
[----:B------:R-:W-:Y:S02]  /*3850*/  FADD.FTZ R12, R67, -R12 ;  /* 0x8000000c430c7221 */ /* 0x000fe40000010000 */
[----:B------:R-:W-:Y:S02]  /*3860*/  FMUL.FTZ R28, R33, R28 ;  /* 0x0000001c211c7220 */ /* 0x000fe40000410000 */
[----:B------:R-:W-:Y:S01]  /*3870*/  FMUL.FTZ R19, R34, R19 ;  /* 0x0000001322137220 */ /* 0x000fe20000410000 */
[C---:B------:R-:W-:Y:S01]  /*3880*/  F2FP.BF16.PACK_AB R34, R35.reuse, R34 ;  /* 0x000000222322723e */ /* 0x040fe200000010ff */
[----:B------:R-:W-:Y:S02]  /*3890*/  FMUL.FTZ R12, R35, R12 ;  /* 0x0000000c230c7220 */ /* 0x000fe40000410000 */
[----:B------:R-:W-:Y:S01]  /*38a0*/  FMUL.FTZ R5, R24, R5 ;  /* 0x0000000518057220 */ /* 0x000fe20000410000 */
[----:B------:R-:W1:Y:S01]  /*38b0*/  MUFU.EX2 R20, R20 ;  /* 0x0000001400147308 */ /* 0x000e620000000800 */
[----:B------:R-:W-:Y:S01]  /*38c0*/  FMUL.FTZ R10, R249, R10 ;  /* 0x0000000af90a7220 */ /* 0x000fe20000410000 */
[----:B------:R-:W-:Y:S01]  /*38d0*/  F2FP.BF16.PACK_AB R52, R12, R19 ;  /* 0x000000130c34723e */ /* 0x000fe200000010ff */
[----:B------:R-:W-:Y:S01]  /*38e0*/  FMUL.FTZ R7, R26, R7 ;  /* 0x000000071a077220 */ /* 0x000fe20000410000 */
[----:B------:R-:W-:Y:S01]  /*38f0*/  F2FP.BF16.PACK_AB R26, R33, R26 ;  /* 0x0000001a211a723e */ /* 0x000fe200000010ff */
[--C-:B-----5:R-:W-:Y:S01]  /*3900*/  FADD.FTZ R12, R41, -R4.reuse ;  /* 0x80000004290c7221 */ /* 0x120fe20000010000 */
[----:B------:R-:W-:Y:S01]  /*3910*/  F2FP.BF16.PACK_AB R50, R10, R5 ;  /* 0x000000050a32723e */ /* 0x000fe200000010ff */
[--C-:B------:R-:W-:Y:S01]  /*3920*/  FADD.FTZ R5, R40, -R4.reuse ;  /* 0x8000000428057221 */ /* 0x100fe20000010000 */
[----:B------:R-:W-:Y:S01]  /*3930*/  F2FP.BF16.PACK_AB R28, R28, R7 ;  /* 0x000000071c1c723e */ /* 0x000fe200000010ff */
[--C-:B------:R-:W-:Y:S01]  /*3940*/  FADD.FTZ R7, R44, -R4.reuse ;  /* 0x800000042c077221 */ /* 0x100fe20000010000 */
[----:B------:R5:W-:Y:S01]  /*3950*/  STS [R235+0x18880], R26 ;  /* 0x0188801aeb007388 */ /* 0x000be20000000800 */
[----:B------:R-:W-:Y:S01]  /*3960*/  FADD.FTZ R54, R45, -R4 ;  /* 0x800000042d367221 */ /* 0x000fe20000010000 */
[----:B------:R-:W-:Y:S01]  /*3970*/  MUFU.EX2 R10, R27 ;  /* 0x0000001b000a7308 */ /* 0x000fe20000000800 */
[----:B------:R-:W-:Y:S01]  /*3980*/  FMUL.FTZ R15, R2, R15 ;  /* 0x0000000f020f7220 */ /* 0x000fe20000410000 */
[----:B------:R-:W-:Y:S01]  /*3990*/  F2FP.BF16.PACK_AB R2, R177, R2 ;  /* 0x00000002b102723e */ /* 0x000fe200000010ff */
[--C-:B------:R-:W-:Y:S01]  /*39a0*/  FFMA.FTZ R13, R13, c[0x0][0x29c], -R246.reuse ;  /* 0x0000a7000d0d7a23 */ /* 0x100fe200000108f6 */
[----:B------:R-:W-:Y:S01]  /*39b0*/  STS [R237], R182 ;  /* 0x000000b6ed007388 */ /* 0x000fe20000000800 */
[----:B------:R-:W-:Y:S01]  /*39c0*/  FFMA.FTZ R246, R31, c[0x0][0x29c], -R246 ;  /* 0x0000a7001ff67a23 */ /* 0x000fe200000108f6 */
[----:B------:R-:W-:Y:S01]  /*39d0*/  F2FP.BF16.PACK_AB R24, R249, R24 ;  /* 0x00000018f918723e */ /* 0x000fe200000010ff */
[----:B------:R-:W-:Y:S01]  /*39e0*/  FMUL.FTZ R5, R178, R5 ;  /* 0x00000005b2057220 */ /* 0x000fe20000410000 */
[C---:B------:R-:W-:Y:S01]  /*39f0*/  F2FP.BF16.PACK_AB R178, R9.reuse, R178 ;  /* 0x000000b209b2723e */ /* 0x040fe200000010ff */
[----:B------:R-:W-:Y:S01]  /*3a00*/  FMUL.FTZ R12, R9, R12 ;  /* 0x0000000c090c7220 */ /* 0x000fe20000410000 */
[----:B------:R-:W5:Y:S01]  /*3a10*/  MUFU.EX2 R195, R195 ;  /* 0x000000c300c37308 */ /* 0x000f620000000800 */
[----:B---3--:R-:W-:Y:S01]  /*3a20*/  FMUL.FTZ R7, R8, R7 ;  /* 0x0000000708077220 */ /* 0x008fe20000410000 */
[C---:B----4-:R-:W-:Y:S01]  /*3a30*/  F2FP.BF16.PACK_AB R8, R11.reuse, R8 ;  /* 0x000000080b08723e */ /* 0x050fe200000010ff */
[----:B------:R-:W-:Y:S01]  /*3a40*/  FMUL.FTZ R54, R11, R54 ;  /* 0x000000360b367220 */ /* 0x000fe20000410000 */
[----:B------:R3:W-:Y:S01]  /*3a50*/  STS [R237+0x400], R2 ;  /* 0x00040002ed007388 */ /* 0x0007e20000000800 */
[--C-:B------:R-:W-:Y:S01]  /*3a60*/  FADD.FTZ R9, R56, -R4.reuse ;  /* 0x8000000438097221 */ /* 0x100fe20000010000 */
[----:B------:R-:W-:Y:S01]  /*3a70*/  F2FP.BF16.PACK_AB R12, R12, R5 ;  /* 0x000000050c0c723e */ /* 0x000fe200000010ff */
[--C-:B------:R-:W-:Y:S01]  /*3a80*/  FADD.FTZ R56, R57, -R4.reuse ;  /* 0x8000000439387221 */ /* 0x100fe20000010000 */
[----:B------:R-:W-:Y:S01]  /*3a90*/  STS [R235+0x19480], R178 ;  /* 0x019480b2eb007388 */ /* 0x000fe20000000800 */
[--C-:B------:R-:W-:Y:S01]  /*3aa0*/  FADD.FTZ R11, R60, -R4.reuse ;  /* 0x800000043c0b7221 */ /* 0x100fe20000010000 */
[----:B------:R-:W-:Y:S01]  /*3ab0*/  MUFU.EX2 R13, R13 ;  /* 0x0000000d000d7308 */ /* 0x000fe20000000800 */
[----:B------:R-:W-:Y:S01]  /*3ac0*/  FADD.FTZ R4, R61, -R4 ;  /* 0x800000043d047221 */ /* 0x000fe20000010000 */
[----:B------:R-:W-:Y:S01]  /*3ad0*/  F2FP.BF16.PACK_AB R54, R54, R7 ;  /* 0x000000073636723e */ /* 0x000fe200000010ff */
[----:B--2---:R-:W-:Y:S01]  /*3ae0*/  FMUL.FTZ R11, R16, R11 ;  /* 0x0000000b100b7220 */ /* 0x004fe20000410000 */
[C---:B------:R-:W-:Y:S01]  /*3af0*/  F2FP.BF16.PACK_AB R16, R247.reuse, R16 ;  /* 0x00000010f710723e */ /* 0x040fe200000010ff */
[----:B------:R-:W-:Y:S02]  /*3b00*/  FMUL.FTZ R4, R247, R4 ;  /* 0x00000004f7047220 */ /* 0x000fe40000410000 */
[----:B------:R-:W-:Y:S01]  /*3b10*/  FMUL.FTZ R17, R176, R17 ;  /* 0x00000011b0117220 */ /* 0x000fe20000410000 */
[----:B-1----:R-:W-:Y:S01]  /*3b20*/  F2FP.BF16.PACK_AB R176, R179, R176 ;  /* 0x000000b0b3b0723e */ /* 0x002fe200000010ff */
[----:B------:R-:W-:Y:S01]  /*3b30*/  FMUL.FTZ R9, R20, R9 ;  /* 0x0000000914097220 */ /* 0x000fe20000410000 */
[----:B------:R-:W3:Y:S01]  /*3b40*/  MUFU.EX2 R246, R246 ;  /* 0x000000f600f67308 */ /* 0x000ee20000000800 */
[----:B------:R-:W-:Y:S01]  /*3b50*/  F2FP.BF16.PACK_AB R60, R4, R11 ;  /* 0x0000000b043c723e */ /* 0x000fe200000010ff */
[----:B------:R-:W-:Y:S01]  /*3b60*/  FMUL.FTZ R30, R177, R30 ;  /* 0x0000001eb11e7220 */ /* 0x000fe20000410000 */
[----:B------:R-:W-:Y:S01]  /*3b70*/  F2FP.BF16.PACK_AB R4, R14, R183 ;  /* 0x000000b70e04723e */ /* 0x000fe200000010ff */
[--C-:B------:R-:W-:Y:S01]  /*3b80*/  FADD.FTZ R5, R43, -R245.reuse ;  /* 0x800000f52b057221 */ /* 0x100fe20000010000 */
[----:B------:R-:W-:Y:S01]  /*3b90*/  F2FP.BF16.PACK_AB R20, R21, R20 ;  /* 0x000000141514723e */ /* 0x000fe200000010ff */
[--C-:B------:R-:W-:Y:S01]  /*3ba0*/  FADD.FTZ R66, R42, -R245.reuse ;  /* 0x800000f52a427221 */ /* 0x100fe20000010000 */
[----:B-----5:R-:W-:Y:S01]  /*3bb0*/  F2FP.BF16.PACK_AB R26, R10, R195 ;  /* 0x000000c30a1a723e */ /* 0x020fe200000010ff */
[----:B------:R1:W-:Y:S01]  /*3bc0*/  STS [R235+0x19880], R4 ;  /* 0x01988004eb007388 */ /* 0x0003e20000000800 */
[----:B------:R-:W-:Y:S01]  /*3bd0*/  FMUL.FTZ R5, R14, R5 ;  /* 0x000000050e057220 */ /* 0x000fe20000410000 */
[----:B------:R-:W-:Y:S01]  /*3be0*/  F2FP.BF16.PACK_AB R30, R30, R15 ;  /* 0x0000000f1e1e723e */ /* 0x000fe200000010ff */
[----:B------:R-:W-:Y:S01]  /*3bf0*/  FMUL.FTZ R66, R183, R66 ;  /* 0x00000042b7427220 */ /* 0x000fe20000410000 */
[----:B------:R-:W-:Y:S01]  /*3c00*/  STS [R237+0x1000], R8 ;  /* 0x00100008ed007388 */ /* 0x000fe20000000800 */
[--C-:B------:R-:W-:Y:S02]  /*3c10*/  FADD.FTZ R7, R47, -R245.reuse ;  /* 0x800000f52f077221 */ /* 0x100fe40000010000 */
[----:B------:R-:W-:Y:S01]  /*3c20*/  FMUL.FTZ R48, R179, R48 ;  /* 0x00000030b3307220 */ /* 0x000fe20000410000 */
[----:B------:R-:W-:Y:S01]  /*3c30*/  STS [R237+0x1400], R64 ;  /* 0x00140040ed007388 */ /* 0x000fe20000000800 */
[----:B------:R-:W-:Y:S01]  /*3c40*/  FMUL.FTZ R7, R32, R7 ;  /* 0x0000000720077220 */ /* 0x000fe20000410000 */
[----:B------:R-:W-:Y:S01]  /*3c50*/  F2FP.BF16.PACK_AB R66, R5, R66 ;  /* 0x000000420542723e */ /* 0x000fe200000010ff */
[--C-:B------:R-:W-:Y:S01]  /*3c60*/  FADD.FTZ R59, R59, -R245.reuse ;  /* 0x800000f53b3b7221 */ /* 0x100fe20000010000 */
[----:B------:R-:W-:Y:S01]  /*3c70*/  STS [R235+0x1a480], R184 ;  /* 0x01a480b8eb007388 */ /* 0x000fe20000000800 */
[--C-:B------:R-:W-:Y:S01]  /*3c80*/  FADD.FTZ R58, R58, -R245.reuse ;  /* 0x800000f53a3a7221 */ /* 0x100fe20000010000 */
[----:B------:R-:W-:Y:S01]  /*3c90*/  F2FP.BF16.PACK_AB R48, R48, R17 ;  /* 0x000000113030723e */ /* 0x000fe200000010ff */
[----:B------:R-:W-:Y:S01]  /*3ca0*/  FMUL.FTZ R56, R21, R56 ;  /* 0x0000003815387220 */ /* 0x000fe20000410000 */
[----:B------:R-:W-:Y:S01]  /*3cb0*/  STS [R235+0x1a880], R176 ;  /* 0x01a880b0eb007388 */ /* 0x000fe20000000800 */
[----:B---3--:R-:W-:Y:S01]  /*3cc0*/  F2FP.BF16.PACK_AB R2, R246, R13 ;  /* 0x0000000df602723e */ /* 0x008fe200000010ff */
[----:B------:R-:W-:Y:S02]  /*3cd0*/  FMUL.FTZ R59, R10, R59 ;  /* 0x0000003b0a3b7220 */ /* 0x000fe40000410000 */
[----:B------:R-:W-:Y:S01]  /*3ce0*/  STS [R237+0x2000], R24 ;  /* 0x00200018ed007388 */ /* 0x000fe20000000800 */
[--C-:B------:R-:W-:Y:S01]  /*3cf0*/  FADD.FTZ R62, R62, -R245.reuse ;  /* 0x800000f53e3e7221 */ /* 0x100fe20000010000 */
[----:B------:R-:W-:Y:S01]  /*3d00*/  F2FP.BF16.PACK_AB R56, R56, R9 ;  /* 0x000000093838723e */ /* 0x000fe200000010ff */
[----:B------:R-:W-:Y:S01]  /*3d10*/  FMUL.FTZ R58, R195, R58 ;  /* 0x0000003ac33a7220 */ /* 0x000fe20000410000 */
[----:B------:R-:W-:Y:S01]  /*3d20*/  STS [R237+0x2400], R34 ;  /* 0x00240022ed007388 */ /* 0x000fe20000000800 */
[--C-:B-1----:R-:W-:Y:S02]  /*3d30*/  FADD.FTZ R4, R46, -R245.reuse ;  /* 0x800000f52e047221 */ /* 0x102fe40000010000 */
[----:B------:R-:W-:Y:S01]  /*3d40*/  FADD.FTZ R63, R63, -R245 ;  /* 0x800000f53f3f7221 */ /* 0x000fe20000010000 */
[----:B------:R-:W-:Y:S01]  /*3d50*/  STS [R235+0x1b480], R20 ;  /* 0x01b48014eb007388 */ /* 0x000fe20000000800 */
[----:B------:R-:W-:Y:S01]  /*3d60*/  FMUL.FTZ R4, R189, R4 ;  /* 0x00000004bd047220 */ /* 0x000fe20000410000 */
[----:B------:R-:W-:Y:S01]  /*3d70*/  F2FP.BF16.PACK_AB R58, R59, R58 ;  /* 0x0000003a3b3a723e */ /* 0x000fe200000010ff */
[----:B------:R-:W-:Y:S01]  /*3d80*/  FMUL.FTZ R62, R13, R62 ;  /* 0x0000003e0d3e7220 */ /* 0x000fe20000410000 */
[----:B------:R-:W-:Y:S01]  /*3d90*/  STS [R235+0x1b880], R26 ;  /* 0x01b8801aeb007388 */ /* 0x000fe20000000800 */
[----:B------:R-:W-:Y:S01]  /*3da0*/  FMUL.FTZ R63, R246, R63 ;  /* 0x0000003ff63f7220 */ /* 0x000fe20000410000 */
[----:B------:R-:W-:Y:S02]  /*3db0*/  F2FP.BF16.PACK_AB R4, R7, R4 ;  /* 0x000000040704723e */ /* 0x000fe400000010ff */
[----:B------:R-:W-:Y:S02]  /*3dc0*/  STS [R237+0x3000], R16 ;  /* 0x00300010ed007388 */ /* 0x000fe40000000800 */
[----:B------:R-:W-:Y:S02]  /*3dd0*/  F2FP.BF16.PACK_AB R62, R63, R62 ;  /* 0x0000003e3f3e723e */ /* 0x000fe400000010ff */
[----:B------:R1:W-:Y:S04]  /*3de0*/  STS [R237+0x3400], R2 ;  /* 0x00340002ed007388 */ /* 0x0003e80000000800 */
[----:B------:R-:W-:Y:S01]  /*3df0*/  BAR.SYNC.DEFER_BLOCKING 0x0 ;  /* 0x0000000000007b1d */ /* 0x000fe20000010000 */
[----:B-1----:R-:W-:Y:S07]  /*3e00*/  IMAD R2, R206, 0x1800, R217 ;  /* 0x00001800ce027824 */ /* 0x002fee00078e02d9 */
[----:B------:R-:W-:Y:S01]  /*3e10*/  STS [R235+0x1c480], R6 ;  /* 0x01c48006eb007388 */ /* 0x000fe20000000800 */
[----:B------:R-:W-:Y:S03]  /*3e20*/  SHF.L.U32 R166, R2, 0x1, RZ ;  /* 0x0000000102a67819 */ /* 0x000fe600000006ff */
        /* <DEDUP_REMOVED lines=77> */
[----:B------:R-:W-:Y:S04]  /*4300*/  HMMA.16816.F32.BF16 R112, R12, R30, R112 ;  /* 0x0000001e0c70723c */ /* 0x000fe80000041870 */
[----:B------:R-:W-:Y:S03]  /*4310*/  IADD3 R7, R244, 0x2, RZ ;  /* 0x00000002f4077810 */ /* 0x000fe60007ffe0ff */
[----:B------:R2:W1:Y:S01]  /*4320*/  LDSM.16.M88.4 R28, [R210] ;  /* 0x00000000d21c783b */ /* 0x0004620000000200 */
[-C--:B------:R-:W-:Y:S05]  /*4330*/  HMMA.16816.F32.BF16 R68, R52, R56.reuse, R68 ;  /* 0x000000383444723c */ /* 0x080fea0000041844 */
[----:B------:R-:W-:Y:S02]  /*4340*/  ISETP.GE.AND P0, PT, R7, R242, PT ;  /* 0x000000f20700720c */ /* 0x000fe40003f06270 */
        /* <DEDUP_REMOVED lines=15> */
[C---:B-12-4-:R-:W-:Y:S01]  /*4440*/  IMAD.SHL.U32 R5, R7.reuse, 0x40, RZ ;  /* 0x0000004007057824 */ /* 0x056fe200078e00ff */
[----:B------:R-:W-:Y:S01]  /*4450*/  SHF.R.S32.HI R4, RZ, 0x1f, R7 ;  /* 0x0000001fff047819 */ /* 0x000fe20000011407 */
[----:B------:R-:W-:Y:S03]  /*4460*/  IMAD.WIDE.U32 R10, R7, c[0x0][0x208], RZ ;  /* 0x00008200070a7a25 */ /* 0x000fe600078e00ff */
[----:B------:R-:W-:Y:S01]  /*4470*/  IADD3 R6, -R5, R222, RZ ;  /* 0x000000de05067210 */ /* 0x000fe20007ffe1ff */
[----:B------:R-:W-:Y:S01]  /*4480*/  IMAD R4, R4, c[0x0][0x208], RZ ;  /* 0x0000820004047a24 */ /* 0x000fe200078e02ff */
[----:B------:R-:W-:Y:S02]  /*4490*/  LEA R8, P0, R10, R232, 0x7 ;  /* 0x000000e80a087211 */ /* 0x000fe400078038ff */
[CC--:B------:R-:W-:Y:S01]  /*44a0*/  ISETP.LE.OR P6, PT, R6.reuse, R221.reuse, !P4 ;  /* 0x000000dd0600720c */ /* 0x0c0fe200067c3670 */
[----:B------:R-:W-:Y:S01]  /*44b0*/  IMAD R4, R7, c[0x0][0x20c], R4 ;  /* 0x0000830007047a24 */ /* 0x000fe200078e0204 */
[----:B------:R-:W-:Y:S03]  /*44c0*/  ISETP.LE.OR P5, PT, R6, R221, !P3 ;  /* 0x000000dd0600720c */ /* 0x000fe60005fa3670 */
[----:B------:R-:W-:Y:S05]  /*44d0*/  IMAD.IADD R7, R11, 0x1, R4 ;  /* 0x000000010b077824 */ /* 0x000fea00078e0204 */
[----:B------:R-:W-:Y:S01]  /*44e0*/  LEA.HI.X R9, R10, R233, R7, 0x7, P0 ;  /* 0x000000e90a097211 */ /* 0x000fe200000f3c07 */
[----:B------:R-:W-:Y:S01]  /*44f0*/  @!P1 IMAD.WIDE R10, R5, 0x4, R226 ;  /* 0x00000004050a9825 */ /* 0x000fe200078e02e2 */
[----:B------:R-:W-:Y:S02]  /*4500*/  ISETP.LE.OR P0, PT, R6, R221, !P2 ;  /* 0x000000dd0600720c */ /* 0x000fe40005703670 */
[C---:B------:R-:W-:Y:S01]  /*4510*/  @!P1 LEA R7, R240.reuse, R220, 0x6 ;  /* 0x000000dcf0079211 */ /* 0x040fe200078e30ff */
[----:B------:R-:W-:Y:S04]  /*4520*/  IMAD R6, R240, 0x3000, R231 ;  /* 0x00003000f0067824 */ /* 0x000fe800078e02e7 */
[----:B------:R-:W-:Y:S01]  /*4530*/  @!P1 IMAD.SHL.U32 R4, R7, 0x4, RZ ;  /* 0x0000000407049824 */ /* 0x000fe200078e00ff */
[----:B------:R-:W-:Y:S01]  /*4540*/  @!PT LDS RZ, [RZ] ;  /* 0x00000000fffff984 */ /* 0x000fe20000000800 */
[----:B------:R-:W-:Y:S01]  /*4550*/  @!PT LDS RZ, [RZ] ;  /* 0x00000000fffff984 */ /* 0x000fe20000000800 */
[----:B------:R-:W-:Y:S01]  /*4560*/  @!PT LDS RZ, [RZ] ;  /* 0x00000000fffff984 */ /* 0x000fe20000000800 */
[----:B------:R1:W-:Y:S04]  /*4570*/  LDGSTS.E.BYPASS.LTC128B.128 [R6], [R8.64], !P6 ;  /* 0x0000000008067fae */ /* 0x0003e8000f101d44 */
[----:B------:R1:W-:Y:S04]  /*4580*/  LDGSTS.E.BYPASS.LTC128B.128 [R6+0x1000], [R8.64+0x40], !P5 ;  /* 0x0100004008067fae */ /* 0x0003e8000e901d44 */
[----:B------:R1:W-:Y:S04]  /*4590*/  LDGSTS.E.BYPASS.LTC128B.128 [R6+0x2000], [R8.64+0x80], !P0 ;  /* 0x0200008008067fae */ /* 0x0003e8000c101d44 */
[----:B------:R1:W-:Y:S02]  /*45a0*/  @!P1 LDGSTS.E.BYPASS.LTC128B.128 [R4+0x18280], [R10.64] ;  /* 0x182800000a049fae */ /* 0x0003e4000b901d44 */
.L_x_721:
[-C--:B-12-4-:R-:W-:Y:S01]  /*45b0*/  HMMA.16816.F32.BF16 R4, R28, R2.reuse, RZ ;  /* 0x000000021c04723c */ /* 0x096fe200000418ff */
[----:B------:R-:W-:Y:S02]  /*45c0*/  LDSM.16.M88.4 R36, [R208] ;  /* 0x00000000d024783b */ /* 0x000fe40000000200 */
[C---:B------:R-:W-:Y:S02]  /*45d0*/  ISETP.GE.AND P6, PT, R241.reuse, 0x1, PT ;  /* 0x00000001f100780c */ /* 0x040fe40003fc6270 */
[----:B------:R-:W-:Y:S01]  /*45e0*/  LDSM.16.MT88.2 R40, [R211+0x2800] ;  /* 0x00280000d328783b */ /* 0x000fe20000004100 */
[C---:B------:R-:W-:Y:S02]  /*45f0*/  ISETP.GE.AND P5, PT, R240.reuse, 0x1, PT ;  /* 0x00000001f000780c */ /* 0x040fe40003fa6270 */
[C---:B------:R-:W-:Y:S01]  /*4600*/  HMMA.16816.F32.BF16 R8, R24.reuse, R2, RZ ;  /* 0x000000021808723c */ /* 0x040fe200000418ff */
[----:B------:R-:W1:Y:S03]  /*4610*/  LDSM.16.MT88.2 R2, [R211+0x800] ;  /* 0x00080000d302783b */ /* 0x000e660000004100 */
[----:B------:R-:W-:Y:S01]  /*4620*/  IADD3 R241, R241, 0x1, RZ ;  /* 0x00000001f1f17810 */ /* 0x000fe20007ffe0ff */
[----:B------:R-:W-:Y:S01]  /*4630*/  LDSM.16.M88.4 R44, [R207] ;  /* 0x00000000cf2c783b */ /* 0x000fe20000000200 */
[----:B------:R-:W-:Y:S02]  /*4640*/  IADD3 R240, R240, 0x1, RZ ;  /* 0x00000001f0f07810 */ /* 0x000fe40007ffe0ff */
[-C--:B------:R-:W-:Y:S01]  /*4650*/  HMMA.16816.F32.BF16 R12, R24, R20.reuse, RZ ;  /* 0x00000014180c723c */ /* 0x080fe200000418ff */
[----:B------:R-:W-:Y:S03]  /*4660*/  LDSM.16.M88.4 R48, [R207+0x1000] ;  /* 0x00100000cf30783b */ /* 0x000fe60000000200 */
[----:B------:R-:W-:Y:S01]  /*4670*/  SEL R241, R241, RZ, !P6 ;  /* 0x000000fff1f17207 */ /* 0x000fe20007000000 */
[----:B------:R-:W-:Y:S01]  /*4680*/  LDSM.16.MT88.2 R42, [R211+0x2c00] ;  /* 0x002c0000d32a783b */ /* 0x000fe20000004100 */
[----:B------:R-:W-:Y:S02]  /*4690*/  SEL R240, R240, RZ, !P5 ;  /* 0x000000fff0f07207 */ /* 0x000fe40006800000 */
[C---:B------:R-:W-:Y:S01]  /*46a0*/  HMMA.16816.F32.BF16 R16, R28.reuse, R20, RZ ;  /* 0x000000141c10723c */ /* 0x040fe200000418ff */
[----:B------:R-:W-:Y:S04]  /*46b0*/  LDSM.16.MT88.2 R52, [R211+0x4c00] ;  /* 0x004c0000d334783b */ /* 0x000fe80000004100 */
[----:B------:R-:W0:Y:S03]  /*46c0*/  LDGDEPBAR ;  /* 0x00000000000079af */ /* 0x000e260000000000 */
[-C--:B------:R-:W-:Y:S01]  /*46d0*/  HMMA.16816.F32.BF16 R20, R28, R32.reuse, RZ ;  /* 0x000000201c14723c */ /* 0x080fe200000418ff */
[----:B------:R-:W2:Y:S07]  /*46e0*/  LDSM.16.M88.4 R28, [R208+0x1000] ;  /* 0x00100000d01c783b */ /* 0x000eae0000000200 */
[----:B------:R-:W-:Y:S01]  /*46f0*/  HMMA.16816.F32.BF16 R24, R24, R32, RZ ;  /* 0x000000201818723c */ /* 0x000fe200000418ff */
[----:B------:R-:W3:Y:S07]  /*4700*/  LDSM.16.MT88.2 R32, [R211+0x4800] ;  /* 0x00480000d320783b */ /* 0x000eee0000004100 */
[-C--:B------:R-:W-:Y:S08]  /*4710*/  HMMA.16816.F32.BF16 R4, R60, R34.reuse, R4 ;  /* 0x000000223c04723c */ /* 0x080ff00000041804 */
[C---:B------:R-:W-:Y:S01]  /*4720*/  HMMA.16816.F32.BF16 R8, R64.reuse, R34, R8 ;  /* 0x000000224008723c */ /* 0x040fe20000041808 */
[----:B------:R-:W4:Y:S07]  /*4730*/  LDSM.16.MT88.2 R34, [R211+0xc00] ;  /* 0x000c0000d322783b */ /* 0x000f2e0000004100 */
[-C--:B------:R-:W-:Y:S08]  /*4740*/  HMMA.16816.F32.BF16 R12, R64, R56.reuse, R12 ;  /* 0x00000038400c723c */ /* 0x080ff0000004180c */
[C---:B------:R-:W-:Y:S01]  /*4750*/  HMMA.16816.F32.BF16 R16, R60.reuse, R56, R16 ;  /* 0x000000383c10723c */ /* 0x040fe20000041810 */
[----:B------:R-:W-:Y:S07]  /*4760*/  LDSM.16.M88.4 R56, [R210+0x2000] ;  /* 0x00200000d238783b */ /* 0x000fee0000000200 */
[-C--:B------:R-:W-:Y:S01]  /*4770*/  HMMA.16816.F32.BF16 R20, R60, R164.reuse, R20 ;  /* 0x000000a43c14723c */ /* 0x080fe20000041814 */
[----:B------:R-:W-:Y:S07]  /*4780*/  LDSM.16.M88.4 R60, [R208+0x3000] ;  /* 0x00300000d03c783b */ /* 0x000fee0000000200 */
[----:B------:R-:W-:Y:S08]  /*4790*/  HMMA.16816.F32.BF16 R24, R64, R164, R24 ;  /* 0x000000a44018723c */ /* 0x000ff00000041818 */
[-C--:B-1----:R-:W-:Y:S08]  /*47a0*/  HMMA.16816.F32.BF16 R4, R36, R2.reuse, R4 ;  /* 0x000000022404723c */ /* 0x082ff00000041804 */
[C---:B--2---:R-:W-:Y:S01]  /*47b0*/  HMMA.16816.F32.BF16 R8, R28.reuse, R2, R8 ;  /* 0x000000021c08723c */ /* 0x044fe20000041808 */
[----:B------:R-:W1:Y:S07]  /*47c0*/  LDSM.16.MT88.2 R2, [R211+0x1000] ;  /* 0x00100000d302783b */ /* 0x000e6e0000004100 */
[-C--:B------:R-:W-:Y:S08]  /*47d0*/  HMMA.16816.F32.BF16 R12, R28, R40.reuse, R12 ;  /* 0x000000281c0c723c */ /* 0x080ff0000004180c */
[C---:B------:R-:W-:Y:S01]  /*47e0*/  HMMA.16816.F32.BF16 R16, R36.reuse, R40, R16 ;  /* 0x000000282410723c */ /* 0x040fe20000041810 */
[----:B------:R-:W-:Y:S07]  /*47f0*/  LDSM.16.MT88.2 R40, [R211+0x1400] ;  /* 0x00140000d328783b */ /* 0x000fee0000004100 */
[-C--:B---3--:R-:W-:Y:S01]  /*4800*/  HMMA.16816.F32.BF16 R20, R36, R32.reuse, R20 ;  /* 0x000000202414723c */ /* 0x088fe20000041814 */
[----:B------:R-:W2:Y:S07]  /*4810*/  LDSM.16.M88.4 R36, [R210+0x3000] ;  /* 0x00300000d224783b */ /* 0x000eae0000000200 */
[----:B------:R-:W-:Y:S01]  /*4820*/  HMMA.16816.F32.BF16 R24, R28, R32, R24 ;  /* 0x000000201c18723c */ /* 0x000fe20000041818 */
[----:B------:R-:W3:Y:S04]  /*4830*/  LDSM.16.MT88.2 R28, [R211+0x3000] ;  /* 0x00300000d31c783b */ /* 0x000ee80000004100 */
[----:B------:R-:W5:Y:S03]  /*4840*/  LDSM.16.MT88.2 R30, [R211+0x5000] ;  /* 0x00500000d31e783b */ /* 0x000f660000004100 */
[-C--:B----4-:R-:W-:Y:S08]  /*4850*/  HMMA.16816.F32.BF16 R4, R44, R34.reuse, R4 ;  /* 0x000000222c04723c */ /* 0x090ff00000041804 */
[C---:B------:R-:W-:Y:S01]  /*4860*/  HMMA.16816.F32.BF16 R8, R48.reuse, R34, R8 ;  /* 0x000000223008723c */ /* 0x040fe20000041808 */
[----:B------:R-:W4:Y:S07]  /*4870*/  LDSM.16.M88.4 R32, [R209+0x2000] ;  /* 0x00200000d120783b */ /* 0x000f2e0000000200 */
[-C--:B------:R-:W-:Y:S08]  /*4880*/  HMMA.16816.F32.BF16 R12, R48, R42.reuse, R12 ;  /* 0x0000002a300c723c */ /* 0x080ff0000004180c */
[C---:B------:R-:W-:Y:S01]  /*4890*/  HMMA.16816.F32.BF16 R16, R44.reuse, R42, R16 ;  /* 0x0000002a2c10723c */ /* 0x040fe20000041810 */
[----:B------:R-:W-:Y:S07]  /*48a0*/  LDSM.16.MT88.2 R42, [R211+0x3400] ;  /* 0x00340000d32a783b */ /* 0x000fee0000004100 */
[-C--:B------:R-:W-:Y:S01]  /*48b0*/  HMMA.16816.F32.BF16 R20, R44, R52.reuse, R20 ;  /* 0x000000342c14723c */ /* 0x080fe20000041814 */
[----:B------:R-:W4:Y:S07]  /*48c0*/  LDSM.16.M88.4 R44, [R209+0x3000] ;  /* 0x00300000d12c783b */ /* 0x000f2e0000000200 */
[----:B------:R-:W-:Y:S01]  /*48d0*/  HMMA.16816.F32.BF16 R24, R48, R52, R24 ;  /* 0x000000343018723c */ /* 0x000fe20000041818 */
[----:B------:R-:W4:Y:S04]  /*48e0*/  LDSM.16.MT88.2 R48, [R211+0x5400] ;  /* 0x00540000d330783b */ /* 0x000f280000004100 */
[----:B------:R-:W-:Y:S03]  /*48f0*/  LDSM.16.M88.4 R52, [R208+0x2000] ;  /* 0x00200000d034783b */ /* 0x000fe60000000200 */
[-C--:B-1----:R-:W-:Y:S08]  /*4900*/  HMMA.16816.F32.BF16 R4, R56, R2.reuse, R4 ;  /* 0x000000023804723c */ /* 0x082ff00000041804 */
[C---:B--2---:R-:W-:Y:S01]  /*4910*/  HMMA.16816.F32.BF16 R8, R36.reuse, R2, R8 ;  /* 0x000000022408723c */ /* 0x044fe20000041808 */
[----:B------:R-:W1:Y:S07]  /*4920*/  LDSM.16.MT88.2 R2, [R211+0x1800] ;  /* 0x00180000d302783b */ /* 0x000e6e0000004100 */
[-C--:B---3--:R-:W-:Y:S08]  /*4930*/  HMMA.16816.F32.BF16 R12, R36, R28.reuse, R12 ;  /* 0x0000001c240c723c */ /* 0x088ff0000004180c */
[C---:B------:R-:W-:Y:S01]  /*4940*/  HMMA.16816.F32.BF16 R16, R56.reuse, R28, R16 ;  /* 0x0000001c3810723c */ /* 0x040fe20000041810 */
[----:B------:R-:W2:Y:S07]  /*4950*/  LDSM.16.MT88.2 R28, [R211+0x3800] ;  /* 0x00380000d31c783b */ /* 0x000eae0000004100 */
[-C--:B-----5:R-:W-:Y:S08]  /*4960*/  HMMA.16816.F32.BF16 R20, R56, R30.reuse, R20 ;  /* 0x0000001e3814723c */ /* 0x0a0ff00000041814 */
[----:B------:R-:W-:Y:S01]  /*4970*/  HMMA.16816.F32.BF16 R24, R36, R30, R24 ;  /* 0x0000001e2418723c */ /* 0x000fe20000041818 */
[----:B------:R-:W3:Y:S04]  /*4980*/  LDSM.16.MT88.2 R30, [R211+0x5800] ;  /* 0x00580000d31e783b */ /* 0x000ee80000004100 */
[----:B------:R-:W-:Y:S03]  /*4990*/  LDSM.16.MT88.2 R36, [R211+0x1c00] ;  /* 0x001c0000d324783b */ /* 0x000fe60000004100 */
[-C--:B----4-:R-:W-:Y:S01]  /*49a0*/  HMMA.16816.F32.BF16 R4, R32, R40.reuse, R4 ;  /* 0x000000282004723c */ /* 0x090fe20000041804 */
[----:B------:R-:W-:Y:S07]  /*49b0*/  LDSM.16.MT88.2 R38, [R211+0x3c00] ;  /* 0x003c0000d326783b */ /* 0x000fee0000004100 */
[C---:B------:R-:W-:Y:S08]  /*49c0*/  HMMA.16816.F32.BF16 R8, R44.reuse, R40, R8 ;  /* 0x000000282c08723c */ /* 0x040ff00000041808 */
[-C--:B------:R-:W-:Y:S08]  /*49d0*/  HMMA.16816.F32.BF16 R12, R44, R42.reuse, R12 ;  /* 0x0000002a2c0c723c */ /* 0x080ff0000004180c */
[C---:B------:R-:W-:Y:S01]  /*49e0*/  HMMA.16816.F32.BF16 R16, R32.reuse, R42, R16 ;  /* 0x0000002a2010723c */ /* 0x040fe20000041810 */
[----:B------:R-:W-:Y:S07]  /*49f0*/  LDSM.16.M88.4 R40, [R0+0x3000] ;  /* 0x003000000028783b */ /* 0x000fee0000000200 */
[-C--:B------:R-:W-:Y:S01]  /*4a00*/  HMMA.16816.F32.BF16 R20, R32, R48.reuse, R20 ;  /* 0x000000302014723c */ /* 0x080fe20000041814 */
[----:B------:R-:W4:Y:S07]  /*4a10*/  LDSM.16.M88.4 R32, [R0+0x2000] ;  /* 0x002000000020783b */ /* 0x000f2e0000000200 */
[----:B------:R-:W-:Y:S08]  /*4a20*/  HMMA.16816.F32.BF16 R24, R44, R48, R24 ;  /* 0x000000302c18723c */ /* 0x000ff00000041818 */
[-C--:B-1----:R-:W-:Y:S08]  /*4a30*/  HMMA.16816.F32.BF16 R4, R52, R2.reuse, R4 ;  /* 0x000000023404723c */ /* 0x082ff00000041804 */
[C---:B------:R-:W-:Y:S01]  /*4a40*/  HMMA.16816.F32.BF16 R8, R60.reuse, R2, R8 ;  /* 0x000000023c08723c */ /* 0x040fe20000041808 */
[----:B------:R-:W1:Y:S07]  /*4a50*/  LDSM.16.MT88.2 R2, [R211+0x5c00] ;  /* 0x005c0000d302783b */ /* 0x000e6e0000004100 */
[-C--:B--2---:R-:W-:Y:S08]  /*4a60*/  HMMA.16816.F32.BF16 R12, R60, R28.reuse, R12 ;  /* 0x0000001c3c0c723c */ /* 0x084ff0000004180c */
[C---:B------:R-:W-:Y:S08]  /*4a70*/  HMMA.16816.F32.BF16 R16, R52.reuse, R28, R16 ;  /* 0x0000001c3410723c */ /* 0x040ff00000041810 */
[-C--:B---3--:R-:W-:Y:S08]  /*4a80*/  HMMA.16816.F32.BF16 R20, R52, R30.reuse, R20 ;  /* 0x0000001e3414723c */ /* 0x088ff00000041814 */
[----:B------:R-:W-:Y:S01]  /*4a90*/  HMMA.16816.F32.BF16 R24, R60, R30, R24 ;  /* 0x0000001e3c18723c */ /* 0x000fe20000041818 */
[----:B------:R-:W-:Y:S07]  /*4aa0*/  LDSM.16.MT88.4 R28, [R166+0xd080] ;  /* 0x00d08000a61c783b */ /* 0x000fee0000004200 */
[-C--:B----4-:R-:W-:Y:S08]  /*4ab0*/  HMMA.16816.F32.BF16 R4, R32, R36.reuse, R4 ;  /* 0x000000242004723c */ /* 0x090ff00000041804 */
[C---:B------:R-:W-:Y:S07]  /*4ac0*/  HMMA.16816.F32.BF16 R8, R40.reuse, R36, R8 ;  /* 0x000000242808723c */ /* 0x040fee0000041808 */
[----:B------:R-:W-:Y:S01]  /*4ad0*/  IMAD R37, R244, 0x1800, RZ ;  /* 0x00001800f4257824 */ /* 0x000fe200078e02ff */
[-C--:B------:R-:W-:Y:S04]  /*4ae0*/  HMMA.16816.F32.BF16 R12, R40, R38.reuse, R12 ;  /* 0x00000026280c723c */ /* 0x080fe8000004180c */
[C---:B------:R-:W-:Y:S01]  /*4af0*/  IADD3 R36, P0, R37.reuse, R224, RZ ;  /* 0x000000e025247210 */ /* 0x040fe20007f1e0ff */
[----:B------:R-:W-:Y:S03]  /*4b00*/  IMAD.MOV.U32 R244, RZ, RZ, R243 ;  /* 0x000000fffff47224 */ /* 0x000fe600078e00f3 */
[C---:B------:R-:W-:Y:S04]  /*4b10*/  HMMA.16816.F32.BF16 R16, R32.reuse, R38, R16 ;  /* 0x000000262010723c */ /* 0x040fe80000041810 */
[----:B------:R-:W-:Y:S02]  /*4b20*/  LEA.HI.X.SX32 R37, R37, R230, 0x1, P0 ;  /* 0x000000e625257211 */ /* 0x000fe400000f0eff */
[C---:B------:R-:W-:Y:S02]  /*4b30*/  LEA R44, P0, R36.reuse, c[0x0][0x220], 0x2 ;  /* 0x00008800242c7a11 */ /* 0x040fe400078010ff */
[-C--:B-1----:R-:W-:Y:S01]  /*4b40*/  HMMA.16816.F32.BF16 R20, R32, R2.reuse, R20 ;  /* 0x000000022014723c */ /* 0x082fe20000041814 */
[----:B------:R-:W-:Y:S03]  /*4b50*/  LDSM.16.MT88.4 R32, [R166+0xe080] ;  /* 0x00e08000a620783b */ /* 0x000fe60000004200 */
[----:B------:R-:W-:Y:S02]  /*4b60*/  LEA.HI.X R45, R36, c[0x0][0x224], R37, 0x2, P0 ;  /* 0x00008900242d7a11 */ /* 0x000fe400000f1425 */
[----:B------:R-:W-:Y:S01]  /*4b70*/  LDSM.16.MT88.4 R36, [R212+0x1cc80] ;  /* 0x01cc8000d424783b */ /* 0x000fe20000004200 */
[C---:B------:R-:W-:Y:S01]  /*4b80*/  ISETP.GE.AND P0, PT, R206.reuse, 0x1, PT ;  /* 0x00000001ce00780c */ /* 0x040fe20003f06270 */
[----:B------:R-:W-:Y:S02]  /*4b90*/  HMMA.16816.F32.BF16 R24, R40, R2, R24 ;  /* 0x000000022818723c */ /* 0x000fe40000041818 */
[----:B------:R-:W-:Y:S02]  /*4ba0*/  RED.E.ADD.F32.FTZ.RN.STRONG.GPU [R44.64], R4 ;  /* 0x000000042c00798e */ /* 0x000fe4000c10e784 */
[----:B------:R-:W-:Y:S02]  /*4bb0*/  IADD3 R206, R206, 0x1, RZ ;  /* 0x00000001cece7810 */ /* 0x000fe40007ffe0ff */
[----:B------:R-:W-:Y:S02]  /*4bc0*/  RED.E.ADD.F32.FTZ.RN.STRONG.GPU [R44.64+0x400], R5 ;  /* 0x000400052c00798e */ /* 0x000fe4000c10e784 */
[----:B------:R-:W-:Y:S02]  /*4bd0*/  SEL R206, R206, RZ, !P0 ;  /* 0x000000ffcece7207 */ /* 0x000fe40004000000 */
[----:B------:R-:W-:Y:S01]  /*4be0*/  RED.E.ADD.F32.FTZ.RN.STRONG.GPU [R44.64+0x800], R6 ;  /* 0x000800062c00798e */ /* 0x000fe2000c10e784 */
[----:B------:R-:W-:Y:S03]  /*4bf0*/  ISETP.GE.AND P0, PT, R243, R242, PT ;  /* 0x000000f2f300720c */ /* 0x000fe60003f06270 */
        /* <DEDUP_REMOVED lines=16> */
[----:B------:R-:W-:Y:S04]  /*4d00*/  LDSM.16.MT88.4 R40, [R212+0x1ec80] ;  /* 0x01ec8000d428783b */ /* 0x000fe80000004200 */
[----:B------:R-:W-:Y:S04]  /*4d10*/  RED.E.ADD.F32.FTZ.RN.STRONG.GPU [R44.64+0x4000], R20 ;  /* 0x004000142c00798e */ /* 0x000fe8000c10e784 */
[----:B------:R-:W-:Y:S04]  /*4d20*/  RED.E.ADD.F32.FTZ.RN.STRONG.GPU [R44.64+0x4400], R21 ;  /* 0x004400152c00798e */ /* 0x000fe8000c10e784 */
[----:B------:R-:W-:Y:S04]  /*4d30*/  RED.E.ADD.F32.FTZ.RN.STRONG.GPU [R44.64+0x4800], R22 ;  /* 0x004800162c00798e */ /* 0x000fe8000c10e784 */
[----:B------:R-:W-:Y:S01]  /*4d40*/  RED.E.ADD.F32.FTZ.RN.STRONG.GPU [R44.64+0x4c00], R23 ;  /* 0x004c00172c00798e */ /* 0x000fe2000c10e784 */
[-C--:B-1----:R-:W-:Y:S03]  /*4d50*/  HMMA.16816.F32.BF16 R116, R8, R16.reuse, R116 ;  /* 0x000000100874723c */ /* 0x082fe60000041874 */
[----:B------:R-:W1:Y:S04]  /*4d60*/  LDSM.16.MT88.4 R20, [R166+0xc480] ;  /* 0x00c48000a614783b */ /* 0x000e680000004200 */
[----:B------:R-:W-:Y:S04]  /*4d70*/  RED.E.ADD.F32.FTZ.RN.STRONG.GPU [R44.64+0x5000], R24 ;  /* 0x005000182c00798e */ /* 0x000fe8000c10e784 */
[----:B------:R-:W-:Y:S04]  /*4d80*/  RED.E.ADD.F32.FTZ.RN.STRONG.GPU [R44.64+0x5400], R25 ;  /* 0x005400192c00798e */ /* 0x000fe8000c10e784 */
[----:B------:R-:W-:Y:S01]  /*4d90*/  RED.E.ADD.F32.FTZ.RN.STRONG.GPU [R44.64+0x5800], R26 ;  /* 0x0058001a2c00798e */ /* 0x000fe2000c10e784 */
[C---:B--2---:R-:W-:Y:S03]  /*4da0*/  HMMA.16816.F32.BF16 R120, R12.reuse, R16, R120 ;  /* 0x000000100c78723c */ /* 0x044fe60000041878 */
[----:B------:R-:W-:Y:S04]  /*4db0*/  RED.E.ADD.F32.FTZ.RN.STRONG.GPU [R44.64+0x5c00], R27 ;  /* 0x005c001b2c00798e */ /* 0x000fe8000c10e784 */
[----:B------:R-:W2:Y:S01]  /*4dc0*/  LDSM.16.MT88.4 R24, [R166+0xd480] ;  /* 0x00d48000a618783b */ /* 0x000ea20000004200 */
[-C--:B------:R-:W-:Y:S03]  /*4dd0*/  HMMA.16816.F32.BF16 R124, R12, R18.reuse, R124 ;  /* 0x000000120c7c723c */ /* 0x080fe6000004187c */
[----:B------:R-:W-:Y:S05]  /*4de0*/  LDSM.16.MT88.4 R44, [R212+0x1fc80] ;  /* 0x01fc8000d42c783b */ /* 0x000fea0000004200 */
[C---:B------:R-:W-:Y:S01]  /*4df0*/  HMMA.16816.F32.BF16 R128, R8.reuse, R18, R128 ;  /* 0x000000120880723c */ /* 0x040fe20000041880 */
[----:B------:R-:W3:Y:S07]  /*4e00*/  LDSM.16.MT88.4 R16, [R166+0xe480] ;  /* 0x00e48000a610783b */ /* 0x000eee0000004200 */
        /* <DEDUP_REMOVED lines=12> */
[-C--:B-1----:R-:W-:Y:S08]  /*4ed0*/  HMMA.16816.F32.BF16 R116, R36, R20.reuse, R116 ;  /* 0x000000142474723c */ /* 0x082ff00000041874 */
[C---:B------:R-:W-:Y:S08]  /*4ee0*/  HMMA.16816.F32.BF16 R120, R40.reuse, R20, R120 ;  /* 0x000000142878723c */ /* 0x040ff00000041878 */
[-C--:B------:R-:W-:Y:S08]  /*4ef0*/  HMMA.16816.F32.BF16 R124, R40, R22.reuse, R124 ;  /* 0x00000016287c723c */ /* 0x080ff0000004187c */
[C---:B------:R-:W-:Y:S01]  /*4f00*/  HMMA.16816.F32.BF16 R128, R36.reuse, R22, R128 ;  /* 0x000000162480723c */ /* 0x040fe20000041880 */
[----:B------:R-:W1:Y:S07]  /*4f10*/  LDSM.16.MT88.4 R20, [R166+0xe880] ;  /* 0x00e88000a614783b */ /* 0x000e6e0000004200 */
[-C--:B--2---:R-:W-:Y:S08]  /*4f20*/  HMMA.16816.F32.BF16 R132, R36, R24.reuse, R132 ;  /* 0x000000182484723c */ /* 0x084ff00000041884 */
[C---:B------:R-:W-:Y:S08]  /*4f30*/  HMMA.16816.F32.BF16 R136, R40.reuse, R24, R136 ;  /* 0x000000182888723c */ /* 0x040ff00000041888 */
[-C--:B------:R-:W-:Y:S08]  /*4f40*/  HMMA.16816.F32.BF16 R140, R40, R26.reuse, R140 ;  /* 0x0000001a288c723c */ /* 0x080ff0000004188c */
[C---:B------:R-:W-:Y:S01]  /*4f50*/  HMMA.16816.F32.BF16 R144, R36.reuse, R26, R144 ;  /* 0x0000001a2490723c */ /* 0x040fe20000041890 */
[----:B------:R-:W-:Y:S07]  /*4f60*/  LDSM.16.MT88.4 R24, [R212+0x1dc80] ;  /* 0x01dc8000d418783b */ /* 0x000fee0000004200 */
[-C--:B---3--:R-:W-:Y:S08]  /*4f70*/  HMMA.16816.F32.BF16 R148, R36, R16.reuse, R148 ;  /* 0x000000102494723c */ /* 0x088ff00000041894 */
[C---:B------:R-:W-:Y:S08]  /*4f80*/  HMMA.16816.F32.BF16 R152, R40.reuse, R16, R152 ;  /* 0x000000102898723c */ /* 0x040ff00000041898 */
[-C--:B------:R-:W-:Y:S01]  /*4f90*/  HMMA.16816.F32.BF16 R156, R40, R18.reuse, R156 ;  /* 0x00000012289c723c */ /* 0x080fe2000004189c */
[----:B------:R-:W2:Y:S07]  /*4fa0*/  LDSM.16.MT88.4 R40, [R166+0xcc80] ;  /* 0x00cc8000a628783b */ /* 0x000eae0000004200 */
[----:B------:R-:W-:Y:S01]  /*4fb0*/  HMMA.16816.F32.BF16 R160, R36, R18, R160 ;  /* 0x0000001224a0723c */ /* 0x000fe200000418a0 */
[----:B------:R-:W3:Y:S04]  /*4fc0*/  LDSM.16.MT88.4 R16, [R166+0xdc80] ;  /* 0x00dc8000a610783b */ /* 0x000ee80000004200 */
        /* <DEDUP_REMOVED lines=17> */
[-C--:B---3--:R-:W-:Y:S08]  /*50e0*/  HMMA.16816.F32.BF16 R132, R24, R16.reuse, R132 ;  /* 0x000000101884723c */ /* 0x088ff00000041884 */
        /* <DEDUP_REMOVED lines=57> */
.L_x_717:
[----:B------:R-:W-:Y:S05]  /*5480*/  @P1 BRA `(.L_x_723) ;  /* 0x0000118000001947 */ /* 0x000fea0003800000 */
[----:B------:R-:W2:Y:S01]  /*5490*/  S2R R0, SR_TID.X ;  /* 0x0000000000007919 */ /* 0x000ea20000002100 */
[----:B------:R-:W-:Y:S02]  /*54a0*/  F2FP.BF16.PACK_AB R68, R69, R68 ;  /* 0x000000444544723e */ /* 0x000fe400000010ff */
[----:B------:R-:W-:Y:S01]  /*54b0*/  F2FP.BF16.PACK_AB R70, R71, R70 ;  /* 0x000000464746723e */ /* 0x000fe200000010ff */
[----:B------:R-:W-:Y:S01]  /*54c0*/  BAR.SYNC.DEFER_BLOCKING 0x1, 0x100 ;  /* 0x0044000000007b1d */ /* 0x000fe20000010000 */
        /* <DEDUP_REMOVED lines=10> */
[----:B--2---:R-:W-:Y:S02]  /*5570*/  SHF.R.S32.HI R3, RZ, 0x1f, R0 ;  /* 0x0000001fff037819 */ /* 0x004fe40000011400 */
[----:B------:R-:W-:Y:S02]  /*5580*/  F2FP.BF16.PACK_AB R88, R89, R88 ;  /* 0x000000585958723e */ /* 0x000fe400000010ff */
[----:B------:R-:W-:-:S02]  /*5590*/  LEA.HI R2, R3, R0, RZ, 0x2 ;  /* 0x0000000003027211 */ /* 0x000fc400078f10ff */
[----:B------:R-:W-:Y:S02]  /*55a0*/  LEA.HI R6, R3, R0, RZ, 0x5 ;  /* 0x0000000003067211 */ /* 0x000fe400078f28ff */
[--C-:B------:R-:W-:Y:S02]  /*55b0*/  SHF.R.S32.HI R5, RZ, 0x2, R2.reuse ;  /* 0x00000002ff057819 */ /* 0x100fe40000011402 */
[----:B------:R-:W-:Y:S02]  /*55c0*/  SHF.R.S32.HI R4, RZ, 0x1f, R2 ;  /* 0x0000001fff047819 */ /* 0x000fe40000011402 */
[--C-:B------:R-:W-:Y:S02]  /*55d0*/  SHF.R.S32.HI R7, RZ, 0x5, R6.reuse ;  /* 0x00000005ff077819 */ /* 0x100fe40000011406 */
[----:B------:R-:W-:Y:S02]  /*55e0*/  LEA.HI R4, R4, R5, RZ, 0x3 ;  /* 0x0000000504047211 */ /* 0x000fe400078f18ff */
[----:B------:R-:W-:-:S02]  /*55f0*/  SHF.R.S32.HI R10, RZ, 0x1f, R6 ;  /* 0x0000001fff0a7819 */ /* 0x000fc40000011406 */
[----:B------:R-:W-:Y:S02]  /*5600*/  LOP3.LUT R4, R4, 0xfffffff8, RZ, 0xc0, !PT ;  /* 0xfffffff804047812 */ /* 0x000fe400078ec0ff */
[----:B------:R-:W-:Y:S02]  /*5610*/  LEA.HI R10, R10, R7, RZ, 0x2 ;  /* 0x000000070a0a7211 */ /* 0x000fe400078f10ff */
[----:B------:R-:W-:Y:S01]  /*5620*/  LOP3.LUT R13, R2, 0xfffffffc, RZ, 0xc0, !PT ;  /* 0xfffffffc020d7812 */ /* 0x000fe200078ec0ff */
[----:B------:R-:W-:Y:S01]  /*5630*/  IMAD.IADD R4, R5, 0x1, -R4 ;  /* 0x0000000105047824 */ /* 0x000fe200078e0a04 */
[----:B-1----:R-:W-:Y:S02]  /*5640*/  LEA.HI R9, R3, R0, RZ, 0x7 ;  /* 0x0000000003097211 */ /* 0x002fe400078f38ff */
[----:B------:R-:W-:Y:S01]  /*5650*/  LOP3.LUT R10, R10, 0x7ffffc, RZ, 0xc0, !PT ;  /* 0x007ffffc0a0a7812 */ /* 0x000fe200078ec0ff */
[----:B------:R-:W-:Y:S01]  /*5660*/  IMAD.IADD R2, R0, 0x1, -R13 ;  /* 0x0000000100027824 */ /* 0x000fe200078e0a0d */
[----:B------:R-:W-:-:S02]  /*5670*/  LEA.HI R6, R4, R4, RZ, 0x1 ;  /* 0x0000000404067211 */ /* 0x000fc400078f08ff */
[----:B------:R-:W-:Y:S01]  /*5680*/  SHF.R.U32.HI R9, RZ, 0x4, R9 ;  /* 0x00000004ff097819 */ /* 0x000fe20000011609 */
[----:B------:R-:W-:Y:S01]  /*5690*/  IMAD.IADD R15, R7, 0x1, -R10 ;  /* 0x00000001070f7824 */ /* 0x000fe200078e0a0a */
[----:B------:R-:W-:Y:S02]  /*56a0*/  SHF.R.S32.HI R8, RZ, 0x1, R6 ;  /* 0x00000001ff087819 */ /* 0x000fe40000011406 */
[----:B------:R-:W-:Y:S02]  /*56b0*/  LOP3.LUT R13, R6, 0x3fffffe, RZ, 0xc0, !PT ;  /* 0x03fffffe060d7812 */ /* 0x000fe400078ec0ff */
[C---:B------:R-:W-:Y:S01]  /*56c0*/  LOP3.LUT P0, RZ, R8.reuse, 0x2, RZ, 0xc0, !PT ;  /* 0x0000000208ff7812 */ /* 0x040fe2000780c0ff */
[----:B------:R-:W-:Y:S01]  /*56d0*/  IMAD.SHL.U32 R11, R8, 0x40, RZ ;  /* 0x00000040080b7824 */ /* 0x000fe200078e00ff */
[----:B------:R-:W-:Y:S01]  /*56e0*/  F2FP.BF16.PACK_AB R90, R91, R90 ;  /* 0x0000005a5b5a723e */ /* 0x000fe200000010ff */
[----:B------:R-:W-:Y:S01]  /*56f0*/  IMAD.IADD R13, R4, 0x1, -R13 ;  /* 0x00000001040d7824 */ /* 0x000fe200078e0a0d */
[----:B------:R-:W-:Y:S01]  /*5700*/  F2FP.BF16.PACK_AB R92, R93, R92 ;  /* 0x0000005c5d5c723e */ /* 0x000fe200000010ff */
[----:B------:R-:W-:Y:S01]  /*5710*/  IMAD R4, R15, 0x100, R2 ;  /* 0x000001000f047824 */ /* 0x000fe200078e0202 */
[----:B------:R-:W-:-:S02]  /*5720*/  LOP3.LUT R6, R11, 0xc0, RZ, 0xc0, !PT ;  /* 0x000000c00b067812 */ /* 0x000fc400078ec0ff */
[----:B------:R-:W-:Y:S01]  /*5730*/  F2FP.BF16.PACK_AB R94, R95, R94 ;  /* 0x0000005e5f5e723e */ /* 0x000fe200000010ff */
[----:B------:R-:W-:Y:S01]  /*5740*/  IMAD R4, R13, 0x10, R4 ;  /* 0x000000100d047824 */ /* 0x000fe200078e0204 */
[----:B------:R-:W-:Y:S02]  /*5750*/  LOP3.LUT R9, R6, 0x8, R9, 0xf8, !PT ;  /* 0x0000000806097812 */ /* 0x000fe400078ef809 */
[----:B------:R-:W-:Y:S02]  /*5760*/  SHF.R.U32.HI R6, RZ, 0x3, R6 ;  /* 0x00000003ff067819 */ /* 0x000fe40000011606 */
[----:B------:R-:W-:Y:S02]  /*5770*/  F2FP.BF16.PACK_AB R100, R101, R100 ;  /* 0x000000646564723e */ /* 0x000fe400000010ff */
[----:B------:R-:W-:Y:S01]  /*5780*/  LOP3.LUT R9, R9, R6, RZ, 0x3c, !PT ;  /* 0x0000000609097212 */ /* 0x000fe200078e3cff */
[----:B------:R-:W-:Y:S01]  /*5790*/  IMAD.MOV.U32 R6, RZ, RZ, 0x4 ;  /* 0x00000004ff067424 */ /* 0x000fe200078e00ff */
[----:B------:R-:W-:-:S02]  /*57a0*/  F2FP.BF16.PACK_AB R102, R103, R102 ;  /* 0x000000666766723e */ /* 0x000fc400000010ff */
[----:B------:R-:W-:Y:S01]  /*57b0*/  F2FP.BF16.PACK_AB R112, R113, R112 ;  /* 0x000000707170723e */ /* 0x000fe200000010ff */
[----:B------:R-:W-:Y:S01]  /*57c0*/  IMAD.U32 R4, R4, 0x2, R9 ;  /* 0x0000000204047824 */ /* 0x000fe200078e0009 */
[----:B------:R-:W-:Y:S01]  /*57d0*/  F2FP.BF16.PACK_AB R114, R115, R114 ;  /* 0x000000727372723e */ /* 0x000fe200000010ff */
[----:B------:R-:W-:Y:S01]  /*57e0*/  IMAD.WIDE R12, R223, R6, c[0x0][0x358] ;  /* 0x0000d600df0c7625 */ /* 0x000fe200078e0206 */
[----:B------:R-:W-:Y:S02]  /*57f0*/  F2FP.BF16.PACK_AB R104, R105, R104 ;  /* 0x000000686968723e */ /* 0x000fe400000010ff */
[----:B------:R-:W-:Y:S01]  /*5800*/  F2FP.BF16.PACK_AB R106, R107, R106 ;  /* 0x0000006a6b6a723e */ /* 0x000fe200000010ff */
[----:B------:R-:W-:Y:S01]  /*5810*/  IMAD.SHL.U32 R9, R4, 0x2, RZ ;  /* 0x0000000204097824 */ /* 0x000fe200078e00ff */
[----:B------:R-:W-:Y:S02]  /*5820*/  F2FP.BF16.PACK_AB R108, R109, R108 ;  /* 0x0000006c6d6c723e */ /* 0x000fe400000010ff */
[----:B------:R-:W-:-:S02]  /*5830*/  F2FP.BF16.PACK_AB R110, R111, R110 ;  /* 0x0000006e6f6e723e */ /* 0x000fc400000010ff */
        /* <DEDUP_REMOVED lines=39> */
[----:B------:R-:W-:Y:S01]  /*5ab0*/  ISETP.NE.U32.AND P0, PT, RZ, c[0x0][0x360], PT ;  /* 0x0000d800ff007a0c */ /* 0x000fe20003f05070 */
[----:B------:R1:W-:Y:S01]  /*5ac0*/  STS [R9+0x9280], R90 ;  /* 0x0092805a09007388 */ /* 0x0003e20000000800 */
[----:B------:R-:W-:Y:S02]  /*5ad0*/  ISETP.NE.U32.AND P1, PT, RZ, c[0x0][0x358], PT ;  /* 0x0000d600ff007a0c */ /* 0x000fe40003f25070 */
[----:B------:R-:W-:Y:S01]  /*5ae0*/  ISETP.NE.AND.EX P0, PT, RZ, c[0x0][0x364], PT, P0 ;  /* 0x0000d900ff007a0c */ /* 0x000fe20003f05300 */
[----:B------:R1:W-:Y:S01]  /*5af0*/  STS [R11+0x9080], R92 ;  /* 0x0090805c0b007388 */ /* 0x0003e20000000800 */
[----:B------:R-:W-:-:S03]  /*5b00*/  ISETP.NE.AND.EX P1, PT, RZ, c[0x0][0x35c], PT, P1 ;  /* 0x0000d700ff007a0c */ /* 0x000fc60003f25310 */
        /* <DEDUP_REMOVED lines=46> */
.L_x_724:
[----:B-1----:R-:W-:Y:S01]  /*5df0*/  LEA.HI R9, R3, R0, RZ, 0x3 ;  /* 0x0000000003097211 */ /* 0x002fe200078f18ff */
[----:B------:R-:W-:Y:S01]  /*5e00*/  IMAD.SHL.U32 R58, R2, 0x8, RZ ;  /* 0x00000008023a7824 */ /* 0x000fe200078e00ff */
[C---:B------:R-:W-:Y:S01]  /*5e10*/  LEA.HI R0, R5.reuse, R5, RZ, 0x1 ;  /* 0x0000000505007211 */ /* 0x040fe200078f08ff */
[----:B------:R-:W-:Y:S01]  /*5e20*/  BSSY B0, `(.L_x_725) ;  /* 0x000003c000007945 */ /* 0x000fe20003800000 */
[----:B------:R-:W-:Y:S01]  /*5e30*/  IADD3 R62, P0, R5, R46, RZ ;  /* 0x0000002e053e7210 */ /* 0x000fe20007f1e0ff */
[----:B------:R-:W-:Y:S01]  /*5e40*/  IMAD.SHL.U32 R9, R9, 0x8, RZ ;  /* 0x0000000809097824 */ /* 0x000fe200078e00ff */
[----:B------:R-:W-:-:S02]  /*5e50*/  LOP3.LUT R2, R0, 0x3fffffe, RZ, 0xc0, !PT ;  /* 0x03fffffe00027812 */ /* 0x000fc400078ec0ff */
[----:B------:R-:W-:Y:S02]  /*5e60*/  SHF.R.S32.HI R59, RZ, 0x1f, R58 ;  /* 0x0000001fff3b7819 */ /* 0x000fe4000001143a */
[----:B------:R-:W-:Y:S01]  /*5e70*/  LOP3.LUT R9, R9, 0xc0, RZ, 0xc0, !PT ;  /* 0x000000c009097812 */ /* 0x000fe200078ec0ff */
[C---:B------:R-:W-:Y:S01]  /*5e80*/  IMAD.IADD R2, R5.reuse, 0x1, -R2 ;  /* 0x0000000105027824 */ /* 0x040fe200078e0a02 */
[----:B------:R-:W-:Y:S02]  /*5e90*/  LEA.HI.X.SX32 R63, R5, R47, 0x1, P0 ;  /* 0x0000002f053f7211 */ /* 0x000fe400000f0eff */
[----:B------:R-:W-:Y:S01]  /*5ea0*/  LOP3.LUT R3, R9, 0x18, R58, 0xf8, !PT ;  /* 0x0000001809037812 */ /* 0x000fe200078ef83a */
[----:B------:R-:W-:Y:S01]  /*5eb0*/  IMAD R7, R7, 0x8, R2 ;  /* 0x0000000807077824 */ /* 0x000fe200078e0202 */
[----:B------:R-:W-:Y:S01]  /*5ec0*/  SHF.R.U32.HI R0, RZ, 0x3, R9 ;  /* 0x00000003ff007819 */ /* 0x000fe20000011609 */
[----:B------:R-:W1:Y:S03]  /*5ed0*/  S2R R2, SR_CTAID.Y ;  /* 0x0000000000027919 */ /* 0x000e660000002600 */
[----:B------:R-:W-:-:S02]  /*5ee0*/  LOP3.LUT R0, R3, R0, RZ, 0x3c, !PT ;  /* 0x0000000003007212 */ /* 0x000fc400078e3cff */
[----:B------:R-:W-:Y:S02]  /*5ef0*/  SHF.R.S32.HI R3, RZ, 0x1f, R223 ;  /* 0x0000001fff037819 */ /* 0x000fe400000114df */
[----:B------:R-:W-:Y:S01]  /*5f00*/  SEL R223, R223, RZ, !P1 ;  /* 0x000000ffdfdf7207 */ /* 0x000fe20004800000 */
[----:B------:R-:W-:Y:S01]  /*5f10*/  IMAD.U32 R0, R7, 0x20, R0 ;  /* 0x0000002007007824 */ /* 0x000fe200078e0000 */
[----:B------:R-:W-:Y:S01]  /*5f20*/  SEL R3, R3, RZ, !P1 ;  /* 0x000000ff03037207 */ /* 0x000fe20004800000 */
[----:B------:R-:W2:Y:S02]  /*5f30*/  S2R R7, SR_CTAID.X ;  /* 0x0000000000077919 */ /* 0x000ea40000002500 */
[----:B------:R-:W-:-:S05]  /*5f40*/  IMAD.SHL.U32 R57, R0, 0x2, RZ ;  /* 0x0000000200397824 */ /* 0x000fca00078e00ff */
[----:B------:R3:W4:Y:S04]  /*5f50*/  LDS.128 R40, [R57+0x7080] ;  /* 0x0070800039287984 */ /* 0x0007280000000c00 */
[----:B------:R3:W3:Y:S01]  /*5f60*/  LDS.128 R36, [R57+0x9080] ;  /* 0x0090800039247984 */ /* 0x0006e20000000c00 */
[----:B-1----:R-:W-:-:S03]  /*5f70*/  SHF.R.S32.HI R0, RZ, 0x1f, R2 ;  /* 0x0000001fff007819 */ /* 0x002fc60000011402 */
[----:B------:R1:W1:Y:S04]  /*5f80*/  LDS.128 R32, [R57+0xb080] ;  /* 0x00b0800039207984 */ /* 0x0002680000000c00 */
[----:B------:R1:W1:Y:S01]  /*5f90*/  LDS.128 R28, [R57+0x80] ;  /* 0x00008000391c7984 */ /* 0x0002620000000c00 */
[----:B------:R-:W-:-:S03]  /*5fa0*/  IMAD R45, R0, c[0x0][0x338], RZ ;  /* 0x0000ce00002d7a24 */ /* 0x000fc600078e02ff */
[----:B------:R1:W1:Y:S01]  /*5fb0*/  LDS.128 R24, [R57+0x2080] ;  /* 0x0020800039187984 */ /* 0x0002620000000c00 */
[----:B--2--5:R-:W-:Y:S02]  /*5fc0*/  IMAD R4, R7, -0x80, R4 ;  /* 0xffffff8007047824 */ /* 0x024fe400078e0204 */
[C---:B------:R-:W-:Y:S01]  /*5fd0*/  IMAD R6, R2.reuse, c[0x0][0x33c], R45 ;  /* 0x0000cf0002067a24 */ /* 0x040fe200078e022d */
[----:B------:R2:W1:Y:S01]  /*5fe0*/  LDS.128 R20, [R57+0x4080] ;  /* 0x0040800039147984 */ /* 0x0004620000000c00 */
[----:B------:R-:W-:Y:S01]  /*5ff0*/  IMAD.WIDE.U32 R44, R2, c[0x0][0x338], R58 ;  /* 0x0000ce00022c7a25 */ /* 0x000fe200078e003a */
[----:B------:R-:W-:Y:S02]  /*6000*/  IMNMX R56, R4, 0x80, PT ;  /* 0x0000008004387817 */ /* 0x000fe40003800200 */
[----:B------:R2:W1:Y:S01]  /*6010*/  LDS.128 R16, [R57+0x1080] ;  /* 0x0010800039107984 */ /* 0x0004620000000c00 */
[----:B------:R-:W-:Y:S01]  /*6020*/  IMAD.IADD R45, R45, 0x1, R6 ;  /* 0x000000012d2d7824 */ /* 0x000fe200078e0206 */
[----:B------:R-:W-:Y:S01]  /*6030*/  ISETP.GE.AND P4, PT, R5, R56, PT ;  /* 0x000000380500720c */ /* 0x000fe20003f86270 */
[----:B------:R-:W-:Y:S01]  /*6040*/  IMAD R4, R3, c[0x0][0x340], RZ ;  /* 0x0000d00003047a24 */ /* 0x000fe200078e02ff */
[----:B------:R2:W1:Y:S01]  /*6050*/  LDS.128 R12, [R57+0x3080] ;  /* 0x00308000390c7984 */ /* 0x0004620000000c00 */
[----:B------:R-:W-:Y:S01]  /*6060*/  IMAD.WIDE.U32 R60, R223, c[0x0][0x340], R44 ;  /* 0x0000d000df3c7a25 */ /* 0x000fe200078e002c */
[----:B------:R-:W-:-:S02]  /*6070*/  IADD3 R6, R58, 0x20, RZ ;  /* 0x000000203a067810 */ /* 0x000fc40007ffe0ff */
[----:B------:R2:W1:Y:S01]  /*6080*/  LDS.128 R8, [R57+0x5080] ;  /* 0x0050800039087984 */ /* 0x0004620000000c00 */
[----:B------:R-:W-:Y:S02]  /*6090*/  IMAD R4, R223, c[0x0][0x344], R4 ;  /* 0x0000d100df047a24 */ /* 0x000fe400078e0204 */
[----:B------:R-:W-:-:S04]  /*60a0*/  IMAD.WIDE R62, R7, 0x80, R62 ;  /* 0x00000080073e7825 */ /* 0x000fc800078e023e */
[----:B------:R-:W-:Y:S01]  /*60b0*/  IMAD.IADD R65, R61, 0x1, R4 ;  /* 0x000000013d417824 */ /* 0x000fe200078e0204 */
[----:B------:R-:W-:Y:S05]  /*60c0*/  @P4 BRA `(.L_x_726) ;  /* 0x0000011000004947 */ /* 0x000fea0003800000 */
[C---:B----4-:R-:W-:Y:S01]  /*60d0*/  ISETP.GE.AND P3, PT, R58.reuse, c[0x0][0x324], PT ;  /* 0x0000c9003a007a0c */ /* 0x050fe20003f66270 */
[----:B------:R-:W4:Y:S01]  /*60e0*/  LDS.128 R52, [R57+0x8080] ;  /* 0x0080800039347984 */ /* 0x000f220000000c00 */
        /* <DEDUP_REMOVED lines=9> */
[----:B------:R-:W2:Y:S01]  /*6180*/  @!P3 LDS.128 R44, [R57+0x6080] ;  /* 0x00608000392cb984 */ /* 0x000ea20000000c00 */
[----:B------:R-:W-:-:S04]  /*6190*/  LEA R68, P0, R66, c[0x0][0x318], 0x1 ;  /* 0x0000c60042447a11 */ /* 0x000fc800078008ff */
[----:B------:R-:W-:-:S05]  /*61a0*/  LEA.HI.X R69, R66, c[0x0][0x31c], R7, 0x1, P0 ;  /* 0x0000c70042457a11 */ /* 0x000fca00000f0c07 */
[----:B----4-:R4:W-:Y:S04]  /*61b0*/  @!P2 STG.E.128 [R68.64+0x40], R52 ;  /* 0x000040344400a986 */ /* 0x0109e8000c101d04 */
[----:B-----5:R4:W-:Y:S04]  /*61c0*/  @!P1 STG.E.128 [R68.64+0x80], R48 ;  /* 0x0000803044009986 */ /* 0x0209e8000c101d04 */
[----:B--2---:R4:W-:Y:S02]  /*61d0*/  @!P3 STG.E.128 [R68.64], R44 ;  /* 0x0000002c4400b986 */ /* 0x0049e4000c101d04 */
.L_x_726:
[----:B----4-:R-:W-:Y:S05]  /*61e0*/  BSYNC B0 ;  /* 0x0000000000007941 */ /* 0x010fea0003800000 */
.L_x_725:
[----:B------:R-:W-:Y:S01]  /*61f0*/  IADD3 R5, R5, 0x40, RZ ;  /* 0x0000004005057810 */ /* 0x000fe20007ffe0ff */
[----:B------:R-:W-:Y:S03]  /*6200*/  BSSY B0, `(.L_x_727) ;  /* 0x0000014000007945 */ /* 0x000fe60003800000 */
[----:B------:R-:W-:-:S13]  /*6210*/  ISETP.GE.AND P3, PT, R5, R56, PT ;  /* 0x000000380500720c */ /* 0x000fda0003f66270 */
[----:B------:R-:W-:Y:S05]  /*6220*/  @P3 BRA `(.L_x_728) ;  /* 0x0000011000003947 */ /* 0x000fea0003800000 */
[----:B------:R-:W-:Y:S01]  /*6230*/  IADD3 R44, P0, R62, 0x40, RZ ;  /* 0x000000403e2c7810 */ /* 0x000fe20007f1e0ff */
        /* <DEDUP_REMOVED lines=13> */
[----:B------:R4:W-:Y:S04]  /*6310*/  @!P2 STG.E.128 [R4.64], R40 ;  /* 0x000000280400a986 */ /* 0x0009e8000c101d04 */
[----:B---3--:R4:W-:Y:S04]  /*6320*/  @!P1 STG.E.128 [R4.64+0x40], R36 ;  /* 0x0000402404009986 */ /* 0x0089e8000c101d04 */
[----:B-1----:R4:W-:Y:S02]  /*6330*/  @!P0 STG.E.128 [R4.64+0x80], R32 ;  /* 0x0000802004008986 */ /* 0x0029e4000c101d04 */
.L_x_728:
[----:B------:R-:W-:Y:S05]  /*6340*/  BSYNC B0 ;  /* 0x0000000000007941 */ /* 0x000fea0003800000 */
.L_x_727:
[----:B----4-:R-:W-:Y:S01]  /*6350*/  IMAD R5, R0, c[0x0][0x308], RZ ;  /* 0x0000c20000057a24 */ /* 0x010fe200078e02ff */
        /* <DEDUP_REMOVED lines=18> */
[----:B---3--:R-:W-:-:S04]  /*6480*/  LEA R36, P0, R34, c[0x0][0x2e8], 0x1 ;  /* 0x0000ba0022247a11 */ /* 0x008fc800078008ff */
[----:B------:R-:W-:-:S05]  /*6490*/  LEA.HI.X R37, R34, c[0x0][0x2ec], R2, 0x1, P0 ;  /* 0x0000bb0022257a11 */ /* 0x000fca00000f0c02 */
[----:B------:R1:W-:Y:S04]  /*64a0*/  @!P4 STG.E.128 [R36.64], R28 ;  /* 0x0000001c2400c986 */ /* 0x0003e8000c101d04 */
[----:B------:R1:W-:Y:S04]  /*64b0*/  @!P2 STG.E.128 [R36.64+0x40], R24 ;  /* 0x000040182400a986 */ /* 0x0003e8000c101d04 */
[----:B------:R1:W-:Y:S02]  /*64c0*/  @!P1 STG.E.128 [R36.64+0x80], R20 ;  /* 0x0000801424009986 */ /* 0x0003e4000c101d04 */
.L_x_730:
[----:B------:R-:W-:Y:S05]  /*64d0*/  BSYNC B0 ;  /* 0x0000000000007941 */ /* 0x000fea0003800000 */
.L_x_729:
        /* <DEDUP_REMOVED lines=19> */
.L_x_723:
[----:B------:R-:W-:Y:S01]  /*6610*/  ISETP.NE.U32.AND P0, PT, RZ, c[0x0][0x360], PT ;  /* 0x0000d800ff007a0c */ /* 0x000fe20003f05070 */
[----:B------:R-:W-:Y:S01]  /*6620*/  IMAD.MOV.U32 R0, RZ, RZ, 0x4 ;  /* 0x00000004ff007424 */ /* 0x000fe200078e00ff */
[----:B------:R-:W-:-:S02]  /*6630*/  ISETP.NE.U32.AND P1, PT, RZ, c[0x0][0x358], PT ;  /* 0x0000d600ff007a0c */ /* 0x000fc40003f25070 */
[----:B------:R-:W-:Y:S01]  /*6640*/  ISETP.NE.AND.EX P0, PT, RZ, c[0x0][0x364], PT, P0 ;  /* 0x0000d900ff007a0c */ /* 0x000fe20003f05300 */
[----:B------:R-:W-:Y:S01]  /*6650*/  IMAD.WIDE R4, R223, R0, c[0x0][0x358] ;  /* 0x0000d600df047625 */ /* 0x000fe200078e0200 */
[----:B------:R-:W-:-:S03]  /*6660*/  ISETP.NE.AND.EX P1, PT, RZ, c[0x0][0x35c], PT, P1 ;  /* 0x0000d700ff007a0c */ /* 0x000fc60003f25310 */
[----:B------:R-:W-:-:S08]  /*6670*/  IMAD.MOV.U32 R7, RZ, RZ, c[0x0][0x2f0] ;  /* 0x0000bc00ff077624 */ /* 0x000fd000078e00ff */
        /* <DEDUP_REMOVED lines=11> */
.L_x_731:
[----:B-1----:R-:W1:Y:S01]  /*6730*/  S2R R8, SR_TID.X ;  /* 0x0000000000087919 */ /* 0x002e620000002100 */
[----:B------:R-:W-:Y:S01]  /*6740*/  SHF.R.S32.HI R4, RZ, 0x1f, R223 ;  /* 0x0000001fff047819 */ /* 0x000fe200000114df */
[----:B------:R-:W-:Y:S01]  /*6750*/  BSSY B0, `(.L_x_732) ;  /* 0x000002b000007945 */ /* 0x000fe20003800000 */
[----:B------:R-:W-:Y:S01]  /*6760*/  SEL R223, R223, RZ, !P1 ;  /* 0x000000ffdfdf7207 */ /* 0x000fe20004800000 */
[----:B------:R-:W2:Y:S01]  /*6770*/  S2R R2, SR_CTAID.Y ;  /* 0x0000000000027919 */ /* 0x000ea20000002600 */
[----:B------:R-:W-:-:S03]  /*6780*/  SEL R4, R4, RZ, !P1 ;  /* 0x000000ff04047207 */ /* 0x000fc60004800000 */
[----:B------:R-:W3:Y:S02]  /*6790*/  S2R R14, SR_CTAID.X ;  /* 0x00000000000e7919 */ /* 0x000ee40000002500 */
[----:B------:R-:W-:Y:S01]  /*67a0*/  IMAD R12, R4, c[0x0][0x310], RZ ;  /* 0x0000c400040c7a24 */ /* 0x000fe200078e02ff */
[----:B-1----:R-:W-:-:S04]  /*67b0*/  SHF.R.S32.HI R3, RZ, 0x1f, R8 ;  /* 0x0000001fff037819 */ /* 0x002fc80000011408 */
[----:B------:R-:W-:Y:S02]  /*67c0*/  LEA.HI R3, R3, R8, RZ, 0x2 ;  /* 0x0000000803037211 */ /* 0x000fe400078f10ff */
[----:B--2---:R-:W-:Y:S02]  /*67d0*/  SHF.R.S32.HI R0, RZ, 0x1f, R2 ;  /* 0x0000001fff007819 */ /* 0x004fe40000011402 */
[----:B------:R-:W-:Y:S01]  /*67e0*/  LOP3.LUT R5, R3, 0x1ffffffc, RZ, 0xc0, !PT ;  /* 0x1ffffffc03057812 */ /* 0x000fe200078ec0ff */
[----:B---3-5:R-:W-:Y:S01]  /*67f0*/  IMAD R6, R14, -0x80, R7 ;  /* 0xffffff800e067824 */ /* 0x028fe200078e0207 */
[----:B------:R-:W-:-:S03]  /*6800*/  SHF.R.S32.HI R3, RZ, 0x2, R3 ;  /* 0x00000002ff037819 */ /* 0x000fc60000011403 */
[----:B------:R-:W-:Y:S01]  /*6810*/  IMAD.IADD R8, R8, 0x1, -R5 ;  /* 0x0000000108087824 */ /* 0x000fe200078e0a05 */
[C---:B------:R-:W-:Y:S01]  /*6820*/  ISETP.GE.AND P4, PT, R3.reuse, R6, PT ;  /* 0x000000060300720c */ /* 0x040fe20003f86270 */
[----:B------:R-:W-:Y:S01]  /*6830*/  IMAD R5, R0, c[0x0][0x308], RZ ;  /* 0x0000c20000057a24 */ /* 0x000fe200078e02ff */
[C---:B------:R-:W-:Y:S01]  /*6840*/  IADD3 R10, P0, R3.reuse, R10, RZ ;  /* 0x0000000a030a7210 */ /* 0x040fe20007f1e0ff */
[----:B------:R-:W-:Y:S02]  /*6850*/  IMAD.SHL.U32 R8, R8, 0x8, RZ ;  /* 0x0000000808087824 */ /* 0x000fe400078e00ff */
[----:B------:R-:W-:Y:S01]  /*6860*/  IMAD R5, R2, c[0x0][0x30c], R5 ;  /* 0x0000c30002057a24 */ /* 0x000fe200078e0205 */
[----:B------:R-:W-:Y:S02]  /*6870*/  LEA.HI.X.SX32 R11, R3, R11, 0x1, P0 ;  /* 0x0000000b030b7211 */ /* 0x000fe400000f0eff */
[----:B------:R-:W-:Y:S02]  /*6880*/  SHF.R.S32.HI R9, RZ, 0x1f, R8 ;  /* 0x0000001fff097819 */ /* 0x000fe40000011408 */
[----:B------:R-:W-:Y:S01]  /*6890*/  IADD3 R7, R8, 0x40, RZ ;  /* 0x0000004008077810 */ /* 0x000fe20007ffe0ff */
[----:B------:R-:W-:Y:S01]  /*68a0*/  IMAD.WIDE R14, R14, 0x80, R10 ;  /* 0x000000800e0e7825 */ /* 0x000fe200078e020a */
[----:B------:R-:W-:-:S03]  /*68b0*/  IADD3 R10, R8, 0x20, RZ ;  /* 0x00000020080a7810 */ /* 0x000fc60007ffe0ff */
[----:B------:R-:W-:-:S04]  /*68c0*/  IMAD.WIDE.U32 R16, R2, c[0x0][0x308], R8 ;  /* 0x0000c20002107a25 */ /* 0x000fc800078e0008 */
[----:B------:R-:W-:Y:S02]  /*68d0*/  IMAD.IADD R19, R5, 0x1, R17 ;  /* 0x0000000105137824 */ /* 0x000fe400078e0211 */
[----:B------:R-:W-:Y:S02]  /*68e0*/  IMAD.MOV.U32 R18, RZ, RZ, R16 ;  /* 0x000000ffff127224 */ /* 0x000fe400078e0010 */
[C---:B------:R-:W-:Y:S02]  /*68f0*/  IMAD R17, R223.reuse, c[0x0][0x314], R12 ;  /* 0x0000c500df117a24 */ /* 0x040fe400078e020c */
[----:B------:R-:W-:-:S04]  /*6900*/  IMAD.WIDE.U32 R12, R223, c[0x0][0x310], R18 ;  /* 0x0000c400df0c7a25 */ /* 0x000fc800078e0012 */
        /* <DEDUP_REMOVED lines=15> */
.L_x_733:
[----:B------:R-:W-:Y:S05]  /*6a00*/  BSYNC B0 ;  /* 0x0000000000007941 */ /* 0x000fea0003800000 */
.L_x_732:
        /* <DEDUP_REMOVED lines=19> */
.L_x_735:
[----:B------:R-:W-:Y:S05]  /*6b40*/  BSYNC B0 ;  /* 0x0000000000007941 */ /* 0x000fea0003800000 */
.L_x_734:
        /* <DEDUP_REMOVED lines=23> */
.L_x_737:
[----:B------:R-:W-:Y:S05]  /*6cc0*/  BSYNC B0 ;  /* 0x0000000000007941 */ /* 0x000fea0003800000 */
.L_x_736:
        /* <DEDUP_REMOVED lines=19> */
.L_x_738:
        /* <DEDUP_REMOVED lines=16> */
.L_x_1416:


//--------------------- .text._ZN7cutlass13device_kernelIN5flash19enable_sm80_to_sm89INS1_16FlashAttnBwdSm80INS1_25CollectiveMainloopBwdSm80ILi2ELi2EN4cute5tupleIJNS5_1CILi64EEENS7_ILi128EEENS7_ILi96EEEEEENS_10bfloat16_tEfNS_4arch4Sm80ELb0ELb0ELb0ELb1ELb1ELb0ELb0ELb0ELi2ELi2ELi4ELi2ELb0EEENS1_21CollectiveEpilogueBwdISB_SC_SE_Li256ELb1ELb0ELi2EEENS1_19SingleTileSchedulerILb1ELb0ELb0ELi128EEEEEEEEEvNT_6ParamsE --------------------------
	.section	.text._ZN7cutlass13device_kernelIN5flash19enable_sm80_to_sm89INS1_16FlashAttnBwdSm80INS1_25CollectiveMainloopBwdSm80ILi2ELi2EN4cute5tupleIJNS5_1CILi64EEENS7_ILi128EEENS7_ILi96EEEEEENS_10bfloat16_tEfNS_4arch4Sm80ELb0ELb0ELb0ELb1ELb1ELb0ELb0ELb0ELi2ELi2ELi4ELi2ELb0EEENS1_21CollectiveEpilogueBwdISB_SC_SE_Li256ELb1ELb0ELi2EEENS1_19SingleTileSchedulerILb1ELb0ELb0ELi128EEEEEEEEEvNT_6ParamsE,"ax",@progbits
	.sectioninfo	@"SHI_REGISTERS=252"
	.align	128
.text._ZN7cutlass13device_kernelIN5flash19enable_sm80_to_sm89INS1_16FlashAttnBwdSm80INS1_25CollectiveMainloopBwdSm80ILi2ELi2EN4cute5tupleIJNS5_1CILi64EEENS7_ILi128EEENS7_ILi96EEEEEENS_10bfloat16_tEfNS_4arch4Sm80ELb0ELb0ELb0ELb1ELb1ELb0ELb0ELb0ELi2ELi2ELi4ELi2ELb0EEENS1_21CollectiveEpilogueBwdISB_SC_SE_Li256ELb1ELb0ELi2EEENS1_19SingleTileSchedulerILb1ELb0ELb0ELi128EEEEEEEEEvNT_6ParamsE:
        .type           _ZN7cutlass13device_kernelIN5flash19enable_sm80_to_sm89INS1_16FlashAttnBwdSm80INS1_25CollectiveMainloopBwdSm80ILi2ELi2EN4cute5tupleIJNS5_1CILi64EEENS7_ILi128EEENS7_ILi96EEEEEENS_10bfloat16_tEfNS_4arch4Sm80ELb0ELb0ELb0ELb1ELb1ELb0ELb0ELb0ELi2ELi2ELi4ELi2ELb0EEENS1_21CollectiveEpilogueBwdISB_SC_SE_Li256ELb1ELb0ELi2EEENS1_19SingleTileSchedulerILb1ELb0ELb0ELi128EEEEEEEEEvNT_6ParamsE,@function
        .size           _ZN7cutlass13device_kernelIN5flash19enable_sm80_to_sm89INS1_16FlashAttnBwdSm80INS1_25CollectiveMainloopBwdSm80ILi2ELi2EN4cute5tupleIJNS5_1CILi64EEENS7_ILi128EEENS7_ILi96EEEEEENS_10bfloat16_tEfNS_4arch4Sm80ELb0ELb0ELb0ELb1ELb1ELb0ELb0ELb0ELi2ELi2ELi4ELi2ELb0EEENS1_21CollectiveEpilogueBwdISB_SC_SE_Li256ELb1ELb0ELi2EEENS1_19SingleTileSchedulerILb1ELb0ELb0ELi128EEEEEEEEEvNT_6ParamsE,(.L_x_1417 - _ZN7cutlass13device_kernelIN5flash19enable_sm80_to_sm89INS1_16FlashAttnBwdSm80INS1_25CollectiveMainloopBwdSm80ILi2ELi2EN4cute5tupleIJNS5_1CILi64EEENS7_ILi128EEENS7_ILi96EEEEEENS_10bfloat16_tEfNS_4arch4Sm80ELb0ELb0ELb0ELb1ELb1ELb0ELb0ELb0ELi2ELi2ELi4ELi2ELb0EEENS1_21CollectiveEpilogueBwdISB_SC_SE_Li256ELb1ELb0ELi2EEENS1_19SingleTileSchedulerILb1ELb0ELb0ELi128EEEEEEEEEvNT_6ParamsE)
        .other          _ZN7cutlass13device_kernelIN5flash19enable_sm80_to_sm89INS1_16FlashAttnBwdSm80INS1_25CollectiveMainloopBwdSm80ILi2ELi2EN4cute5tupleIJNS5_1CILi64EEENS7_ILi128EEENS7_ILi96EEEEEENS_10bfloat16_tEfNS_4arch4Sm80ELb0ELb0ELb0ELb1ELb1ELb0ELb0ELb0ELi2ELi2ELi4ELi2ELb0EEENS1_21CollectiveEpilogueBwdISB_SC_SE_Li256ELb1ELb0ELi2EEENS1_19SingleTileSchedulerILb1ELb0ELb0ELi128EEEEEEEEEvNT_6ParamsE,@"STO_CUDA_ENTRY STV_DEFAULT"
_ZN7cutlass13device_kernelIN5flash19enable_sm80_to_sm89INS1_16FlashAttnBwdSm80INS1_25CollectiveMainloopBwdSm80ILi2ELi2EN4cute5tupleIJNS5_1CILi64EEENS7_ILi128EEENS7_ILi96EEEEEENS_10bfloat16_tEfNS_4arch4Sm80ELb0ELb0ELb0ELb1ELb1ELb0ELb0ELb0ELi2ELi2ELi4ELi2ELb0EEENS1_21CollectiveEpilogueBwdISB_SC_SE_Li256ELb1ELb0ELi2EEENS1_19SingleTileSchedulerILb1ELb0ELb0ELi128EEEEEEEEEvNT_6ParamsE:
        /* <DEDUP_REMOVED lines=17> */
.L_x_740:
        /* <DEDUP_REMOVED lines=8> */
.L_x_742:
[----:B------:R-:W-:Y:S02]  /*0190*/  MOV R5, c[0x0][0x3a4] ;  /* 0x0000e90000057a02 */ /* 0x000fe40000000f00 */
.L_x_741:
[----:B-1----:R-:W-:-:S05]  /*01a0*/  IMAD.SHL.U32 R4, R3, 0x80, RZ ;  /* 0x0000008003047824 */ /* 0x002fca00078e00ff */
[----:B-----5:R-:W-:-:S04]  /*01b0*/  ISETP.GE.AND P0, PT, R4, R5, PT ;  /* 0x000000050400720c */ /* 0x020fc80003f06270 */
[----:B------:R-:W-:Y:S01]  /*01c0*/  SEL R223, R223, 0xffffffff, !P0 ;  /* 0xffffffffdfdf7807 */ /* 0x000fe20004000000 */
[----:B------:R-:W-:Y:S05]  /*01d0*/  BRA `(.L_x_743) ;  /* 0x0000011000007947 */ /* 0x000fea0003800000 */
.L_x_739:
[----:B---34-:R-:W-:-:S04]  /*01e0*/  ISETP.NE.U32.AND P0, PT, RZ, c[0x0][0x3c0], PT ;  /* 0x0000f000ff007a0c */ /* 0x018fc80003f05070 */
[----:B------:R-:W-:-:S13]  /*01f0*/  ISETP.NE.AND.EX P0, PT, RZ, c[0x0][0x3c4], PT, P0 ;  /* 0x0000f100ff007a0c */ /* 0x000fda0003f05300 */
[----:B------:R-:W-:Y:S05]  /*0200*/  @!P0 BRA `(.L_x_744) ;  /* 0x0000002000008947 */ /* 0x000fea0003800000 */
[----:B------:R1:W5:Y:S01]  /*0210*/  LDG.E R5, [R4.64] ;  /* 0x0000000404057981 */ /* 0x000362000c1e1900 */
[----:B------:R-:W-:Y:S05]  /*0220*/  BRA `(.L_x_745) ;  /* 0x0000009000007947 */ /* 0x000fea0003800000 */
.L_x_744:
        /* <DEDUP_REMOVED lines=8> */
.L_x_746:
[----:B------:R-:W-:Y:S02]  /*02b0*/  MOV R5, c[0x0][0x3a4] ;  /* 0x0000e90000057a02 */ /* 0x000fe40000000f00 */
.L_x_745:
[----:B-1----:R-:W-:-:S05]  /*02c0*/  IMAD.SHL.U32 R4, R3, 0x80, RZ ;  /* 0x0000008003047824 */ /* 0x002fca00078e00ff */
[----:B-----5:R-:W-:-:S04]  /*02d0*/  ISETP.GE.AND P0, PT, R4, R5, PT ;  /* 0x000000050400720c */ /* 0x020fc80003f06270 */
[----:B------:R-:W-:-:S04]  /*02e0*/  SEL R223, R223, 0xffffffff, !P0 ;  /* 0xffffffffdfdf7807 */ /* 0x000fc80004000000 */
.L_x_743:
        /* <DEDUP_REMOVED lines=28> */
.L_x_747:
[----:B-1----:R-:W-:-:S04]  /*04b0*/  ISETP.NE.U32.AND P0, PT, RZ, c[0x0][0x2e0], PT ;  /* 0x0000b800ff007a0c */ /* 0x002fc80003f05070 */
[----:B------:R-:W-:-:S13]  /*04c0*/  ISETP.NE.AND.EX P0, PT, RZ, c[0x0][0x2e4], PT, P0 ;  /* 0x0000b900ff007a0c */ /* 0x000fda0003f05300 */
[----:B------:R-:W-:Y:S05]  /*04d0*/  @!P0 BRA `(.L_x_748) ;  /* 0x0000003000008947 */ /* 0x000fea0003800000 */
[----:B------:R-:W-:-:S06]  /*04e0*/  IMAD.WIDE R8, R223, R10, c[0x0][0x2e0] ;  /* 0x0000b800df087625 */ /* 0x000fcc00078e020a */
[----:B------:R1:W5:Y:S01]  /*04f0*/  LDG.E R8, [R8.64] ;  /* 0x0000000408087981 */ /* 0x000362000c1e1900 */
[----:B------:R-:W-:Y:S05]  /*0500*/  BRA `(.L_x_749) ;  /* 0x0000004000007947 */ /* 0x000fea0003800000 */
.L_x_748:
[----:B------:R-:W-:Y:S05]  /*0510*/  @!P3 BRA `(.L_x_749) ;  /* 0x000000300000b947 */ /* 0x000fea0003800000 */
[----:B------:R-:W2:Y:S04]  /*0520*/  LDG.E R8, [R12.64] ;  /* 0x000000040c087981 */ /* 0x000ea8000c1e1900 */
[----:B------:R-:W2:Y:S02]  /*0530*/  LDG.E R7, [R12.64+0x4] ;  /* 0x000004040c077981 */ /* 0x000ea4000c1e1900 */
[----:B--2---:R-:W-:Y:S02]  /*0540*/  IADD3 R8, -R8, R7, RZ ;  /* 0x0000000708087210 */ /* 0x004fe40007ffe1ff */
.L_x_749:
        /* <DEDUP_REMOVED lines=410> */
.L_x_752:
[----:B------:R-:W-:Y:S05]  /*1ef0*/  BSYNC B0 ;  /* 0x0000000000007941 */ /* 0x000fea0003800000 */
.L_x_751:
        /* <DEDUP_REMOVED lines=78> */
.L_x_755:
        /* <DEDUP_REMOVED lines=126> */
.L_x_753:
        /* <DEDUP_REMOVED lines=415> */
.L_x_754:
        /* <DEDUP_REMOVED lines=237> */
.L_x_750:
        /* <DEDUP_REMOVED lines=151> */
.L_x_757:
        /* <DEDUP_REMOVED lines=63> */
.L_x_759:
[----:B----4-:R-:W-:Y:S05]  /*61e0*/  BSYNC B0 ;  /* 0x0000000000007941 */ /* 0x010fea0003800000 */
.L_x_758:
        /* <DEDUP_REMOVED lines=21> */
.L_x_761:
[----:B------:R-:W-:Y:S05]  /*6340*/  BSYNC B0 ;  /* 0x0000000000007941 */ /* 0x000fea0003800000 */
.L_x_760:
        /* <DEDUP_REMOVED lines=24> */
.L_x_763:
[----:B------:R-:W-:Y:S05]  /*64d0*/  BSYNC B0 ;  /* 0x0000000000007941 */ /* 0x000fea0003800000 */
.L_x_762:
        /* <DEDUP_REMOVED lines=19> */
.L_x_756:
        /* <DEDUP_REMOVED lines=18> */
.L_x_764:
        /* <DEDUP_REMOVED lines=45> */
.L_x_766:
[----:B------:R-:W-:Y:S05]  /*6a00*/  BSYNC B0 ;  /* 0x0000000000007941 */ /* 0x000fea0003800000 */
.L_x_765:
        /* <DEDUP_REMOVED lines=19> */
.L_x_768:
[----:B------:R-:W-:Y:S05]  /*6b40*/  BSYNC B0 ;  /* 0x0000000000007941 */ /* 0x000fea0003800000 */
.L_x_767:
        /* <DEDUP_REMOVED lines=23> */
.L_x_770:
[----:B------:R-:W-:Y:S05]  /*6cc0*/  BSYNC B0 ;  /* 0x0000000000007941 */ /* 0x000fea0003800000 */
.L_x_769:
        /* <DEDUP_REMOVED lines=19> */
.L_x_771:
        /* <DEDUP_REMOVED lines=16> */
.L_x_1417:


//--------------------- .text._ZN7cutlass13device_kernelIN5flash19enable_sm80_to_sm89INS1_16FlashAttnBwdSm80INS1_25CollectiveMainloopBwdSm80ILi2ELi2EN4cute5tupleIJNS5_1CILi64EEENS7_ILi128EEENS7_ILi96EEEEEENS_10bfloat16_tEfNS_4arch4Sm80ELb0ELb0ELb0ELb1ELb0ELb0ELb0ELb0ELi2ELi2ELi4ELi2ELb0EEENS1_24CollectiveEpilogueBwdGQAISB_fSE_Li256ELb1ELb0EEENS1_19SingleTileSchedulerILb1ELb0ELb0ELi128EEEEEEEEEvNT_6ParamsE --------------------------
	.section	.text._ZN7cutlass13device_kernelIN5flash19enable_sm80_to_sm89INS1_16FlashAttnBwdSm80INS1_25CollectiveMainloopBwdSm80ILi2ELi2EN4cute5tupleIJNS5_1CILi64EEENS7_ILi128EEENS7_ILi96EEEEEENS_10bfloat16_tEfNS_4arch4Sm80ELb0ELb0ELb0ELb1ELb0ELb0ELb0ELb0ELi2ELi2ELi4ELi2ELb0EEENS1_24CollectiveEpilogueBwdGQAISB_fSE_Li256ELb1ELb0EEENS1_19SingleTileSchedulerILb1ELb0ELb0ELi128EEEEEEEEEvNT_6ParamsE,"ax",@progbits
	.sectioninfo	@"SHI_REGISTERS=252"
	.align	128
.text._ZN7cutlass13device_kernelIN5flash19enable_sm80_to_sm89INS1_16FlashAttnBwdSm80INS1_25CollectiveMainloopBwdSm80ILi2ELi2EN4cute5tupleIJNS5_1CILi64EEENS7_ILi128EEENS7_ILi96EEEEEENS_10bfloat16_tEfNS_4arch4Sm80ELb0ELb0ELb0ELb1ELb0ELb0ELb0ELb0ELi2ELi2ELi4ELi2ELb0EEENS1_24CollectiveEpilogueBwdGQAISB_fSE_Li256ELb1ELb0EEENS1_19SingleTileSchedulerILb1ELb0ELb0ELi128EEEEEEEEEvNT_6ParamsE:
        .type           _ZN7cutlass13device_kernelIN5flash19enable_sm80_to_sm89INS1_16FlashAttnBwdSm80INS1_25CollectiveMainloopBwdSm80ILi2ELi2EN4cute5tupleIJNS5_1CILi64EEENS7_ILi128EEENS7_ILi96EEEEEENS_10bfloat16_tEfNS_4arch4Sm80ELb0ELb0ELb0ELb1ELb0ELb0ELb0ELb0ELi2ELi2ELi4ELi2ELb0EEENS1_24CollectiveEpilogueBwdGQAISB_fSE_Li256ELb1ELb0EEENS1_19SingleTileSchedulerILb1ELb0ELb0ELi128EEEEEEEEEvNT_6ParamsE,@function
        .size           _ZN7cutlass13device_kernelIN5flash19enable_sm80_to_sm89INS1_16FlashAttnBwdSm80INS1_25CollectiveMainloopBwdSm80ILi2ELi2EN4cute5tupleIJNS5_1CILi64EEENS7_ILi128EEENS7_ILi96EEEEEENS_10bfloat16_tEfNS_4arch4Sm80ELb0ELb0ELb0ELb1ELb0ELb0ELb0ELb0ELi2ELi2ELi4ELi2ELb0EEENS1_24CollectiveEpilogueBwdGQAISB_fSE_Li256ELb1ELb0EEENS1_19SingleTileSchedulerILb1ELb0ELb0ELi128EEEEEEEEEvNT_6ParamsE,(.L_x_1418 - _ZN7cutlass13device_kernelIN5flash19enable_sm80_to_sm89INS1_16FlashAttnBwdSm80INS1_25CollectiveMainloopBwdSm80ILi2ELi2EN4cute5tupleIJNS5_1CILi64EEENS7_ILi128EEENS7_ILi96EEEEEENS_10bfloat16_tEfNS_4arch4Sm80ELb0ELb0ELb0ELb1ELb0ELb0ELb0ELb0ELi2ELi2ELi4ELi2ELb0EEENS1_24CollectiveEpilogueBwdGQAISB_fSE_Li256ELb1ELb0EEENS1_19SingleTileSchedulerILb1ELb0ELb0ELi128EEEEEEEEEvNT_6ParamsE)
        .other          _ZN7cutlass13device_kernelIN5flash19enable_sm80_to_sm89INS1_16FlashAttnBwdSm80INS1_25CollectiveMainloopBwdSm80ILi2ELi2EN4cute5tupleIJNS5_1CILi64EEENS7_ILi128EEENS7_ILi96EEEEEENS_10bfloat16_tEfNS_4arch4Sm80ELb0ELb0ELb0ELb1ELb0ELb0ELb0ELb0ELi2ELi2ELi4ELi2ELb0EEENS1_24CollectiveEpilogueBwdGQAISB_fSE_Li256ELb1ELb0EEENS1_19SingleTileSchedulerILb1ELb0ELb0ELi128EEEEEEEEEvNT_6ParamsE,@"STO_CUDA_ENTRY STV_DEFAULT"
_ZN7cutlass13device_kernelIN5flash19enable_sm80_to_sm89INS1_16FlashAttnBwdSm80INS1_25CollectiveMainloopBwdSm80ILi2ELi2EN4cute5tupleIJNS5_1CILi64EEENS7_ILi128EEENS7_ILi96EEEEEENS_10bfloat16_tEfNS_4arch4Sm80ELb0ELb0ELb0ELb1ELb0ELb0ELb0ELb0ELi2ELi2ELi4ELi2ELb0EEENS1_24CollectiveEpilogueBwdGQAISB_fSE_Li256ELb1ELb0EEENS1_19SingleTileSchedulerILb1ELb0ELb0ELi128EEEEEEEEEvNT_6ParamsE:
        /* <DEDUP_REMOVED lines=17> */
.L_x_773:
        /* <DEDUP_REMOVED lines=8> */
.L_x_775:
[----:B------:R-:W-:Y:S02]  /*0190*/  MOV R5, c[0x0][0x3ac] ;  /* 0x0000eb0000057a02 */ /* 0x000fe40000000f00 */
.L_x_774:
[----:B-1----:R-:W-:-:S05]  /*01a0*/  IMAD.SHL.U32 R4, R3, 0x80, RZ ;  /* 0x0000008003047824 */ /* 0x002fca00078e00ff */
[----:B-----5:R-:W-:-:S04]  /*01b0*/  ISETP.GE.AND P0, PT, R4, R5, PT ;  /* 0x000000050400720c */ /* 0x020fc80003f06270 */
[----:B------:R-:W-:Y:S01]  /*01c0*/  SEL R223, R223, 0xffffffff, !P0 ;  /* 0xffffffffdfdf7807 */ /* 0x000fe20004000000 */
[----:B------:R-:W-:Y:S05]  /*01d0*/  BRA `(.L_x_776) ;  /* 0x0000011000007947 */ /* 0x000fea0003800000 */
.L_x_772:
[----:B---34-:R-:W-:-:S04]  /*01e0*/  ISETP.NE.U32.AND P0, PT, RZ, c[0x0][0x3c8], PT ;  /* 0x0000f200ff007a0c */ /* 0x018fc80003f05070 */
[----:B------:R-:W-:-:S13]  /*01f0*/  ISETP.NE.AND.EX P0, PT, RZ, c[0x0][0x3cc], PT, P0 ;  /* 0x0000f300ff007a0c */ /* 0x000fda0003f05300 */
[----:B------:R-:W-:Y:S05]  /*0200*/  @!P0 BRA `(.L_x_777) ;  /* 0x0000002000008947 */ /* 0x000fea0003800000 */
[----:B------:R1:W5:Y:S01]  /*0210*/  LDG.E R5, [R4.64] ;  /* 0x0000000604057981 */ /* 0x000362000c1e1900 */
[----:B------:R-:W-:Y:S05]  /*0220*/  BRA `(.L_x_778) ;  /* 0x0000009000007947 */ /* 0x000fea0003800000 */
.L_x_777:
        /* <DEDUP_REMOVED lines=8> */
.L_x_779:
[----:B------:R-:W-:Y:S02]  /*02b0*/  MOV R5, c[0x0][0x3ac] ;  /* 0x0000eb0000057a02 */ /* 0x000fe40000000f00 */
.L_x_778:
[----:B-1----:R-:W-:-:S05]  /*02c0*/  IMAD.SHL.U32 R4, R3, 0x80, RZ ;  /* 0x0000008003047824 */ /* 0x002fca00078e00ff */
[----:B-----5:R-:W-:-:S04]  /*02d0*/  ISETP.GE.AND P0, PT, R4, R5, PT ;  /* 0x000000050400720c */ /* 0x020fc80003f06270 */
[----:B------:R-:W-:-:S04]  /*02e0*/  SEL R223, R223, 0xffffffff, !P0 ;  /* 0xffffffffdfdf7807 */ /* 0x000fc80004000000 */
.L_x_776:
[----:B------:R-:W-:-:S13]  /*02f0*/  ISETP.GE.AND P0, PT, R223, RZ, PT ;  /* 0x000000ffdf00720c */ /* 0x000fda0003f06270 */
[----:B------:R-:W-:Y:S05]  /*0300*/  @!P0 EXIT ;  /* 0x000000000000894d */ /* 0x000fea0003800000 */
[----:B------:R-:W-:Y:S01]  /*0310*/  ISETP.NE.U32.AND P4, PT, RZ, c[0x0][0x2c8], PT ;  /* 0x0000b200ff007a0c */ /* 0x000fe20003f85070 */
[----:B------:R-:W-:Y:S01]  /*0320*/  IMAD.WIDE R16, R223, R10, c[0x0][0x2c8] ;  /* 0x0000b200df107625 */ /* 0x000fe200078e020a */
[----:B------:R-:W-:Y:S02]  /*0330*/  ISETP.NE.U32.AND P3, PT, RZ, c[0x0][0x2d0], PT ;  /* 0x0000b400ff007a0c */ /* 0x000fe40003f65070 */
[----:B------:R-:W-:Y:S02]  /*0340*/  ISETP.NE.AND.EX P4, PT, RZ, c[0x0][0x2cc], PT, P4 ;  /* 0x0000b300ff007a0c */ /* 0x000fe40003f85340 */
[----:B------:R-:W-:Y:S02]  /*0350*/  ISETP.NE.U32.AND P0, PT, RZ, c[0x0][0x2d8], PT ;  /* 0x0000b600ff007a0c */ /* 0x000fe40003f05070 */
[----:B------:R-:W-:Y:S02]  /*0360*/  ISETP.NE.AND.EX P3, PT, RZ, c[0x0][0x2d4], PT, P3 ;  /* 0x0000b500ff007a0c */ /* 0x000fe40003f65330 */
[----:B------:R-:W-:-:S07]  /*0370*/  ISETP.NE.AND.EX P0, PT, RZ, c[0x0][0x2dc], PT, P0 ;  /* 0x0000b700ff007a0c */ /* 0x000fce0003f05300 */
[----:B------:R-:W2:Y:S01]  /*0380*/  @P4 LDG.E R4, [R16.64] ;  /* 0x0000000610044981 */ /* 0x000ea2000c1e1900 */
[----:B------:R-:W-:-:S03]  /*0390*/  IMAD.WIDE R14, R223, R10, c[0x0][0x2d0] ;  /* 0x0000b400df0e7625 */ /* 0x000fc600078e020a */
[----:B------:R-:W3:Y:S01]  /*03a0*/  @P4 LDG.E R13, [R16.64] ;  /* 0x00000006100d4981 */ /* 0x000ee2000c1e1900 */
[----:B------:R-:W-:Y:S02]  /*03b0*/  IMAD.MOV.U32 R222, RZ, RZ, c[0x0][0x168] ;  /* 0x00005a00ffde7624 */ /* 0x000fe400078e00ff */
[C---:B------:R-:W-:Y:S01]  /*03c0*/  @P0 IMAD.WIDE R18, R223.reuse, R10, c[0x0][0x2d8] ;  /* 0x0000b600df120625 */ /* 0x040fe200078e020a */
[----:B------:R-:W4:Y:S04]  /*03d0*/  @P3 LDG.E R11, [R14.64] ;  /* 0x000000060e0b3981 */ /* 0x000f28000c1e1900 */
[----:B------:R1:W5:Y:S01]  /*03e0*/  @P0 LDG.E R222, [R18.64] ;  /* 0x0000000612de0981 */ /* 0x000362000c1e1900 */
[----:B------:R-:W-:Y:S01]  /*03f0*/  CS2R R8, SRZ ;  /* 0x0000000000087805 */ /* 0x000fe2000001ff00 */
[----:B------:R-:W-:Y:S01]  /*0400*/  CS2R R6, SRZ ;  /* 0x0000000000067805 */ /* 0x000fe2000001ff00 */
[----:B--2---:R-:W-:Y:S01]  /*0410*/  @P4 IMAD R5, R223, 0x40, R4 ;  /* 0x00000040df054824 */ /* 0x004fe200078e0204 */
[--C-:B---3--:R-:W-:Y:S01]  /*0420*/  @P4 SHF.R.S32.HI R9, RZ, 0x1f, R13.reuse ;  /* 0x0000001fff094819 */ /* 0x108fe2000001140d */
[----:B------:R-:W-:-:S03]  /*0430*/  @P4 IMAD.MOV.U32 R8, RZ, RZ, R13 ;  /* 0x000000ffff084224 */ /* 0x000fc600078e000d */
[----:B------:R-:W-:Y:S02]  /*0440*/  @P4 SHF.R.S32.HI R4, RZ, 0x1f, R5 ;  /* 0x0000001fff044819 */ /* 0x000fe40000011405 */
[--C-:B----4-:R-:W-:Y:S01]  /*0450*/  @P3 SHF.R.S32.HI R7, RZ, 0x1f, R11.reuse ;  /* 0x0000001fff073819 */ /* 0x110fe2000001140b */
[----:B------:R-:W-:Y:S01]  /*0460*/  @P3 IMAD.MOV.U32 R6, RZ, RZ, R11 ;  /* 0x000000ffff063224 */ /* 0x000fe200078e000b */
[----:B------:R-:W-:Y:S01]  /*0470*/  @P4 LEA.HI R4, R4, R5, RZ, 0x6 ;  /* 0x0000000504044211 */ /* 0x000fe200078f30ff */
[----:B------:R-:W-:-:S03]  /*0480*/  IMAD.MOV.U32 R5, RZ, RZ, RZ ;  /* 0x000000ffff057224 */ /* 0x000fc600078e00ff */
[----:B------:R-:W-:Y:S01]  /*0490*/  @P4 LOP3.LUT R5, R4, 0xffffffc0, RZ, 0xc0, !PT ;  /* 0xffffffc004054812 */ /* 0x000fe200078ec0ff */
[----:B------:R-:W-:Y:S01]  /*04a0*/  IMAD.MOV.U32 R4, RZ, RZ, c[0x0][0x198] ;  /* 0x00006600ff047624 */ /* 0x000fe200078e00ff */
[----:B------:R-:W-:Y:S05]  /*04b0*/  @P0 BRA `(.L_x_780) ;  /* 0x0000004000000947 */ /* 0x000fea0003800000 */
[----:B-1----:R-:W-:Y:S05]  /*04c0*/  @!P4 BRA `(.L_x_780) ;  /* 0x000000300000c947 */ /* 0x002fea0003800000 */
[----:B-----5:R-:W2:Y:S04]  /*04d0*/  LDG.E R222, [R16.64] ;  /* 0x0000000610de7981 */ /* 0x020ea8000c1e1900 */
[----:B------:R-:W2:Y:S02]  /*04e0*/  LDG.E R11, [R16.64+0x4] ;  /* 0x00000406100b7981 */ /* 0x000ea4000c1e1900 */
[----:B--2---:R-:W-:Y:S02]  /*04f0*/  IADD3 R222, -R222, R11, RZ ;  /* 0x0000000bdede7210 */ /* 0x004fe40007ffe1ff */
.L_x_780:
[----:B-1----:R-:W-:-:S04]  /*0500*/  ISETP.NE.U32.AND P0, PT, RZ, c[0x0][0x2e0], PT ;  /* 0x0000b800ff007a0c */ /* 0x002fc80003f05070 */
[----:B------:R-:W-:-:S13]  /*0510*/  ISETP.NE.AND.EX P0, PT, RZ, c[0x0][0x2e4], PT, P0 ;  /* 0x0000b900ff007a0c */ /* 0x000fda0003f05300 */
[----:B------:R-:W-:Y:S05]  /*0520*/  @!P0 BRA `(.L_x_781) ;  /* 0x0000003000008947 */ /* 0x000fea0003800000 */
[----:B------:R-:W-:-:S05]  /*0530*/  IMAD.WIDE R10, R223, R10, c[0x0][0x2e0] ;  /* 0x0000b800df0a7625 */ /* 0x000fca00078e020a */
[----:B------:R1:W5:Y:S01]  /*0540*/  LDG.E R4, [R10.64] ;  /* 0x000000060a047981 */ /* 0x000362000c1e1900 */
[----:B------:R-:W-:Y:S05]  /*0550*/  BRA `(.L_x_782) ;  /* 0x0000004000007947 */ /* 0x000fea0003800000 */
.L_x_781:
[----:B------:R-:W-:Y:S05]  /*0560*/  @!P3 BRA `(.L_x_782) ;  /* 0x000000300000b947 */ /* 0x000fea0003800000 */
[----:B------:R-:W2:Y:S04]  /*0570*/  LDG.E R4, [R14.64] ;  /* 0x000000060e047981 */ /* 0x000ea8000c1e1900 */
[----:B------:R-:W2:Y:S02]  /*0580*/  LDG.E R11, [R14.64+0x4] ;  /* 0x000004060e0b7981 */ /* 0x000ea4000c1e1900 */
[----:B--2---:R-:W-:Y:S02]  /*0590*/  IADD3 R4, -R4, R11, RZ ;  /* 0x0000000b04047210 */ /* 0x004fe40007ffe1ff */
.L_x_782:
        /* <DEDUP_REMOVED lines=52> */
[----:B-1----:R-:W-:-:S02]  /*08e0*/  IMAD.MOV.U32 R10, RZ, RZ, c[0x0][0x248] ;  /* 0x00009200ff0a7624 */ /* 0x002fc400078e00ff */
[----:B------:R-:W-:Y:S01]  /*08f0*/  IMAD R13, R5, 0x60, RZ ;  /* 0x00000060050d7824 */ /* 0x000fe200078e02ff */
[CC--:B------:R-:W-:Y:S01]  /*0900*/  LEA.HI R14, R15.reuse, R2.reuse, RZ, 0x2 ;  /* 0x000000020f0e7211 */ /* 0x0c0fe200078f10ff */
[----:B------:R-:W-:Y:S01]  /*0910*/  IMAD.SHL.U32 R220, R2, 0x4, RZ ;  /* 0x0000000402dc7824 */ /* 0x000fe200078e00ff */
[----:B------:R-:W-:Y:S01]  /*0920*/  ISETP.NE.AND P2, PT, R10, 0x1, PT ;  /* 0x000000010a00780c */ /* 0x000fe20003f45270 */
[----:B------:R-:W-:Y:S01]  /*0930*/  IMAD.MOV.U32 R23, RZ, RZ, R0 ;  /* 0x000000ffff177224 */ /* 0x000fe200078e0000 */
[-C--:B------:R-:W-:Y:S01]  /*0940*/  LEA.HI R16, R15, R2.reuse, RZ, 0x4 ;  /* 0x000000020f107211 */ /* 0x080fe200078f20ff */
[----:B------:R-:W-:Y:S01]  /*0950*/  IMAD R4, R3, -0x80, R4 ;  /* 0xffffff8003047824 */ /* 0x000fe200078e0204 */
[----:B------:R-:W-:Y:S01]  /*0960*/  SHF.R.S32.HI R10, RZ, 0x1f, R2 ;  /* 0x0000001fff0a7819 */ /* 0x000fe20000011402 */
[----:B------:R-:W-:Y:S01]  /*0970*/  IMAD.MOV.U32 R215, RZ, RZ, 0x10 ;  /* 0x00000010ffd77424 */ /* 0x000fe200078e00ff */
[----:B------:R-:W-:Y:S02]  /*0980*/  IADD3 R24, P0, R13, R2, RZ ;  /* 0x000000020d187210 */ /* 0x000fe40007f1e0ff */
[----:B------:R-:W-:-:S02]  /*0990*/  SHF.R.S32.HI R221, RZ, 0x2, R14 ;  /* 0x00000002ffdd7819 */ /* 0x000fc4000001140e */
[----:B------:R-:W-:Y:S02]  /*09a0*/  SHF.R.S32.HI R17, RZ, 0x4, R16 ;  /* 0x00000004ff117819 */ /* 0x000fe40000011410 */
[----:B------:R-:W-:Y:S01]  /*09b0*/  LEA.HI.X.SX32 R25, R13, R10, 0x1, P0 ;  /* 0x0000000a0d197211 */ /* 0x000fe200000f0eff */
[----:B------:R-:W-:Y:S01]  /*09c0*/  @P2 IMAD.HI.U32 R12, R0, c[0x0][0x24c], RZ ;  /* 0x00009300000c2a27 */ /* 0x000fe200078e00ff */
[----:B------:R-:W-:Y:S02]  /*09d0*/  SHF.R.S32.HI R19, RZ, 0x1f, R221 ;  /* 0x0000001fff137819 */ /* 0x000fe400000114dd */
[C---:B------:R-:W-:Y:S02]  /*09e0*/  IADD3 R20, P0, R221.reuse, R6, RZ ;  /* 0x00000006dd147210 */ /* 0x040fe40007f1e0ff */
[----:B------:R-:W-:Y:S02]  /*09f0*/  IADD3 R11, P1, R221, R8, RZ ;  /* 0x00000008dd0b7210 */ /* 0x000fe40007f3e0ff */
[----:B------:R-:W-:Y:S01]  /*0a00*/  SHF.R.S32.HI R6, RZ, 0x1f, R0 ;  /* 0x0000001fff067819 */ /* 0x000fe20000011400 */
[C---:B------:R-:W-:Y:S01]  /*0a10*/  IMAD.X R21, R19.reuse, 0x1, R7, P0 ;  /* 0x0000000113157824 */ /* 0x040fe200000e0607 */
[----:B------:R-:W-:Y:S01]  /*0a20*/  LEA.HI R8, R16, R17, RZ, 0x1 ;  /* 0x0000001110087211 */ /* 0x000fe200078f08ff */
[----:B------:R-:W-:Y:S01]  /*0a30*/  IMAD.X R13, R19, 0x1, R9, P1 ;  /* 0x00000001130d7824 */ /* 0x000fe200008e0609 */
[----:B------:R-:W-:Y:S01]  /*0a40*/  SHF.R.S32.HI R7, RZ, 0x1f, R5 ;  /* 0x0000001fff077819 */ /* 0x000fe20000011405 */
[----:B------:R-:W-:Y:S01]  /*0a50*/  IMAD R9, R6, c[0x0][0x288], RZ ;  /* 0x0000a20006097a24 */ /* 0x000fe200078e02ff */
[----:B------:R-:W-:Y:S01]  /*0a60*/  IADD3 R18, P0, R220, R5, RZ ;  /* 0x00000005dc127210 */ /* 0x000fe20007f1e0ff */
[----:B------:R-:W-:Y:S01]  /*0a70*/  IMAD R5, R6, c[0x0][0x238], RZ ;  /* 0x00008e0006057a24 */ /* 0x000fe200078e02ff */
[----:B------:R-:W-:Y:S01]  /*0a80*/  LOP3.LUT R8, R8, 0xfffffffe, RZ, 0xc0, !PT ;  /* 0xfffffffe08087812 */ /* 0x000fe200078ec0ff */
[----:B------:R-:W-:Y:S01]  /*0a90*/  IMAD R26, R0, c[0x0][0x28c], R9 ;  /* 0x0000a300001a7a24 */ /* 0x000fe200078e0209 */
[----:B------:R-:W-:Y:S01]  /*0aa0*/  LEA.HI.X.SX32 R19, R220, R7, 0x1, P0 ;  /* 0x00000007dc137211 */ /* 0x000fe200000f0eff */
[----:B------:R-:W-:Y:S01]  /*0ab0*/  IMAD R224, R0, c[0x0][0x23c], R5 ;  /* 0x00008f0000e07a24 */ /* 0x000fe200078e0205 */
[----:B------:R-:W-:Y:S01]  /*0ac0*/  LOP3.LUT R235, R14, 0xfffffffc, RZ, 0xc0, !PT ;  /* 0xfffffffc0eeb7812 */ /* 0x000fe200078ec0ff */
[----:B------:R-:W-:Y:S01]  /*0ad0*/  IMAD.IADD R7, R17, 0x1, -R8 ;  /* 0x0000000111077824 */ /* 0x000fe200078e0a08 */
[----:B------:R-:W-:Y:S01]  /*0ae0*/  LEA.HI R17, R15, R2, RZ, 0x3 ;  /* 0x000000020f117211 */ /* 0x000fe200078f18ff */
[----:B------:R-:W-:Y:S01]  /*0af0*/  IMAD.WIDE.U32 R8, R0, c[0x0][0x238], R24 ;  /* 0x00008e0000087a25 */ /* 0x000fe200078e0018 */
[----:B------:R-:W-:-:S02]  /*0b00*/  @P2 SHF.R.U32.HI R23, RZ, c[0x0][0x250], R12 ;  /* 0x00009400ff172a19 */ /* 0x000fc4000001160c */
[----:B------:R-:W-:Y:S01]  /*0b10*/  SHF.R.S32.HI R10, RZ, 0x1f, R223 ;  /* 0x0000001fff0a7819 */ /* 0x000fe200000114df */
[----:B------:R-:W-:Y:S02]  /*0b20*/  IMAD.IADD R225, R9, 0x1, R224 ;  /* 0x0000000109e17824 */ /* 0x000fe400078e02e0 */
[----:B------:R-:W-:Y:S02]  /*0b30*/  IMAD.SHL.U32 R9, R17, 0x8, RZ ;  /* 0x0000000811097824 */ /* 0x000fe400078e00ff */
[----:B------:R-:W-:Y:S02]  /*0b40*/  IMAD.IADD R235, R2, 0x1, -R235 ;  /* 0x0000000102eb7824 */ /* 0x000fe400078e0aeb */
[----:B------:R-:W-:Y:S01]  /*0b50*/  IMAD R27, R6, c[0x0][0x270], RZ ;  /* 0x00009c00061b7a24 */ /* 0x000fe200078e02ff */
[----:B------:R-:W-:Y:S01]  /*0b60*/  LOP3.LUT R9, R9, 0xc0, RZ, 0xc0, !PT ;  /* 0x000000c009097812 */ /* 0x000fe200078ec0ff */
[----:B------:R-:W-:Y:S02]  /*0b70*/  IMAD.SHL.U32 R12, R235, 0x8, RZ ;  /* 0x00000008eb0c7824 */ /* 0x000fe400078e00ff */
[----:B------:R-:W-:Y:S01]  /*0b80*/  IMAD.MOV.U32 R224, RZ, RZ, R8 ;  /* 0x000000ffffe07224 */ /* 0x000fe200078e0008 */
[----:B------:R-:W-:Y:S01]  /*0b90*/  SHF.R.U32.HI R5, RZ, 0x3, R9 ;  /* 0x00000003ff057819 */ /* 0x000fe20000011609 */
[C---:B------:R-:W-:Y:S01]  /*0ba0*/  IMAD R30, R0.reuse, c[0x0][0x274], R27 ;  /* 0x00009d00001e7a24 */ /* 0x040fe200078e021b */
[----:B------:R-:W-:Y:S01]  /*0bb0*/  LOP3.LUT R8, R9, 0x18, R12, 0xf8, !PT ;  /* 0x0000001809087812 */ /* 0x000fe200078ef80c */
[----:B------:R-:W-:Y:S01]  /*0bc0*/  IMAD.WIDE.U32 R28, R0, c[0x0][0x270], R18 ;  /* 0x00009c00001c7a25 */ /* 0x000fe200078e0012 */
[----:B------:R-:W-:-:S02]  /*0bd0*/  SEL R9, R10, RZ, !P4 ;  /* 0x000000ff0a097207 */ /* 0x000fc40006000000 */
[----:B------:R-:W-:Y:S01]  /*0be0*/  SEL R10, R10, RZ, !P3 ;  /* 0x000000ff0a0a7207 */ /* 0x000fe20005800000 */
[----:B------:R-:W-:Y:S01]  /*0bf0*/  IMAD.WIDE.U32 R18, R0, c[0x0][0x288], R18 ;  /* 0x0000a20000127a25 */ /* 0x000fe200078e0012 */
[----:B------:R-:W-:Y:S02]  /*0c00*/  LOP3.LUT R5, R8, R5, RZ, 0x3c, !PT ;  /* 0x0000000508057212 */ /* 0x000fe400078e3cff */
[----:B------:R-:W-:Y:S01]  /*0c10*/  LEA.HI R8, R15, R2, RZ, 0x5 ;  /* 0x000000020f087211 */ /* 0x000fe200078f28ff */
[----:B------:R-:W-:Y:S01]  /*0c20*/  IMAD.WIDE R20, R3, 0x80, R20 ;  /* 0x0000008003147825 */ /* 0x000fe200078e0214 */
[----:B------:R-:W-:Y:S02]  /*0c30*/  SEL R3, R223, RZ, !P4 ;  /* 0x000000ffdf037207 */ /* 0x000fe40006000000 */
[----:B------:R-:W-:Y:S01]  /*0c40*/  IADD3 R216, R12, 0x40, RZ ;  /* 0x000000400cd87810 */ /* 0x000fe20007ffe0ff */
[----:B------:R-:W-:Y:S02]  /*0c50*/  IMAD.IADD R31, R29, 0x1, R30 ;  /* 0x000000011d1f7824 */ /* 0x000fe400078e021e */
[----:B------:R-:W-:Y:S01]  /*0c60*/  IMAD.MOV.U32 R30, RZ, RZ, R28 ;  /* 0x000000ffff1e7224 */ /* 0x000fe200078e001c */
[----:B------:R-:W-:Y:S01]  /*0c70*/  LEA.HI R28, R14, R221, RZ, 0x1 ;  /* 0x000000dd0e1c7211 */ /* 0x000fe200078f08ff */
[----:B------:R-:W-:-:S02]  /*0c80*/  IMAD R22, R9, c[0x0][0x278], RZ ;  /* 0x00009e0009167a24 */ /* 0x000fc400078e02ff */
[----:B------:R-:W-:Y:S01]  /*0c90*/  IMAD.IADD R27, R19, 0x1, R26 ;  /* 0x00000001131b7824 */ /* 0x000fe200078e021a */
[----:B------:R-:W-:Y:S01]  /*0ca0*/  LOP3.LUT R28, R28, 0x7fffffe, RZ, 0xc0, !PT ;  /* 0x07fffffe1c1c7812 */ /* 0x000fe200078ec0ff */
[C---:B------:R-:W-:Y:S01]  /*0cb0*/  IMAD R32, R13.reuse, c[0x0][0x178], RZ ;  /* 0x00005e000d207a24 */ /* 0x040fe200078e02ff */
[----:B------:R-:W-:Y:S01]  /*0cc0*/  SHF.R.S32.HI R19, RZ, 0x5, R8 ;  /* 0x00000005ff137819 */ /* 0x000fe20000011408 */
[----:B------:R-:W-:Y:S01]  /*0cd0*/  IMAD R24, R13, c[0x0][0x208], RZ ;  /* 0x000082000d187a24 */ /* 0x000fe200078e02ff */
[----:B------:R-:W-:Y:S01]  /*0ce0*/  SHF.R.S32.HI R13, RZ, 0x1f, R12 ;  /* 0x0000001fff0d7819 */ /* 0x000fe2000001140c */
[----:B------:R-:W-:Y:S01]  /*0cf0*/  IMAD.MOV.U32 R26, RZ, RZ, R18 ;  /* 0x000000ffff1a7224 */ /* 0x000fe200078e0012 */
[----:B------:R-:W-:Y:S01]  /*0d00*/  SHF.R.S32.HI R18, RZ, 0x1f, R23 ;  /* 0x0000001fff127819 */ /* 0x000fe20000011417 */
[C---:B------:R-:W-:Y:S02]  /*0d10*/  IMAD R29, R3.reuse, c[0x0][0x27c], R22 ;  /* 0x00009f00031d7a24 */ /* 0x040fe400078e0216 */
[----:B------:R-:W-:-:S04]  /*0d20*/  IMAD.WIDE.U32 R30, R3, c[0x0][0x278], R30 ;  /* 0x00009e00031e7a25 */ /* 0x000fc800078e001e */
[C---:B------:R-:W-:Y:S01]  /*0d30*/  IMAD R25, R11.reuse, c[0x0][0x17c], R32 ;  /* 0x00005f000b197a24 */ /* 0x040fe200078e0220 */
[----:B------:R-:W-:Y:S01]  /*0d40*/  LEA R228, P0, R30, c[0x0][0x258], 0x2 ;  /* 0x000096001ee47a11 */ /* 0x000fe200078010ff */
[C---:B------:R-:W-:Y:S02]  /*0d50*/  IMAD R24, R11.reuse, c[0x0][0x20c], R24 ;  /* 0x000083000b187a24 */ /* 0x040fe400078e0218 */
[----:B------:R-:W-:-:S04]  /*0d60*/  IMAD.WIDE.U32 R32, R11, c[0x0][0x178], R12 ;  /* 0x00005e000b207a25 */ /* 0x000fc800078e000c */
[----:B------:R-:W-:-:S04]  /*0d70*/  IMAD.WIDE.U32 R36, R11, c[0x0][0x208], R12 ;  /* 0x000082000b247a25 */ /* 0x000fc800078e000c */
[C---:B------:R-:W-:Y:S02]  /*0d80*/  IMAD R22, R18.reuse, c[0x0][0x1e0], RZ ;  /* 0x0000780012167a24 */ /* 0x040fe400078e02ff */
[----:B------:R-:W-:Y:S02]  /*0d90*/  IMAD.IADD R11, R31, 0x1, R29 ;  /* 0x000000011f0b7824 */ /* 0x000fe400078e021d */
[----:B------:R-:W-:Y:S02]  /*0da0*/  IMAD R18, R18, c[0x0][0x1b0], RZ ;  /* 0x00006c0012127a24 */ /* 0x000fe400078e02ff */
[C---:B------:R-:W-:Y:S01]  /*0db0*/  IMAD R22, R23.reuse, c[0x0][0x1e4], R22 ;  /* 0x0000790017167a24 */ /* 0x040fe200078e0216 */
[----:B------:R-:W-:Y:S01]  /*0dc0*/  LEA.HI.X R229, R30, c[0x0][0x25c], R11, 0x2, P0 ;  /* 0x000097001ee57a11 */ /* 0x000fe200000f140b */
[C---:B------:R-:W-:Y:S02]  /*0dd0*/  IMAD R18, R23.reuse, c[0x0][0x1b4], R18 ;  /* 0x00006d0017127a24 */ /* 0x040fe400078e0212 */
[----:B------:R-:W-:-:S04]  /*0de0*/  IMAD.WIDE.U32 R34, R23, c[0x0][0x1e0], R12 ;  /* 0x0000780017227a25 */ /* 0x000fc800078e000c */
[----:B------:R-:W-:-:S04]  /*0df0*/  IMAD.WIDE.U32 R38, R23, c[0x0][0x1b0], R12 ;  /* 0x00006c0017267a25 */ /* 0x000fc800078e000c */
[C---:B------:R-:W-:Y:S02]  /*0e00*/  IMAD R11, R6.reuse, c[0x0][0x180], RZ ;  /* 0x00006000060b7a24 */ /* 0x040fe400078e02ff */
[----:B------:R-:W-:Y:S02]  /*0e10*/  IMAD R23, R6, c[0x0][0x210], RZ ;  /* 0x0000840006177a24 */ /* 0x000fe400078e02ff */
[----:B------:R-:W-:Y:S02]  /*0e20*/  IMAD R6, R9, c[0x0][0x290], RZ ;  /* 0x0000a40009067a24 */ /* 0x000fe400078e02ff */
[----:B------:R-:W-:-:S04]  /*0e30*/  IMAD.WIDE.U32 R26, R3, c[0x0][0x290], R26 ;  /* 0x0000a400031a7a25 */ /* 0x000fc800078e001a */
[----:B------:R-:W-:Y:S01]  /*0e40*/  IMAD R6, R3, c[0x0][0x294], R6 ;  /* 0x0000a50003067a24 */ /* 0x000fe200078e0206 */
[----:B------:R-:W-:Y:S01]  /*0e50*/  LEA R226, P0, R26, c[0x0][0x280], 0x2 ;  /* 0x0000a0001ae27a11 */ /* 0x000fe200078010ff */
[----:B------:R-:W-:Y:S01]  /*0e60*/  IMAD.IADD R33, R33, 0x1, R25 ;  /* 0x0000000121217824 */ /* 0x000fe200078e0219 */
[----:B------:R-:W-:Y:S01]  /*0e70*/  SEL R25, R223, RZ, !P3 ;  /* 0x000000ffdf197207 */ /* 0x000fe20005800000 */
[----:B------:R-:W-:Y:S01]  /*0e80*/  IMAD.IADD R37, R37, 0x1, R24 ;  /* 0x0000000125257824 */ /* 0x000fe200078e0218 */
[----:B------:R-:W-:Y:S01]  /*0e90*/  ISETP.GE.AND P3, PT, R12, c[0x0][0x1cc], PT ;  /* 0x000073000c007a0c */ /* 0x000fe20003f66270 */
[----:B------:R-:W-:Y:S02]  /*0ea0*/  IMAD.IADD R6, R27, 0x1, R6 ;  /* 0x000000011b067824 */ /* 0x000fe400078e0206 */
[C---:B------:R-:W-:Y:S02]  /*0eb0*/  IMAD R11, R0.reuse, c[0x0][0x184], R11 ;  /* 0x00006100000b7a24 */ /* 0x040fe400078e020b */
[----:B------:R-:W-:Y:S01]  /*0ec0*/  IMAD.WIDE.U32 R32, R0, c[0x0][0x180], R32 ;  /* 0x0000600000207a25 */ /* 0x000fe200078e0020 */
[----:B------:R-:W-:-:S03]  /*0ed0*/  LEA.HI.X R227, R26, c[0x0][0x284], R6, 0x2, P0 ;  /* 0x0000a1001ae37a11 */ /* 0x000fc600000f1406 */
[C---:B------:R-:W-:Y:S02]  /*0ee0*/  IMAD R23, R0.reuse, c[0x0][0x214], R23 ;  /* 0x0000850000177a24 */ /* 0x040fe400078e0217 */
[----:B------:R-:W-:-:S04]  /*0ef0*/  IMAD.WIDE.U32 R36, R0, c[0x0][0x210], R36 ;  /* 0x0000840000247a25 */ /* 0x000fc800078e0024 */
[----:B------:R-:W-:Y:S02]  /*0f00*/  IMAD.IADD R35, R35, 0x1, R22 ;  /* 0x0000000123237824 */ /* 0x000fe400078e0216 */
[C---:B------:R-:W-:Y:S02]  /*0f10*/  IMAD R0, R10.reuse, c[0x0][0x1e8], RZ ;  /* 0x00007a000a007a24 */ /* 0x040fe400078e02ff */
[----:B------:R-:W-:Y:S02]  /*0f20*/  IMAD.IADD R33, R33, 0x1, R11 ;  /* 0x0000000121217824 */ /* 0x000fe400078e020b */
[----:B------:R-:W-:Y:S02]  /*0f30*/  IMAD R6, R9, c[0x0][0x188], RZ ;  /* 0x0000620009067a24 */ /* 0x000fe400078e02ff */
[----:B------:R-:W-:Y:S02]  /*0f40*/  IMAD.IADD R39, R39, 0x1, R18 ;  /* 0x0000000127277824 */ /* 0x000fe400078e0212 */
[----:B------:R-:W-:-:S02]  /*0f50*/  IMAD R10, R10, c[0x0][0x1b8], RZ ;  /* 0x00006e000a0a7a24 */ /* 0x000fc400078e02ff */
[----:B------:R-:W-:Y:S02]  /*0f60*/  IMAD.IADD R28, R221, 0x1, -R28 ;  /* 0x00000001dd1c7824 */ /* 0x000fe400078e0a1c */
[C---:B------:R-:W-:Y:S02]  /*0f70*/  IMAD R0, R25.reuse, c[0x0][0x1ec], R0 ;  /* 0x00007b0019007a24 */ /* 0x040fe400078e0200 */
[----:B------:R-:W-:-:S04]  /*0f80*/  IMAD.WIDE.U32 R34, R25, c[0x0][0x1e8], R34 ;  /* 0x00007a0019227a25 */ /* 0x000fc800078e0022 */
[C---:B------:R-:W-:Y:S02]  /*0f90*/  IMAD R6, R3.reuse, c[0x0][0x18c], R6 ;  /* 0x0000630003067a24 */ /* 0x040fe400078e0206 */
[----:B------:R-:W-:-:S04]  /*0fa0*/  IMAD.WIDE.U32 R32, R3, c[0x0][0x188], R32 ;  /* 0x0000620003207a25 */ /* 0x000fc800078e0020 */
[C---:B------:R-:W-:Y:S01]  /*0fb0*/  IMAD R10, R25.reuse, c[0x0][0x1bc], R10 ;  /* 0x00006f00190a7a24 */ /* 0x040fe200078e020a */
[----:B------:R-:W-:Y:S01]  /*0fc0*/  LEA R238, P1, R32, c[0x0][0x160], 0x1 ;  /* 0x0000580020ee7a11 */ /* 0x000fe200078208ff */
[----:B------:R-:W-:-:S04]  /*0fd0*/  IMAD.WIDE.U32 R38, R25, c[0x0][0x1b8], R38 ;  /* 0x00006e0019267a25 */ /* 0x000fc800078e0026 */
[----:B------:R-:W-:Y:S02]  /*0fe0*/  IMAD R28, R19, 0x8, R28 ;  /* 0x00000008131c7824 */ /* 0x000fe400078e021c */
[----:B------:R-:W-:Y:S02]  /*0ff0*/  IMAD.IADD R35, R35, 0x1, R0 ;  /* 0x0000000123237824 */ /* 0x000fe400078e0200 */
[----:B------:R-:W-:Y:S02]  /*1000*/  IMAD R11, R21, c[0x0][0x1d8], RZ ;  /* 0x00007600150b7a24 */ /* 0x000fe400078e02ff */
[----:B------:R-:W-:Y:S02]  /*1010*/  IMAD.IADD R37, R37, 0x1, R23 ;  /* 0x0000000125257824 */ /* 0x000fe400078e0217 */
[----:B------:R-:W-:Y:S02]  /*1020*/  IMAD.IADD R6, R33, 0x1, R6 ;  /* 0x0000000121067824 */ /* 0x000fe400078e0206 */
[----:B------:R-:W-:-:S02]  /*1030*/  IMAD.IADD R23, R39, 0x1, R10 ;  /* 0x0000000127177824 */ /* 0x000fc400078e020a */
[----:B------:R-:W-:Y:S01]  /*1040*/  IMAD.U32 R5, R28, 0x20, R5 ;  /* 0x000000201c057824 */ /* 0x000fe200078e0005 */
[----:B------:R-:W-:Y:S01]  /*1050*/  LEA.HI.X R239, R32, c[0x0][0x164], R6, 0x1, P1 ;  /* 0x0000590020ef7a11 */ /* 0x000fe200008f0c06 */
[C---:B------:R-:W-:Y:S01]  /*1060*/  IMAD R0, R9.reuse, c[0x0][0x218], RZ ;  /* 0x0000860009007a24 */ /* 0x040fe200078e02ff */
[----:B------:R-:W-:Y:S01]  /*1070*/  IADD3 R6, R12, 0x20, RZ ;  /* 0x000000200c067810 */ /* 0x000fe20007ffe0ff */
[----:B------:R-:W-:Y:S01]  /*1080*/  IMAD R10, R9, c[0x0][0x240], RZ ;  /* 0x00009000090a7a24 */ /* 0x000fe200078e02ff */
[----:B------:R-:W-:Y:S01]  /*1090*/  ISETP.GE.AND P1, PT, R216, c[0x0][0x1cc], PT ;  /* 0x00007300d8007a0c */ /* 0x000fe20003f26270 */
[----:B------:R-:W-:Y:S01]  /*10a0*/  IMAD R9, R20, c[0x0][0x1dc], R11 ;  /* 0x0000770014097a24 */ /* 0x000fe200078e020b */
[----:B------:R-:W-:Y:S01]  /*10b0*/  ISETP.GE.AND P2, PT, R6, c[0x0][0x1cc], PT ;  /* 0x0000730006007a0c */ /* 0x000fe20003f46270 */
[----:B------:R-:W-:-:S04]  /*10c0*/  IMAD.WIDE.U32 R28, R20, c[0x0][0x1d8], R34 ;  /* 0x00007600141c7a25 */ /* 0x000fc800078e0022 */
[C---:B------:R-:W-:Y:S01]  /*10d0*/  IMAD R0, R3.reuse, c[0x0][0x21c], R0 ;  /* 0x0000870003007a24 */ /* 0x040fe200078e0200 */
[----:B------:R-:W-:Y:S01]  /*10e0*/  LEA R24, P0, R28, c[0x0][0x1c0], 0x1 ;  /* 0x000070001c187a11 */ /* 0x000fe200078008ff */
[C---:B------:R-:W-:Y:S02]  /*10f0*/  IMAD R11, R3.reuse, c[0x0][0x244], R10 ;  /* 0x00009100030b7a24 */ /* 0x040fe400078e020a */
[----:B------:R-:W-:-:S04]  /*1100*/  IMAD.WIDE.U32 R224, R3, c[0x0][0x240], R224 ;  /* 0x0000900003e07a25 */ /* 0x000fc800078e00e0 */
[----:B------:R-:W-:Y:S02]  /*1110*/  IMAD.IADD R9, R29, 0x1, R9 ;  /* 0x000000011d097824 */ /* 0x000fe400078e0209 */
[----:B------:R-:W-:-:S03]  /*1120*/  IMAD.WIDE.U32 R26, R3, c[0x0][0x218], R36 ;  /* 0x00008600031a7a25 */ /* 0x000fc600078e0024 */
[----:B------:R-:W-:Y:S01]  /*1130*/  LEA.HI.X R25, R28, c[0x0][0x1c4], R9, 0x1, P0 ;  /* 0x000071001c197a11 */ /* 0x000fe200000f0c09 */
[----:B------:R-:W-:Y:S02]  /*1140*/  IMAD.IADD R3, R4, 0x1, -R221 ;  /* 0x0000000104037824 */ /* 0x000fe400078e0add */
[----:B------:R-:W-:Y:S02]  /*1150*/  IMAD.MOV.U32 R10, RZ, RZ, c[0x0][0x1d8] ;  /* 0x00007600ff0a7624 */ /* 0x000fe400078e00ff */
[----:B------:R-:W-:Y:S01]  /*1160*/  IMAD.MOV.U32 R9, RZ, RZ, c[0x0][0x1dc] ;  /* 0x00007700ff097624 */ /* 0x000fe200078e00ff */
[----:B------:R-:W-:Y:S01]  /*1170*/  ISETP.LT.OR P6, PT, R3, 0x1, P3 ;  /* 0x000000010300780c */ /* 0x000fe20001fc1670 */
[----:B------:R-:W-:Y:S01]  /*1180*/  IMAD.MOV.U32 R22, RZ, RZ, R38 ;  /* 0x000000ffff167224 */ /* 0x000fe200078e0026 */
[----:B------:R-:W-:Y:S01]  /*1190*/  LEA R28, P0, R10, R24, 0x7 ;  /* 0x000000180a1c7211 */ /* 0x000fe200078038ff */
[----:B------:R-:W-:Y:S01]  /*11a0*/  IMAD.SHL.U32 R5, R5, 0x2, RZ ;  /* 0x0000000205057824 */ /* 0x000fe200078e00ff */
[----:B------:R-:W-:Y:S01]  /*11b0*/  ISETP.LT.OR P5, PT, R3, 0x1, P2 ;  /* 0x000000010300780c */ /* 0x000fe200017a1670 */
[----:B------:R-:W-:Y:S01]  /*11c0*/  IMAD.IADD R0, R27, 0x1, R0 ;  /* 0x000000011b007824 */ /* 0x000fe200078e0200 */
[----:B------:R-:W-:Y:S01]  /*11d0*/  ISETP.LT.OR P4, PT, R3, 0x1, P1 ;  /* 0x000000010300780c */ /* 0x000fe20000f81670 */
[----:B------:R-:W-:Y:S01]  /*11e0*/  IMAD.WIDE.U32 R22, R20, c[0x0][0x1a8], R22 ;  /* 0x00006a0014167a25 */ /* 0x000fe200078e0016 */
[----:B------:R-:W-:-:S02]  /*11f0*/  LEA.HI.X R29, R10, R25, R9, 0x7, P0 ;  /* 0x000000190a1d7211 */ /* 0x000fc400000f3c09 */
[----:B------:R-:W-:Y:S01]  /*1200*/  ISETP.LT.OR P3, PT, R3, 0x41, P3 ;  /* 0x000000410300780c */ /* 0x000fe20001f61670 */
[----:B------:R-:W-:Y:S01]  /*1210*/  IMAD R9, R21, c[0x0][0x1a8], RZ ;  /* 0x00006a0015097a24 */ /* 0x000fe200078e02ff */
[C---:B------:R-:W-:Y:S01]  /*1220*/  ISETP.LT.OR P2, PT, R3.reuse, 0x41, P2 ;  /* 0x000000410300780c */ /* 0x040fe20001741670 */
[----:B------:R-:W-:Y:S01]  /*1230*/  @!PT LDS RZ, [RZ] ;  /* 0x00000000fffff984 */ /* 0x000fe20000000800 */
[----:B------:R-:W-:Y:S01]  /*1240*/  @!PT LDS RZ, [RZ] ;  /* 0x00000000fffff984 */ /* 0x000fe20000000800 */
[----:B------:R-:W-:Y:S01]  /*1250*/  @!PT LDS RZ, [RZ] ;  /* 0x00000000fffff984 */ /* 0x000fe20000000800 */
[----:B------:R1:W-:Y:S01]  /*1260*/  LDGSTS.E.BYPASS.LTC128B.128 [R5+0x6080], [R24.64], !P6 ;  /* 0x0608000018057fae */ /* 0x0003e2000f101d46 */
[----:B------:R-:W-:Y:S01]  /*1270*/  ISETP.LT.OR P1, PT, R3, 0x41, P1 ;  /* 0x000000410300780c */ /* 0x000fe20000f21670 */
[----:B------:R-:W-:Y:S01]  /*1280*/  IMAD R9, R20, c[0x0][0x1ac], R9 ;  /* 0x00006b0014097a24 */ /* 0x000fe200078e0209 */
[C---:B------:R-:W-:Y:S01]  /*1290*/  LEA R232, P0, R26.reuse, c[0x0][0x1f0], 0x1 ;  /* 0x00007c001ae87a11 */ /* 0x040fe200078008ff */
[----:B------:R1:W-:Y:S01]  /*12a0*/  LDGSTS.E.BYPASS.LTC128B.128 [R5+0x8080], [R24.64+0x40], !P5 ;  /* 0x0808004018057fae */ /* 0x0003e2000e901d46 */
[----:B------:R-:W-:Y:S01]  /*12b0*/  LOP3.LUT R21, R17, 0xfffffff8, RZ, 0xc0, !PT ;  /* 0xfffffff811157812 */ /* 0x000fe200078ec0ff */
[----:B------:R-:W-:Y:S01]  /*12c0*/  IMAD.IADD R9, R23, 0x1, R9 ;  /* 0x0000000117097824 */ /* 0x000fe200078e0209 */
[----:B------:R-:W-:Y:S01]  /*12d0*/  LEA.HI.X R233, R26, c[0x0][0x1f4], R0, 0x1, P0 ;  /* 0x00007d001ae97a11 */ /* 0x000fe200000f0c00 */
[----:B------:R1:W-:Y:S01]  /*12e0*/  LDGSTS.E.BYPASS.LTC128B.128 [R5+0xa080], [R24.64+0x80], !P4 ;  /* 0x0a08008018057fae */ /* 0x0003e2000e101d46 */
[----:B------:R-:W-:Y:S01]  /*12f0*/  LEA R26, P5, R22, c[0x0][0x190], 0x1 ;  /* 0x00006400161a7a11 */ /* 0x000fe200078a08ff */
[----:B------:R-:W-:Y:S01]  /*1300*/  IMAD.IADD R20, R2, 0x1, -R21 ;  /* 0x0000000102147824 */ /* 0x000fe200078e0a15 */
[----:B------:R-:W-:Y:S01]  /*1310*/  ISETP.GE.AND P4, PT, R6, c[0x0][0x19c], PT ;  /* 0x0000670006007a0c */ /* 0x000fe20003f86270 */
[----:B------:R2:W-:Y:S01]  /*1320*/  LDGSTS.E.BYPASS.LTC128B.128 [R5+0x7080], [R28.64], !P3 ;  /* 0x070800001c057fae */ /* 0x0005e2000d901d46 */
[----:B------:R-:W-:Y:S01]  /*1330*/  LEA.HI.X R27, R22, c[0x0][0x194], R9, 0x1, P5 ;  /* 0x00006500161b7a11 */ /* 0x000fe200028f0c09 */
[----:B------:R-:W-:Y:S01]  /*1340*/  IMAD.SHL.U32 R214, R7, 0x8, RZ ;  /* 0x0000000807d67824 */ /* 0x000fe200078e00ff */
[----:B------:R-:W-:Y:S01]  /*1350*/  ISETP.GE.AND P5, PT, R12, c[0x0][0x16c], PT ;  /* 0x00005b000c007a0c */ /* 0x000fe20003fa6270 */
[----:B------:R2:W-:Y:S01]  /*1360*/  LDGSTS.E.BYPASS.LTC128B.128 [R5+0x9080], [R28.64+0x40], !P2 ;  /* 0x090800401c057fae */ /* 0x0005e2000d101d46 */
[----:B------:R-:W-:Y:S01]  /*1370*/  ISETP.GE.AND P3, PT, R216, c[0x0][0x19c], PT ;  /* 0x00006700d8007a0c */ /* 0x000fe20003f66270 */
[----:B------:R-:W-:Y:S01]  /*1380*/  IMAD.IADD R230, R225, 0x1, R11 ;  /* 0x00000001e1e67824 */ /* 0x000fe200078e020b */
[----:B------:R-:W-:Y:S01]  /*1390*/  LEA.HI R10, R15, R2, RZ, 0x6 ;  /* 0x000000020f0a7211 */ /* 0x000fe200078f30ff */
[----:B------:R2:W-:Y:S01]  /*13a0*/  LDGSTS.E.BYPASS.LTC128B.128 [R5+0xb080], [R28.64+0x80], !P1 ;  /* 0x0b0800801c057fae */ /* 0x0005e2000c901d46 */
[----:B------:R-:W-:-:S02]  /*13b0*/  ISETP.GE.AND P1, PT, R12, c[0x0][0x19c], PT ;  /* 0x000067000c007a0c */ /* 0x000fc40003f26270 */
[----:B------:R-:W-:Y:S02]  /*13c0*/  LEA.HI R0, R20, R20, RZ, 0x1 ;  /* 0x0000001414007211 */ /* 0x000fe400078f08ff */
[----:B------:R-:W-:Y:S02]  /*13d0*/  SEL R218, RZ, 0x1, P5 ;  /* 0x00000001ffda7807 */ /* 0x000fe40002800000 */
[C---:B------:R-:W-:Y:S02]  /*13e0*/  ISETP.LT.OR P0, PT, R3.reuse, 0x1, P1 ;  /* 0x000000010300780c */ /* 0x040fe40000f01670 */
[C---:B------:R-:W-:Y:S02]  /*13f0*/  ISETP.LT.OR P6, PT, R3.reuse, 0x1, P4 ;  /* 0x000000010300780c */ /* 0x040fe400027c1670 */
[----:B------:R-:W-:Y:S02]  /*1400*/  ISETP.LT.OR P2, PT, R3, 0x1, P3 ;  /* 0x000000010300780c */ /* 0x000fe40001f41670 */
[----:B------:R-:W-:-:S02]  /*1410*/  ISETP.GE.AND P5, PT, R216, c[0x0][0x16c], PT ;  /* 0x00005b00d8007a0c */ /* 0x000fc40003fa6270 */
[C---:B------:R-:W-:Y:S02]  /*1420*/  ISETP.LT.OR P1, PT, R3.reuse, 0x41, P1 ;  /* 0x000000410300780c */ /* 0x040fe40000f21670 */
[C---:B------:R-:W-:Y:S02]  /*1430*/  ISETP.LT.OR P4, PT, R3.reuse, 0x41, P4 ;  /* 0x000000410300780c */ /* 0x040fe40002781670 */
[----:B------:R-:W-:Y:S01]  /*1440*/  ISETP.LT.OR P3, PT, R3, 0x41, P3 ;  /* 0x000000410300780c */ /* 0x000fe20001f61670 */
[----:B------:R3:W-:Y:S01]  /*1450*/  LDGSTS.E.BYPASS.LTC128B.128 [R5+0x80], [R26.64], !P0 ;  /* 0x000800001a057fae */ /* 0x0007e2000c101d46 */
[----:B------:R-:W-:Y:S02]  /*1460*/  LOP3.LUT R3, R0, 0x7fffffe, RZ, 0xc0, !PT ;  /* 0x07fffffe00037812 */ /* 0x000fe400078ec0ff */
[----:B------:R-:W-:Y:S01]  /*1470*/  SHF.R.S32.HI R10, RZ, 0x6, R10 ;  /* 0x00000006ff0a7819 */ /* 0x000fe2000001140a */
[----:B------:R3:W-:Y:S01]  /*1480*/  LDGSTS.E.BYPASS.LTC128B.128 [R5+0x2080], [R26.64+0x40], !P6 ;  /* 0x020800401a057fae */ /* 0x0007e2000f101d46 */
[----:B------:R-:W-:Y:S01]  /*1490*/  LOP3.LUT R21, R16, 0xfffffff0, RZ, 0xc0, !PT ;  /* 0xfffffff010157812 */ /* 0x000fe200078ec0ff */
[----:B------:R-:W-:Y:S01]  /*14a0*/  IMAD.IADD R18, R20, 0x1, -R3 ;  /* 0x0000000114127824 */ /* 0x000fe200078e0a03 */
[----:B------:R-:W-:Y:S01]  /*14b0*/  LEA.HI R16, R8, R19, RZ, 0x1 ;  /* 0x0000001308107211 */ /* 0x000fe200078f08ff */
[----:B------:R-:W-:Y:S01]  /*14c0*/  IMAD R213, R7, 0x4, R10 ;  /* 0x0000000407d57824 */ /* 0x000fe200078e020a */
[----:B------:R-:W-:Y:S01]  /*14d0*/  SEL R9, RZ, 0x4, P5 ;  /* 0x00000004ff097807 */ /* 0x000fe20002800000 */
[----:B------:R-:W-:Y:S01]  /*14e0*/  IMAD.IADD R21, R2, 0x1, -R21 ;  /* 0x0000000102157824 */ /* 0x000fe200078e0a15 */
[----:B------:R-:W-:Y:S01]  /*14f0*/  ISETP.GE.AND P5, PT, R12, c[0x0][0x1fc], PT ;  /* 0x00007f000c007a0c */ /* 0x000fe20003fa6270 */
[----:B------:R-:W-:Y:S01]  /*1500*/  IMAD.SHL.U32 R20, R20, 0x40, RZ ;  /* 0x0000004014147824 */ /* 0x000fe200078e00ff */
[----:B------:R-:W-:Y:S01]  /*1510*/  LOP3.LUT R16, R16, 0xfffffffe, RZ, 0xc0, !PT ;  /* 0xfffffffe10107812 */ /* 0x000fe200078ec0ff */
[----:B------:R-:W-:Y:S01]  /*1520*/  IMAD R213, R213, 0x8, R18 ;  /* 0x00000008d5d57824 */ /* 0x000fe200078e0212 */
[----:B------:R-:W-:Y:S01]  /*1530*/  SEL R3, RZ, 0x1, P5 ;  /* 0x00000001ff037807 */ /* 0x000fe20002800000 */
[----:B------:R3:W-:Y:S01]  /*1540*/  LDGSTS.E.BYPASS.LTC128B.128 [R5+0x4080], [R26.64+0x80], !P2 ;  /* 0x040800801a057fae */ /* 0x0007e2000d101d46 */
[----:B------:R-:W-:Y:S01]  /*1550*/  ISETP.GE.AND P5, PT, R6, c[0x0][0x1fc], PT ;  /* 0x00007f0006007a0c */ /* 0x000fe20003fa6270 */
[C---:B------:R-:W-:Y:S01]  /*1560*/  IMAD.IADD R16, R19.reuse, 0x1, -R16 ;  /* 0x0000000113107824 */ /* 0x040fe200078e0a10 */
[----:B------:R-:W-:Y:S01]  /*1570*/  SHF.R.S32.HI R18, RZ, 0x1f, R21 ;  /* 0x0000001fff127819 */ /* 0x000fe20000011415 */
[----:B------:R-:W-:Y:S01]  /*1580*/  IMAD.SHL.U32 R19, R19, 0x10, RZ ;  /* 0x0000001013137824 */ /* 0x000fe200078e00ff */
[----:B------:R-:W-:Y:S01]  /*1590*/  LOP3.LUT R20, R20, 0x1c0, RZ, 0xc0, !PT ;  /* 0x000001c014147812 */ /* 0x000fe200078ec0ff */
[----:B------:R-:W-:Y:S01]  /*15a0*/  IMAD.SHL.U32 R210, R16, 0x400, RZ ;  /* 0x0000040010d27824 */ /* 0x000fe200078e00ff */
[----:B-1----:R-:W-:-:S02]  /*15b0*/  SEL R24, RZ, 0xffffffff, P5 ;  /* 0xffffffffff187807 */ /* 0x002fc40002800000 */
[-C--:B------:R-:W-:Y:S01]  /*15c0*/  LEA.HI R22, R21, R21.reuse, RZ, 0x1 ;  /* 0x0000001515167211 */ /* 0x080fe200078f08ff */
[----:B------:R-:W-:Y:S01]  /*15d0*/  IMAD R235, R235, 0x2, R210 ;  /* 0x00000002ebeb7824 */ /* 0x000fe200078e02d2 */
[----:B------:R-:W-:Y:S01]  /*15e0*/  ISETP.GE.AND P5, PT, R6, c[0x0][0x16c], PT ;  /* 0x00005b0006007a0c */ /* 0x000fe20003fa6270 */
[----:B------:R-:W-:Y:S01]  /*15f0*/  IMAD.SHL.U32 R24, R24, 0x2, RZ ;  /* 0x0000000218187824 */ /* 0x000fe200078e00ff */
[----:B------:R-:W-:Y:S02]  /*1600*/  LEA.HI R23, R18, R21, RZ, 0x3 ;  /* 0x0000001512177211 */ /* 0x000fe400078f18ff */
[----:B------:R-:W-:Y:S02]  /*1610*/  LOP3.LUT R30, R20, 0x30, R19, 0xf8, !PT ;  /* 0x00000030141e7812 */ /* 0x000fe400078ef813 */
[----:B--2---:R-:W-:Y:S02]  /*1620*/  LOP3.LUT R28, R22, 0x7fffffe, RZ, 0xc0, !PT ;  /* 0x07fffffe161c7812 */ /* 0x004fe400078ec0ff */
[----:B------:R-:W-:-:S02]  /*1630*/  SEL R19, RZ, 0x2, P5 ;  /* 0x00000002ff137807 */ /* 0x000fc40002800000 */
[----:B------:R-:W-:Y:S01]  /*1640*/  LOP3.LUT R18, R23, 0xfffffff8, RZ, 0xc0, !PT ;  /* 0xfffffff817127812 */ /* 0x000fe200078ec0ff */
[----:B------:R-:W-:Y:S01]  /*1650*/  IMAD.IADD R28, R21, 0x1, -R28 ;  /* 0x00000001151c7824 */ /* 0x000fe200078e0a1c */
[----:B------:R-:W-:Y:S02]  /*1660*/  SHF.R.S32.HI R23, RZ, 0x3, R23 ;  /* 0x00000003ff177819 */ /* 0x000fe40000011417 */
[----:B------:R-:W-:Y:S01]  /*1670*/  IADD3 R9, R9, R19, R218 ;  /* 0x0000001309097210 */ /* 0x000fe20007ffe0da */
[----:B------:R-:W-:Y:S01]  /*1680*/  IMAD.MOV.U32 R19, RZ, RZ, c[0x0][0x1a8] ;  /* 0x00006a00ff137624 */ /* 0x000fe200078e00ff */
[----:B------:R-:W-:Y:S01]  /*1690*/  SHF.R.U32.HI R20, RZ, 0x3, R20 ;  /* 0x00000003ff147819 */ /* 0x000fe20000011614 */
[----:B------:R-:W-:Y:S01]  /*16a0*/  IMAD.IADD R18, R21, 0x1, -R18 ;  /* 0x0000000115127824 */ /* 0x000fe200078e0a12 */
[----:B------:R-:W-:Y:S01]  /*16b0*/  LOP3.LUT R21, R30, 0x8, R17, 0xf8, !PT ;  /* 0x000000081e157812 */ /* 0x000fe200078ef811 */
[----:B------:R-:W-:Y:S01]  /*16c0*/  IMAD R211, R23, 0x8, R28 ;  /* 0x0000000817d37824 */ /* 0x000fe200078e021c */
[----:B------:R-:W-:Y:S01]  /*16d0*/  LOP3.LUT R24, R24, 0x2, R3, 0xe2, !PT ;  /* 0x0000000218187812 */ /* 0x000fe200078ee203 */
[----:B------:R-:W-:Y:S01]  /*16e0*/  IMAD.MOV.U32 R3, RZ, RZ, c[0x0][0x1ac] ;  /* 0x00006b00ff037624 */ /* 0x000fe200078e00ff */
[----:B------:R-:W-:Y:S01]  /*16f0*/  LEA R28, P0, R19, R26, 0x7 ;  /* 0x0000001a131c7211 */ /* 0x000fe200078038ff */
[----:B------:R-:W-:Y:S01]  /*1700*/  IMAD R210, R23, 0x200, R210 ;  /* 0x0000020017d27824 */ /* 0x000fe200078e02d2 */
[----:B------:R-:W-:Y:S01]  /*1710*/  LOP3.LUT R20, R21, R20, RZ, 0x3c, !PT ;  /* 0x0000001415147212 */ /* 0x000fe200078e3cff */
[----:B------:R-:W-:Y:S01]  /*1720*/  IMAD.SHL.U32 R23, R7, 0x10, RZ ;  /* 0x0000001007177824 */ /* 0x000fe200078e00ff */
[----:B------:R-:W-:Y:S01]  /*1730*/  ISETP.GE.AND P6, PT, R216, c[0x0][0x1fc], PT ;  /* 0x00007f00d8007a0c */ /* 0x000fe20003fc6270 */
[----:B------:R-:W-:Y:S01]  /*1740*/  IMAD.SHL.U32 R211, R211, 0x20, RZ ;  /* 0x00000020d3d37824 */ /* 0x000fe200078e00ff */
[----:B------:R-:W-:Y:S01]  /*1750*/  SHF.R.S32.HI R21, RZ, 0x1, R22 ;  /* 0x00000001ff157819 */ /* 0x000fe20000011416 */
[----:B------:R-:W-:Y:S01]  /*1760*/  IMAD R212, R7, 0x200, R20 ;  /* 0x0000020007d47824 */ /* 0x000fe200078e0214 */
[----:B------:R-:W-:-:S02]  /*1770*/  SHF.R.S32.HI R22, RZ, 0x1f, R22 ;  /* 0x0000001fff167819 */ /* 0x000fc40000011416 */
[----:B------:R-:W-:Y:S02]  /*1780*/  LEA.HI.X R29, R19, R27, R3, 0x7, P0 ;  /* 0x0000001b131d7211 */ /* 0x000fe400000f3c03 */
[----:B------:R-:W-:Y:S02]  /*1790*/  SEL R3, RZ, 0x4, P6 ;  /* 0x00000004ff037807 */ /* 0x000fe40003000000 */
[C---:B------:R-:W-:Y:S01]  /*17a0*/  LOP3.LUT P2, RZ, R9.reuse, 0x1, RZ, 0xc0, !PT ;  /* 0x0000000109ff7812 */ /* 0x040fe2000784c0ff */
[----:B------:R3:W-:Y:S01]  /*17b0*/  LDGSTS.E.BYPASS.LTC128B.128 [R5+0x1080], [R28.64], !P1 ;  /* 0x010800001c057fae */ /* 0x0007e2000c901d46 */
[----:B------:R-:W-:Y:S02]  /*17c0*/  LOP3.LUT P6, RZ, R9, 0x2, RZ, 0xc0, !PT ;  /* 0x0000000209ff7812 */ /* 0x000fe400078cc0ff */
[----:B------:R-:W-:Y:S01]  /*17d0*/  LEA.HI R22, R22, R21, RZ, 0x2 ;  /* 0x0000001516167211 */ /* 0x000fe200078f10ff */
[----:B------:R3:W-:Y:S01]  /*17e0*/  LDGSTS.E.BYPASS.LTC128B.128 [R5+0x3080], [R28.64+0x40], !P4 ;  /* 0x030800401c057fae */ /* 0x0007e2000e101d46 */
[----:B------:R-:W-:-:S02]  /*17f0*/  ISETP.LE.OR P2, PT, R222, R221, !P2 ;  /* 0x000000ddde00720c */ /* 0x000fc40005743670 */
[----:B------:R-:W-:Y:S01]  /*1800*/  ISETP.LE.OR P6, PT, R222, R221, !P6 ;  /* 0x000000ddde00720c */ /* 0x000fe200077c3670 */
[----:B------:R3:W-:Y:S01]  /*1810*/  LDGSTS.E.BYPASS.LTC128B.128 [R5+0x5080], [R28.64+0x80], !P3 ;  /* 0x050800801c057fae */ /* 0x0007e2000d901d46 */
[----:B------:R-:W-:Y:S02]  /*1820*/  LOP3.LUT R22, R22, 0xfffffffc, RZ, 0xc0, !PT ;  /* 0xfffffffc16167812 */ /* 0x000fe400078ec0ff */
[----:B------:R-:W-:Y:S01]  /*1830*/  LOP3.LUT P0, RZ, R9, 0x4, RZ, 0xc0, !PT ;  /* 0x0000000409ff7812 */ /* 0x000fe2000780c0ff */
[----:B------:R-:W0:Y:S01]  /*1840*/  LDGDEPBAR ;  /* 0x00000000000079af */ /* 0x000e220000000000 */
[----:B------:R-:W-:Y:S01]  /*1850*/  LOP3.LUT R24, R24, R3, RZ, 0xfc, !PT ;  /* 0x0000000318187212 */ /* 0x000fe200078efcff */
[----:B------:R-:W-:Y:S01]  /*1860*/  IMAD.IADD R3, R21, 0x1, -R22 ;  /* 0x0000000115037824 */ /* 0x000fe200078e0a16 */
[----:B------:R-:W-:Y:S02]  /*1870*/  ISETP.GT.AND P1, PT, R2, 0xf, PT ;  /* 0x0000000f0200780c */ /* 0x000fe40003f24270 */
[----:B------:R-:W-:Y:S01]  /*1880*/  SHF.R.S32.HI R22, RZ, 0x1f, R14 ;  /* 0x0000001fff167819 */ /* 0x000fe2000001140e */
[----:B------:R3:W-:Y:S01]  /*1890*/  LDGSTS.E.BYPASS.LTC128B.128 [R5+0xc080], [R238.64], !P2 ;  /* 0x0c080000ee057fae */ /* 0x0007e2000d101d46 */
[-C--:B------:R-:W-:Y:S01]  /*18a0*/  ISETP.LE.OR P0, PT, R222, R221.reuse, !P0 ;  /* 0x000000ddde00720c */ /* 0x080fe20004703670 */
[----:B------:R-:W-:Y:S01]  /*18b0*/  IMAD.SHL.U32 R14, R10, 0x8, RZ ;  /* 0x000000080a0e7824 */ /* 0x000fe200078e00ff */
[----:B------:R-:W-:Y:S01]  /*18c0*/  LOP3.LUT P4, RZ, R24, 0x1, RZ, 0xc0, !PT ;  /* 0x0000000118ff7812 */ /* 0x000fe2000788c0ff */
[----:B------:R3:W-:Y:S01]  /*18d0*/  LDGSTS.E.BYPASS.LTC128B.128 [R5+0xd080], [R238.64+0x40], !P6 ;  /* 0x0d080040ee057fae */ /* 0x0007e2000f101d46 */
[----:B------:R-:W-:-:S02]  /*18e0*/  LEA.HI R22, R22, R221, RZ, 0x3 ;  /* 0x000000dd16167211 */ /* 0x000fc400078f18ff */
[----:B------:R-:W-:Y:S02]  /*18f0*/  ISETP.LE.OR P6, PT, R222, R221, !P4 ;  /* 0x000000ddde00720c */ /* 0x000fe400067c3670 */
[----:B------:R-:W-:Y:S01]  /*1900*/  LOP3.LUT R22, R22, 0xfffffff8, RZ, 0xc0, !PT ;  /* 0xfffffff816167812 */ /* 0x000fe200078ec0ff */
[----:B------:R-:W-:Y:S01]  /*1910*/  @!P1 IMAD.SHL.U32 R19, R2, 0x10, RZ ;  /* 0x0000001002139824 */ /* 0x000fe200078e00ff */
[C---:B------:R-:W-:Y:S02]  /*1920*/  LOP3.LUT P3, RZ, R24.reuse, 0x2, RZ, 0xc0, !PT ;  /* 0x0000000218ff7812 */ /* 0x040fe4000786c0ff */
[----:B------:R-:W-:Y:S01]  /*1930*/  LOP3.LUT P2, RZ, R24, 0x4, RZ, 0xc0, !PT ;  /* 0x0000000418ff7812 */ /* 0x000fe2000784c0ff */
[----:B------:R-:W-:Y:S01]  /*1940*/  IMAD.IADD R9, R221, 0x1, -R22 ;  /* 0x00000001dd097824 */ /* 0x000fe200078e0a16 */
[----:B------:R-:W-:Y:S01]  /*1950*/  SHF.R.S32.HI R24, RZ, 0x1, R0 ;  /* 0x00000001ff187819 */ /* 0x000fe20000011400 */
[----:B------:R3:W-:Y:S01]  /*1960*/  LDGSTS.E.BYPASS.LTC128B.128 [R5+0xe080], [R238.64+0x80], !P0 ;  /* 0x0e080080ee057fae */ /* 0x0007e2000c101d46 */
[----:B------:R-:W-:-:S02]  /*1970*/  LEA.HI R15, R15, R2, RZ, 0x7 ;  /* 0x000000020f0f7211 */ /* 0x000fc400078f38ff */
[C---:B------:R-:W-:Y:S01]  /*1980*/  LOP3.LUT P0, RZ, R24.reuse, 0x2, RZ, 0xc0, !PT ;  /* 0x0000000218ff7812 */ /* 0x040fe2000780c0ff */
[----:B------:R-:W-:Y:S01]  /*1990*/  IMAD.SHL.U32 R24, R24, 0x40, RZ ;  /* 0x0000004018187824 */ /* 0x000fe200078e00ff */
[----:B------:R-:W-:Y:S01]  /*19a0*/  SHF.R.U32.HI R0, RZ, 0x4, R15 ;  /* 0x00000004ff007819 */ /* 0x000fe2000001160f */
[----:B------:R-:W-:Y:S01]  /*19b0*/  IMAD.SHL.U32 R15, R9, 0x40, RZ ;  /* 0x00000040090f7824 */ /* 0x000fe200078e00ff */
[----:B------:R1:W-:Y:S01]  /*19c0*/  @!P1 LDGSTS.E.BYPASS.LTC128B.128 [R19+0x18080], [R228.64] ;  /* 0x18080000e4139fae */ /* 0x0003e2000b901d46 */
[----:B------:R-:W-:Y:S02]  /*19d0*/  LOP3.LUT R14, R14, 0x18, RZ, 0xc0, !PT ;  /* 0x000000180e0e7812 */ /* 0x000fe400078ec0ff */
[----:B------:R-:W-:Y:S01]  /*19e0*/  LOP3.LUT R24, R24, 0xc0, RZ, 0xc0, !PT ;  /* 0x000000c018187812 */ /* 0x000fe200078ec0ff */
[----:B------:R-:W0:Y:S01]  /*19f0*/  LDGDEPBAR ;  /* 0x00000000000079af */ /* 0x000e220000000000 */
[----:B------:R-:W-:Y:S02]  /*1a00*/  LOP3.LUT R15, R15, 0x1c0, RZ, 0xc0, !PT ;  /* 0x000001c00f0f7812 */ /* 0x000fe400078ec0ff */
[----:B------:R-:W-:Y:S01]  /*1a10*/  LOP3.LUT R22, R24, 0x8, R17, 0xf8, !PT ;  /* 0x0000000818167812 */ /* 0x000fe200078ef811 */
[----:B------:R3:W-:Y:S01]  /*1a20*/  LDGSTS.E.BYPASS.LTC128B.128 [R5+0x12080], [R232.64], !P6 ;  /* 0x12080000e8057fae */ /* 0x0007e2000f101d46 */
[----:B------:R-:W-:-:S02]  /*1a30*/  ISETP.LE.OR P6, PT, R222, R221, !P2 ;  /* 0x000000ddde00720c */ /* 0x000fc400057c3670 */
[----:B------:R-:W-:Y:S02]  /*1a40*/  SHF.R.U32.HI R21, RZ, 0x3, R24 ;  /* 0x00000003ff157819 */ /* 0x000fe40000011618 */
[----:B------:R-:W-:Y:S02]  /*1a50*/  SHF.R.U32.HI R17, RZ, 0x3, R15 ;  /* 0x00000003ff117819 */ /* 0x000fe4000001160f */
[----:B------:R-:W-:Y:S02]  /*1a60*/  LOP3.LUT R24, R22, R21, RZ, 0x3c, !PT ;  /* 0x0000001516187212 */ /* 0x000fe400078e3cff */
[----:B------:R-:W-:Y:S01]  /*1a70*/  LOP3.LUT R22, R17, R15, R14, 0x1e, !PT ;  /* 0x0000000f11167212 */ /* 0x000fe200078e1e0e */
[----:B------:R-:W-:Y:S01]  /*1a80*/  IMAD.SHL.U32 R15, R18, 0x40, RZ ;  /* 0x00000040120f7824 */ /* 0x000fe200078e00ff */
[----:B------:R-:W-:Y:S01]  /*1a90*/  LOP3.LUT R17, R8, 0xffffffe0, RZ, 0xc0, !PT ;  /* 0xffffffe008117812 */ /* 0x000fe200078ec0ff */
[----:B------:R-:W-:Y:S01]  /*1aa0*/  IMAD.U32 R213, R213, 0x20, R24 ;  /* 0x00000020d5d57824 */ /* 0x000fe200078e0018 */
[----:B------:R-:W-:Y:S01]  /*1ab0*/  LOP3.LUT R214, R214, 0x8, RZ, 0xc0, !PT ;  /* 0x00000008d6d67812 */ /* 0x000fe200078ec0ff */
[----:B------:R-:W-:Y:S01]  /*1ac0*/  IMAD.IADD R235, R235, 0x1, R22 ;  /* 0x00000001ebeb7824 */ /* 0x000fe200078e0216 */
[----:B------:R-:W-:Y:S01]  /*1ad0*/  LOP3.LUT R15, R15, 0x1c0, RZ, 0xc0, !PT ;  /* 0x000001c00f0f7812 */ /* 0x000fe200078ec0ff */
[----:B------:R-:W-:Y:S01]  /*1ae0*/  IMAD.IADD R8, R2, 0x1, -R17 ;  /* 0x0000000102087824 */ /* 0x000fe200078e0a11 */
[----:B------:R-:W-:Y:S01]  /*1af0*/  LOP3.LUT R23, R23, 0x10, RZ, 0xc0, !PT ;  /* 0x0000001017177812 */ /* 0x000fe200078ec0ff */
[----:B------:R-:W-:Y:S01]  /*1b00*/  IMAD.SHL.U32 R235, R235, 0x2, RZ ;  /* 0x00000002ebeb7824 */ /* 0x000fe200078e00ff */
[----:B-1----:R-:W-:-:S02]  /*1b10*/  SEL R19, RZ, 0xffffffff, P5 ;  /* 0xffffffffff137807 */ /* 0x002fc40002800000 */
[----:B------:R-:W-:Y:S02]  /*1b20*/  ISETP.LE.OR P5, PT, R222, R221, !P3 ;  /* 0x000000ddde00720c */ /* 0x000fe40005fa3670 */
[----:B------:R-:W-:Y:S01]  /*1b30*/  SHF.R.U32.HI R17, RZ, 0x3, R15 ;  /* 0x00000003ff117819 */ /* 0x000fe2000001160f */
[----:B------:R-:W-:Y:S01]  /*1b40*/  IMAD.SHL.U32 R19, R19, 0x2, RZ ;  /* 0x0000000213137824 */ /* 0x000fe200078e00ff */
[----:B------:R-:W-:Y:S02]  /*1b50*/  LOP3.LUT R0, R23, 0x8, R0, 0xf8, !PT ;  /* 0x0000000817007812 */ /* 0x000fe400078ef800 */
[----:B------:R-:W-:Y:S02]  /*1b60*/  LOP3.LUT R15, R17, R15, R214, 0x1e, !PT ;  /* 0x0000000f110f7212 */ /* 0x000fe400078e1ed6 */
[----:B------:R-:W-:Y:S02]  /*1b70*/  SHF.R.S32.HI R7, RZ, 0x1f, R8 ;  /* 0x0000001fff077819 */ /* 0x000fe40000011408 */
[----:B------:R-:W-:Y:S01]  /*1b80*/  LOP3.LUT R218, R19, 0x2, R218, 0xe2, !PT ;  /* 0x0000000213da7812 */ /* 0x000fe200078ee2da */
[----:B------:R-:W-:Y:S01]  /*1b90*/  @!P1 IMAD.SHL.U32 R19, R2, 0x10, RZ ;  /* 0x0000001002139824 */ /* 0x000fe200078e00ff */
[----:B------:R-:W-:Y:S01]  /*1ba0*/  LEA.HI R7, R7, R8, RZ, 0x2 ;  /* 0x0000000807077211 */ /* 0x000fe200078f10ff */
[----:B------:R3:W-:Y:S01]  /*1bb0*/  LDGSTS.E.BYPASS.LTC128B.128 [R5+0x13080], [R232.64+0x40], !P5 ;  /* 0x13080040e8057fae */ /* 0x0007e2000e901d46 */
[----:B------:R-:W-:Y:S01]  /*1bc0*/  LOP3.LUT P5, RZ, R18, 0x2, RZ, 0xc0, !PT ;  /* 0x0000000212ff7812 */ /* 0x000fe200078ac0ff */
[----:B------:R-:W-:Y:S01]  /*1bd0*/  IMAD.IADD R210, R210, 0x1, R15 ;  /* 0x00000001d2d27824 */ /* 0x000fe200078e020f */
[----:B------:R-:W-:Y:S01]  /*1be0*/  SEL R204, R215, 0xfffffff0, !P0 ;  /* 0xfffffff0d7cc7807 */ /* 0x000fe20004000000 */
[----:B------:R3:W-:Y:S01]  /*1bf0*/  LDGSTS.E.BYPASS.LTC128B.128 [R5+0x14080], [R232.64+0x80], !P6 ;  /* 0x14080080e8057fae */ /* 0x0007e2000f101d46 */
[----:B------:R-:W-:Y:S01]  /*1c00*/  LOP3.LUT P6, RZ, R18, 0x4, RZ, 0xc0, !PT ;  /* 0x0000000412ff7812 */ /* 0x000fe200078cc0ff */
[----:B------:R-:W-:Y:S01]  /*1c10*/  IMAD.SHL.U32 R18, R3, 0x40, RZ ;  /* 0x0000004003127824 */ /* 0x000fe200078e00ff */
[----:B------:R-:W-:Y:S01]  /*1c20*/  SEL R207, R215, 0xfffffff0, !P5 ;  /* 0xfffffff0d7cf7807 */ /* 0x000fe20006800000 */
[----:B------:R3:W-:Y:S01]  /*1c30*/  @!P1 LDGSTS.E.BYPASS.LTC128B.128 [R19+0x18280], [R226.64] ;  /* 0x18280000e2139fae */ /* 0x0007e2000b901d46 */
[----:B------:R-:W-:-:S02]  /*1c40*/  ISETP.GE.AND P5, PT, R222, 0x41, PT ;  /* 0x00000041de00780c */ /* 0x000fc40003fa6270 */
[----:B------:R-:W-:Y:S01]  /*1c50*/  LOP3.LUT R18, R18, 0xc0, RZ, 0xc0, !PT ;  /* 0x000000c012127812 */ /* 0x000fe200078ec0ff */
[----:B------:R-:W0:Y:S01]  /*1c60*/  LDGDEPBAR ;  /* 0x00000000000079af */ /* 0x000e220000000000 */
[----:B------:R-:W-:Y:S01]  /*1c70*/  LOP3.LUT P0, RZ, R3, 0x2, RZ, 0xc0, !PT ;  /* 0x0000000203ff7812 */ /* 0x000fe2000780c0ff */
[C---:B------:R-:W-:Y:S01]  /*1c80*/  IMAD R3, R16.reuse, 0x200, R211 ;  /* 0x0000020010037824 */ /* 0x040fe200078e02d3 */
[--C-:B------:R-:W-:Y:S01]  /*1c90*/  SHF.R.U32.HI R17, RZ, 0x3, R18.reuse ;  /* 0x00000003ff117819 */ /* 0x100fe20000011612 */
[----:B------:R-:W0:Y:S01]  /*1ca0*/  LDGDEPBAR ;  /* 0x00000000000079af */ /* 0x000e220000000000 */
[----:B------:R-:W-:Y:S02]  /*1cb0*/  SHF.R.S32.HI R219, RZ, 0x2, R7 ;  /* 0x00000002ffdb7819 */ /* 0x000fe40000011407 */
[C---:B------:R-:W-:Y:S02]  /*1cc0*/  LOP3.LUT R0, R17.reuse, R0, R18, 0x1e, !PT ;  /* 0x0000000011007212 */ /* 0x040fe400078e1e12 */
[CC--:B------:R-:W-:Y:S01]  /*1cd0*/  LOP3.LUT R214, R17.reuse, R18.reuse, R214, 0x1e, !PT ;  /* 0x0000001211d67212 */ /* 0x0c0fe200078e1ed6 */
[----:B------:R-:W-:Y:S01]  /*1ce0*/  IMAD R219, R16, 0x10, R219 ;  /* 0x0000001010db7824 */ /* 0x000fe200078e02db */
[----:B------:R-:W-:Y:S01]  /*1cf0*/  LOP3.LUT R14, R17, R18, R14, 0x1e, !PT ;  /* 0x00000012110e7212 */ /* 0x000fe200078e1e0e */
[----:B------:R-:W-:Y:S01]  /*1d00*/  IMAD.IADD R217, R211, 0x1, R0 ;  /* 0x00000001d3d97824 */ /* 0x000fe200078e0200 */
[C---:B------:R-:W-:Y:S01]  /*1d10*/  IADD3 R234, R5.reuse, 0xc080, RZ ;  /* 0x0000c08005ea7810 */ /* 0x040fe20007ffe0ff */
[----:B------:R-:W-:Y:S01]  /*1d20*/  IMAD.MOV.U32 R0, RZ, RZ, 0x20 ;  /* 0x00000020ff007424 */ /* 0x000fe200078e00ff */
[----:B------:R-:W-:Y:S01]  /*1d30*/  IADD3 R231, R5, 0x12080, RZ ;  /* 0x0001208005e77810 */ /* 0x000fe20007ffe0ff */
[----:B------:R-:W-:Y:S01]  /*1d40*/  IMAD.IADD R214, R3, 0x1, R214 ;  /* 0x0000000103d67824 */ /* 0x000fe200078e02d6 */
[----:B------:R-:W-:Y:S01]  /*1d50*/  SEL R215, R215, 0xfffffff0, !P0 ;  /* 0xfffffff0d7d77807 */ /* 0x000fe20004000000 */
[----:B------:R-:W-:Y:S01]  /*1d60*/  IMAD.IADD R211, R211, 0x1, R14 ;  /* 0x00000001d3d37824 */ /* 0x000fe200078e020e */
[----:B------:R-:W-:-:S02]  /*1d70*/  SEL R0, R0, 0xffffffe0, !P6 ;  /* 0xffffffe000007807 */ /* 0x000fc40007000000 */
[----:B------:R-:W-:Y:S01]  /*1d80*/  IADD3 R3, R235, 0x18480, RZ ;  /* 0x00018480eb037810 */ /* 0x000fe20007ffe0ff */
[----:B------:R-:W-:Y:S05]  /*1d90*/  @!P5 BRA `(.L_x_784) ;  /* 0x000001700000d947 */ /* 0x000fea0003800000 */
[----:B------:R-:W-:Y:S01]  /*1da0*/  IMAD.MOV.U32 R16, RZ, RZ, c[0x0][0x208] ;  /* 0x00008200ff107624 */ /* 0x000fe200078e00ff */
[----:B------:R-:W-:Y:S01]  /*1db0*/  BSSY B0, `(.L_x_784) ;  /* 0x0000015000007945 */ /* 0x000fe20003800000 */
[----:B------:R-:W-:Y:S02]  /*1dc0*/  IMAD.MOV.U32 R13, RZ, RZ, 0x6 ;  /* 0x00000006ff0d7424 */ /* 0x000fe400078e00ff */
        /* <DEDUP_REMOVED lines=17> */
[----:B-1-3--:R-:W-:-:S05]  /*1ee0*/  SHF.L.U32 R5, R2, 0x4, RZ ;  /* 0x0000000402057819 */ /* 0x00afca00000006ff */
[----:B------:R1:W-:Y:S02]  /*1ef0*/  LDGSTS.E.BYPASS.LTC128B.128 [R5+0x18380], [R226.64+0x100] ;  /* 0x18380100e2057fae */ /* 0x0003e4000b901d46 */
.L_x_785:
[----:B------:R-:W-:Y:S05]  /*1f00*/  BSYNC B0 ;  /* 0x0000000000007941 */ /* 0x000fea0003800000 */
.L_x_784:
[----:B-1-3--:R-:W-:Y:S01]  /*1f10*/  SHF.R.S32.HI R5, RZ, 0x1f, R10 ;  /* 0x0000001fff057819 */ /* 0x00afe2000001140a */
[----:B------:R-:W0:Y:S01]  /*1f20*/  LDGDEPBAR ;  /* 0x00000000000079af */ /* 0x000e220000000000 */
[----:B------:R-:W-:Y:S01]  /*1f30*/  LOP3.LUT R7, R7, 0xfffffffc, RZ, 0xc0, !PT ;  /* 0xfffffffc07077812 */ /* 0x000fe200078ec0ff */
[----:B------:R-:W-:Y:S01]  /*1f40*/  IMAD.SHL.U32 R213, R213, 0x2, RZ ;  /* 0x00000002d5d57824 */ /* 0x000fe200078e00ff */
[----:B------:R-:W-:Y:S01]  /*1f50*/  LEA.HI R5, R5, R10, RZ, 0x2 ;  /* 0x0000000a05057211 */ /* 0x000fe200078f10ff */
[----:B------:R-:W-:Y:S01]  /*1f60*/  IMAD.SHL.U32 R212, R212, 0x2, RZ ;  /* 0x00000002d4d47824 */ /* 0x000fe200078e00ff */
[----:B------:R-:W-:Y:S01]  /*1f70*/  LOP3.LUT P0, RZ, R9, 0x4, RZ, 0xc0, !PT ;  /* 0x0000000409ff7812 */ /* 0x000fe2000780c0ff */
[----:B------:R-:W-:Y:S01]  /*1f80*/  IMAD.IADD R236, R8, 0x1, -R7 ;  /* 0x0000000108ec7824 */ /* 0x000fe200078e0a07 */
[----:B------:R-:W-:Y:S01]  /*1f90*/  LOP3.LUT R5, R5, 0xfffffffc, RZ, 0xc0, !PT ;  /* 0xfffffffc05057812 */ /* 0x000fe200078ec0ff */
[----:B------:R-:W-:Y:S01]  /*1fa0*/  IMAD.MOV.U32 R241, RZ, RZ, 0x1 ;  /* 0x00000001fff17424 */ /* 0x000fe200078e00ff */
[----:B------:R-:W-:Y:S01]  /*1fb0*/  IADD3 R242, R222, 0x3f, RZ ;  /* 0x0000003fdef27810 */ /* 0x000fe20007ffe0ff */
[----:B------:R-:W-:Y:S01]  /*1fc0*/  IMAD.MOV.U32 R244, RZ, RZ, RZ ;  /* 0x000000fffff47224 */ /* 0x000fe200078e00ff */
[----:B------:R-:W-:Y:S01]  /*1fd0*/  LEA R210, R210, 0x1c480, 0x1 ;  /* 0x0001c480d2d27811 */ /* 0x000fe200078e08ff */
[----:B------:R-:W-:Y:S01]  /*1fe0*/  IMAD.IADD R5, R10, 0x1, -R5 ;  /* 0x000000010a057824 */ /* 0x000fe200078e0a05 */
[----:B------:R-:W-:Y:S01]  /*1ff0*/  SHF.R.S32.HI R7, RZ, 0x1f, R242 ;  /* 0x0000001fff077819 */ /* 0x000fe200000114f2 */
[----:B------:R-:W-:Y:S01]  /*2000*/  IMAD.MOV.U32 R240, RZ, RZ, RZ ;  /* 0x000000fffff07224 */ /* 0x000fe200078e00ff */
[----:B------:R-:W-:Y:S01]  /*2010*/  LEA R208, R0, R210, 0x1 ;  /* 0x000000d200d07211 */ /* 0x000fe200078e08ff */
[----:B------:R-:W-:Y:S01]  /*2020*/  IMAD R209, R207, 0x2, R210 ;  /* 0x00000002cfd17824 */ /* 0x000fe200078e02d2 */
        /* <DEDUP_REMOVED lines=60> */
.L_x_788:
        /* <DEDUP_REMOVED lines=126> */
.L_x_786:
[-C--:B-1234-:R-:W-:Y:S01]  /*2bd0*/  HMMA.16816.F32.BF16 R36, R164, R168.reuse, RZ ;  /* 0x000000a8a424723c */ /* 0x09efe200000418ff */
[----:B------:R-:W-:Y:S02]  /*2be0*/  LDSM.16.M88.4 R196, [R213+0x8080] ;  /* 0x00808000d5c4783b */ /* 0x000fe40000000200 */
[----:B------:R-:W-:Y:S01]  /*2bf0*/  ISETP.GT.AND P5, PT, R236, RZ, PT ;  /* 0x000000ffec00720c */ /* 0x000fe20003fa4270 */
[----:B------:R-:W-:Y:S01]  /*2c00*/  IMAD R3, R206, 0x1800, RZ ;  /* 0x00001800ce037824 */ /* 0x000fe200078e02ff */
[----:B------:R-:W-:Y:S02]  /*2c10*/  ISETP.GT.AND P0, PT, R236, 0x1, PT ;  /* 0x00000001ec00780c */ /* 0x000fe40003f04270 */
[----:B------:R-:W-:Y:S01]  /*2c20*/  FSEL R4, R4, -INF , P5 ;  /* 0xff80000004047808 */ /* 0x000fe20002800000 */
[C---:B------:R-:W-:Y:S01]  /*2c30*/  HMMA.16816.F32.BF16 R40, R172.reuse, R168, RZ ;  /* 0x000000a8ac28723c */ /* 0x040fe200000418ff */
[----:B------:R-:W0:Y:S01]  /*2c40*/  LDGDEPBAR ;  /* 0x00000000000079af */ /* 0x000e220000000000 */
[----:B------:R-:W-:Y:S04]  /*2c50*/  ISETP.GT.AND P6, PT, R236, 0x20, PT ;  /* 0x00000020ec00780c */ /* 0x000fe80003fc4270 */
[----:B------:R-:W-:Y:S02]  /*2c60*/  FSEL R16, R16, -INF , P6 ;  /* 0xff80000010107808 */ /* 0x000fe40003000000 */
[-C--:B------:R-:W-:Y:S01]  /*2c70*/  HMMA.16816.F32.BF16 R44, R172, R170.reuse, RZ ;  /* 0x000000aaac2c723c */ /* 0x080fe200000418ff */
[--C-:B------:R-:W-:Y:S03]  /*2c80*/  IADD3 R168, R214, 0x800, R3.reuse ;  /* 0x00000800d6a87810 */ /* 0x100fe60007ffe003 */
[----:B------:R-:W-:Y:S02]  /*2c90*/  IADD3 R169, R215, 0x800, R3 ;  /* 0x00000800d7a97810 */ /* 0x000fe40007ffe003 */
[----:B------:R-:W-:Y:S02]  /*2ca0*/  SHF.L.U32 R2, R168, 0x1, RZ ;  /* 0x00000001a8027819 */ /* 0x000fe400000006ff */
[C---:B------:R-:W-:Y:S03]  /*2cb0*/  HMMA.16816.F32.BF16 R48, R164.reuse, R170, RZ ;  /* 0x000000aaa430723c */ /* 0x040fe600000418ff */
[----:B------:R-:W1:Y:S01]  /*2cc0*/  LDSM.16.M88.4 R192, [R2+0x12080] ;  /* 0x0120800002c0783b */ /* 0x000e620000000200 */
[----:B------:R-:W-:Y:S04]  /*2cd0*/  IADD3 R169, R214, R169, RZ ;  /* 0x000000a9d6a97210 */ /* 0x000fe80007ffe0ff */
[-C--:B------:R-:W-:Y:S01]  /*2ce0*/  HMMA.16816.F32.BF16 R52, R164, R64.reuse, RZ ;  /* 0x00000040a434723c */ /* 0x080fe200000418ff */
[----:B------:R-:W-:Y:S02]  /*2cf0*/  SHF.L.U32 R3, R169, 0x1, RZ ;  /* 0x00000001a9037819 */ /* 0x000fe400000006ff */
[----:B------:R-:W2:Y:S05]  /*2d00*/  LDSM.16.M88.4 R200, [R2+0x12880] ;  /* 0x0128800002c8783b */ /* 0x000eaa0000000200 */
[C---:B------:R-:W-:Y:S03]  /*2d10*/  HMMA.16816.F32.BF16 R56, R172.reuse, R64, RZ ;  /* 0x00000040ac38723c */ /* 0x040fe600000418ff */
[----:B------:R-:W-:Y:S05]  /*2d20*/  LDSM.16.M88.4 R168, [R3+0x12080] ;  /* 0x0120800003a8783b */ /* 0x000fea0000000200 */
[-C--:B------:R-:W-:Y:S03]  /*2d30*/  HMMA.16816.F32.BF16 R60, R172, R66.reuse, RZ ;  /* 0x00000042ac3c723c */ /* 0x080fe600000418ff */
[----:B------:R-:W-:Y:S05]  /*2d40*/  LDSM.16.M88.4 R172, [R204+0x8080] ;  /* 0x00808000ccac783b */ /* 0x000fea0000000200 */
[----:B------:R-:W-:Y:S03]  /*2d50*/  HMMA.16816.F32.BF16 R64, R164, R66, RZ ;  /* 0x00000042a440723c */ /* 0x000fe600000418ff */
[----:B------:R-:W3:Y:S05]  /*2d60*/  LDSM.16.M88.4 R164, [R213+0x9080] ;  /* 0x00908000d5a4783b */ /* 0x000eea0000000200 */
[-C--:B------:R-:W-:Y:S08]  /*2d70*/  HMMA.16816.F32.BF16 R36, R176, R180.reuse, R36 ;  /* 0x000000b4b024723c */ /* 0x080ff00000041824 */
        /* <DEDUP_REMOVED lines=9> */
[----:B------:R-:W4:Y:S02]  /*2e10*/  MUFU.EX2 R181, R181 ;  /* 0x000000b500b57308 */ /* 0x000f240000000800 */
[----:B------:R-:W-:Y:S02]  /*2e20*/  FFMA.FTZ R182, R16, c[0x0][0x29c], -R249 ;  /* 0x0000a70010b67a23 */ /* 0x000fe400000108f9 */
[--C-:B------:R-:W-:Y:S02]  /*2e30*/  FFMA.FTZ R183, R183, c[0x0][0x29c], -R246.reuse ;  /* 0x0000a700b7b77a23 */ /* 0x100fe400000108f6 */
[C---:B------:R-:W-:Y:S04]  /*2e40*/  HMMA.16816.F32.BF16 R56, R184.reuse, R188, R56 ;  /* 0x000000bcb838723c */ /* 0x040fe80000041838 */
[----:B------:R-:W5:Y:S03]  /*2e50*/  MUFU.EX2 R182, R182 ;  /* 0x000000b600b67308 */ /* 0x000f660000000800 */
        /* <DEDUP_REMOVED lines=8> */
[----:B------:R-:W-:Y:S01]  /*2ee0*/  FSEL R185, R11, -INF , P0 ;  /* 0xff8000000bb97808 */ /* 0x000fe20000000000 */
[----:B------:R-:W-:Y:S03]  /*2ef0*/  FFMA.FTZ R188, R188, c[0x0][0x29c], -R247 ;  /* 0x0000a700bcbc7a23 */ /* 0x000fe600000108f7 */
[-C--:B-1----:R-:W-:Y:S01]  /*2f00*/  HMMA.16816.F32.BF16 R36, R192, R196.reuse, R36 ;  /* 0x000000c4c024723c */ /* 0x082fe20000041824 */
[----:B------:R-:W-:Y:S04]  /*2f10*/  MUFU.EX2 R189, R189 ;  /* 0x000000bd00bd7308 */ /* 0x000fe80000000800 */
[--C-:B------:R-:W-:Y:S03]  /*2f20*/  FFMA.FTZ R185, R185, c[0x0][0x29c], -R246.reuse ;  /* 0x0000a700b9b97a23 */ /* 0x100fe600000108f6 */
[C---:B--2---:R-:W-:Y:S03]  /*2f30*/  HMMA.16816.F32.BF16 R40, R200.reuse, R196, R40 ;  /* 0x000000c4c828723c */ /* 0x044fe60000041828 */
[----:B------:R-:W-:Y:S04]  /*2f40*/  MUFU.EX2 R188, R188 ;  /* 0x000000bc00bc7308 */ /* 0x000fe80000000800 */
        /* <DEDUP_REMOVED lines=24> */
[-C--:B------:R-:W-:Y:S05]  /*30d0*/  HMMA.16816.F32.BF16 R36, R168, R172.reuse, R36 ;  /* 0x000000aca824723c */ /* 0x080fea0000041824 */
[----:B------:R-:W-:Y:S02]  /*30e0*/  FSEL R192, R12, -INF , P6 ;  /* 0xff8000000cc07808 */ /* 0x000fe40003000000 */
[----:B------:R-:W-:Y:S01]  /*30f0*/  LDSM.16.M88.4 R12, [R213+0xa080] ;  /* 0x00a08000d50c783b */ /* 0x000fe20000000200 */
[C---:B----4-:R-:W-:Y:S04]  /*3100*/  HMMA.16816.F32.BF16 R40, R176.reuse, R172, R40 ;  /* 0x000000acb028723c */ /* 0x050fe80000041828 */
        /* <DEDUP_REMOVED lines=32> */
[----:B----4-:R-:W-:Y:S03]  /*3310*/  IMAD R2, R206, 0x1800, R217 ;  /* 0x00001800ce027824 */ /* 0x010fe600078e02d9 */
[----:B------:R-:W-:Y:S01]  /*3320*/  FFMA.FTZ R195, R195, c[0x0][0x29c], -R246 ;  /* 0x0000a700c3c37a23 */ /* 0x000fe200000108f6 */
[----:B------:R-:W-:Y:S01]  /*3330*/  MUFU.EX2 R249, R249 ;  /* 0x000000f900f97308 */ /* 0x000fe20000000800 */
[-C--:B---3--:R-:W-:Y:S01]  /*3340*/  HMMA.16816.F32.BF16 R36, R8, R12.reuse, R36 ;  /* 0x0000000c0824723c */ /* 0x088fe20000041824 */
[----:B------:R-:W3:Y:S04]  /*3350*/  LDSM.16.M88.4 R4, [R3+0x13080] ;  /* 0x013080000304783b */ /* 0x000ee80000000200 */
[--C-:B------:R-:W-:Y:S01]  /*3360*/  FFMA.FTZ R26, R199, c[0x0][0x29c], -R248.reuse ;  /* 0x0000a700c71a7a23 */ /* 0x100fe200000108f8 */
[----:B------:R-:W-:Y:S01]  /*3370*/  FSEL R197, R34, -INF , P5 ;  /* 0xff80000022c57808 */ /* 0x000fe20002800000 */
[--C-:B------:R-:W-:Y:S01]  /*3380*/  FFMA.FTZ R176, R203, c[0x0][0x29c], -R248.reuse ;  /* 0x0000a700cbb07a23 */ /* 0x100fe200000108f8 */
[C---:B-1----:R-:W-:Y:S01]  /*3390*/  HMMA.16816.F32.BF16 R40, R16.reuse, R12, R40 ;  /* 0x0000000c1028723c */ /* 0x042fe20000041828 */
[----:B------:R-:W-:Y:S03]  /*33a0*/  MUFU.EX2 R178, R178 ;  /* 0x000000b200b27308 */ /* 0x000fe60000000800 */
[--C-:B------:R-:W-:Y:S02]  /*33b0*/  FFMA.FTZ R34, R197, c[0x0][0x29c], -R248.reuse ;  /* 0x0000a700c5227a23 */ /* 0x100fe400000108f8 */
[--C-:B------:R-:W-:Y:S02]  /*33c0*/  FFMA.FTZ R177, R201, c[0x0][0x29c], -R248.reuse ;  /* 0x0000a700c9b17a23 */ /* 0x100fe400000108f8 */
[-C--:B------:R-:W-:Y:S03]  /*33d0*/  HMMA.16816.F32.BF16 R44, R16, R14.reuse, R44 ;  /* 0x0000000e102c723c */ /* 0x080fe6000004182c */
[----:B------:R-:W-:Y:S01]  /*33e0*/  MUFU.EX2 R26, R26 ;  /* 0x0000001a001a7308 */ /* 0x000fe20000000800 */
[----:B------:R-:W-:Y:S04]  /*33f0*/  FFMA.FTZ R248, R35, c[0x0][0x29c], -R248 ;  /* 0x0000a70023f87a23 */ /* 0x000fe800000108f8 */
        /* <DEDUP_REMOVED lines=12> */
[----:B------:R-:W-:Y:S01]  /*34c0*/  SHF.L.U32 R166, R2, 0x1, RZ ;  /* 0x0000000102a67819 */ /* 0x000fe200000006ff */
[-C--:B---3--:R-:W-:Y:S05]  /*34d0*/  HMMA.16816.F32.BF16 R36, R4, R20.reuse, R36 ;  /* 0x000000140424723c */ /* 0x088fea0000041824 */
[--C-:B------:R-:W-:Y:S01]  /*34e0*/  FFMA.FTZ R9, R186, c[0x0][0x29c], -R247.reuse ;  /* 0x0000a700ba097a23 */ /* 0x100fe200000108f7 */
[----:B------:R-:W-:Y:S01]  /*34f0*/  MUFU.EX2 R179, R179 ;  /* 0x000000b300b37308 */ /* 0x000fe20000000800 */
[--C-:B------:R-:W-:Y:S01]  /*3500*/  FFMA.FTZ R8, R192, c[0x0][0x29c], -R247.reuse ;  /* 0x0000a700c0087a23 */ /* 0x100fe200000108f7 */
[C---:B-1----:R-:W-:Y:S04]  /*3510*/  HMMA.16816.F32.BF16 R40, R12.reuse, R20, R40 ;  /* 0x000000140c28723c */ /* 0x042fe80000041828 */
[--C-:B------:R-:W-:Y:S03]  /*3520*/  FFMA.FTZ R11, R190, c[0x0][0x29c], -R247.reuse ;  /* 0x0000a700be0b7a23 */ /* 0x100fe600000108f7 */
        /* <DEDUP_REMOVED lines=18> */
[----:B------:R-:W1:Y:S01]  /*3650*/  MUFU.EX2 R11, R11 ;  /* 0x0000000b000b7308 */ /* 0x000e620000000800 */
[--C-:B--2---:R-:W-:Y:S02]  /*3660*/  FADD.FTZ R22, R53, -R10.reuse ;  /* 0x8000000a35167221 */ /* 0x104fe40000010000 */
[--C-:B------:R-:W-:Y:S02]  /*3670*/  FADD.FTZ R4, R37, -R10.reuse ;  /* 0x8000000a25047221 */ /* 0x100fe40000010000 */
[--C-:B------:R-:W-:Y:S03]  /*3680*/  FADD.FTZ R18, R49, -R10.reuse ;  /* 0x8000000a31127221 */ /* 0x100fe60000010000 */
[C---:B------:R-:W-:Y:S02]  /*3690*/  FMUL.FTZ R6, R181.reuse, R4 ;  /* 0x00000004b5067220 */ /* 0x040fe40000410000 */
[----:B------:R-:W2:Y:S01]  /*36a0*/  LDS R4, [R245+0x18300] ;  /* 0x01830000f5047984 */ /* 0x000ea20000000800 */
[--C-:B------:R-:W-:Y:S01]  /*36b0*/  FADD.FTZ R5, R36, -R10.reuse ;  /* 0x8000000a24057221 */ /* 0x100fe20000010000 */
[----:B------:R-:W2:Y:S01]  /*36c0*/  MUFU.EX2 R16, R16 ;  /* 0x0000001000107308 */ /* 0x000ea20000000800 */
[--C-:B------:R-:W-:Y:S01]  /*36d0*/  FADD.FTZ R7, R48, -R10.reuse ;  /* 0x8000000a30077221 */ /* 0x100fe20000010000 */
[----:B------:R-:W2:Y:S01]  /*36e0*/  LDS R245, [R245+0x18320] ;  /* 0x01832000f5f57984 */ /* 0x000ea20000000800 */
[--C-:B------:R-:W-:Y:S02]  /*36f0*/  FADD.FTZ R15, R52, -R10.reuse ;  /* 0x8000000a340f7221 */ /* 0x100fe40000010000 */
[----:B------:R-:W-:Y:S01]  /*3700*/  FMUL.FTZ R5, R180, R5 ;  /* 0x00000005b4057220 */ /* 0x000fe20000410000 */
[----:B------:R-:W-:Y:S01]  /*3710*/  F2FP.BF16.PACK_AB R180, R181, R180 ;  /* 0x000000b4b5b4723e */ /* 0x000fe200000010ff */
[----:B-----5:R-:W-:Y:S01]  /*3720*/  FMUL.FTZ R7, R182, R7 ;  /* 0x00000007b6077220 */ /* 0x020fe20000410000 */
[C---:B------:R-:W-:Y:S01]  /*3730*/  F2FP.BF16.PACK_AB R182, R187.reuse, R182 ;  /* 0x000000b6bbb6723e */ /* 0x040fe200000010ff */
[----:B------:R-:W-:Y:S01]  /*3740*/  FMUL.FTZ R18, R187, R18 ;  /* 0x00000012bb127220 */ /* 0x000fe20000410000 */
[----:B------:R-:W5:Y:S01]  /*3750*/  MUFU.EX2 R247, R247 ;  /* 0x000000f700f77308 */ /* 0x000f620000000800 */
        /* <DEDUP_REMOVED lines=8> */
[--C-:B-1----:R-:W-:Y:S01]  /*37e0*/  FADD.FTZ R30, R51, -R12.reuse ;  /* 0x8000000c331e7221 */ /* 0x102fe20000010000 */
[----:B------:R-:W-:Y:S01]  /*37f0*/  MUFU.EX2 R21, R21 ;  /* 0x0000001500157308 */ /* 0x000fe20000000800 */
[--C-:B------:R-:W-:Y:S01]  /*3800*/  FADD.FTZ R48, R55, -R12.reuse ;  /* 0x8000000c37307221 */ /* 0x100fe20000010000 */
[----:B------:R-:W-:Y:S01]  /*3810*/  F2FP.BF16.PACK_AB R64, R32, R189 ;  /* 0x000000bd2040723e */ /* 0x000fe200000010ff */
[--C-:B------:R-:W-:Y:S01]  /*3820*/  FADD.FTZ R7, R38, -R12.reuse ;  /* 0x8000000c26077221 */ /* 0x100fe20000010000 */
[----:B------:R-:W-:Y:S01]  /*3830*/  F2FP.BF16.PACK_AB R184, R193, R184 ;  /* 0x000000b8c1b8723e */ /* 0x000fe200000010ff */
[--C-:B------:R-:W-:Y:S02]  /*3840*/  FADD.FTZ R28, R39, -R12.reuse ;  /* 0x8000000c271c7221 */ /* 0x100fe40000010000 */
[--C-:B------:R-:W-:Y:S02]  /*3850*/  FADD.FTZ R15, R50, -R12.reuse ;  /* 0x8000000c320f7221 */ /* 0x100fe40000010000 */
[--C-:B------:R-:W-:Y:S01]  /*3860*/  FADD.FTZ R17, R54, -R12.reuse ;  /* 0x8000000c36117221 */ /* 0x100fe20000010000 */
[----:B------:R-:W1:Y:S01]  /*3870*/  MUFU.EX2 R20, R20 ;  /* 0x0000001400147308 */ /* 0x000e620000000800 */
[--C-:B------:R-:W-:Y:S02]  /*3880*/  FADD.FTZ R19, R66, -R12.reuse ;  /* 0x8000000c42137221 */ /* 0x100fe40000010000 */
[----:B------:R-:W-:Y:S02]  /*3890*/  FADD.FTZ R12, R67, -R12 ;  /* 0x8000000c430c7221 */ /* 0x000fe40000010000 */
[----:B------:R-:W-:Y:S02]  /*38a0*/  FMUL.FTZ R28, R33, R28 ;  /* 0x0000001c211c7220 */ /* 0x000fe40000410000 */
[----:B------:R-:W-:Y:S01]  /*38b0*/  FMUL.FTZ R19, R34, R19 ;  /* 0x0000001322137220 */ /* 0x000fe20000410000 */
[C---:B------:R-:W-:Y:S01]  /*38c0*/  F2FP.BF16.PACK_AB R34, R35.reuse, R34 ;  /* 0x000000222322723e */ /* 0x040fe200000010ff */
[----:B------:R-:W-:Y:S01]  /*38d0*/  FMUL.FTZ R12, R35, R12 ;  /* 0x0000000c230c7220 */ /* 0x000fe20000410000 */
[----:B------:R-:W-:Y:S01]  /*38e0*/  MUFU.EX2 R195, R195 ;  /* 0x000000c300c37308 */ /* 0x000fe20000000800 */
[----:B------:R-:W-:Y:S01]  /*38f0*/  FMUL.FTZ R5, R24, R5 ;  /* 0x0000000518057220 */ /* 0x000fe20000410000 */
[C---:B------:R-:W-:Y:S01]  /*3900*/  F2FP.BF16.PACK_AB R24, R249.reuse, R24 ;  /* 0x00000018f918723e */ /* 0x040fe200000010ff */
[----:B------:R-:W-:Y:S01]  /*3910*/  FMUL.FTZ R10, R249, R10 ;  /* 0x0000000af90a7220 */ /* 0x000fe20000410000 */
[----:B------:R-:W-:Y:S01]  /*3920*/  F2FP.BF16.PACK_AB R52, R12, R19 ;  /* 0x000000130c34723e */ /* 0x000fe200000010ff */
[----:B------:R-:W-:Y:S01]  /*3930*/  FMUL.FTZ R7, R26, R7 ;  /* 0x000000071a077220 */ /* 0x000fe20000410000 */
[----:B------:R-:W-:Y:S01]  /*3940*/  F2FP.BF16.PACK_AB R26, R33, R26 ;  /* 0x0000001a211a723e */ /* 0x000fe200000010ff */
[--C-:B--2---:R-:W-:Y:S01]  /*3950*/  FADD.FTZ R12, R41, -R4.reuse ;  /* 0x80000004290c7221 */ /* 0x104fe20000010000 */
[----:B------:R-:W-:Y:S01]  /*3960*/  F2FP.BF16.PACK_AB R50, R10, R5 ;  /* 0x000000050a32723e */ /* 0x000fe200000010ff */
[--C-:B------:R-:W-:Y:S01]  /*3970*/  FADD.FTZ R5, R40, -R4.reuse ;  /* 0x8000000428057221 */ /* 0x100fe20000010000 */
[----:B------:R-:W-:Y:S01]  /*3980*/  F2FP.BF16.PACK_AB R28, R28, R7 ;  /* 0x000000071c1c723e */ /* 0x000fe200000010ff */
[--C-:B------:R-:W-:Y:S01]  /*3990*/  FADD.FTZ R7, R44, -R4.reuse ;  /* 0x800000042c077221 */ /* 0x100fe20000010000 */
[----:B------:R2:W-:Y:S01]  /*39a0*/  STS [R235+0x18880], R26 ;  /* 0x0188801aeb007388 */ /* 0x0005e20000000800 */
[--C-:B------:R-:W-:Y:S01]  /*39b0*/  FADD.FTZ R54, R45, -R4.reuse ;  /* 0x800000042d367221 */ /* 0x100fe20000010000 */
[----:B------:R-:W2:Y:S01]  /*39c0*/  MUFU.EX2 R10, R27 ;  /* 0x0000001b000a7308 */ /* 0x000ea20000000800 */
[----:B------:R-:W-:Y:S01]  /*39d0*/  FMUL.FTZ R5, R188, R5 ;  /* 0x00000005bc057220 */ /* 0x000fe20000410000 */
[C---:B---3--:R-:W-:Y:S01]  /*39e0*/  F2FP.BF16.PACK_AB R188, R9.reuse, R188 ;  /* 0x000000bc09bc723e */ /* 0x048fe200000010ff */
[----:B------:R-:W-:Y:S01]  /*39f0*/  FMUL.FTZ R12, R9, R12 ;  /* 0x0000000c090c7220 */ /* 0x000fe20000410000 */
[----:B------:R-:W-:Y:S01]  /*3a00*/  STS [R237], R182 ;  /* 0x000000b6ed007388 */ /* 0x000fe20000000800 */
[----:B----4-:R-:W-:Y:S01]  /*3a10*/  FMUL.FTZ R7, R8, R7 ;  /* 0x0000000708077220 */ /* 0x010fe20000410000 */
[C---:B------:R-:W-:Y:S01]  /*3a20*/  F2FP.BF16.PACK_AB R8, R11.reuse, R8 ;  /* 0x000000080b08723e */ /* 0x040fe200000010ff */
[----:B------:R-:W-:Y:S01]  /*3a30*/  FMUL.FTZ R54, R11, R54 ;  /* 0x000000360b367220 */ /* 0x000fe20000410000 */
[----:B------:R-:W-:Y:S01]  /*3a40*/  F2FP.BF16.PACK_AB R12, R12, R5 ;  /* 0x000000050c0c723e */ /* 0x000fe200000010ff */
[--C-:B------:R-:W-:Y:S02]  /*3a50*/  FADD.FTZ R9, R56, -R4.reuse ;  /* 0x8000000438097221 */ /* 0x100fe40000010000 */
[--C-:B------:R-:W-:Y:S01]  /*3a60*/  FADD.FTZ R56, R57, -R4.reuse ;  /* 0x8000000439387221 */ /* 0x100fe20000010000 */
[----:B------:R-:W-:Y:S01]  /*3a70*/  F2FP.BF16.PACK_AB R54, R54, R7 ;  /* 0x000000073636723e */ /* 0x000fe200000010ff */
[--C-:B------:R-:W-:Y:S02]  /*3a80*/  FADD.FTZ R11, R60, -R4.reuse ;  /* 0x800000043c0b7221 */ /* 0x100fe40000010000 */
[----:B------:R-:W-:Y:S02]  /*3a90*/  FADD.FTZ R4, R61, -R4 ;  /* 0x800000043d047221 */ /* 0x000fe40000010000 */
[----:B------:R-:W-:Y:S01]  /*3aa0*/  FMUL.FTZ R11, R16, R11 ;  /* 0x0000000b100b7220 */ /* 0x000fe20000410000 */
[C---:B-----5:R-:W-:Y:S01]  /*3ab0*/  F2FP.BF16.PACK_AB R16, R247.reuse, R16 ;  /* 0x00000010f710723e */ /* 0x060fe200000010ff */
        /* <DEDUP_REMOVED lines=10> */
[----:B------:R-:W-:Y:S01]  /*3b60*/  F2FP.BF16.PACK_AB R178, R179, R178 ;  /* 0x000000b2b3b2723e */ /* 0x000fe200000010ff */
[----:B------:R3:W-:Y:S01]  /*3b70*/  STS [R235+0x19880], R4 ;  /* 0x01988004eb007388 */ /* 0x0007e20000000800 */
[----:B-1----:R-:W-:Y:S01]  /*3b80*/  FMUL.FTZ R9, R20, R9 ;  /* 0x0000000914097220 */ /* 0x002fe20000410000 */
[----:B------:R-:W-:Y:S01]  /*3b90*/  F2FP.BF16.PACK_AB R20, R21, R20 ;  /* 0x000000141514723e */ /* 0x000fe200000010ff */
[----:B------:R-:W-:Y:S01]  /*3ba0*/  FMUL.FTZ R30, R177, R30 ;  /* 0x0000001eb11e7220 */ /* 0x000fe20000410000 */
[----:B------:R-:W-:Y:S01]  /*3bb0*/  STS [R235+0x19480], R188 ;  /* 0x019480bceb007388 */ /* 0x000fe20000000800 */
[----:B--2---:R-:W-:Y:S01]  /*3bc0*/  F2FP.BF16.PACK_AB R26, R10, R195 ;  /* 0x000000c30a1a723e */ /* 0x004fe200000010ff */
[--C-:B------:R-:W-:Y:S02]  /*3bd0*/  FADD.FTZ R5, R43, -R245.reuse ;  /* 0x800000f52b057221 */ /* 0x100fe40000010000 */
[----:B------:R-:W3:Y:S01]  /*3be0*/  MUFU.EX2 R246, R246 ;  /* 0x000000f600f67308 */ /* 0x000ee20000000800 */
[----:B------:R1:W-:Y:S01]  /*3bf0*/  STS [R237+0x1000], R8 ;  /* 0x00100008ed007388 */ /* 0x0003e20000000800 */
[--C-:B------:R-:W-:Y:S01]  /*3c00*/  FADD.FTZ R66, R42, -R245.reuse ;  /* 0x800000f52a427221 */ /* 0x100fe20000010000 */
[----:B------:R-:W-:Y:S01]  /*3c10*/  F2FP.BF16.PACK_AB R30, R30, R15 ;  /* 0x0000000f1e1e723e */ /* 0x000fe200000010ff */
        /* <DEDUP_REMOVED lines=16> */
[--C-:B------:R-:W-:Y:S01]  /*3d20*/  FADD.FTZ R62, R62, -R245.reuse ;  /* 0x800000f53e3e7221 */ /* 0x100fe20000010000 */
[----:B------:R-:W-:Y:S01]  /*3d30*/  F2FP.BF16.PACK_AB R56, R56, R9 ;  /* 0x000000093838723e */ /* 0x000fe200000010ff */
[----:B------:R-:W-:Y:S01]  /*3d40*/  FMUL.FTZ R58, R195, R58 ;  /* 0x0000003ac33a7220 */ /* 0x000fe20000410000 */
[----:B---3--:R-:W-:Y:S01]  /*3d50*/  F2FP.BF16.PACK_AB R4, R246, R13 ;  /* 0x0000000df604723e */ /* 0x008fe200000010ff */
        /* <DEDUP_REMOVED lines=12> */
[----:B------:R-:W-:Y:S08]  /*3e20*/  BAR.SYNC.DEFER_BLOCKING 0x0 ;  /* 0x0000000000007b1d */ /* 0x000ff00000010000 */
        /* <DEDUP_REMOVED lines=121> */
.L_x_787:
        /* <DEDUP_REMOVED lines=237> */
.L_x_783:
[----:B------:R-:W-:Y:S05]  /*5490*/  @P1 EXIT ;  /* 0x000000000000194d */ /* 0x000fea0003800000 */
[----:B------:R-:W-:-:S04]  /*54a0*/  ISETP.NE.U32.AND P2, PT, RZ, c[0x0][0x360], PT ;  /* 0x0000d800ff007a0c */ /* 0x000fc80003f45070 */
[----:B------:R-:W-:-:S13]  /*54b0*/  ISETP.NE.AND.EX P2, PT, RZ, c[0x0][0x364], PT, P2 ;  /* 0x0000d900ff007a0c */ /* 0x000fda0003f45320 */
[----:B------:R-:W-:-:S04]  /*54c0*/  @P2 IMAD.MOV.U32 R0, RZ, RZ, 0x4 ;  /* 0x00000004ff002424 */ /* 0x000fc800078e00ff */
[----:B-1----:R-:W-:-:S05]  /*54d0*/  @P2 IMAD.WIDE R10, R223, R0, c[0x0][0x360] ;  /* 0x0000d800df0a2625 */ /* 0x002fca00078e0200 */
[----:B------:R-:W2:Y:S01]  /*54e0*/  @P2 LDG.E R0, [R10.64] ;  /* 0x000000060a002981 */ /* 0x000ea2000c1e1900 */
[----:B------:R-:W1:Y:S01]  /*54f0*/  S2UR UR5, SR_CTAID.X ;  /* 0x00000000000579c3 */ /* 0x000e620000002500 */
[----:B------:R-:W-:Y:S02]  /*5500*/  MOV R2, 0x1 ;  /* 0x0000000100027802 */ /* 0x000fe40000000f00 */
[----:B------:R-:W3:Y:S04]  /*5510*/  S2R R4, SR_CTAID.Y ;  /* 0x0000000000047919 */ /* 0x000ee80000002600 */
[----:B------:R-:W-:Y:S01]  /*5520*/  BAR.SYNC.DEFER_BLOCKING 0x1, 0x100 ;  /* 0x0044000000007b1d */ /* 0x000fe20000010000 */
[----:B------:R-:W-:-:S05]  /*5530*/  ISETP.NE.AND P0, PT, R2, c[0x0][0x338], PT ;  /* 0x0000ce0002007a0c */ /* 0x000fca0003f05270 */
[----:B------:R-:W4:Y:S01]  /*5540*/  S2R R9, SR_TID.X ;  /* 0x0000000000097919 */ /* 0x000f220000002100 */
[----:B-1----:R-:W-:-:S04]  /*5550*/  UIMAD UR5, UR5, 0x3000, URZ ;  /* 0x00003000050578a4 */ /* 0x002fc8000f8e023f */
[----:B------:R-:W-:Y:S01]  /*5560*/  USHF.R.S32.HI UR4, URZ, 0x1f, UR5 ;  /* 0x0000001f3f047899 */ /* 0x000fe20008011405 */
[----:B--2---:R-:W-:-:S05]  /*5570*/  @P2 IMAD R3, R223, 0x80, R0 ;  /* 0x00000080df032824 */ /* 0x004fca00078e0200 */
[----:B------:R-:W-:-:S04]  /*5580*/  @P2 SHF.R.S32.HI R0, RZ, 0x1f, R3 ;  /* 0x0000001fff002819 */ /* 0x000fc80000011403 */
[----:B------:R-:W-:-:S04]  /*5590*/  @P2 LEA.HI R0, R0, R3, RZ, 0x7 ;  /* 0x0000000300002211 */ /* 0x000fc800078f38ff */
[----:B------:R-:W-:Y:S01]  /*55a0*/  @P2 SHF.R.S32.HI R6, RZ, 0x7, R0 ;  /* 0x00000007ff062819 */ /* 0x000fe20000011400 */
[----:B---3--:R-:W-:-:S04]  /*55b0*/  @P0 IMAD.HI.U32 R0, R4, c[0x0][0x33c], RZ ;  /* 0x0000cf0004000a27 */ /* 0x008fc800078e00ff */
[----:B------:R-:W-:Y:S01]  /*55c0*/  @P2 IMAD R6, R6, 0x3000, RZ ;  /* 0x0000300006062824 */ /* 0x000fe200078e02ff */
[----:B------:R-:W-:Y:S02]  /*55d0*/  @P0 SHF.R.U32.HI R4, RZ, c[0x0][0x340], R0 ;  /* 0x0000d000ff040a19 */ /* 0x000fe40000011600 */
[----:B----4-:R-:W-:Y:S02]  /*55e0*/  SHF.R.S32.HI R0, RZ, 0x1f, R9 ;  /* 0x0000001fff007819 */ /* 0x010fe40000011409 */
[----:B------:R-:W-:Y:S02]  /*55f0*/  @P2 SHF.R.S32.HI R7, RZ, 0x1f, R6 ;  /* 0x0000001fff072819 */ /* 0x000fe40000011406 */
[----:B------:R-:W-:Y:S01]  /*5600*/  @!P2 CS2R R6, SRZ ;  /* 0x000000000006a805 */ /* 0x000fe2000001ff00 */
[----:B------:R-:W-:-:S05]  /*5610*/  SHF.R.S32.HI R5, RZ, 0x1f, R4 ;  /* 0x0000001fff057819 */ /* 0x000fca0000011404 */
[----:B------:R-:W-:Y:S01]  /*5620*/  IADD3 R8, P1, P0, R6, UR5, R9 ;  /* 0x0000000506087c10 */ /* 0x000fe2000f83e009 */
[C---:B------:R-:W-:Y:S02]  /*5630*/  IMAD R3, R5.reuse, c[0x0][0x328], RZ ;  /* 0x0000ca0005037a24 */ /* 0x040fe400078e02ff */
[----:B------:R-:W-:Y:S01]  /*5640*/  IMAD R5, R5, c[0x0][0x300], RZ ;  /* 0x0000c00005057a24 */ /* 0x000fe200078e02ff */
[----:B------:R-:W-:Y:S01]  /*5650*/  IADD3.X R9, R7, UR4, R0, P1, P0 ;  /* 0x0000000407097c10 */ /* 0x000fe20008fe0400 */
[C---:B------:R-:W-:Y:S01]  /*5660*/  IMAD R3, R4.reuse, c[0x0][0x32c], R3 ;  /* 0x0000cb0004037a24 */ /* 0x040fe200078e0203 */
[----:B------:R-:W-:Y:S01]  /*5670*/  SHF.R.S32.HI R0, RZ, 0x1f, R223 ;  /* 0x0000001fff007819 */ /* 0x000fe200000114df */
[C---:B------:R-:W-:Y:S01]  /*5680*/  IMAD R2, R4.reuse, c[0x0][0x304], R5 ;  /* 0x0000c10004027a24 */ /* 0x040fe200078e0205 */
[----:B------:R-:W-:Y:S01]  /*5690*/  SEL R223, R223, RZ, !P2 ;  /* 0x000000ffdfdf7207 */ /* 0x000fe20005000000 */
[----:B------:R-:W-:Y:S01]  /*56a0*/  IMAD.WIDE.U32 R6, R4, c[0x0][0x328], R8 ;  /* 0x0000ca0004067a25 */ /* 0x000fe200078e0008 */
[----:B------:R-:W-:-:S03]  /*56b0*/  SEL R0, R0, RZ, !P2 ;  /* 0x000000ff00007207 */ /* 0x000fc60005000000 */
        /* <DEDUP_REMOVED lines=112> */
.L_x_789:
        /* <DEDUP_REMOVED lines=12> */
.L_x_1418:


//--------------------- .text._ZN7cutlass13device_kernelIN5flash19enable_sm80_to_sm89INS1_16FlashAttnBwdSm80INS1_25CollectiveMainloopBwdSm80ILi2ELi2EN4cute5tupleIJNS5_1CILi64EEENS7_ILi128EEENS7_ILi96EEEEEENS_10bfloat16_tEfNS_4arch4Sm80ELb0ELb0ELb0ELb1ELb1ELb0ELb0ELb0ELi2ELi2ELi4ELi2ELb0EEENS1_24CollectiveEpilogueBwdGQAISB_fSE_Li256ELb1ELb1EEENS1_19SingleTileSchedulerILb1ELb0ELb0ELi128EEEEEEEEEvNT_6ParamsE --------------------------
	.section	.text._ZN7cutlass13device_kernelIN5flash19enable_sm80_to_sm89INS1_16FlashAttnBwdSm80INS1_25CollectiveMainloopBwdSm80ILi2ELi2EN4cute5tupleIJNS5_1CILi64EEENS7_ILi128EEENS7_ILi96EEEEEENS_10bfloat16_tEfNS_4arch4Sm80ELb0ELb0ELb0ELb1ELb1ELb0ELb0ELb0ELi2ELi2ELi4ELi2ELb0EEENS1_24CollectiveEpilogueBwdGQAISB_fSE_Li256ELb1ELb1EEENS1_19SingleTileSchedulerILb1ELb0ELb0ELi128EEEEEEEEEvNT_6ParamsE,"ax",@progbits
	.sectioninfo	@"SHI_REGISTERS=252"
	.align	128
.text._ZN7cutlass13device_kernelIN5flash19enable_sm80_to_sm89INS1_16FlashAttnBwdSm80INS1_25CollectiveMainloopBwdSm80ILi2ELi2EN4cute5tupleIJNS5_1CILi64EEENS7_ILi128EEENS7_ILi96EEEEEENS_10bfloat16_tEfNS_4arch4Sm80ELb0ELb0ELb0ELb1ELb1ELb0ELb0ELb0ELi2ELi2ELi4ELi2ELb0EEENS1_24CollectiveEpilogueBwdGQAISB_fSE_Li256ELb1ELb1EEENS1_19SingleTileSchedulerILb1ELb0ELb0ELi128EEEEEEEEEvNT_6ParamsE:
        .type           _ZN7cutlass13device_kernelIN5flash19enable_sm80_to_sm89INS1_16FlashAttnBwdSm80INS1_25CollectiveMainloopBwdSm80ILi2ELi2EN4cute5tupleIJNS5_1CILi64EEENS7_ILi128EEENS7_ILi96EEEEEENS_10bfloat16_tEfNS_4arch4Sm80ELb0ELb0ELb0ELb1ELb1ELb0ELb0ELb0ELi2ELi2ELi4ELi2ELb0EEENS1_24CollectiveEpilogueBwdGQAISB_fSE_Li256ELb1ELb1EEENS1_19SingleTileSchedulerILb1ELb0ELb0ELi128EEEEEEEEEvNT_6ParamsE,@function
        .size           _ZN7cutlass13device_kernelIN5flash19enable_sm80_to_sm89INS1_16FlashAttnBwdSm80INS1_25CollectiveMainloopBwdSm80ILi2ELi2EN4cute5tupleIJNS5_1CILi64EEENS7_ILi128EEENS7_ILi96EEEEEENS_10bfloat16_tEfNS_4arch4Sm80ELb0ELb0ELb0ELb1ELb1ELb0ELb0ELb0ELi2ELi2ELi4ELi2ELb0EEENS1_24CollectiveEpilogueBwdGQAISB_fSE_Li256ELb1ELb1EEENS1_19SingleTileSchedulerILb1ELb0ELb0ELi128EEEEEEEEEvNT_6ParamsE,(.L_x_1419 - _ZN7cutlass13device_kernelIN5flash19enable_sm80_to_sm89INS1_16FlashAttnBwdSm80INS1_25CollectiveMainloopBwdSm80ILi2ELi2EN4cute5tupleIJNS5_1CILi64EEENS7_ILi128EEENS7_ILi96EEEEEENS_10bfloat16_tEfNS_4arch4Sm80ELb0ELb0ELb0ELb1ELb1ELb0ELb0ELb0ELi2ELi2ELi4ELi2ELb0EEENS1_24CollectiveEpilogueBwdGQAISB_fSE_Li256ELb1ELb1EEENS1_19SingleTileSchedulerILb1ELb0ELb0ELi128EEEEEEEEEvNT_6ParamsE)
        .other          _ZN7cutlass13device_kernelIN5flash19enable_sm80_to_sm89INS1_16FlashAttnBwdSm80INS1_25CollectiveMainloopBwdSm80ILi2ELi2EN4cute5tupleIJNS5_1CILi64EEENS7_ILi128EEENS7_ILi96EEEEEENS_10bfloat16_tEfNS_4arch4Sm80ELb0ELb0ELb0ELb1ELb1ELb0ELb0ELb0ELi2ELi2ELi4ELi2ELb0EEENS1_24CollectiveEpilogueBwdGQAISB_fSE_Li256ELb1ELb1EEENS1_19SingleTileSchedulerILb1ELb0ELb0ELi128EEEEEEEEEvNT_6ParamsE,@"STO_CUDA_ENTRY STV_DEFAULT"
_ZN7cutlass13device_kernelIN5flash19enable_sm80_to_sm89INS1_16FlashAttnBwdSm80INS1_25CollectiveMainloopBwdSm80ILi2ELi2EN4cute5tupleIJNS5_1CILi64EEENS7_ILi128EEENS7_ILi96EEEEEENS_10bfloat16_tEfNS_4arch4Sm80ELb0ELb0ELb0ELb1ELb1ELb0ELb0ELb0ELi2ELi2ELi4ELi2ELb0EEENS1_24CollectiveEpilogueBwdGQAISB_fSE_Li256ELb1ELb1EEENS1_19SingleTileSchedulerILb1ELb0ELb0ELi128EEEEEEEEEvNT_6ParamsE:
        /* <DEDUP_REMOVED lines=17> */
.L_x_791:
        /* <DEDUP_REMOVED lines=8> */
.L_x_793:
[----:B------:R-:W-:Y:S02]  /*0190*/  MOV R5, c[0x0][0x3ac] ;  /* 0x0000eb0000057a02 */ /* 0x000fe40000000f00 */
.L_x_792:
[----:B-1----:R-:W-:-:S05]  /*01a0*/  IMAD.SHL.U32 R4, R3, 0x80, RZ ;  /* 0x0000008003047824 */ /* 0x002fca00078e00ff */
[----:B-----5:R-:W-:-:S04]  /*01b0*/  ISETP.GE.AND P0, PT, R4, R5, PT ;  /* 0x000000050400720c */ /* 0x020fc80003f06270 */
[----:B------:R-:W-:Y:S01]  /*01c0*/  SEL R223, R223, 0xffffffff, !P0 ;  /* 0xffffffffdfdf7807 */ /* 0x000fe20004000000 */
[----:B------:R-:W-:Y:S05]  /*01d0*/  BRA `(.L_x_794) ;  /* 0x0000011000007947 */ /* 0x000fea0003800000 */
.L_x_790:
[----:B---34-:R-:W-:-:S04]  /*01e0*/  ISETP.NE.U32.AND P0, PT, RZ, c[0x0][0x3c8], PT ;  /* 0x0000f200ff007a0c */ /* 0x018fc80003f05070 */
[----:B------:R-:W-:-:S13]  /*01f0*/  ISETP.NE.AND.EX P0, PT, RZ, c[0x0][0x3cc], PT, P0 ;  /* 0x0000f300ff007a0c */ /* 0x000fda0003f05300 */
[----:B------:R-:W-:Y:S05]  /*0200*/  @!P0 BRA `(.L_x_795) ;  /* 0x0000002000008947 */ /* 0x000fea0003800000 */
[----:B------:R1:W5:Y:S01]  /*0210*/  LDG.E R5, [R4.64] ;  /* 0x0000000804057981 */ /* 0x000362000c1e1900 */
[----:B------:R-:W-:Y:S05]  /*0220*/  BRA `(.L_x_796) ;  /* 0x0000009000007947 */ /* 0x000fea0003800000 */
.L_x_795:
        /* <DEDUP_REMOVED lines=8> */
.L_x_797:
[----:B------:R-:W-:Y:S02]  /*02b0*/  MOV R5, c[0x0][0x3ac] ;  /* 0x0000eb0000057a02 */ /* 0x000fe40000000f00 */
.L_x_796:
[----:B-1----:R-:W-:-:S05]  /*02c0*/  IMAD.SHL.U32 R4, R3, 0x80, RZ ;  /* 0x0000008003047824 */ /* 0x002fca00078e00ff */
[----:B-----5:R-:W-:-:S04]  /*02d0*/  ISETP.GE.AND P0, PT, R4, R5, PT ;  /* 0x000000050400720c */ /* 0x020fc80003f06270 */
[----:B------:R-:W-:-:S04]  /*02e0*/  SEL R223, R223, 0xffffffff, !P0 ;  /* 0xffffffffdfdf7807 */ /* 0x000fc80004000000 */
.L_x_794:
        /* <DEDUP_REMOVED lines=33> */
.L_x_798:
[----:B-1----:R-:W-:-:S04]  /*0500*/  ISETP.NE.U32.AND P0, PT, RZ, c[0x0][0x2e0], PT ;  /* 0x0000b800ff007a0c */ /* 0x002fc80003f05070 */
[----:B------:R-:W-:-:S13]  /*0510*/  ISETP.NE.AND.EX P0, PT, RZ, c[0x0][0x2e4], PT, P0 ;  /* 0x0000b900ff007a0c */ /* 0x000fda0003f05300 */
[----:B------:R-:W-:Y:S05]  /*0520*/  @!P0 BRA `(.L_x_799) ;  /* 0x0000003000008947 */ /* 0x000fea0003800000 */
[----:B------:R-:W-:-:S05]  /*0530*/  IMAD.WIDE R10, R223, R10, c[0x0][0x2e0] ;  /* 0x0000b800df0a7625 */ /* 0x000fca00078e020a */
[----:B------:R1:W5:Y:S01]  /*0540*/  LDG.E R4, [R10.64] ;  /* 0x000000080a047981 */ /* 0x000362000c1e1900 */
[----:B------:R-:W-:Y:S05]  /*0550*/  BRA `(.L_x_800) ;  /* 0x0000004000007947 */ /* 0x000fea0003800000 */
.L_x_799:
[----:B------:R-:W-:Y:S05]  /*0560*/  @!P3 BRA `(.L_x_800) ;  /* 0x000000300000b947 */ /* 0x000fea0003800000 */
[----:B------:R-:W2:Y:S04]  /*0570*/  LDG.E R4, [R14.64] ;  /* 0x000000080e047981 */ /* 0x000ea8000c1e1900 */
[----:B------:R-:W2:Y:S02]  /*0580*/  LDG.E R11, [R14.64+0x4] ;  /* 0x000004080e0b7981 */ /* 0x000ea4000c1e1900 */
[----:B--2---:R-:W-:Y:S02]  /*0590*/  IADD3 R4, -R4, R11, RZ ;  /* 0x0000000b04047210 */ /* 0x004fe40007ffe1ff */
.L_x_800:
        /* <DEDUP_REMOVED lines=406> */
.L_x_803:
[----:B------:R-:W-:Y:S05]  /*1f00*/  BSYNC B0 ;  /* 0x0000000000007941 */ /* 0x000fea0003800000 */
.L_x_802:
        /* <DEDUP_REMOVED lines=78> */
.L_x_806:
        /* <DEDUP_REMOVED lines=126> */
.L_x_804:
        /* <DEDUP_REMOVED lines=415> */
.L_x_805:
        /* <DEDUP_REMOVED lines=237> */
.L_x_801:
        /* <DEDUP_REMOVED lines=9> */
[----:B------:R-:W5:Y:S01]  /*5520*/  S2R R3, SR_CTAID.Y ;  /* 0x0000000000037919 */ /* 0x000f620000002600 */
[----:B------:R-:W-:Y:S01]  /*5530*/  ULDC UR4, c[0x0][0x2f4] ;  /* 0x0000bd0000047ab9 */ /* 0x000fe20000000800 */
[----:B------:R-:W-:Y:S02]  /*5540*/  IMAD R4, R223, c[0x0][0x2f4], RZ ;  /* 0x0000bd00df047a24 */ /* 0x000fe400078e02ff */
[----:B------:R-:W-:Y:S01]  /*5550*/  BAR.SYNC.DEFER_BLOCKING 0x1, 0x100 ;  /* 0x0044000000007b1d */ /* 0x000fe20000010000 */
[----:B------:R-:W-:Y:S02]  /*5560*/  ISETP.NE.AND P0, PT, R0, c[0x0][0x338], PT ;  /* 0x0000ce0000007a0c */ /* 0x000fe40003f05270 */
[----:B------:R-:W-:-:S03]  /*5570*/  SHF.R.S32.HI R5, RZ, 0x1f, R4 ;  /* 0x0000001fff057819 */ /* 0x000fc60000011404 */
[----:B------:R-:W1:Y:S01]  /*5580*/  S2R R2, SR_TID.X ;  /* 0x0000000000027919 */ /* 0x000e620000002100 */
[----:B------:R-:W-:Y:S01]  /*5590*/  BSSY B0, `(.L_x_807) ;  /* 0x0000021000007945 */ /* 0x000fe20003800000 */
[----:B----4-:R-:W-:-:S06]  /*55a0*/  UIMAD UR5, UR6, UR5, URZ ;  /* 0x00000005060572a4 */ /* 0x010fcc000f8e023f */
[----:B-----5:R-:W-:Y:S01]  /*55b0*/  @P0 IMAD.HI.U32 R0, R3, c[0x0][0x33c], RZ ;  /* 0x0000cf0003000a27 */ /* 0x020fe200078e00ff */
[----:B------:R-:W-:-:S03]  /*55c0*/  UIMAD UR5, UR5, UR4, URZ ;  /* 0x00000004050572a4 */ /* 0x000fc6000f8e023f */
[----:B--2---:R-:W-:Y:S01]  /*55d0*/  IMAD.MOV.U32 R7, RZ, RZ, R3 ;  /* 0x000000ffff077224 */ /* 0x004fe200078e0003 */
[----:B------:R-:W-:Y:S01]  /*55e0*/  @P0 SHF.R.U32.HI R7, RZ, c[0x0][0x340], R0 ;  /* 0x0000d000ff070a19 */ /* 0x000fe20000011600 */
[----:B------:R-:W-:Y:S01]  /*55f0*/  USHF.R.S32.HI UR4, URZ, 0x1f, UR5 ;  /* 0x0000001f3f047899 */ /* 0x000fe20008011405 */
[----:B------:R-:W-:Y:S02]  /*5600*/  SHF.R.S32.HI R0, RZ, 0x1f, R223 ;  /* 0x0000001fff007819 */ /* 0x000fe400000114df */
[--C-:B------:R-:W-:Y:S01]  /*5610*/  IADD3 R4, P2, P0, R4, UR5, R7.reuse ;  /* 0x0000000504047c10 */ /* 0x100fe2000f85e007 */
[----:B------:R-:W-:Y:S01]  /*5620*/  IMAD.MOV R8, RZ, RZ, -R7 ;  /* 0x000000ffff087224 */ /* 0x000fe200078e0a07 */
[----:B------:R-:W-:-:S03]  /*5630*/  SEL R0, R0, RZ, !P1 ;  /* 0x000000ff00007207 */ /* 0x000fc60004800000 */
[----:B------:R-:W-:Y:S02]  /*5640*/  IMAD R8, R8, c[0x0][0x338], R3 ;  /* 0x0000ce0008087a24 */ /* 0x000fe400078e0203 */
[C---:B---3--:R-:W-:Y:S01]  /*5650*/  @P1 IMAD R9, R223.reuse, 0x80, R6 ;  /* 0x00000080df091824 */ /* 0x048fe200078e0206 */
[----:B------:R-:W-:Y:S02]  /*5660*/  SHF.R.S32.HI R6, RZ, 0x1f, R7 ;  /* 0x0000001fff067819 */ /* 0x000fe40000011407 */
[----:B------:R-:W-:Y:S02]  /*5670*/  SEL R223, R223, RZ, !P1 ;  /* 0x000000ffdfdf7207 */ /* 0x000fe40004800000 */
[----:B-1----:R-:W-:Y:S02]  /*5680*/  @P1 SHF.R.S32.HI R10, RZ, 0x1f, R9 ;  /* 0x0000001fff0a1819 */ /* 0x002fe40000011409 */
[----:B------:R-:W-:Y:S02]  /*5690*/  IADD3.X R5, R5, UR4, R6, P2, P0 ;  /* 0x0000000405057c10 */ /* 0x000fe400097e0406 */
[----:B------:R-:W-:-:S02]  /*56a0*/  @P1 LEA.HI R10, R10, R9, RZ, 0x7 ;  /* 0x000000090a0a1211 */ /* 0x000fc400078f38ff */
[----:B------:R-:W-:Y:S02]  /*56b0*/  ISETP.NE.AND P2, PT, R2, RZ, PT ;  /* 0x000000ff0200720c */ /* 0x000fe40003f45270 */
[----:B------:R-:W-:Y:S02]  /*56c0*/  @P1 SHF.R.S32.HI R10, RZ, 0x7, R10 ;  /* 0x00000007ff0a1819 */ /* 0x000fe4000001140a */
[C---:B------:R-:W-:Y:S01]  /*56d0*/  SHF.L.U64.HI R5, R4.reuse, 0x2, R5 ;  /* 0x0000000204057819 */ /* 0x040fe20000010205 */
[----:B------:R-:W-:Y:S02]  /*56e0*/  IMAD.SHL.U32 R4, R4, 0x4, RZ ;  /* 0x0000000404047824 */ /* 0x000fe400078e00ff */
[----:B------:R-:W-:-:S03]  /*56f0*/  @P1 IMAD R10, R10, 0x3000, RZ ;  /* 0x000030000a0a1824 */ /* 0x000fc600078e02ff */
[----:B------:R-:W-:Y:S02]  /*5700*/  IADD3 R12, P0, R4, c[0x0][0x350], RZ ;  /* 0x0000d400040c7a10 */ /* 0x000fe40007f1e0ff */
[----:B------:R-:W-:Y:S02]  /*5710*/  @P1 SHF.R.S32.HI R11, RZ, 0x1f, R10 ;  /* 0x0000001fff0b1819 */ /* 0x000fe4000001140a */
[----:B------:R-:W-:Y:S01]  /*5720*/  IADD3.X R13, R5, c[0x0][0x354], RZ, P0, !PT ;  /* 0x0000d500050d7a10 */ /* 0x000fe200007fe4ff */
[----:B------:R-:W-:Y:S01]  /*5730*/  @!P1 CS2R R10, SRZ ;  /* 0x00000000000a9805 */ /* 0x000fe2000001ff00 */
[----:B------:R-:W-:Y:S05]  /*5740*/  @P2 BRA `(.L_x_808) ;  /* 0x0000005000002947 */ /* 0x000fea0003800000 */
.L_x_809:
[----:B------:R-:W2:Y:S01]  /*5750*/  LDG.E.STRONG.GPU R3, [R12.64] ;  /* 0x000000080c037981 */ /* 0x000ea2000c1ef900 */
[----:B------:R-:W-:Y:S01]  /*5760*/  YIELD ;  /* 0x0000000000007946 */ /* 0x000fe20003800000 */
[----:B--2---:R-:W-:Y:S01]  /*5770*/  ISETP.NE.AND P0, PT, R3, R8, PT ;  /* 0x000000080300720c */ /* 0x004fe20003f05270 */
[----:B------:R-:W-:-:S12]  /*5780*/  CCTL.IVALL ;  /* 0x00000000ff00798f */ /* 0x000fd80002000000 */
[----:B------:R-:W-:Y:S05]  /*5790*/  @P0 BRA `(.L_x_809) ;  /* 0xffffffb000000947 */ /* 0x000fea000383ffff */
.L_x_808:
[----:B------:R-:W-:Y:S05]  /*57a0*/  BSYNC B0 ;  /* 0x0000000000007941 */ /* 0x000fea0003800000 */
.L_x_807:
[----:B------:R-:W-:Y:S01]  /*57b0*/  MOV R9, 0xffffffff ;  /* 0xffffffff00097802 */ /* 0x000fe20000000f00 */
[----:B------:R-:W-:Y:S05]  /*57c0*/  BRA.CONV ~URZ, `(.L_x_810) ;  /* 0x000000237f007947 */ /* 0x000fea000b800000 */
[----:B------:R-:W-:Y:S02]  /*57d0*/  MOV R14, 0x57f0 ;  /* 0x000057f0000e7802 */ /* 0x000fe40000000f00 */
[----:B------:R-:W-:Y:S05]  /*57e0*/  CALL.REL.NOINC `($__internal_7_$__cuda_sm70_warpsync) ;  /* 0x00000a9000007944 */ /* 0x000fea0003c00000 */
.L_x_810:
[----:B------:R-:W-:Y:S01]  /*57f0*/  UIMAD UR5, UR6, 0x3000, URZ ;  /* 0x00003000060578a4 */ /* 0x000fe2000f8e023f */
[----:B------:R-:W-:Y:S01]  /*5800*/  SHF.R.S32.HI R3, RZ, 0x1f, R2 ;  /* 0x0000001fff037819 */ /* 0x000fe20000011402 */
[----:B------:R-:W-:-:S06]  /*5810*/  NOP ;  /* 0x0000000000007918 */ /* 0x000fcc0000000000 */
[----:B------:R-:W-:Y:S01]  /*5820*/  USHF.R.S32.HI UR4, URZ, 0x1f, UR5 ;  /* 0x0000001f3f047899 */ /* 0x000fe20008011405 */
[----:B------:R-:W-:Y:S01]  /*5830*/  IADD3 R10, P1, P0, R10, UR5, R2 ;  /* 0x000000050a0a7c10 */ /* 0x000fe2000f83e002 */
[----:B------:R-:W-:-:S04]  /*5840*/  IMAD R2, R6, c[0x0][0x328], RZ ;  /* 0x0000ca0006027a24 */ /* 0x000fc800078e02ff */
[----:B------:R-:W-:Y:S01]  /*5850*/  IADD3.X R11, R11, UR4, R3, P1, P0 ;  /* 0x000000040b0b7c10 */ /* 0x000fe20008fe0403 */
[C---:B------:R-:W-:Y:S02]  /*5860*/  IMAD R3, R7.reuse, c[0x0][0x32c], R2 ;  /* 0x0000cb0007037a24 */ /* 0x040fe400078e0202 */
[----:B------:R-:W-:Y:S02]  /*5870*/  IMAD R2, R0, c[0x0][0x330], RZ ;  /* 0x0000cc0000027a24 */ /* 0x000fe400078e02ff */
[----:B------:R-:W-:-:S04]  /*5880*/  IMAD.WIDE.U32 R14, R7, c[0x0][0x328], R10 ;  /* 0x0000ca00070e7a25 */ /* 0x000fc800078e000a */
[----:B------:R-:W-:Y:S01]  /*5890*/  IMAD R2, R223, c[0x0][0x334], R2 ;  /* 0x0000cd00df027a24 */ /* 0x000fe200078e0202 */
        /* <DEDUP_REMOVED lines=55> */
[----:B-1----:R-:W-:Y:S05]  /*5c10*/  CALL.REL.NOINC `($__internal_7_$__cuda_sm70_warpsync) ;  /* 0x0000066000007944 */ /* 0x002fea0003c00000 */
.L_x_811:
        /* <DEDUP_REMOVED lines=12> */
.L_x_813:
[----:B------:R-:W-:Y:S05]  /*5ce0*/  BSYNC B0 ;  /* 0x0000000000007941 */ /* 0x000fea0003800000 */
.L_x_812:
[----:B------:R-:W-:Y:S01]  /*5cf0*/  IADD3 R4, P0, R4, c[0x0][0x348], RZ ;  /* 0x0000d20004047a10 */ /* 0x000fe20007f1e0ff */
[----:B------:R-:W-:Y:S03]  /*5d00*/  BSSY B0, `(.L_x_814) ;  /* 0x0000008000007945 */ /* 0x000fe60003800000 */
[----:B------:R-:W-:Y:S01]  /*5d10*/  IADD3.X R5, R5, c[0x0][0x34c], RZ, P0, !PT ;  /* 0x0000d30005057a10 */ /* 0x000fe200007fe4ff */
[----:B------:R-:W-:Y:S05]  /*5d20*/  @P2 BRA `(.L_x_815) ;  /* 0x0000005000002947 */ /* 0x000fea0003800000 */
.L_x_816:
[----:B--2---:R-:W2:Y:S01]  /*5d30*/  LDG.E.STRONG.GPU R3, [R4.64] ;  /* 0x0000000804037981 */ /* 0x004ea2000c1ef900 */
[----:B------:R-:W-:Y:S01]  /*5d40*/  YIELD ;  /* 0x0000000000007946 */ /* 0x000fe20003800000 */
[----:B--2---:R-:W-:Y:S01]  /*5d50*/  ISETP.NE.AND P0, PT, R3, R8, PT ;  /* 0x000000080300720c */ /* 0x004fe20003f05270 */
[----:B------:R-:W-:-:S12]  /*5d60*/  CCTL.IVALL ;  /* 0x00000000ff00798f */ /* 0x000fd80002000000 */
[----:B------:R-:W-:Y:S05]  /*5d70*/  @P0 BRA `(.L_x_816) ;  /* 0xffffffb000000947 */ /* 0x000fea000383ffff */
.L_x_815:
[----:B------:R-:W-:Y:S05]  /*5d80*/  BSYNC B0 ;  /* 0x0000000000007941 */ /* 0x000fea0003800000 */
.L_x_814:
[----:B------:R-:W-:Y:S05]  /*5d90*/  BRA.CONV ~URZ, `(.L_x_817) ;  /* 0x000000237f007947 */ /* 0x000fea000b800000 */
[----:B------:R-:W-:Y:S02]  /*5da0*/  MOV R14, 0x5dc0 ;  /* 0x00005dc0000e7802 */ /* 0x000fe40000000f00 */
[----:B-12---:R-:W-:Y:S05]  /*5db0*/  CALL.REL.NOINC `($__internal_7_$__cuda_sm70_warpsync) ;  /* 0x000004c000007944 */ /* 0x006fea0003c00000 */
.L_x_817:
[----:B------:R-:W-:Y:S01]  /*5dc0*/  MOV R2, R10 ;  /* 0x0000000a00027202 */ /* 0x000fe20000000f00 */
[----:B------:R-:W-:Y:S01]  /*5dd0*/  IMAD R6, R6, c[0x0][0x300], RZ ;  /* 0x0000c00006067a24 */ /* 0x000fe200078e02ff */
[----:B--2---:R-:W-:Y:S01]  /*5de0*/  MOV R3, R11 ;  /* 0x0000000b00037202 */ /* 0x004fe20000000f00 */
        /* <DEDUP_REMOVED lines=60> */
[----:B-12---:R-:W-:Y:S05]  /*61b0*/  CALL.REL.NOINC `($__internal_7_$__cuda_sm70_warpsync) ;  /* 0x000000c000007944 */ /* 0x006fea0003c00000 */
.L_x_818:
        /* <DEDUP_REMOVED lines=12> */
        .weak           $__internal_7_$__cuda_sm70_warpsync
        .type           $__internal_7_$__cuda_sm70_warpsync,@function
        .size           $__internal_7_$__cuda_sm70_warpsync,(.L_x_1419 - $__internal_7_$__cuda_sm70_warpsync)
$__internal_7_$__cuda_sm70_warpsync:
[----:B------:R-:W-:Y:S01]  /*6280*/  MOV R15, 0x0 ;  /* 0x00000000000f7802 */ /* 0x000fe20000000f00 */
[----:B------:R-:W-:Y:S04]  /*6290*/  WARPSYNC R9 ;  /* 0x0000000900007348 */ /* 0x000fe80003800000 */
[----:B------:R-:W-:Y:S05]  /*62a0*/  RET.REL.NODEC R14 `(_ZN7cutlass13device_kernelIN5flash19enable_sm80_to_sm89INS1_16FlashAttnBwdSm80INS1_25CollectiveMainloopBwdSm80ILi2ELi2EN4cute5tupleIJNS5_1CILi64EEENS7_ILi128EEENS7_ILi96EEEEEENS_10bfloat16_tEfNS_4arch4Sm80ELb0ELb0ELb0ELb1ELb1ELb0ELb0ELb0ELi2ELi2ELi4ELi2ELb0EEENS1_24CollectiveEpilogueBwdGQAISB_fSE_Li256ELb1ELb1EEENS1_19SingleTileSchedulerILb1ELb0ELb0ELi128EEEEEEEEEvNT_6ParamsE) ;  /* 0xffff9d500e007950 */ /* 0x000fea0003c3ffff */
.L_x_819:
        /* <DEDUP_REMOVED lines=13> */
.L_x_1419:


//--------------------- .text._ZN7cutlass13device_kernelIN5flash19enable_sm80_to_sm89INS1_16FlashAttnBwdSm80INS1_25CollectiveMainloopBwdSm80ILi2ELi2EN4cute5tupleIJNS5_1CILi64EEENS7_ILi128EEENS7_ILi96EEEEEENS_10bfloat16_tEfNS_4arch4Sm80ELb0ELb1ELb0ELb0ELb0ELb0ELb0ELb0ELi2ELi2ELi4ELi2ELb0EEENS1_21CollectiveEpilogueBwdISB_SC_SE_Li256ELb0ELb0ELi2EEENS1_19SingleTileSchedulerILb0ELb0ELb0ELi128EEEEEEEEEvNT_6ParamsE --------------------------
	.section	.text._ZN7cutlass13device_kernelIN5flash19enable_sm80_to_sm89INS1_16FlashAttnBwdSm80INS1_25CollectiveMainloopBwdSm80ILi2ELi2EN4cute5tupleIJNS5_1CILi64EEENS7_ILi128EEENS7_ILi96EEEEEENS_10bfloat16_tEfNS_4arch4Sm80ELb0ELb1ELb0ELb0ELb0ELb0ELb0ELb0ELi2ELi2ELi4ELi2ELb0EEENS1_21CollectiveEpilogueBwdISB_SC_SE_Li256ELb0ELb0ELi2EEENS1_19SingleTileSchedulerILb0ELb0ELb0ELi128EEEEEEEEEvNT_6ParamsE,"ax",@progbits
	.sectioninfo	@"SHI_REGISTERS=253"
	.align	128
.text._ZN7cutlass13device_kernelIN5flash19enable_sm80_to_sm89INS1_16FlashAttnBwdSm80INS1_25CollectiveMainloopBwdSm80ILi2ELi2EN4cute5tupleIJNS5_1CILi64EEENS7_ILi128EEENS7_ILi96EEEEEENS_10bfloat16_tEfNS_4arch4Sm80ELb0ELb1ELb0ELb0ELb0ELb0ELb0ELb0ELi2ELi2ELi4ELi2ELb0EEENS1_21CollectiveEpilogueBwdISB_SC_SE_Li256ELb0ELb0ELi2EEENS1_19SingleTileSchedulerILb0ELb0ELb0ELi128EEEEEEEEEvNT_6ParamsE:
        .type           _ZN7cutlass13device_kernelIN5flash19enable_sm80_to_sm89INS1_16FlashAttnBwdSm80INS1_25CollectiveMainloopBwdSm80ILi2ELi2EN4cute5tupleIJNS5_1CILi64EEENS7_ILi128EEENS7_ILi96EEEEEENS_10bfloat16_tEfNS_4arch4Sm80ELb0ELb1ELb0ELb0ELb0ELb0ELb0ELb0ELi2ELi2ELi4ELi2ELb0EEENS1_21CollectiveEpilogueBwdISB_SC_SE_Li256ELb0ELb0ELi2EEENS1_19SingleTileSchedulerILb0ELb0ELb0ELi128EEEEEEEEEvNT_6ParamsE,@function
        .size           _ZN7cutlass13device_kernelIN5flash19enable_sm80_to_sm89INS1_16FlashAttnBwdSm80INS1_25CollectiveMainloopBwdSm80ILi2ELi2EN4cute5tupleIJNS5_1CILi64EEENS7_ILi128EEENS7_ILi96EEEEEENS_10bfloat16_tEfNS_4arch4Sm80ELb0ELb1ELb0ELb0ELb0ELb0ELb0ELb0ELi2ELi2ELi4ELi2ELb0EEENS1_21CollectiveEpilogueBwdISB_SC_SE_Li256ELb0ELb0ELi2EEENS1_19SingleTileSchedulerILb0ELb0ELb0ELi128EEEEEEEEEvNT_6ParamsE,(.L_x_1421 - _ZN7cutlass13device_kernelIN5flash19enable_sm80_to_sm89INS1_16FlashAttnBwdSm80INS1_25CollectiveMainloopBwdSm80ILi2ELi2EN4cute5tupleIJNS5_1CILi64EEENS7_ILi128EEENS7_ILi96EEEEEENS_10bfloat16_tEfNS_4arch4Sm80ELb0ELb1ELb0ELb0ELb0ELb0ELb0ELb0ELi2ELi2ELi4ELi2ELb0EEENS1_21CollectiveEpilogueBwdISB_SC_SE_Li256ELb0ELb0ELi2EEENS1_19SingleTileSchedulerILb0ELb0ELb0ELi128EEEEEEEEEvNT_6ParamsE)
        .other          _ZN7cutlass13device_kernelIN5flash19enable_sm80_to_sm89INS1_16FlashAttnBwdSm80INS1_25CollectiveMainloopBwdSm80ILi2ELi2EN4cute5tupleIJNS5_1CILi64EEENS7_ILi128EEENS7_ILi96EEEEEENS_10bfloat16_tEfNS_4arch4Sm80ELb0ELb1ELb0ELb0ELb0ELb0ELb0ELb0ELi2ELi2ELi4ELi2ELb0EEENS1_21CollectiveEpilogueBwdISB_SC_SE_Li256ELb0ELb0ELi2EEENS1_19SingleTileSchedulerILb0ELb0ELb0ELi128EEEEEEEEEvNT_6ParamsE,@"STO_CUDA_ENTRY STV_DEFAULT"
_ZN7cutlass13device_kernelIN5flash19enable_sm80_to_sm89INS1_16FlashAttnBwdSm80INS1_25CollectiveMainloopBwdSm80ILi2ELi2EN4cute5tupleIJNS5_1CILi64EEENS7_ILi128EEENS7_ILi96EEEEEENS_10bfloat16_tEfNS_4arch4Sm80ELb0ELb1ELb0ELb0ELb0ELb0ELb0ELb0ELi2ELi2ELi4ELi2ELb0EEENS1_21CollectiveEpilogueBwdISB_SC_SE_Li256ELb0ELb0ELi2EEENS1_19SingleTileSchedulerILb0ELb0ELb0ELi128EEEEEEEEEvNT_6ParamsE:
[----:B------:R-:W-:Y:S02]  /*0000*/  MOV R1, c[0x0][0x28] ;  /* 0x00000a0000017a02 */ /* 0x000fe40000000f00 */
[----:B------:R-:W1:Y:S02]  /*0010*/  S2UR UR13, SR_CTAID.Z ;  /* 0x00000000000d79c3 */ /* 0x000e640000002700 */
[----:B-1----:R-:W-:-:S13]  /*0020*/  ISETP.LE.AND P0, PT, RZ, UR13, PT ;  /* 0x0000000dff007c0c */ /* 0x002fda000bf03270 */
[----:B------:R-:W-:Y:S05]  /*0030*/  @!P0 EXIT ;  /* 0x000000000000894d */ /* 0x000fea0003800000 */
[----:B------:R-:W1:Y:S01]  /*0040*/  S2R R201, SR_CTAID.X ;  /* 0x0000000000c97919 */ /* 0x000e620000002500 */
[----:B------:R-:W-:Y:S02]  /*0050*/  ULDC UR5, c[0x0][0x168] ;  /* 0x00005a0000057ab9 */ /* 0x000fe40000000800 */
[----:B------:R-:W-:Y:S01]  /*0060*/  UIADD3 UR5, UR5, 0x3f, URZ ;  /* 0x0000003f05057890 */ /* 0x000fe2000fffe03f */
[----:B------:R-:W2:Y:S03]  /*0070*/  S2R R208, SR_TID.X ;  /* 0x0000000000d07919 */ /* 0x000ea60000002100 */
[----:B------:R-:W-:Y:S01]  /*0080*/  USHF.R.S32.HI UR4, URZ, 0x1f, UR5 ;  /* 0x0000001f3f047899 */ /* 0x000fe20008011405 */
[----:B------:R-:W3:Y:S03]  /*0090*/  S2R R2, SR_CTAID.Y ;  /* 0x0000000000027919 */ /* 0x000ee60000002600 */
[----:B------:R-:W-:-:S04]  /*00a0*/  ULEA.HI UR4, UR4, UR5, URZ, 0x6 ;  /* 0x0000000504047291 */ /* 0x000fc8000f8f303f */
[----:B------:R-:W-:-:S06]  /*00b0*/  USHF.R.S32.HI UR4, URZ, 0x6, UR4 ;  /* 0x000000063f047899 */ /* 0x000fcc0008011404 */
[----:B------:R-:W-:Y:S02]  /*00c0*/  MOV R206, UR4 ;  /* 0x0000000400ce7c02 */ /* 0x000fe40008000f00 */
[----:B-1----:R-:W-:-:S13]  /*00d0*/  ISETP.GE.AND P0, PT, R201, RZ, PT ;  /* 0x000000ffc900720c */ /* 0x002fda0003f06270 */
[----:B------:R-:W-:Y:S05]  /*00e0*/  @!P0 BRA `(.L_x_820) ;  /* 0x0000008000008947 */ /* 0x000fea0003800000 */
[----:B--23--:R-:W-:-:S04]  /*00f0*/  LEA R3, R201, c[0x0][0x168], 0x7 ;  /* 0x00005a00c9037a11 */ /* 0x00cfc800078e38ff */
[----:B------:R-:W-:-:S04]  /*0100*/  IADD3 R3, R3, 0xbf, RZ ;  /* 0x000000bf03037810 */ /* 0x000fc80007ffe0ff */
[----:B------:R-:W-:-:S04]  /*0110*/  IADD3 R3, R3, -c[0x0][0x198], RZ ;  /* 0x8000660003037a10 */ /* 0x000fc80007ffe0ff */
[----:B------:R-:W-:-:S04]  /*0120*/  IADD3 R3, R3, c[0x0][0x2a0], RZ ;  /* 0x0000a80003037a10 */ /* 0x000fc80007ffe0ff */
[----:B------:R-:W-:-:S04]  /*0130*/  SHF.R.S32.HI R0, RZ, 0x1f, R3 ;  /* 0x0000001fff007819 */ /* 0x000fc80000011403 */
[----:B------:R-:W-:-:S04]  /*0140*/  LEA.HI R0, R0, R3, RZ, 0x6 ;  /* 0x0000000300007211 */ /* 0x000fc800078f30ff */
[----:B------:R-:W-:-:S04]  /*0150*/  SHF.R.S32.HI R0, RZ, 0x6, R0 ;  /* 0x00000006ff007819 */ /* 0x000fc80000011400 */
[----:B------:R-:W-:Y:S02]  /*0160*/  IMNMX R206, R206, R0, PT ;  /* 0x00000000cece7217 */ /* 0x000fe40003800200 */
.L_x_820:
[----:B--23--:R-:W-:Y:S01]  /*0170*/  IMAD.SHL.U32 R205, R201, 0x80, RZ ;  /* 0x00000080c9cd7824 */ /* 0x00cfe200078e00ff */
[----:B------:R-:W-:Y:S01]  /*0180*/  ULDC.64 UR16, c[0x0][0x118] ;  /* 0x0000460000107ab9 */ /* 0x000fe20000000a00 */
[----:B------:R-:W-:Y:S01]  /*0190*/  PLOP3.LUT P1, PT, PT, PT, PT, 0x80, 0x0 ;  /* 0x000000000000781c */ /* 0x000fe20003f2f070 */
[----:B------:R-:W-:Y:S01]  /*01a0*/  CS2R R158, SRZ ;  /* 0x00000000009e7805 */ /* 0x000fe2000001ff00 */
[----:B------:R-:W-:Y:S01]  /*01b0*/  CS2R R156, SRZ ;  /* 0x00000000009c7805 */ /* 0x000fe2000001ff00 */
[----:B------:R-:W-:Y:S01]  /*01c0*/  IADD3 R0, R205, c[0x0][0x168], RZ ;  /* 0x00005a00cd007a10 */ /* 0x000fe20007ffe0ff */
[----:B------:R-:W-:Y:S01]  /*01d0*/  CS2R R162, SRZ ;  /* 0x0000000000a27805 */ /* 0x000fe2000001ff00 */
[----:B------:R-:W-:Y:S01]  /*01e0*/  CS2R R160, SRZ ;  /* 0x0000000000a07805 */ /* 0x000fe2000001ff00 */
[----:B------:R-:W-:Y:S01]  /*01f0*/  CS2R R154, SRZ ;  /* 0x00000000009a7805 */ /* 0x000fe2000001ff00 */
[----:B------:R-:W-:Y:S01]  /*0200*/  IADD3 R0, R0, -c[0x0][0x198], RZ ;  /* 0x8000660000007a10 */ /* 0x000fe20007ffe0ff */
        /* <DEDUP_REMOVED lines=15> */
[----:B------:R-:W-:Y:S01]  /*0300*/  SHF.R.S32.HI R232, RZ, 0x6, R232 ;  /* 0x00000006ffe87819 */ /* 0x000fe200000114e8 */
[----:B------:R-:W-:Y:S01]  /*0310*/  CS2R R124, SRZ ;  /* 0x00000000007c7805 */ /* 0x000fe2000001ff00 */
[----:B------:R-:W-:Y:S01]  /*0320*/  CS2R R130, SRZ ;  /* 0x0000000000827805 */ /* 0x000fe2000001ff00 */
[----:B------:R-:W-:Y:S01]  /*0330*/  CS2R R128, SRZ ;  /* 0x0000000000807805 */ /* 0x000fe2000001ff00 */
[----:B------:R-:W-:Y:S01]  /*0340*/  IMNMX R232, RZ, R232, !PT ;  /* 0x000000e8ffe87217 */ /* 0x000fe20007800200 */
[----:B------:R-:W-:Y:S01]  /*0350*/  CS2R R122, SRZ ;  /* 0x00000000007a7805 */ /* 0x000fe2000001ff00 */
[----:B------:R-:W-:Y:S01]  /*0360*/  CS2R R120, SRZ ;  /* 0x0000000000787805 */ /* 0x000fe2000001ff00 */
[----:B------:R-:W-:Y:S01]  /*0370*/  CS2R R118, SRZ ;  /* 0x0000000000767805 */ /* 0x000fe2000001ff00 */
[----:B------:R-:W-:Y:S01]  /*0380*/  ISETP.GT.AND P0, PT, R206, R232, PT ;  /* 0x000000e8ce00720c */ /* 0x000fe20003f04270 */
        /* <DEDUP_REMOVED lines=27> */
[----:B------:R-:W-:Y:S01]  /*0540*/  IMAD.MOV.U32 R0, RZ, RZ, c[0x0][0x248] ;  /* 0x00009200ff007624 */ /* 0x000fe200078e00ff */
[----:B------:R-:W-:Y:S01]  /*0550*/  USHF.R.S32.HI UR12, URZ, 0x1f, UR13 ;  /* 0x0000001f3f0c7899 */ /* 0x000fe2000801140d */
[----:B------:R-:W-:Y:S01]  /*0560*/  IMAD.SHL.U32 R222, R208, 0x4, RZ ;  /* 0x00000004d0de7824 */ /* 0x000fe200078e00ff */
[CC--:B------:R-:W-:Y:S01]  /*0570*/  LEA.HI R26, R9.reuse, R208.reuse, RZ, 0x2 ;  /* 0x000000d0091a7211 */ /* 0x0c0fe200078f10ff */
[----:B------:R-:W-:Y:S01]  /*0580*/  ULDC.64 UR4, c[0x0][0x278] ;  /* 0x00009e0000047ab9 */ /* 0x000fe20000000a00 */
[----:B------:R-:W-:Y:S01]  /*0590*/  LEA.HI R16, R9, R208, RZ, 0x3 ;  /* 0x000000d009107211 */ /* 0x000fe200078f18ff */
[----:B------:R-:W-:Y:S01]  /*05a0*/  UIMAD UR8, UR12, UR4, URZ ;  /* 0x000000040c0872a4 */ /* 0x000fe2000f8e023f */
[----:B------:R-:W-:Y:S01]  /*05b0*/  LOP3.LUT R12, R26, 0xfffffffc, RZ, 0xc0, !PT ;  /* 0xfffffffc1a0c7812 */ /* 0x000fe200078ec0ff */
[----:B------:R-:W-:Y:S01]  /*05c0*/  UIMAD.WIDE.U32 UR14, UR13, UR4, URZ ;  /* 0x000000040d0e72a5 */ /* 0x000fe2000f8e003f */
[----:B------:R-:W-:Y:S01]  /*05d0*/  ISETP.NE.AND P3, PT, R0, 0x1, PT ;  /* 0x000000010000780c */ /* 0x000fe20003f65270 */
[----:B------:R-:W-:Y:S01]  /*05e0*/  IMAD.SHL.U32 R0, R16, 0x8, RZ ;  /* 0x0000000810007824 */ /* 0x000fe200078e00ff */
[----:B------:R-:W-:Y:S01]  /*05f0*/  SHF.R.S32.HI R3, RZ, 0x1f, R2 ;  /* 0x0000001fff037819 */ /* 0x000fe20000011402 */
[----:B------:R-:W-:Y:S01]  /*0600*/  IMAD.IADD R12, R208, 0x1, -R12 ;  /* 0x00000001d00c7824 */ /* 0x000fe200078e0a0c */
[----:B------:R-:W-:Y:S01]  /*0610*/  SHF.R.S32.HI R223, RZ, 0x1f, R222 ;  /* 0x0000001fffdf7819 */ /* 0x000fe200000114de */
[----:B------:R-:W-:Y:S01]  /*0620*/  UIMAD UR8, UR13, UR5, UR8 ;  /* 0x000000050d0872a4 */ /* 0x000fe2000f8e0208 */
[----:B------:R-:W-:Y:S01]  /*0630*/  LOP3.LUT R0, R0, 0xc0, RZ, 0xc0, !PT ;  /* 0x000000c000007812 */ /* 0x000fe200078ec0ff */
[----:B------:R-:W-:Y:S01]  /*0640*/  IMAD.SHL.U32 R10, R12, 0x8, RZ ;  /* 0x000000080c0a7824 */ /* 0x000fe200078e00ff */
[----:B------:R-:W-:Y:S01]  /*0650*/  SHF.R.S32.HI R212, RZ, 0x2, R26 ;  /* 0x00000002ffd47819 */ /* 0x000fe2000001141a */
[----:B------:R-:W-:Y:S01]  /*0660*/  IMAD R4, R3, c[0x0][0x270], RZ ;  /* 0x00009c0003047a24 */ /* 0x000fe200078e02ff */
[----:B------:R-:W-:Y:S01]  /*0670*/  SHF.R.U32.HI R11, RZ, 0x3, R0 ;  /* 0x00000003ff0b7819 */ /* 0x000fe20000011600 */
[----:B------:R-:W-:Y:S01]  /*0680*/  IMAD.WIDE.U32 R6, R2, c[0x0][0x270], R222 ;  /* 0x00009c0002067a25 */ /* 0x000fe200078e00de */
[----:B------:R-:W-:Y:S01]  /*0690*/  LOP3.LUT R0, R0, 0x18, R10, 0xf8, !PT ;  /* 0x0000001800007812 */ /* 0x000fe200078ef80a */
[----:B------:R-:W-:Y:S01]  /*06a0*/  UIADD3 UR8, UR15, UR8, URZ ;  /* 0x000000080f087290 */ /* 0x000fe2000fffe03f */
[----:B------:R-:W-:Y:S01]  /*06b0*/  LEA.HI R8, R26, R212, RZ, 0x1 ;  /* 0x000000d41a087211 */ /* 0x000fe200078f08ff */
[----:B------:R-:W-:Y:S01]  /*06c0*/  IMAD R4, R2, c[0x0][0x274], R4 ;  /* 0x00009d0002047a24 */ /* 0x000fe200078e0204 */
[----:B------:R-:W-:Y:S01]  /*06d0*/  LOP3.LUT R11, R0, R11, RZ, 0x3c, !PT ;  /* 0x0000000b000b7212 */ /* 0x000fe200078e3cff */
[----:B------:R-:W-:Y:S01]  /*06e0*/  IMAD.SHL.U32 R17, R232, 0x40, RZ ;  /* 0x00000040e8117824 */ /* 0x000fe200078e00ff */
[----:B------:R-:W-:Y:S01]  /*06f0*/  LEA.HI R15, R9, R208, RZ, 0x5 ;  /* 0x000000d0090f7211 */ /* 0x000fe200078f28ff */
[----:B------:R-:W-:Y:S01]  /*0700*/  IMAD.IADD R4, R7, 0x1, R4 ;  /* 0x0000000107047824 */ /* 0x000fe200078e0204 */
[----:B------:R-:W-:Y:S01]  /*0710*/  LOP3.LUT R8, R8, 0x7fffffe, RZ, 0xc0, !PT ;  /* 0x07fffffe08087812 */ /* 0x000fe200078ec0ff */
[----:B------:R-:W-:Y:S01]  /*0720*/  @P3 IMAD.HI.U32 R13, R2, c[0x0][0x24c], RZ ;  /* 0x00009300020d3a27 */ /* 0x000fe200078e00ff */
[----:B------:R-:W-:Y:S01]  /*0730*/  IADD3 R7, P1, P0, R17, UR14, R6 ;  /* 0x0000000e11077c10 */ /* 0x000fe2000f83e006 */
[----:B------:R-:W-:Y:S01]  /*0740*/  ULDC.64 UR4, c[0x0][0x290] ;  /* 0x0000a40000047ab9 */ /* 0x000fe20000000a00 */
[----:B------:R-:W-:Y:S01]  /*0750*/  SHF.R.S32.HI R0, RZ, 0x1f, R17 ;  /* 0x0000001fff007819 */ /* 0x000fe20000011411 */
[----:B------:R-:W1:Y:S01]  /*0760*/  S2R R226, SR_CTAID.Z ;  /* 0x0000000000e27919 */ /* 0x000e620000002700 */
[----:B------:R-:W-:Y:S01]  /*0770*/  UIMAD UR6, UR12, UR4, URZ ;  /* 0x000000040c0672a4 */ /* 0x000fe2000f8e023f */
[----:B------:R-:W-:Y:S01]  /*0780*/  SHF.R.S32.HI R25, RZ, 0x5, R15 ;  /* 0x00000005ff197819 */ /* 0x000fe2000001140f */
[----:B------:R-:W-:Y:S01]  /*0790*/  IMAD.MOV.U32 R14, RZ, RZ, R2 ;  /* 0x000000ffff0e7224 */ /* 0x000fe200078e0002 */
[----:B------:R-:W-:Y:S01]  /*07a0*/  IADD3.X R4, R0, UR8, R4, P1, P0 ;  /* 0x0000000800047c10 */ /* 0x000fe20008fe0404 */
[----:B------:R-:W-:Y:S01]  /*07b0*/  IMAD.IADD R8, R212, 0x1, -R8 ;  /* 0x00000001d4087824 */ /* 0x000fe200078e0a08 */
[----:B------:R-:W-:Y:S01]  /*07c0*/  LEA R32, P0, R7, c[0x0][0x258], 0x2 ;  /* 0x0000960007207a11 */ /* 0x000fe200078010ff */
[----:B------:R-:W-:Y:S01]  /*07d0*/  UIMAD.WIDE.U32 UR10, UR13, UR4, URZ ;  /* 0x000000040d0a72a5 */ /* 0x000fe2000f8e003f */
[----:B------:R-:W-:Y:S01]  /*07e0*/  @P3 SHF.R.U32.HI R14, RZ, c[0x0][0x250], R13 ;  /* 0x00009400ff0e3a19 */ /* 0x000fe2000001160d */
[----:B------:R-:W-:Y:S01]  /*07f0*/  UIMAD UR5, UR13, UR5, UR6 ;  /* 0x000000050d0572a4 */ /* 0x000fe2000f8e0206 */
[----:B------:R-:W-:Y:S01]  /*0800*/  IMAD R5, R3, c[0x0][0x288], RZ ;  /* 0x0000a20003057a24 */ /* 0x000fe200078e02ff */
[----:B------:R-:W-:Y:S01]  /*0810*/  LEA.HI.X R33, R7, c[0x0][0x25c], R4, 0x2, P0 ;  /* 0x0000970007217a11 */ /* 0x000fe200000f1404 */
[----:B------:R-:W-:Y:S01]  /*0820*/  IMAD.WIDE.U32 R18, R2, c[0x0][0x288], R222 ;  /* 0x0000a20002127a25 */ /* 0x000fe200078e00de */
[----:B------:R-:W-:Y:S01]  /*0830*/  SHF.R.S32.HI R4, RZ, 0x1f, R14 ;  /* 0x0000001fff047819 */ /* 0x000fe2000001140e */
[----:B------:R-:W-:Y:S01]  /*0840*/  UIADD3 UR9, UR11, UR5, URZ ;  /* 0x000000050b097290 */ /* 0x000fe2000fffe03f */
[----:B------:R-:W-:Y:S01]  /*0850*/  SHF.R.S32.HI R213, RZ, 0x1f, R212 ;  /* 0x0000001fffd57819 */ /* 0x000fe200000114d4 */
[----:B------:R-:W-:Y:S01]  /*0860*/  IMAD R8, R25, 0x8, R8 ;  /* 0x0000000819087824 */ /* 0x000fe200078e0208 */
[----:B------:R-:W-:Y:S01]  /*0870*/  IADD3 R6, P2, R18, UR10, RZ ;  /* 0x0000000a12067c10 */ /* 0x000fe2000ff5e0ff */
[----:B------:R-:W-:Y:S01]  /*0880*/  IMAD R5, R2, c[0x0][0x28c], R5 ;  /* 0x0000a30002057a24 */ /* 0x000fe200078e0205 */
[----:B------:R-:W-:Y:S01]  /*0890*/  ULDC.64 UR4, c[0x0][0x1e8] ;  /* 0x00007a0000047ab9 */ /* 0x000fe20000000a00 */
[----:B------:R-:W-:Y:S01]  /*08a0*/  IMAD.U32 R7, R8, 0x20, R11 ;  /* 0x0000002008077824 */ /* 0x000fe200078e000b */
[----:B------:R-:W-:Y:S01]  /*08b0*/  SHF.R.S32.HI R11, RZ, 0x1f, R10 ;  /* 0x0000001fff0b7819 */ /* 0x000fe2000001140a */
[C---:B------:R-:W-:Y:S01]  /*08c0*/  IMAD R8, R4.reuse, c[0x0][0x1e0], RZ ;  /* 0x0000780004087a24 */ /* 0x040fe200078e02ff */
[----:B------:R-:W-:Y:S01]  /*08d0*/  IADD3.X R5, R19, UR9, R5, P2, !PT ;  /* 0x0000000913057c10 */ /* 0x000fe200097fe405 */
[----:B------:R-:W-:Y:S01]  /*08e0*/  IMAD R34, R213, c[0x0][0x208], RZ ;  /* 0x00008200d5227a24 */ /* 0x000fe200078e02ff */
[----:B------:R-:W-:Y:S01]  /*08f0*/  UIMAD UR4, UR12, UR4, URZ ;  /* 0x000000040c0472a4 */ /* 0x000fe2000f8e023f */
[----:B------:R-:W-:Y:S01]  /*0900*/  IMAD R4, R4, c[0x0][0x1b0], RZ ;  /* 0x00006c0004047a24 */ /* 0x000fe200078e02ff */
[----:B------:R-:W-:Y:S01]  /*0910*/  UMOV UR18, 0x6 ;  /* 0x0000000600127882 */ /* 0x000fe20000000000 */
[C---:B------:R-:W-:Y:S01]  /*0920*/  IMAD R8, R14.reuse, c[0x0][0x1e4], R8 ;  /* 0x000079000e087a24 */ /* 0x040fe200078e0208 */
[----:B------:R-:W-:Y:S01]  /*0930*/  UIMAD UR6, UR13, UR5, UR4 ;  /* 0x000000050d0672a4 */ /* 0x000fe2000f8e0204 */
[----:B------:R-:W-:Y:S01]  /*0940*/  IMAD.WIDE.U32 R18, R14, c[0x0][0x1e0], R10 ;  /* 0x000078000e127a25 */ /* 0x000fe200078e000a */
[----:B------:R-:W-:Y:S01]  /*0950*/  IADD3 R230, -R205, c[0x0][0x198], RZ ;  /* 0x00006600cde67a10 */ /* 0x000fe20007ffe1ff */
[----:B------:R-:W-:Y:S01]  /*0960*/  ULDC.64 UR4, c[0x0][0x1b8] ;  /* 0x00006e0000047ab9 */ /* 0x000fe20000000a00 */
[----:B------:R-:W-:Y:S01]  /*0970*/  IADD3 R202, R10, 0x40, RZ ;  /* 0x000000400aca7810 */ /* 0x000fe20007ffe0ff */
[----:B------:R-:W-:Y:S01]  /*0980*/  IMAD R34, R212, c[0x0][0x20c], R34 ;  /* 0x00008300d4227a24 */ /* 0x000fe200078e0222 */
[----:B------:R-:W-:Y:S01]  /*0990*/  UIMAD UR4, UR12, UR4, URZ ;  /* 0x000000040c0472a4 */ /* 0x000fe2000f8e023f */
[----:B------:R-:W-:Y:S01]  /*09a0*/  IMAD R4, R14, c[0x0][0x1b4], R4 ;  /* 0x00006d000e047a24 */ /* 0x000fe200078e0204 */
[----:B------:R-:W-:Y:S01]  /*09b0*/  ISETP.GE.AND P3, PT, R10, c[0x0][0x1cc], PT ;  /* 0x000073000a007a0c */ /* 0x000fe20003f66270 */
[----:B------:R-:W-:Y:S01]  /*09c0*/  IMAD.IADD R19, R19, 0x1, R8 ;  /* 0x0000000113137824 */ /* 0x000fe200078e0208 */
[----:B------:R-:W-:Y:S01]  /*09d0*/  UIMAD UR4, UR13, UR5, UR4 ;  /* 0x000000050d0472a4 */ /* 0x000fe2000f8e0204 */
[----:B------:R-:W-:Y:S01]  /*09e0*/  IMAD.WIDE.U32 R20, R14, c[0x0][0x1b0], R10 ;  /* 0x00006c000e147a25 */ /* 0x000fe200078e000a */
[----:B------:R-:W-:-:S02]  /*09f0*/  SHF.R.S32.HI R26, RZ, 0x1f, R26 ;  /* 0x0000001fff1a7819 */ /* 0x000fc4000001141a */
[----:B------:R-:W-:Y:S01]  /*0a00*/  LEA.HI R198, R9, R208, RZ, 0x7 ;  /* 0x000000d009c67211 */ /* 0x000fe200078f38ff */
[----:B------:R-:W-:-:S03]  /*0a10*/  IMAD.WIDE.U32 R22, R212, c[0x0][0x208], R10 ;  /* 0x00008200d4167a25 */ /* 0x000fc600078e000a */
[----:B------:R-:W-:Y:S01]  /*0a20*/  SHF.R.U32.HI R198, RZ, 0x4, R198 ;  /* 0x00000004ffc67819 */ /* 0x000fe200000116c6 */
[----:B------:R-:W-:Y:S02]  /*0a30*/  IMAD R13, R213, c[0x0][0x178], RZ ;  /* 0x00005e00d50d7a24 */ /* 0x000fe400078e02ff */
[----:B------:R-:W-:Y:S02]  /*0a40*/  IMAD.IADD R35, R23, 0x1, R34 ;  /* 0x0000000117237824 */ /* 0x000fe400078e0222 */
[----:B------:R-:W-:Y:S02]  /*0a50*/  IMAD.IADD R21, R21, 0x1, R4 ;  /* 0x0000000115157824 */ /* 0x000fe400078e0204 */
[----:B-1----:R-:W-:-:S04]  /*0a60*/  IMAD.WIDE.U32 R30, R226, c[0x0][0x1e8], R18 ;  /* 0x00007a00e21e7a25 */ /* 0x002fc800078e0012 */
[C---:B------:R-:W-:Y:S02]  /*0a70*/  IMAD R13, R212.reuse, c[0x0][0x17c], R13 ;  /* 0x00005f00d40d7a24 */ /* 0x040fe400078e020d */
[----:B------:R-:W-:-:S04]  /*0a80*/  IMAD.WIDE.U32 R28, R212, c[0x0][0x178], R10 ;  /* 0x00005e00d41c7a25 */ /* 0x000fc800078e000a */
[----:B------:R-:W-:Y:S02]  /*0a90*/  IMAD.MOV.U32 R34, RZ, RZ, R22 ;  /* 0x000000ffff227224 */ /* 0x000fe400078e0016 */
[----:B------:R-:W-:-:S04]  /*0aa0*/  IMAD.WIDE R22, R201, 0x80, R212 ;  /* 0x00000080c9167825 */ /* 0x000fc800078e02d4 */
[----:B------:R-:W-:Y:S01]  /*0ab0*/  IMAD.WIDE.U32 R18, R226, c[0x0][0x1b8], R20 ;  /* 0x00006e00e2127a25 */ /* 0x000fe200078e0014 */
[----:B------:R-:W-:Y:S01]  /*0ac0*/  IADD3 R21, R31, UR6, RZ ;  /* 0x000000061f157c10 */ /* 0x000fe2000fffe0ff */
[----:B------:R-:W-:Y:S02]  /*0ad0*/  ULDC.64 UR6, c[0x0][0x208] ;  /* 0x0000820000067ab9 */ /* 0x000fe40000000a00 */
[----:B------:R-:W-:Y:S01]  /*0ae0*/  IMAD.IADD R29, R29, 0x1, R13 ;  /* 0x000000011d1d7824 */ /* 0x000fe200078e020d */
[----:B------:R-:W-:Y:S01]  /*0af0*/  USHF.L.U64.HI UR7, UR6, UR18, UR7 ;  /* 0x0000001206077299 */ /* 0x000fe20008010207 */
[----:B------:R-:W-:Y:S01]  /*0b00*/  IMAD R218, R3, c[0x0][0x180], RZ ;  /* 0x0000600003da7a24 */ /* 0x000fe200078e02ff */
[----:B------:R-:W-:Y:S01]  /*0b10*/  USHF.L.U32 UR6, UR6, 0x6, URZ ;  /* 0x0000000606067899 */ /* 0x000fe2000800063f */
[----:B------:R-:W-:Y:S01]  /*0b20*/  IMAD.MOV.U32 R20, RZ, RZ, R30 ;  /* 0x000000ffff147224 */ /* 0x000fe200078e001e */
[----:B------:R-:W-:Y:S01]  /*0b30*/  IADD3 R19, R19, UR4, RZ ;  /* 0x0000000413137c10 */ /* 0x000fe2000fffe0ff */
[----:B------:R-:W-:Y:S01]  /*0b40*/  IMAD R4, R23, c[0x0][0x1d8], RZ ;  /* 0x0000760017047a24 */ /* 0x000fe200078e02ff */
[----:B------:R-:W-:Y:S01]  /*0b50*/  ULDC.64 UR4, c[0x0][0x188] ;  /* 0x0000620000047ab9 */ /* 0x000fe20000000a00 */
[C---:B------:R-:W-:Y:S01]  /*0b60*/  IMAD R218, R2.reuse, c[0x0][0x184], R218 ;  /* 0x0000610002da7a24 */ /* 0x040fe200078e02da */
[----:B------:R-:W-:Y:S01]  /*0b70*/  UIMAD UR4, UR12, UR4, URZ ;  /* 0x000000040c0472a4 */ /* 0x000fe2000f8e023f */
[----:B------:R-:W-:-:S03]  /*0b80*/  IMAD.WIDE.U32 R28, R2, c[0x0][0x180], R28 ;  /* 0x00006000021c7a25 */ /* 0x000fc600078e001c */
[----:B------:R-:W-:Y:S01]  /*0b90*/  UIMAD UR4, UR13, UR5, UR4 ;  /* 0x000000050d0472a4 */ /* 0x000fe2000f8e0204 */
[C---:B------:R-:W-:Y:S02]  /*0ba0*/  IMAD R4, R22.reuse, c[0x0][0x1dc], R4 ;  /* 0x0000770016047a24 */ /* 0x040fe400078e0204 */
[----:B------:R-:W-:-:S04]  /*0bb0*/  IMAD.WIDE.U32 R20, R22, c[0x0][0x1d8], R20 ;  /* 0x0000760016147a25 */ /* 0x000fc800078e0014 */
[----:B------:R-:W-:Y:S02]  /*0bc0*/  IMAD.IADD R219, R29, 0x1, R218 ;  /* 0x000000011ddb7824 */ /* 0x000fe400078e02da */
[----:B------:R-:W-:Y:S01]  /*0bd0*/  IMAD.MOV.U32 R218, RZ, RZ, R28 ;  /* 0x000000ffffda7224 */ /* 0x000fe200078e001c */
[----:B------:R-:W-:Y:S01]  /*0be0*/  LEA R28, P1, R20, c[0x0][0x1c0], 0x1 ;  /* 0x00007000141c7a11 */ /* 0x000fe200078208ff */
[----:B------:R-:W-:Y:S01]  /*0bf0*/  IMAD.IADD R4, R21, 0x1, R4 ;  /* 0x0000000115047824 */ /* 0x000fe200078e0204 */
[----:B------:R-:W-:Y:S01]  /*0c00*/  LEA.HI R21, R9, R208, RZ, 0x4 ;  /* 0x000000d009157211 */ /* 0x000fe200078f20ff */
[----:B------:R-:W-:Y:S02]  /*0c10*/  IMAD R8, R23, c[0x0][0x1a8], RZ ;  /* 0x00006a0017087a24 */ /* 0x000fe400078e02ff */
[----:B------:R-:W-:Y:S01]  /*0c20*/  IMAD R14, R232, UR7, RZ ;  /* 0x00000007e80e7c24 */ /* 0x000fe2000f8e02ff */
[----:B------:R-:W-:Y:S01]  /*0c30*/  LEA.HI.X R29, R20, c[0x0][0x1c4], R4, 0x1, P1 ;  /* 0x00007100141d7a11 */ /* 0x000fe200008f0c04 */
[C---:B------:R-:W-:Y:S01]  /*0c40*/  IMAD R8, R22.reuse, c[0x0][0x1ac], R8 ;  /* 0x00006b0016087a24 */ /* 0x040fe200078e0208 */
[----:B------:R-:W-:Y:S01]  /*0c50*/  SHF.R.S32.HI R4, RZ, 0x1f, R232 ;  /* 0x0000001fff047819 */ /* 0x000fe200000114e8 */
[----:B------:R-:W-:-:S04]  /*0c60*/  IMAD.WIDE.U32 R18, R22, c[0x0][0x1a8], R18 ;  /* 0x00006a0016127a25 */ /* 0x000fc800078e0012 */
[----:B------:R-:W-:Y:S01]  /*0c70*/  IMAD R14, R4, UR6, R14 ;  /* 0x00000006040e7c24 */ /* 0x000fe2000f8e020e */
[----:B------:R-:W-:Y:S01]  /*0c80*/  LEA R38, P0, R18, c[0x0][0x190], 0x1 ;  /* 0x0000640012267a11 */ /* 0x000fe200078008ff */
[----:B------:R-:W-:Y:S02]  /*0c90*/  IMAD R4, R4, c[0x0][0x178], RZ ;  /* 0x00005e0004047a24 */ /* 0x000fe400078e02ff */
[----:B------:R-:W-:Y:S02]  /*0ca0*/  IMAD.IADD R8, R19, 0x1, R8 ;  /* 0x0000000113087824 */ /* 0x000fe400078e0208 */
[----:B------:R-:W-:Y:S02]  /*0cb0*/  IMAD R214, R3, c[0x0][0x210], RZ ;  /* 0x0000840003d67a24 */ /* 0x000fe400078e02ff */
[----:B------:R-:W-:Y:S01]  /*0cc0*/  IMAD.WIDE.U32 R30, R232, c[0x0][0x178], RZ ;  /* 0x00005e00e81e7a25 */ /* 0x000fe200078e00ff */
[----:B------:R-:W-:-:S03]  /*0cd0*/  LEA.HI.X R39, R18, c[0x0][0x194], R8, 0x1, P0 ;  /* 0x0000650012277a11 */ /* 0x000fc600000f0c08 */
[----:B------:R-:W-:Y:S02]  /*0ce0*/  IMAD R4, R232, c[0x0][0x17c], R4 ;  /* 0x00005f00e8047a24 */ /* 0x000fe400078e0204 */
[----:B------:R-:W-:-:S04]  /*0cf0*/  IMAD.WIDE.U32 R218, R226, c[0x0][0x188], R218 ;  /* 0x00006200e2da7a25 */ /* 0x000fc800078e00da */
[C---:B------:R-:W-:Y:S01]  /*0d00*/  IMAD R214, R2.reuse, c[0x0][0x214], R214 ;  /* 0x0000850002d67a24 */ /* 0x040fe200078e02d6 */
[----:B------:R-:W-:Y:S01]  /*0d10*/  IADD3 R200, R219, UR4, RZ ;  /* 0x00000004dbc87c10 */ /* 0x000fe2000fffe0ff */
[----:B------:R-:W-:Y:S01]  /*0d20*/  IMAD.WIDE.U32 R34, R2, c[0x0][0x210], R34 ;  /* 0x0000840002227a25 */ /* 0x000fe200078e0022 */
[C---:B------:R-:W-:Y:S01]  /*0d30*/  LEA R8, P0, R30.reuse, R218, 0x6 ;  /* 0x000000da1e087211 */ /* 0x040fe200078030ff */
[----:B------:R-:W-:Y:S02]  /*0d40*/  ULDC.64 UR4, c[0x0][0x218] ;  /* 0x0000860000047ab9 */ /* 0x000fe40000000a00 */
[----:B------:R-:W-:Y:S01]  /*0d50*/  IMAD.IADD R4, R31, 0x1, R4 ;  /* 0x000000011f047824 */ /* 0x000fe200078e0204 */
[----:B------:R-:W-:Y:S01]  /*0d60*/  UIMAD UR4, UR12, UR4, URZ ;  /* 0x000000040c0472a4 */ /* 0x000fe2000f8e023f */
[----:B------:R-:W-:Y:S02]  /*0d70*/  IMAD.IADD R215, R35, 0x1, R214 ;  /* 0x0000000123d77824 */ /* 0x000fe400078e02d6 */
[----:B------:R-:W-:Y:S01]  /*0d80*/  IMAD.MOV.U32 R20, RZ, RZ, c[0x0][0x1d8] ;  /* 0x00007600ff147624 */ /* 0x000fe200078e00ff */
[----:B------:R-:W-:Y:S01]  /*0d90*/  LEA.HI.X R4, R30, R200, R4, 0x6, P0 ;  /* 0x000000c81e047211 */ /* 0x000fe200000f3404 */
[----:B------:R-:W-:Y:S01]  /*0da0*/  IMAD.MOV.U32 R214, RZ, RZ, R34 ;  /* 0x000000ffffd67224 */ /* 0x000fe200078e0022 */
[----:B------:R-:W-:Y:S01]  /*0db0*/  LEA R34, P0, R8, c[0x0][0x160], 0x1 ;  /* 0x0000580008227a11 */ /* 0x000fe200078008ff */
[----:B------:R-:W-:Y:S01]  /*0dc0*/  IMAD.MOV.U32 R18, RZ, RZ, c[0x0][0x1a8] ;  /* 0x00006a00ff127624 */ /* 0x000fe200078e00ff */
[----:B------:R-:W-:Y:S01]  /*0dd0*/  LEA R22, P2, R20, R28, 0x7 ;  /* 0x0000001c14167211 */ /* 0x000fe200078438ff */
[----:B------:R-:W-:Y:S01]  /*0de0*/  IMAD.MOV.U32 R19, RZ, RZ, c[0x0][0x1dc] ;  /* 0x00007700ff137624 */ /* 0x000fe200078e00ff */
[----:B------:R-:W-:Y:S01]  /*0df0*/  LEA.HI.X R35, R8, c[0x0][0x164], R4, 0x1, P0 ;  /* 0x0000590008237a11 */ /* 0x000fe200000f0c04 */
[----:B------:R-:W-:Y:S01]  /*0e00*/  IMAD.MOV.U32 R13, RZ, RZ, c[0x0][0x1ac] ;  /* 0x00006b00ff0d7624 */ /* 0x000fe200078e00ff */
[----:B------:R-:W-:Y:S01]  /*0e10*/  LEA R36, P1, R18, R38, 0x7 ;  /* 0x0000002612247211 */ /* 0x000fe200078238ff */
[----:B------:R-:W-:Y:S01]  /*0e20*/  IMAD.IADD R4, R230, 0x1, -R212 ;  /* 0x00000001e6047824 */ /* 0x000fe200078e0ad4 */
[----:B------:R-:W-:Y:S01]  /*0e30*/  IADD3 R8, R10, 0x20, RZ ;  /* 0x000000200a087810 */ /* 0x000fe20007ffe0ff */
[----:B------:R-:W-:Y:S01]  /*0e40*/  UIMAD UR4, UR13, UR5, UR4 ;  /* 0x000000050d0472a4 */ /* 0x000fe2000f8e0204 */
[----:B------:R-:W-:Y:S01]  /*0e50*/  LEA.HI.X R23, R20, R29, R19, 0x7, P2 ;  /* 0x0000001d14177211 */ /* 0x000fe200010f3c13 */
[----:B------:R-:W-:Y:S01]  /*0e60*/  IMAD.WIDE.U32 R214, R226, c[0x0][0x218], R214 ;  /* 0x00008600e2d67a25 */ /* 0x000fe200078e00d6 */
[----:B------:R-:W-:-:S02]  /*0e70*/  LEA.HI.X R37, R18, R39, R13, 0x7, P1 ;  /* 0x0000002712257211 */ /* 0x000fc400008f3c0d */
[----:B------:R-:W-:Y:S01]  /*0e80*/  ISETP.GE.AND P2, PT, R8, c[0x0][0x1cc], PT ;  /* 0x0000730008007a0c */ /* 0x000fe20003f46270 */
[----:B------:R-:W-:Y:S01]  /*0e90*/  IMAD.SHL.U32 R7, R7, 0x2, RZ ;  /* 0x0000000207077824 */ /* 0x000fe200078e00ff */
[----:B------:R-:W-:Y:S01]  /*0ea0*/  ISETP.GE.AND P1, PT, R202, c[0x0][0x1cc], PT ;  /* 0x00007300ca007a0c */ /* 0x000fe20003f26270 */
[----:B------:R-:W-:Y:S01]  /*0eb0*/  IMAD.MOV.U32 R210, RZ, RZ, R214 ;  /* 0x000000ffffd27224 */ /* 0x000fe200078e00d6 */
[C---:B------:R-:W-:Y:S01]  /*0ec0*/  ISETP.LT.OR P6, PT, R4.reuse, 0x1, P3 ;  /* 0x000000010400780c */ /* 0x040fe20001fc1670 */
[----:B------:R-:W-:Y:S01]  /*0ed0*/  IMAD.MOV.U32 R197, RZ, RZ, 0x10 ;  /* 0x00000010ffc57424 */ /* 0x000fe200078e00ff */
[C---:B------:R-:W-:Y:S02]  /*0ee0*/  ISETP.LT.OR P5, PT, R4.reuse, 0x1, P2 ;  /* 0x000000010400780c */ /* 0x040fe400017a1670 */
[C---:B------:R-:W-:Y:S02]  /*0ef0*/  ISETP.LT.OR P4, PT, R4.reuse, 0x1, P1 ;  /* 0x000000010400780c */ /* 0x040fe40000f81670 */
[----:B------:R-:W-:-:S02]  /*0f00*/  ISETP.LT.OR P3, PT, R4, 0x41, P3 ;  /* 0x000000410400780c */ /* 0x000fc40001f61670 */
[C---:B------:R-:W-:Y:S02]  /*0f10*/  ISETP.LT.OR P2, PT, R4.reuse, 0x41, P2 ;  /* 0x000000410400780c */ /* 0x040fe40001741670 */
[----:B------:R-:W-:Y:S02]  /*0f20*/  ISETP.LT.OR P1, PT, R4, 0x41, P1 ;  /* 0x000000410400780c */ /* 0x000fe40000f21670 */
[----:B------:R-:W-:Y:S01]  /*0f30*/  IADD3 R211, R215, UR4, RZ ;  /* 0x00000004d7d37c10 */ /* 0x000fe2000fffe0ff */
[----:B------:R-:W-:Y:S01]  /*0f40*/  @!PT LDS RZ, [RZ] ;  /* 0x00000000fffff984 */ /* 0x000fe20000000800 */
[----:B------:R-:W-:Y:S01]  /*0f50*/  @!PT LDS RZ, [RZ] ;  /* 0x00000000fffff984 */ /* 0x000fe20000000800 */
[----:B------:R-:W-:Y:S01]  /*0f60*/  @!PT LDS RZ, [RZ] ;  /* 0x00000000fffff984 */ /* 0x000fe20000000800 */
[----:B------:R1:W-:Y:S01]  /*0f70*/  LDGSTS.E.BYPASS.LTC128B.128 [R7+0x6080], [R28.64], !P6 ;  /* 0x060800001c077fae */ /* 0x0003e2000f101d50 */
[----:B------:R-:W-:Y:S02]  /*0f80*/  SHF.R.S32.HI R18, RZ, 0x4, R21 ;  /* 0x00000004ff127819 */ /* 0x000fe40000011415 */
[----:B------:R-:W-:Y:S01]  /*0f90*/  IADD3 R216, R7, 0xc080, RZ ;  /* 0x0000c08007d87810 */ /* 0x000fe20007ffe0ff */
[----:B------:R1:W-:Y:S01]  /*0fa0*/  LDGSTS.E.BYPASS.LTC128B.128 [R7+0x8080], [R28.64+0x40], !P5 ;  /* 0x080800401c077fae */ /* 0x0003e2000e901d50 */
[----:B------:R-:W-:Y:S01]  /*0fb0*/  IMAD.WIDE.U32 R40, R232, UR6, R210 ;  /* 0x00000006e8287c25 */ /* 0x000fe2000f8e00d2 */
[----:B------:R-:W-:-:S02]  /*0fc0*/  LEA.HI R13, R21, R18, RZ, 0x1 ;  /* 0x00000012150d7211 */ /* 0x000fc400078f08ff */
[----:B------:R1:W-:Y:S01]  /*0fd0*/  LDGSTS.E.BYPASS.LTC128B.128 [R7+0xa080], [R28.64+0x80], !P4 ;  /* 0x0a0800801c077fae */ /* 0x0003e2000e101d50 */
[----:B------:R-:W-:Y:S01]  /*0fe0*/  IMAD.IADD R14, R41, 0x1, R14 ;  /* 0x00000001290e7824 */ /* 0x000fe200078e020e */
[----:B------:R-:W-:Y:S02]  /*0ff0*/  LEA R30, P0, R40, c[0x0][0x1f0], 0x1 ;  /* 0x00007c00281e7a11 */ /* 0x000fe400078008ff */
[----:B------:R2:W-:Y:S01]  /*1000*/  LDGSTS.E.BYPASS.LTC128B.128 [R7+0x7080], [R22.64], !P3 ;  /* 0x0708000016077fae */ /* 0x0005e2000d901d50 */
[----:B------:R-:W-:Y:S02]  /*1010*/  ISETP.GE.AND P3, PT, R202, c[0x0][0x16c], PT ;  /* 0x00005b00ca007a0c */ /* 0x000fe40003f66270 */
[----:B------:R-:W-:Y:S01]  /*1020*/  LOP3.LUT R13, R13, 0xfffffffe, RZ, 0xc0, !PT ;  /* 0xfffffffe0d0d7812 */ /* 0x000fe200078ec0ff */
[----:B------:R2:W-:Y:S01]  /*1030*/  LDGSTS.E.BYPASS.LTC128B.128 [R7+0x9080], [R22.64+0x40], !P2 ;  /* 0x0908004016077fae */ /* 0x0005e2000d101d50 */
[----:B------:R-:W-:Y:S02]  /*1040*/  SEL R20, RZ, 0x4, P3 ;  /* 0x00000004ff147807 */ /* 0x000fe40001800000 */
[C---:B------:R-:W-:Y:S01]  /*1050*/  ISETP.GE.AND P5, PT, R10.reuse, c[0x0][0x1fc], PT ;  /* 0x00007f000a007a0c */ /* 0x040fe20003fa6270 */
[----:B------:R2:W-:Y:S01]  /*1060*/  LDGSTS.E.BYPASS.LTC128B.128 [R7+0xb080], [R22.64+0x80], !P1 ;  /* 0x0b08008016077fae */ /* 0x0005e2000c901d50 */
[----:B------:R-:W-:Y:S01]  /*1070*/  ISETP.GE.AND P1, PT, R10, c[0x0][0x16c], PT ;  /* 0x00005b000a007a0c */ /* 0x000fe20003f26270 */
[----:B------:R-:W-:Y:S01]  /*1080*/  IMAD.IADD R13, R18, 0x1, -R13 ;  /* 0x00000001120d7824 */ /* 0x000fe200078e0a0d */
[----:B------:R-:W-:-:S02]  /*1090*/  ISETP.GE.AND P3, PT, R8, c[0x0][0x1fc], PT ;  /* 0x00007f0008007a0c */ /* 0x000fc40003f66270 */
[----:B------:R-:W-:Y:S01]  /*10a0*/  SEL R203, RZ, 0x1, P1 ;  /* 0x00000001ffcb7807 */ /* 0x000fe20000800000 */
[----:B------:R-:W-:Y:S01]  /*10b0*/  IMAD.SHL.U32 R199, R13, 0x8, RZ ;  /* 0x000000080dc77824 */ /* 0x000fe200078e00ff */
[----:B------:R-:W-:Y:S02]  /*10c0*/  LEA.HI.X R31, R40, c[0x0][0x1f4], R14, 0x1, P0 ;  /* 0x00007d00281f7a11 */ /* 0x000fe400000f0c0e */
[----:B------:R-:W-:Y:S02]  /*10d0*/  ISETP.GE.AND P2, PT, R10, c[0x0][0x19c], PT ;  /* 0x000067000a007a0c */ /* 0x000fe40003f46270 */
[----:B------:R-:W-:Y:S02]  /*10e0*/  ISETP.GE.AND P1, PT, R8, c[0x0][0x19c], PT ;  /* 0x0000670008007a0c */ /* 0x000fe40003f26270 */
[----:B------:R-:W-:Y:S02]  /*10f0*/  ISETP.GE.AND P4, PT, R202, c[0x0][0x19c], PT ;  /* 0x00006700ca007a0c */ /* 0x000fe40003f86270 */
[----:B------:R-:W-:-:S02]  /*1100*/  IADD3 R14, P0, R17, R6, RZ ;  /* 0x00000006110e7210 */ /* 0x000fc40007f1e0ff */
[----:B------:R-:W-:Y:S02]  /*1110*/  LOP3.LUT R21, R21, 0xfffffff0, RZ, 0xc0, !PT ;  /* 0xfffffff015157812 */ /* 0x000fe400078ec0ff */
[----:B------:R-:W-:Y:S01]  /*1120*/  SEL R19, RZ, 0x1, P5 ;  /* 0x00000001ff137807 */ /* 0x000fe20002800000 */
[----:B------:R-:W-:Y:S01]  /*1130*/  IMAD.X R0, R0, 0x1, R5, P0 ;  /* 0x0000000100007824 */ /* 0x000fe200000e0605 */
[----:B------:R-:W-:Y:S01]  /*1140*/  SEL R18, RZ, 0xffffffff, P3 ;  /* 0xffffffffff127807 */ /* 0x000fe20001800000 */
[----:B------:R-:W-:Y:S01]  /*1150*/  IMAD.IADD R21, R208, 0x1, -R21 ;  /* 0x00000001d0157824 */ /* 0x000fe200078e0a15 */
[C---:B------:R-:W-:Y:S02]  /*1160*/  ISETP.LT.OR P6, PT, R4.reuse, 0x1, P2 ;  /* 0x000000010400780c */ /* 0x040fe400017c1670 */
[----:B------:R-:W-:Y:S01]  /*1170*/  ISETP.LT.OR P5, PT, R4, 0x1, P1 ;  /* 0x000000010400780c */ /* 0x000fe20000fa1670 */
[----:B------:R-:W-:Y:S01]  /*1180*/  IMAD.SHL.U32 R18, R18, 0x2, RZ ;  /* 0x0000000212127824 */ /* 0x000fe200078e00ff */
[----:B--2---:R-:W-:-:S02]  /*1190*/  LOP3.LUT R23, R16, 0xfffffff8, RZ, 0xc0, !PT ;  /* 0xfffffff810177812 */ /* 0x004fc400078ec0ff */
[C---:B------:R-:W-:Y:S02]  /*11a0*/  ISETP.LT.OR P3, PT, R4.reuse, 0x1, P4 ;  /* 0x000000010400780c */ /* 0x040fe40002761670 */
[----:B------:R-:W-:Y:S01]  /*11b0*/  ISETP.LT.OR P2, PT, R4, 0x41, P2 ;  /* 0x000000410400780c */ /* 0x000fe20001741670 */
[----:B------:R-:W-:Y:S01]  /*11c0*/  IMAD.IADD R23, R208, 0x1, -R23 ;  /* 0x00000001d0177824 */ /* 0x000fe200078e0a17 */
[C---:B------:R-:W-:Y:S02]  /*11d0*/  ISETP.LT.OR P1, PT, R4.reuse, 0x41, P1 ;  /* 0x000000410400780c */ /* 0x040fe40000f21670 */
[----:B------:R-:W-:Y:S01]  /*11e0*/  ISETP.LT.OR P4, PT, R4, 0x41, P4 ;  /* 0x000000410400780c */ /* 0x000fe20002781670 */
[----:B------:R2:W-:Y:S01]  /*11f0*/  LDGSTS.E.BYPASS.LTC128B.128 [R7+0x80], [R38.64], !P6 ;  /* 0x0008000026077fae */ /* 0x0005e2000f101d50 */
[----:B------:R-:W-:Y:S02]  /*1200*/  LEA.HI R4, R9, R208, RZ, 0x6 ;  /* 0x000000d009047211 */ /* 0x000fe400078f30ff */
[----:B------:R-:W-:Y:S01]  /*1210*/  LEA.HI R22, R23, R23, RZ, 0x1 ;  /* 0x0000001717167211 */ /* 0x000fe200078f08ff */
[----:B------:R2:W-:Y:S01]  /*1220*/  LDGSTS.E.BYPASS.LTC128B.128 [R7+0x2080], [R38.64+0x40], !P5 ;  /* 0x0208004026077fae */ /* 0x0005e2000e901d50 */
[----:B-1----:R-:W-:-:S02]  /*1230*/  LEA R28, P0, R14, c[0x0][0x280], 0x2 ;  /* 0x0000a0000e1c7a11 */ /* 0x002fc400078010ff */
[----:B------:R-:W-:Y:S01]  /*1240*/  SHF.R.S32.HI R4, RZ, 0x6, R4 ;  /* 0x00000006ff047819 */ /* 0x000fe20000011404 */
[----:B------:R2:W-:Y:S01]  /*1250*/  LDGSTS.E.BYPASS.LTC128B.128 [R7+0x4080], [R38.64+0x80], !P3 ;  /* 0x0408008026077fae */ /* 0x0005e2000d901d50 */
[----:B------:R-:W-:Y:S02]  /*1260*/  LOP3.LUT R27, R22, 0x7fffffe, RZ, 0xc0, !PT ;  /* 0x07fffffe161b7812 */ /* 0x000fe400078ec0ff */
[----:B------:R-:W-:Y:S01]  /*1270*/  LEA.HI.X R29, R14, c[0x0][0x284], R0, 0x2, P0 ;  /* 0x0000a1000e1d7a11 */ /* 0x000fe200000f1400 */
[----:B------:R-:W-:Y:S01]  /*1280*/  IMAD R196, R13, 0x4, R4 ;  /* 0x000000040dc47824 */ /* 0x000fe200078e0204 */
[----:B------:R-:W-:Y:S01]  /*1290*/  SHF.R.S32.HI R14, RZ, 0x1f, R21 ;  /* 0x0000001fff0e7819 */ /* 0x000fe20000011415 */
[----:B------:R-:W-:Y:S01]  /*12a0*/  IMAD.IADD R27, R23, 0x1, -R27 ;  /* 0x00000001171b7824 */ /* 0x000fe200078e0a1b */
[-C--:B------:R-:W-:Y:S01]  /*12b0*/  LEA.HI R24, R21, R21.reuse, RZ, 0x1 ;  /* 0x0000001515187211 */ /* 0x080fe200078f08ff */
[----:B------:R2:W-:Y:S01]  /*12c0*/  LDGSTS.E.BYPASS.LTC128B.128 [R7+0x1080], [R36.64], !P2 ;  /* 0x0108000024077fae */ /* 0x0005e2000d101d50 */
[----:B------:R-:W-:Y:S01]  /*12d0*/  LEA.HI R14, R14, R21, RZ, 0x3 ;  /* 0x000000150e0e7211 */ /* 0x000fe200078f18ff */
[----:B------:R-:W-:Y:S01]  /*12e0*/  IMAD R196, R196, 0x8, R27 ;  /* 0x00000008c4c47824 */ /* 0x000fe200078e021b */
[----:B------:R-:W-:Y:S01]  /*12f0*/  LOP3.LUT R194, R24, 0x7fffffe, RZ, 0xc0, !PT ;  /* 0x07fffffe18c27812 */ /* 0x000fe200078ec0ff */
[----:B------:R2:W-:Y:S01]  /*1300*/  LDGSTS.E.BYPASS.LTC128B.128 [R7+0x3080], [R36.64+0x40], !P1 ;  /* 0x0308004024077fae */ /* 0x0005e2000c901d50 */
[----:B------:R-:W-:Y:S01]  /*1310*/  SHF.R.S32.HI R27, RZ, 0x3, R14 ;  /* 0x00000003ff1b7819 */ /* 0x000fe2000001140e */
[----:B------:R-:W-:Y:S01]  /*1320*/  IMAD.SHL.U32 R23, R23, 0x40, RZ ;  /* 0x0000004017177824 */ /* 0x000fe200078e00ff */
[----:B------:R-:W-:Y:S01]  /*1330*/  LOP3.LUT R14, R14, 0xfffffff8, RZ, 0xc0, !PT ;  /* 0xfffffff80e0e7812 */ /* 0x000fe200078ec0ff */
[C---:B------:R-:W-:Y:S01]  /*1340*/  IMAD.IADD R194, R21.reuse, 0x1, -R194 ;  /* 0x0000000115c27824 */ /* 0x040fe200078e0ac2 */
[----:B------:R-:W-:Y:S01]  /*1350*/  ISETP.GE.AND P0, PT, R8, c[0x0][0x16c], PT ;  /* 0x00005b0008007a0c */ /* 0x000fe20003f06270 */
[----:B------:R2:W-:Y:S01]  /*1360*/  LDGSTS.E.BYPASS.LTC128B.128 [R7+0x5080], [R36.64+0x80], !P4 ;  /* 0x0508008024077fae */ /* 0x0005e2000e101d50 */
[----:B------:R-:W-:Y:S01]  /*1370*/  ISETP.GE.AND P5, PT, R202, c[0x0][0x1fc], PT ;  /* 0x00007f00ca007a0c */ /* 0x000fe20003fa6270 */
[----:B------:R-:W-:Y:S01]  /*1380*/  IMAD.IADD R14, R21, 0x1, -R14 ;  /* 0x00000001150e7824 */ /* 0x000fe200078e0a0e */
[----:B------:R-:W-:Y:S01]  /*1390*/  SEL R21, RZ, 0x2, P0 ;  /* 0x00000002ff157807 */ /* 0x000fe20000000000 */
[----:B------:R-:W0:Y:S01]  /*13a0*/  LDGDEPBAR ;  /* 0x00000000000079af */ /* 0x000e220000000000 */
[----:B------:R-:W-:Y:S01]  /*13b0*/  LOP3.LUT R18, R18, 0x2, R19, 0xe2, !PT ;  /* 0x0000000212127812 */ /* 0x000fe200078ee213 */
[----:B------:R-:W-:Y:S01]  /*13c0*/  IMAD R194, R27, 0x8, R194 ;  /* 0x000000081bc27824 */ /* 0x000fe200078e02c2 */
[----:B------:R-:W-:Y:S01]  /*13d0*/  IADD3 R20, R20, R21, R203 ;  /* 0x0000001514147210 */ /* 0x000fe20007ffe0cb */
[----:B------:R-:W-:Y:S01]  /*13e0*/  IMAD.SHL.U32 R21, R13, 0x10, RZ ;  /* 0x000000100d157824 */ /* 0x000fe200078e00ff */
[----:B------:R-:W-:Y:S01]  /*13f0*/  SEL R19, RZ, 0x4, P5 ;  /* 0x00000004ff137807 */ /* 0x000fe20002800000 */
[----:B------:R-:W-:Y:S01]  /*1400*/  IMAD.SHL.U32 R194, R194, 0x20, RZ ;  /* 0x00000020c2c27824 */ /* 0x000fe200078e00ff */
[----:B------:R-:W-:-:S02]  /*1410*/  LOP3.LUT P5, RZ, R20, 0x1, RZ, 0xc0, !PT ;  /* 0x0000000114ff7812 */ /* 0x000fc400078ac0ff */
[C---:B------:R-:W-:Y:S02]  /*1420*/  LOP3.LUT P3, RZ, R20.reuse, 0x2, RZ, 0xc0, !PT ;  /* 0x0000000214ff7812 */ /* 0x040fe4000786c0ff */
[----:B------:R-:W-:Y:S02]  /*1430*/  LOP3.LUT P2, RZ, R20, 0x4, RZ, 0xc0, !PT ;  /* 0x0000000414ff7812 */ /* 0x000fe4000784c0ff */
[----:B------:R-:W-:Y:S02]  /*1440*/  IADD3 R20, -R17, c[0x0][0x168], RZ ;  /* 0x00005a0011147a10 */ /* 0x000fe40007ffe1ff */
[----:B------:R-:W-:Y:S02]  /*1450*/  LOP3.LUT R18, R18, R19, RZ, 0xfc, !PT ;  /* 0x0000001312127212 */ /* 0x000fe400078efcff */
[CC--:B------:R-:W-:Y:S02]  /*1460*/  ISETP.LE.OR P5, PT, R20.reuse, R212.reuse, !P5 ;  /* 0x000000d41400720c */ /* 0x0c0fe40006fa3670 */
[----:B------:R-:W-:-:S02]  /*1470*/  ISETP.LE.OR P3, PT, R20, R212, !P3 ;  /* 0x000000d41400720c */ /* 0x000fc40005f63670 */
[--C-:B------:R-:W-:Y:S02]  /*1480*/  SHF.R.S32.HI R19, RZ, 0x1, R24.reuse ;  /* 0x00000001ff137819 */ /* 0x100fe40000011418 */
[----:B------:R-:W-:Y:S02]  /*1490*/  ISETP.LE.OR P2, PT, R20, R212, !P2 ;  /* 0x000000d41400720c */ /* 0x000fe40005743670 */
[----:B------:R-:W-:Y:S02]  /*14a0*/  SHF.R.S32.HI R24, RZ, 0x1f, R24 ;  /* 0x0000001fff187819 */ /* 0x000fe40000011418 */
[----:B------:R-:W-:Y:S02]  /*14b0*/  ISETP.GT.AND P1, PT, R208, 0xf, PT ;  /* 0x0000000fd000780c */ /* 0x000fe40003f24270 */
[----:B------:R-:W-:Y:S01]  /*14c0*/  LEA.HI R17, R24, R19, RZ, 0x2 ;  /* 0x0000001318117211 */ /* 0x000fe200078f10ff */
[----:B------:R2:W-:Y:S01]  /*14d0*/  LDGSTS.E.BYPASS.LTC128B.128 [R7+0xc080], [R34.64], !P5 ;  /* 0x0c08000022077fae */ /* 0x0005e2000e901d50 */
[----:B------:R-:W-:-:S02]  /*14e0*/  LOP3.LUT P4, RZ, R18, 0x1, RZ, 0xc0, !PT ;  /* 0x0000000112ff7812 */ /* 0x000fc4000788c0ff */
[----:B------:R-:W-:Y:S01]  /*14f0*/  LOP3.LUT R17, R17, 0xfffffffc, RZ, 0xc0, !PT ;  /* 0xfffffffc11117812 */ /* 0x000fe200078ec0ff */
[----:B------:R2:W-:Y:S01]  /*1500*/  LDGSTS.E.BYPASS.LTC128B.128 [R7+0xd080], [R34.64+0x40], !P3 ;  /* 0x0d08004022077fae */ /* 0x0005e2000d901d50 */
[----:B------:R-:W-:Y:S02]  /*1510*/  ISETP.LE.OR P5, PT, R20, R212, !P4 ;  /* 0x000000d41400720c */ /* 0x000fe400067a3670 */
[C---:B------:R-:W-:Y:S01]  /*1520*/  LOP3.LUT P3, RZ, R18.reuse, 0x2, RZ, 0xc0, !PT ;  /* 0x0000000212ff7812 */ /* 0x040fe2000786c0ff */
[----:B------:R2:W-:Y:S01]  /*1530*/  LDGSTS.E.BYPASS.LTC128B.128 [R7+0xe080], [R34.64+0x80], !P2 ;  /* 0x0e08008022077fae */ /* 0x0005e2000d101d50 */
[----:B------:R-:W-:Y:S01]  /*1540*/  LEA.HI R0, R15, R25, RZ, 0x1 ;  /* 0x000000190f007211 */ /* 0x000fe200078f08ff */
[----:B------:R-:W-:Y:S01]  /*1550*/  IMAD.IADD R17, R19, 0x1, -R17 ;  /* 0x0000000113117824 */ /* 0x000fe200078e0a11 */
[----:B------:R-:W-:Y:S01]  /*1560*/  LOP3.LUT P2, RZ, R18, 0x4, RZ, 0xc0, !PT ;  /* 0x0000000412ff7812 */ /* 0x000fe2000784c0ff */
[----:B------:R-:W-:Y:S01]  /*1570*/  @!P1 IMAD.SHL.U32 R18, R208, 0x10, RZ ;  /* 0x00000010d0129824 */ /* 0x000fe200078e00ff */
[----:B------:R-:W-:-:S02]  /*1580*/  SEL R19, RZ, 0xffffffff, P0 ;  /* 0xffffffffff137807 */ /* 0x000fc40000000000 */
[-C--:B------:R-:W-:Y:S02]  /*1590*/  ISETP.LE.OR P0, PT, R20, R212.reuse, !P3 ;  /* 0x000000d41400720c */ /* 0x080fe40005f03670 */
[----:B------:R-:W-:Y:S01]  /*15a0*/  LOP3.LUT R0, R0, 0xfffffffe, RZ, 0xc0, !PT ;  /* 0xfffffffe00007812 */ /* 0x000fe200078ec0ff */
[----:B------:R1:W-:Y:S01]  /*15b0*/  @!P1 LDGSTS.E.BYPASS.LTC128B.128 [R18+0x18080], [R32.64] ;  /* 0x1808000020129fae */ /* 0x0003e2000b901d50 */
[-C--:B------:R-:W-:Y:S01]  /*15c0*/  LEA.HI R9, R26, R212.reuse, RZ, 0x3 ;  /* 0x000000d41a097211 */ /* 0x080fe200078f18ff */
[----:B------:R-:W-:Y:S01]  /*15d0*/  IMAD.SHL.U32 R19, R19, 0x2, RZ ;  /* 0x0000000213137824 */ /* 0x000fe200078e00ff */
[----:B------:R-:W-:Y:S01]  /*15e0*/  LOP3.LUT R23, R23, 0x1c0, RZ, 0xc0, !PT ;  /* 0x000001c017177812 */ /* 0x000fe200078ec0ff */
[----:B------:R-:W0:Y:S01]  /*15f0*/  LDGDEPBAR ;  /* 0x00000000000079af */ /* 0x000e220000000000 */
[----:B------:R-:W-:Y:S01]  /*1600*/  IMAD.IADD R0, R25, 0x1, -R0 ;  /* 0x0000000119007824 */ /* 0x000fe200078e0a00 */
[----:B------:R-:W-:Y:S01]  /*1610*/  LOP3.LUT R9, R9, 0xfffffff8, RZ, 0xc0, !PT ;  /* 0xfffffff809097812 */ /* 0x000fe200078ec0ff */
[----:B------:R-:W-:Y:S01]  /*1620*/  IMAD.SHL.U32 R25, R25, 0x10, RZ ;  /* 0x0000001019197824 */ /* 0x000fe200078e00ff */
[----:B------:R2:W-:Y:S01]  /*1630*/  LDGSTS.E.BYPASS.LTC128B.128 [R7+0x12080], [R30.64], !P5 ;  /* 0x120800001e077fae */ /* 0x0005e2000e901d50 */
[----:B------:R-:W-:Y:S01]  /*1640*/  ISETP.LE.OR P5, PT, R20, R212, !P2 ;  /* 0x000000d41400720c */ /* 0x000fe200057a3670 */
[----:B------:R-:W-:Y:S01]  /*1650*/  IMAD.SHL.U32 R193, R0, 0x400, RZ ;  /* 0x0000040000c17824 */ /* 0x000fe200078e00ff */
[----:B------:R-:W-:Y:S01]  /*1660*/  SHF.R.S32.HI R22, RZ, 0x1, R22 ;  /* 0x00000001ff167819 */ /* 0x000fe20000011416 */
[----:B------:R-:W-:Y:S01]  /*1670*/  IMAD.IADD R9, R212, 0x1, -R9 ;  /* 0x00000001d4097824 */ /* 0x000fe200078e0a09 */
[----:B------:R-:W-:Y:S01]  /*1680*/  LOP3.LUT R25, R23, 0x30, R25, 0xf8, !PT ;  /* 0x0000003017197812 */ /* 0x000fe200078ef819 */
[----:B------:R2:W-:Y:S01]  /*1690*/  LDGSTS.E.BYPASS.LTC128B.128 [R7+0x13080], [R30.64+0x40], !P0 ;  /* 0x130800401e077fae */ /* 0x0005e2000c101d50 */
[C---:B------:R-:W-:Y:S01]  /*16a0*/  LOP3.LUT P0, RZ, R22.reuse, 0x2, RZ, 0xc0, !PT ;  /* 0x0000000216ff7812 */ /* 0x040fe2000780c0ff */
[----:B------:R-:W-:Y:S01]  /*16b0*/  IMAD.SHL.U32 R22, R22, 0x40, RZ ;  /* 0x0000004016167824 */ /* 0x000fe200078e00ff */
[----:B------:R-:W-:Y:S01]  /*16c0*/  SHF.R.U32.HI R195, RZ, 0x3, R23 ;  /* 0x00000003ffc37819 */ /* 0x000fe20000011617 */
[----:B------:R-:W-:Y:S01]  /*16d0*/  IMAD.SHL.U32 R20, R9, 0x40, RZ ;  /* 0x0000004009147824 */ /* 0x000fe200078e00ff */
[----:B------:R-:W-:Y:S01]  /*16e0*/  LOP3.LUT R25, R25, 0x8, R16, 0xf8, !PT ;  /* 0x0000000819197812 */ /* 0x000fe200078ef810 */
[--C-:B------:R-:W-:Y:S01]  /*16f0*/  IMAD R12, R12, 0x2, R193.reuse ;  /* 0x000000020c0c7824 */ /* 0x100fe200078e02c1 */
[----:B------:R-:W-:Y:S01]  /*1700*/  LOP3.LUT R22, R22, 0xc0, RZ, 0xc0, !PT ;  /* 0x000000c016167812 */ /* 0x000fe200078ec0ff */
[----:B------:R2:W-:Y:S01]  /*1710*/  LDGSTS.E.BYPASS.LTC128B.128 [R7+0x14080], [R30.64+0x80], !P5 ;  /* 0x140800801e077fae */ /* 0x0005e2000e901d50 */
[----:B------:R-:W-:Y:S01]  /*1720*/  LOP3.LUT R195, R25, R195, RZ, 0x3c, !PT ;  /* 0x000000c319c37212 */ /* 0x000fe200078e3cff */
[----:B------:R-:W-:Y:S01]  /*1730*/  IMAD R193, R27, 0x200, R193 ;  /* 0x000002001bc17824 */ /* 0x000fe200078e02c1 */
[----:B------:R-:W-:Y:S01]  /*1740*/  LOP3.LUT R20, R20, 0x1c0, RZ, 0xc0, !PT ;  /* 0x000001c014147812 */ /* 0x000fe200078ec0ff */
[----:B-1----:R-:W-:Y:S01]  /*1750*/  IMAD.SHL.U32 R18, R4, 0x8, RZ ;  /* 0x0000000804127824 */ /* 0x002fe200078e00ff */
[C---:B------:R-:W-:Y:S01]  /*1760*/  LOP3.LUT P6, RZ, R14.reuse, 0x4, RZ, 0xc0, !PT ;  /* 0x000000040eff7812 */ /* 0x040fe200078cc0ff */
[----:B------:R-:W-:Y:S01]  /*1770*/  IMAD R195, R13, 0x200, R195 ;  /* 0x000002000dc37824 */ /* 0x000fe200078e02c3 */
[C---:B------:R-:W-:Y:S01]  /*1780*/  LOP3.LUT P5, RZ, R14.reuse, 0x2, RZ, 0xc0, !PT ;  /* 0x000000020eff7812 */ /* 0x040fe200078ac0ff */
[----:B------:R-:W-:Y:S01]  /*1790*/  IMAD.SHL.U32 R14, R14, 0x40, RZ ;  /* 0x000000400e0e7824 */ /* 0x000fe200078e00ff */
[----:B------:R-:W-:-:S02]  /*17a0*/  LOP3.LUT R15, R15, 0xffffffe0, RZ, 0xc0, !PT ;  /* 0xffffffe00f0f7812 */ /* 0x000fc400078ec0ff */
[----:B------:R-:W-:Y:S02]  /*17b0*/  LOP3.LUT R23, R22, 0x8, R16, 0xf8, !PT ;  /* 0x0000000816177812 */ /* 0x000fe400078ef810 */
[----:B------:R-:W-:Y:S01]  /*17c0*/  LOP3.LUT R18, R18, 0x18, RZ, 0xc0, !PT ;  /* 0x0000001812127812 */ /* 0x000fe200078ec0ff */
[----:B------:R-:W-:Y:S01]  /*17d0*/  IMAD.IADD R13, R208, 0x1, -R15 ;  /* 0x00000001d00d7824 */ /* 0x000fe200078e0a0f */
[----:B------:R-:W-:Y:S02]  /*17e0*/  SHF.R.U32.HI R16, RZ, 0x3, R20 ;  /* 0x00000003ff107819 */ /* 0x000fe40000011614 */
[----:B------:R-:W-:Y:S02]  /*17f0*/  LOP3.LUT R14, R14, 0x1c0, RZ, 0xc0, !PT ;  /* 0x000001c00e0e7812 */ /* 0x000fe400078ec0ff */
[----:B------:R-:W-:Y:S02]  /*1800*/  LOP3.LUT R16, R16, R20, R18, 0x1e, !PT ;  /* 0x0000001410107212 */ /* 0x000fe400078e1e12 */
[----:B------:R-:W-:-:S02]  /*1810*/  LOP3.LUT R203, R19, 0x2, R203, 0xe2, !PT ;  /* 0x0000000213cb7812 */ /* 0x000fc400078ee2cb */
[----:B------:R-:W-:Y:S01]  /*1820*/  LOP3.LUT R199, R199, 0x8, RZ, 0xc0, !PT ;  /* 0x00000008c7c77812 */ /* 0x000fe200078ec0ff */
[----:B------:R-:W-:Y:S01]  /*1830*/  IMAD.IADD R217, R12, 0x1, R16 ;  /* 0x000000010cd97824 */ /* 0x000fe200078e0210 */
[----:B------:R-:W-:Y:S01]  /*1840*/  SHF.R.U32.HI R19, RZ, 0x3, R14 ;  /* 0x00000003ff137819 */ /* 0x000fe2000001160e */
[----:B------:R-:W-:Y:S01]  /*1850*/  @!P1 IMAD.SHL.U32 R16, R208, 0x10, RZ ;  /* 0x00000010d0109824 */ /* 0x000fe200078e00ff */
[----:B------:R-:W-:Y:S01]  /*1860*/  SHF.R.S32.HI R15, RZ, 0x1f, R13 ;  /* 0x0000001fff0f7819 */ /* 0x000fe2000001140d */
[----:B------:R-:W-:Y:S01]  /*1870*/  IMAD.SHL.U32 R217, R217, 0x2, RZ ;  /* 0x00000002d9d97824 */ /* 0x000fe200078e00ff */
[----:B------:R-:W-:Y:S02]  /*1880*/  LOP3.LUT R14, R19, R14, R199, 0x1e, !PT ;  /* 0x0000000e130e7212 */ /* 0x000fe400078e1ec7 */
[----:B------:R-:W-:Y:S01]  /*1890*/  LEA.HI R12, R15, R13, RZ, 0x2 ;  /* 0x0000000d0f0c7211 */ /* 0x000fe200078f10ff */
[----:B------:R-:W-:Y:S01]  /*18a0*/  IMAD.SHL.U32 R15, R17, 0x40, RZ ;  /* 0x00000040110f7824 */ /* 0x000fe200078e00ff */
[----:B------:R1:W-:Y:S01]  /*18b0*/  @!P1 LDGSTS.E.BYPASS.LTC128B.128 [R16+0x18280], [R28.64] ;  /* 0x182800001c109fae */ /* 0x0003e2000b901d50 */
[----:B------:R-:W-:Y:S01]  /*18c0*/  IMAD.IADD R193, R193, 0x1, R14 ;  /* 0x00000001c1c17824 */ /* 0x000fe200078e020e */
[----:B------:R-:W-:-:S02]  /*18d0*/  IADD3 R14, R232, 0x1, RZ ;  /* 0x00000001e80e7810 */ /* 0x000fc40007ffe0ff */
[----:B------:R-:W-:Y:S01]  /*18e0*/  LOP3.LUT R15, R15, 0xc0, RZ, 0xc0, !PT ;  /* 0x000000c00f0f7812 */ /* 0x000fe200078ec0ff */
[----:B------:R-:W0:Y:S01]  /*18f0*/  LDGDEPBAR ;  /* 0x00000000000079af */ /* 0x000e220000000000 */
[----:B------:R-:W-:Y:S02]  /*1900*/  SHF.R.S32.HI R204, RZ, 0x2, R12 ;  /* 0x00000002ffcc7819 */ /* 0x000fe4000001140c */
[----:B------:R-:W-:Y:S01]  /*1910*/  SEL R190, R197, 0xfffffff0, !P5 ;  /* 0xfffffff0c5be7807 */ /* 0x000fe20006800000 */
[----:B------:R-:W0:Y:S01]  /*1920*/  LDGDEPBAR ;  /* 0x00000000000079af */ /* 0x000e220000000000 */
[----:B------:R-:W-:Y:S01]  /*1930*/  LOP3.LUT R21, R21, 0x10, RZ, 0xc0, !PT ;  /* 0x0000001015157812 */ /* 0x000fe200078ec0ff */
[----:B------:R-:W-:Y:S01]  /*1940*/  IMAD R204, R0, 0x10, R204 ;  /* 0x0000001000cc7824 */ /* 0x000fe200078e02cc */
[----:B------:R-:W-:Y:S01]  /*1950*/  ISETP.GE.AND P5, PT, R14, R206, PT ;  /* 0x000000ce0e00720c */ /* 0x000fe20003fa6270 */
[----:B------:R-:W-:Y:S01]  /*1960*/  IMAD R0, R0, 0x200, R194 ;  /* 0x0000020000007824 */ /* 0x000fe200078e02c2 */
[----:B------:R-:W-:-:S02]  /*1970*/  LOP3.LUT R198, R21, 0x8, R198, 0xf8, !PT ;  /* 0x0000000815c67812 */ /* 0x000fc400078ef8c6 */
[----:B------:R-:W-:Y:S02]  /*1980*/  SHF.R.U32.HI R22, RZ, 0x3, R22 ;  /* 0x00000003ff167819 */ /* 0x000fe40000011616 */
[----:B------:R-:W-:Y:S02]  /*1990*/  SEL R188, R197, 0xfffffff0, !P0 ;  /* 0xfffffff0c5bc7807 */ /* 0x000fe40004000000 */
[----:B------:R-:W-:Y:S02]  /*19a0*/  LOP3.LUT R22, R23, R22, RZ, 0x3c, !PT ;  /* 0x0000001617167212 */ /* 0x000fe400078e3cff */
[----:B------:R-:W-:Y:S02]  /*19b0*/  LOP3.LUT P0, RZ, R17, 0x2, RZ, 0xc0, !PT ;  /* 0x0000000211ff7812 */ /* 0x000fe4000780c0ff */
[----:B------:R-:W-:Y:S01]  /*19c0*/  IADD3 R207, R7, 0x12080, RZ ;  /* 0x0001208007cf7810 */ /* 0x000fe20007ffe0ff */
[----:B------:R-:W-:Y:S01]  /*19d0*/  IMAD.U32 R196, R196, 0x20, R22 ;  /* 0x00000020c4c47824 */ /* 0x000fe200078e0016 */
[----:B------:R-:W-:-:S02]  /*19e0*/  SEL R197, R197, 0xfffffff0, !P0 ;  /* 0xfffffff0c5c57807 */ /* 0x000fc40004000000 */
[----:B-1----:R-:W-:-:S04]  /*19f0*/  SHF.R.U32.HI R16, RZ, 0x3, R15 ;  /* 0x00000003ff107819 */ /* 0x002fc8000001160f */
[CC--:B------:R-:W-:Y:S02]  /*1a00*/  LOP3.LUT R199, R16.reuse, R15.reuse, R199, 0x1e, !PT ;  /* 0x0000000f10c77212 */ /* 0x0c0fe400078e1ec7 */
[C---:B------:R-:W-:Y:S02]  /*1a10*/  LOP3.LUT R198, R16.reuse, R198, R15, 0x1e, !PT ;  /* 0x000000c610c67212 */ /* 0x040fe400078e1e0f */
[----:B------:R-:W-:Y:S01]  /*1a20*/  LOP3.LUT R15, R16, R15, R18, 0x1e, !PT ;  /* 0x0000000f100f7212 */ /* 0x000fe200078e1e12 */
[----:B------:R-:W-:Y:S02]  /*1a30*/  IMAD.IADD R199, R0, 0x1, R199 ;  /* 0x0000000100c77824 */ /* 0x000fe400078e02c7 */
[----:B------:R-:W-:Y:S02]  /*1a40*/  IMAD.MOV.U32 R0, RZ, RZ, 0x20 ;  /* 0x00000020ff007424 */ /* 0x000fe400078e00ff */
[C---:B------:R-:W-:Y:S02]  /*1a50*/  IMAD.IADD R198, R194.reuse, 0x1, R198 ;  /* 0x00000001c2c67824 */ /* 0x040fe400078e02c6 */
[----:B------:R-:W-:Y:S01]  /*1a60*/  IMAD.IADD R194, R194, 0x1, R15 ;  /* 0x00000001c2c27824 */ /* 0x000fe200078e020f */
[----:B------:R-:W-:-:S02]  /*1a70*/  SEL R0, R0, 0xffffffe0, !P6 ;  /* 0xffffffe000007807 */ /* 0x000fc40007000000 */
[----:B------:R-:W-:Y:S01]  /*1a80*/  IADD3 R15, R217, 0x18480, RZ ;  /* 0x00018480d90f7810 */ /* 0x000fe20007ffe0ff */
[----:B------:R-:W-:Y:S05]  /*1a90*/  @P5 BRA `(.L_x_822) ;  /* 0x0000019000005947 */ /* 0x000fea0003800000 */
[----:B--2---:R-:W-:Y:S01]  /*1aa0*/  SHF.R.S32.HI R16, RZ, 0x1f, R14 ;  /* 0x0000001fff107819 */ /* 0x004fe2000001140e */
[C---:B------:R-:W-:Y:S01]  /*1ab0*/  IMAD R11, R14.reuse, UR7, RZ ;  /* 0x000000070e0b7c24 */ /* 0x040fe2000f8e02ff */
[----:B------:R-:W-:Y:S01]  /*1ac0*/  BSSY B0, `(.L_x_822) ;  /* 0x0000016000007945 */ /* 0x000fe20003800000 */
[C---:B------:R-:W-:Y:S02]  /*1ad0*/  IMAD.SHL.U32 R17, R14.reuse, 0x40, RZ ;  /* 0x000000400e117824 */ /* 0x040fe400078e00ff */
[----:B------:R-:W-:-:S03]  /*1ae0*/  IMAD.WIDE.U32 R18, R14, UR6, R210 ;  /* 0x000000060e127c25 */ /* 0x000fc6000f8e00d2 */
[----:B------:R-:W-:Y:S01]  /*1af0*/  IADD3 R14, -R17, c[0x0][0x168], RZ ;  /* 0x00005a00110e7a10 */ /* 0x000fe20007ffe1ff */
[----:B------:R-:W-:Y:S01]  /*1b00*/  IMAD R11, R16, UR6, R11 ;  /* 0x00000006100b7c24 */ /* 0x000fe2000f8e020b */
[----:B------:R-:W-:Y:S02]  /*1b10*/  LEA R20, P5, R18, c[0x0][0x1f0], 0x1 ;  /* 0x00007c0012147a11 */ /* 0x000fe400078a08ff */
[----:B------:R-:W-:Y:S01]  /*1b20*/  ISETP.GT.AND P0, PT, R14, R212, PT ;  /* 0x000000d40e00720c */ /* 0x000fe20003f04270 */
[----:B------:R-:W-:-:S03]  /*1b30*/  IMAD.IADD R11, R19, 0x1, R11 ;  /* 0x00000001130b7824 */ /* 0x000fc600078e020b */
[----:B------:R-:W-:Y:S02]  /*1b40*/  ISETP.GE.OR P6, PT, R10, c[0x0][0x1fc], !P0 ;  /* 0x00007f000a007a0c */ /* 0x000fe400047c6670 */
[----:B------:R-:W-:Y:S02]  /*1b50*/  LEA.HI.X R21, R18, c[0x0][0x1f4], R11, 0x1, P5 ;  /* 0x00007d0012157a11 */ /* 0x000fe400028f0c0b */
[----:B------:R-:W-:Y:S02]  /*1b60*/  ISETP.GE.OR P5, PT, R8, c[0x0][0x1fc], !P0 ;  /* 0x00007f0008007a0c */ /* 0x000fe400047a6670 */
[----:B------:R-:W-:-:S07]  /*1b70*/  ISETP.GE.OR P0, PT, R202, c[0x0][0x1fc], !P0 ;  /* 0x00007f00ca007a0c */ /* 0x000fce0004706670 */
[----:B------:R1:W-:Y:S04]  /*1b80*/  LDGSTS.E.BYPASS.LTC128B.128 [R7+0x15080], [R20.64], !P6 ;  /* 0x1508000014077fae */ /* 0x0003e8000f101d50 */
[----:B------:R1:W-:Y:S01]  /*1b90*/  LDGSTS.E.BYPASS.LTC128B.128 [R7+0x16080], [R20.64+0x40], !P5 ;  /* 0x1608004014077fae */ /* 0x0003e2000e901d50 */
[----:B------:R-:W-:-:S03]  /*1ba0*/  IADD3 R6, P5, R17, R6, RZ ;  /* 0x0000000611067210 */ /* 0x000fc60007fbe0ff */
[----:B------:R1:W-:Y:S01]  /*1bb0*/  LDGSTS.E.BYPASS.LTC128B.128 [R7+0x17080], [R20.64+0x80], !P0 ;  /* 0x1708008014077fae */ /* 0x0003e2000c101d50 */
[----:B------:R-:W-:Y:S02]  /*1bc0*/  LEA R10, P0, R6, c[0x0][0x280], 0x2 ;  /* 0x0000a000060a7a11 */ /* 0x000fe400078010ff */
[----:B------:R-:W-:-:S04]  /*1bd0*/  LEA.HI.X.SX32 R5, R17, R5, 0x1, P5 ;  /* 0x0000000511057211 */ /* 0x000fc800028f0eff */
[----:B------:R-:W-:Y:S01]  /*1be0*/  LEA.HI.X R11, R6, c[0x0][0x284], R5, 0x2, P0 ;  /* 0x0000a100060b7a11 */ /* 0x000fe200000f1405 */
[----:B------:R-:W-:Y:S05]  /*1bf0*/  @P1 BRA `(.L_x_823) ;  /* 0x0000002000001947 */ /* 0x000fea0003800000 */
[----:B------:R-:W-:-:S05]  /*1c00*/  SHF.L.U32 R5, R208, 0x4, RZ ;  /* 0x00000004d0057819 */ /* 0x000fca00000006ff */
[----:B------:R2:W-:Y:S02]  /*1c10*/  LDGSTS.E.BYPASS.LTC128B.128 [R5+0x18380], [R10.64] ;  /* 0x183800000a057fae */ /* 0x0005e4000b901d50 */
.L_x_823:
[----:B------:R-:W-:Y:S05]  /*1c20*/  BSYNC B0 ;  /* 0x0000000000007941 */ /* 0x000fea0003800000 */
.L_x_822:
[----:B--2---:R-:W-:Y:S01]  /*1c30*/  SHF.R.S32.HI R5, RZ, 0x1f, R4 ;  /* 0x0000001fff057819 */ /* 0x004fe20000011404 */
[----:B------:R-:W0:Y:S01]  /*1c40*/  LDGDEPBAR ;  /* 0x00000000000079af */ /* 0x000e220000000000 */
[----:B------:R-:W-:Y:S01]  /*1c50*/  LOP3.LUT R12, R12, 0x7ffffffc, RZ, 0xc0, !PT ;  /* 0x7ffffffc0c0c7812 */ /* 0x000fe200078ec0ff */
[----:B------:R-:W-:Y:S01]  /*1c60*/  IMAD R3, R3, c[0x0][0x238], RZ ;  /* 0x00008e0003037a24 */ /* 0x000fe200078e02ff */
[----:B------:R-:W-:Y:S01]  /*1c70*/  LEA.HI R5, R5, R4, RZ, 0x2 ;  /* 0x0000000405057211 */ /* 0x000fe200078f10ff */
[----:B------:R-:W-:Y:S01]  /*1c80*/  IMAD.MOV.U32 R224, RZ, RZ, 0x1 ;  /* 0x00000001ffe07424 */ /* 0x000fe200078e00ff */
[----:B------:R-:W-:Y:S01]  /*1c90*/  SHF.R.S32.HI R209, RZ, 0x1f, R208 ;  /* 0x0000001fffd17819 */ /* 0x000fe200000114d0 */
[----:B------:R-:W-:Y:S01]  /*1ca0*/  IMAD.IADD R12, R13, 0x1, -R12 ;  /* 0x000000010d0c7824 */ /* 0x000fe200078e0a0c */
[----:B------:R-:W-:Y:S01]  /*1cb0*/  LOP3.LUT R5, R5, 0x1ffffffc, RZ, 0xc0, !PT ;  /* 0x1ffffffc05057812 */ /* 0x000fe200078ec0ff */
[C---:B------:R-:W-:Y:S01]  /*1cc0*/  IMAD R3, R2.reuse, c[0x0][0x23c], R3 ;  /* 0x00008f0002037a24 */ /* 0x040fe200078e0203 */
[----:B------:R-:W-:Y:S01]  /*1cd0*/  LOP3.LUT P0, RZ, R9, 0x4, RZ, 0xc0, !PT ;  /* 0x0000000409ff7812 */ /* 0x000fe2000780c0ff */
[----:B-1----:R-:W-:Y:S01]  /*1ce0*/  IMAD.WIDE.U32 R6, R2, c[0x0][0x238], R208 ;  /* 0x00008e0002067a25 */ /* 0x002fe200078e00d0 */
[----:B------:R-:W-:Y:S01]  /*1cf0*/  ULDC.64 UR4, c[0x0][0x240] ;  /* 0x0000900000047ab9 */ /* 0x000fe20000000a00 */
[----:B------:R-:W-:Y:S01]  /*1d00*/  LEA R193, R193, 0x1c480, 0x1 ;  /* 0x0001c480c1c17811 */ /* 0x000fe200078e08ff */
[----:B------:R-:W-:Y:S01]  /*1d10*/  UIMAD UR4, UR12, UR4, URZ ;  /* 0x000000040c0472a4 */ /* 0x000fe2000f8e023f */
[----:B------:R-:W-:Y:S01]  /*1d20*/  IMAD.IADD R5, R4, 0x1, -R5 ;  /* 0x0000000104057824 */ /* 0x000fe200078e0a05 */
[----:B------:R-:W-:Y:S01]  /*1d30*/  ISETP.LE.AND P6, PT, R224, c[0x0][0x2a8], PT ;  /* 0x0000aa00e0007a0c */ /* 0x000fe20003fc3270 */
[----:B------:R-:W-:Y:S01]  /*1d40*/  IMAD.IADD R7, R7, 0x1, R3 ;  /* 0x0000000107077824 */ /* 0x000fe200078e0203 */
[----:B------:R-:W-:Y:S01]  /*1d50*/  ULDC UR7, c[0x0][0x2a0] ;  /* 0x0000a80000077ab9 */ /* 0x000fe20000000800 */
[----:B------:R-:W-:Y:S01]  /*1d60*/  IMAD R221, R5, 0x4, R12 ;  /* 0x0000000405dd7824 */ /* 0x000fe200078e020c */
[----:B------:R-:W-:Y:S01]  /*1d70*/  IADD3 R224, -R205, c[0x0][0x198], R224 ;  /* 0x00006600cde07a10 */ /* 0x000fe20007ffe1e0 */
[----:B------:R-:W-:Y:S01]  /*1d80*/  UIMAD UR13, UR13, UR5, UR4 ;  /* 0x000000050d0d72a4 */ /* 0x000fe2000f8e0204 */
[----:B------:R-:W-:Y:S01]  /*1d90*/  IMAD.WIDE.U32 R226, R226, c[0x0][0x240], R6 ;  /* 0x00009000e2e27a25 */ /* 0x000fe200078e0006 */
[----:B------:R-:W-:Y:S01]  /*1da0*/  ULOP3.LUT UR7, URZ, UR7, URZ, 0x33, !UPT ;  /* 0x000000073f077292 */ /* 0x000fe2000f8e333f */
[----:B------:R-:W-:Y:S01]  /*1db0*/  LEA R191, R0, R193, 0x1 ;  /* 0x000000c100bf7211 */ /* 0x000fe200078e08ff */
[----:B------:R-:W-:Y:S01]  /*1dc0*/  CS2R R162, SRZ ;  /* 0x0000000000a27805 */ /* 0x000fe2000001ff00 */
[----:B------:R-:W-:Y:S01]  /*1dd0*/  IMAD.SHL.U32 R221, R221, 0x2, RZ ;  /* 0x00000002dddd7824 */ /* 0x000fe200078e00ff */
[----:B------:R-:W-:Y:S01]  /*1de0*/  IADD3 R220, R217, 0x184c0, RZ ;  /* 0x000184c0d9dc7810 */ /* 0x000fe20007ffe0ff */
[----:B------:R-:W-:Y:S01]  /*1df0*/  IMAD R192, R190, 0x2, R193 ;  /* 0x00000002bec07824 */ /* 0x000fe200078e02c1 */
[----:B------:R-:W-:Y:S01]  /*1e00*/  @P0 IADD3 R220, R15, -0x40, RZ ;  /* 0xffffffc00fdc0810 */ /* 0x000fe20007ffe0ff */
[----:B------:R-:W-:Y:S01]  /*1e10*/  IMAD.SHL.U32 R196, R196, 0x2, RZ ;  /* 0x00000002c4c47824 */ /* 0x000fe200078e00ff */
[----:B------:R-:W-:Y:S01]  /*1e20*/  IADD3 R224, R224, -c[0x0][0x168], -R221 ;  /* 0x80005a00e0e07a10 */ /* 0x000fe20007ffe8dd */
[----:B------:R-:W-:Y:S01]  /*1e30*/  IMAD.IADD R189, R199, 0x1, R197 ;  /* 0x00000001c7bd7824 */ /* 0x000fe200078e02c5 */
[----:B------:R-:W-:Y:S01]  /*1e40*/  SHF.L.U32 R195, R195, 0x1, RZ ;  /* 0x00000001c3c37819 */ /* 0x000fe200000006ff */
[----:B------:R-:W-:Y:S01]  /*1e50*/  CS2R R160, SRZ ;  /* 0x0000000000a07805 */ /* 0x000fe2000001ff00 */
        /* <DEDUP_REMOVED lines=51> */
[----:B------:R-:W-:Y:S01]  /*2190*/  IMAD.IADD R230, R230, 0x1, -R221 ;  /* 0x00000001e6e67824 */ /* 0x000fe200078e0add */
[C---:B------:R-:W-:Y:S01]  /*21a0*/  IADD3 R229, R224.reuse, c[0x0][0x2a4], RZ ;  /* 0x0000a900e0e57a10 */ /* 0x040fe20007ffe0ff */
[----:B------:R-:W-:Y:S01]  /*21b0*/  ULDC UR6, c[0x0][0x2a0] ;  /* 0x0000a80000067ab9 */ /* 0x000fe20000000800 */
[----:B------:R-:W-:Y:S01]  /*21c0*/  IADD3 R228, R224, UR7, RZ ;  /* 0x00000007e0e47c10 */ /* 0x000fe2000fffe0ff */
[----:B------:R-:W-:-:S02]  /*21d0*/  ULDC UR5, c[0x0][0x2a0] ;  /* 0x0000a80000057ab9 */ /* 0x000fc40000000800 */
[----:B------:R-:W-:Y:S02]  /*21e0*/  UMOV UR4, URZ ;  /* 0x0000003f00047c82 */ /* 0x000fe40008000000 */
[----:B------:R-:W-:Y:S02]  /*21f0*/  UMOV UR19, 0x1 ;  /* 0x0000000100137882 */ /* 0x000fe40000000000 */
[----:B------:R-:W-:Y:S02]  /*2200*/  ULOP3.LUT UR6, URZ, UR6, URZ, 0x33, !UPT ;  /* 0x000000063f067292 */ /* 0x000fe4000f8e333f */
[----:B------:R-:W-:Y:S02]  /*2210*/  ULOP3.LUT UR5, URZ, UR5, URZ, 0x33, !UPT ;  /* 0x000000053f057292 */ /* 0x000fe4000f8e333f */
[----:B------:R-:W-:Y:S02]  /*2220*/  UMOV UR18, URZ ;  /* 0x0000003f00127c82 */ /* 0x000fe40008000000 */
.L_x_842:
[----:B------:R-:W-:Y:S04]  /*2230*/  DEPBAR.LE SB0, 0x1 ;  /* 0x000080400000791a */ /* 0x000fe80000000000 */
[----:B------:R-:W-:Y:S01]  /*2240*/  BAR.SYNC.DEFER_BLOCKING 0x0 ;  /* 0x0000000000007b1d */ /* 0x000fe20000010000 */
[----:B------:R-:W-:Y:S01]  /*2250*/  MOV R3, UR4 ;  /* 0x0000000400037c02 */ /* 0x000fe20008000f00 */
[----:B------:R-:W-:Y:S01]  /*2260*/  IMAD.U32 R234, RZ, RZ, UR4 ;  /* 0x00000004ffea7e24 */ /* 0x000fe2000f8e00ff */
[----:B------:R-:W-:Y:S01]  /*2270*/  MOV R2, UR4 ;  /* 0x0000000400027c02 */ /* 0x000fe20008000f00 */
[----:B------:R-:W-:Y:S02]  /*2280*/  IMAD.U32 R169, RZ, RZ, UR4 ;  /* 0x00000004ffa97e24 */ /* 0x000fe4000f8e00ff */
[----:B------:R-:W-:Y:S01]  /*2290*/  IMAD R3, R3, 0x1800, R199 ;  /* 0x0000180003037824 */ /* 0x000fe200078e02c7 */
[----:B------:R-:W-:Y:S01]  /*22a0*/  LEA R234, R234, R204, 0x6 ;  /* 0x000000cceaea7211 */ /* 0x000fe200078e30ff */
[----:B------:R-:W-:Y:S02]  /*22b0*/  IMAD R2, R2, 0x1800, R197 ;  /* 0x0000180002027824 */ /* 0x000fe400078e02c5 */
[----:B------:R-:W-:Y:S02]  /*22c0*/  IMAD.SHL.U32 R168, R3, 0x2, RZ ;  /* 0x0000000203a87824 */ /* 0x000fe400078e00ff */
[----:B------:R-:W-:Y:S01]  /*22d0*/  IMAD R169, R169, 0x1800, R189 ;  /* 0x00001800a9a97824 */ /* 0x000fe200078e02bd */
[----:B------:R-:W-:Y:S04]  /*22e0*/  IADD3 R2, R199, R2, RZ ;  /* 0x00000002c7027210 */ /* 0x000fe80007ffe0ff */
[----:B------:R-:W-:Y:S01]  /*22f0*/  SHF.L.U32 R169, R169, 0x1, RZ ;  /* 0x00000001a9a97819 */ /* 0x000fe200000006ff */
[----:B------:R-:W-:Y:S01]  /*2300*/  IMAD.SHL.U32 R176, R2, 0x2, RZ ;  /* 0x0000000202b07824 */ /* 0x000fe200078e00ff */
        /* <DEDUP_REMOVED lines=11> */
[----:B------:R-:W1:Y:S06]  /*23c0*/  LDSM.16.M88.4 R56, [R168+0xd080] ;  /* 0x00d08000a838783b */ /* 0x000e6c0000000200 */
[----:B------:R-:W2:Y:S01]  /*23d0*/  LDSM.16.M88.4 R64, [R168+0xd880] ;  /* 0x00d88000a840783b */ /* 0x000ea20000000200 */
[-C--:B------:R-:W-:Y:S05]  /*23e0*/  HMMA.16816.F32.BF16 R12, R28, R18.reuse, RZ ;  /* 0x000000121c0c723c */ /* 0x080fea00000418ff */
[----:B------:R-:W-:Y:S03]  /*23f0*/  LDSM.16.M88.4 R164, [R169+0xd880] ;  /* 0x00d88000a9a4783b */ /* 0x000fe60000000200 */
[C---:B------:R-:W-:Y:S03]  /*2400*/  HMMA.16816.F32.BF16 R16, R32.reuse, R18, RZ ;  /* 0x000000122010723c */ /* 0x040fe600000418ff */
[----:B------:R-:W-:Y:S05]  /*2410*/  LDS R241, [R234.X4+0x18080] ;  /* 0x01808000eaf17984 */ /* 0x000fea0000004800 */
[-C--:B---3--:R-:W-:Y:S01]  /*2420*/  HMMA.16816.F32.BF16 R20, R32, R36.reuse, RZ ;  /* 0x000000242014723c */ /* 0x088fe200000418ff */
[----:B------:R-:W-:Y:S06]  /*2430*/  LDS R236, [R234.X4+0x180a0] ;  /* 0x0180a000eaec7984 */ /* 0x000fec0000004800 */
[----:B------:R-:W-:Y:S01]  /*2440*/  LDS R235, [R234.X4+0x18100] ;  /* 0x01810000eaeb7984 */ /* 0x000fe20000004800 */
[C---:B------:R-:W-:Y:S05]  /*2450*/  HMMA.16816.F32.BF16 R24, R28.reuse, R36, RZ ;  /* 0x000000241c18723c */ /* 0x040fea00000418ff */
[----:B------:R-:W-:Y:S03]  /*2460*/  LDS R233, [R234.X4+0x18120] ;  /* 0x01812000eae97984 */ /* 0x000fe60000004800 */
[-C--:B------:R-:W-:Y:S08]  /*2470*/  HMMA.16816.F32.BF16 R28, R28, R38.reuse, RZ ;  /* 0x000000261c1c723c */ /* 0x080ff000000418ff */
[----:B------:R-:W-:Y:S01]  /*2480*/  HMMA.16816.F32.BF16 R32, R32, R38, RZ ;  /* 0x000000262020723c */ /* 0x000fe200000418ff */
[----:B------:R-:W3:Y:S07]  /*2490*/  LDSM.16.M88.4 R36, [R196+0x3080] ;  /* 0x00308000c424783b */ /* 0x000eee0000000200 */
        /* <DEDUP_REMOVED lines=8> */
[----:B------:R-:W4:Y:S07]  /*2520*/  LDSM.16.M88.4 R48, [R188+0x2080] ;  /* 0x00208000bc30783b */ /* 0x000f2e0000000200 */
[----:B------:R-:W-:Y:S01]  /*2530*/  HMMA.16816.F32.BF16 R32, R40, R54, R32 ;  /* 0x000000362820723c */ /* 0x000fe20000041820 */
[----:B------:R-:W5:Y:S06]  /*2540*/  LDSM.16.M88.4 R40, [R188+0x3080] ;  /* 0x00308000bc28783b */ /* 0x000f6c0000000200 */
[----:B------:R-:W-:Y:S01]  /*2550*/  LDSM.16.M88.4 R52, [R168+0xe080] ;  /* 0x00e08000a834783b */ /* 0x000fe20000000200 */
        /* <DEDUP_REMOVED lines=10> */
[----:B------:R-:W3:Y:S06]  /*2600*/  LDSM.16.M88.4 R36, [R196+0x5080] ;  /* 0x00508000c424783b */ /* 0x000eec0000000200 */
[----:B------:R-:W-:Y:S01]  /*2610*/  LDSM.16.M88.4 R56, [R188+0x5080] ;  /* 0x00508000bc38783b */ /* 0x000fe20000000200 */
[-C--:B----4-:R-:W-:Y:S08]  /*2620*/  HMMA.16816.F32.BF16 R4, R44, R48.reuse, R4 ;  /* 0x000000302c04723c */ /* 0x090ff00000041804 */
[C---:B------:R-:W-:Y:S08]  /*2630*/  HMMA.16816.F32.BF16 R8, R164.reuse, R48, R8 ;  /* 0x00000030a408723c */ /* 0x040ff00000041808 */
[-C--:B------:R-:W-:Y:S08]  /*2640*/  HMMA.16816.F32.BF16 R12, R164, R50.reuse, R12 ;  /* 0x00000032a40c723c */ /* 0x080ff0000004180c */
[C---:B------:R-:W-:Y:S01]  /*2650*/  HMMA.16816.F32.BF16 R16, R44.reuse, R50, R16 ;  /* 0x000000322c10723c */ /* 0x040fe20000041810 */
[----:B------:R-:W-:Y:S07]  /*2660*/  LDSM.16.M88.4 R48, [R169+0xe880] ;  /* 0x00e88000a930783b */ /* 0x000fee0000000200 */
[-C--:B-----5:R-:W-:Y:S08]  /*2670*/  HMMA.16816.F32.BF16 R20, R44, R40.reuse, R20 ;  /* 0x000000282c14723c */ /* 0x0a0ff00000041814 */
[C---:B------:R-:W-:Y:S08]  /*2680*/  HMMA.16816.F32.BF16 R24, R164.reuse, R40, R24 ;  /* 0x00000028a418723c */ /* 0x040ff00000041818 */
[-C--:B------:R-:W-:Y:S08]  /*2690*/  HMMA.16816.F32.BF16 R28, R164, R42.reuse, R28 ;  /* 0x0000002aa41c723c */ /* 0x080ff0000004181c */
[----:B------:R-:W-:Y:S01]  /*26a0*/  HMMA.16816.F32.BF16 R32, R44, R42, R32 ;  /* 0x0000002a2c20723c */ /* 0x000fe20000041820 */
[----:B------:R-:W-:Y:S06]  /*26b0*/  LDSM.16.M88.4 R44, [R188+0x4080] ;  /* 0x00408000bc2c783b */ /* 0x000fec0000000200 */
[----:B------:R-:W4:Y:S01]  /*26c0*/  LDSM.16.M88.4 R40, [R169+0xe080] ;  /* 0x00e08000a928783b */ /* 0x000f220000000200 */
[-C--:B-1----:R-:W-:Y:S08]  /*26d0*/  HMMA.16816.F32.BF16 R4, R52, R60.reuse, R4 ;  /* 0x0000003c3404723c */ /* 0x082ff00000041804 */
[C---:B--2---:R-:W-:Y:S08]  /*26e0*/  HMMA.16816.F32.BF16 R8, R64.reuse, R60, R8 ;  /* 0x0000003c4008723c */ /* 0x044ff00000041808 */
[-C--:B------:R-:W-:Y:S08]  /*26f0*/  HMMA.16816.F32.BF16 R12, R64, R62.reuse, R12 ;  /* 0x0000003e400c723c */ /* 0x080ff0000004180c */
[C---:B------:R-:W-:Y:S08]  /*2700*/  HMMA.16816.F32.BF16 R16, R52.reuse, R62, R16 ;  /* 0x0000003e3410723c */ /* 0x040ff00000041810 */
[-C--:B---3--:R-:W-:Y:S08]  /*2710*/  HMMA.16816.F32.BF16 R20, R52, R36.reuse, R20 ;  /* 0x000000243414723c */ /* 0x088ff00000041814 */
[C---:B------:R-:W-:Y:S07]  /*2720*/  HMMA.16816.F32.BF16 R24, R64.reuse, R36, R24 ;  /* 0x000000244018723c */ /* 0x040fee0000041818 */
[----:B------:R-:W-:Y:S01]  /*2730*/  IMAD R37, R232, 0x40, R204 ;  /* 0x00000040e8257824 */ /* 0x000fe200078e02cc */
[-C--:B------:R-:W-:Y:S04]  /*2740*/  HMMA.16816.F32.BF16 R28, R64, R38.reuse, R28 ;  /* 0x00000026401c723c */ /* 0x080fe8000004181c */
[C---:B------:R-:W-:Y:S02]  /*2750*/  IADD3 R245, R37.reuse, R229, RZ ;  /* 0x000000e525f57210 */ /* 0x040fe40007ffe0ff */
[----:B------:R-:W-:Y:S02]  /*2760*/  IADD3 R244, R37, R228, RZ ;  /* 0x000000e425f47210 */ /* 0x000fe40007ffe0ff */
[----:B------:R-:W-:Y:S04]  /*2770*/  HMMA.16816.F32.BF16 R32, R52, R38, R32 ;  /* 0x000000263420723c */ /* 0x000fe80000041820 */
[----:B------:R-:W-:Y:S04]  /*2780*/  IMNMX R245, R230, R245, PT ;  /* 0x000000f5e6f57217 */ /* 0x000fe80003800200 */
[-C--:B----4-:R-:W-:Y:S08]  /*2790*/  HMMA.16816.F32.BF16 R4, R40, R44.reuse, R4 ;  /* 0x0000002c2804723c */ /* 0x090ff00000041804 */
[C---:B------:R-:W-:Y:S08]  /*27a0*/  HMMA.16816.F32.BF16 R8, R48.reuse, R44, R8 ;  /* 0x0000002c3008723c */ /* 0x040ff00000041808 */
[-C--:B------:R-:W-:Y:S08]  /*27b0*/  HMMA.16816.F32.BF16 R12, R48, R46.reuse, R12 ;  /* 0x0000002e300c723c */ /* 0x080ff0000004180c */
[C---:B------:R-:W-:Y:S08]  /*27c0*/  HMMA.16816.F32.BF16 R16, R40.reuse, R46, R16 ;  /* 0x0000002e2810723c */ /* 0x040ff00000041810 */
[-C--:B------:R-:W-:Y:S08]  /*27d0*/  HMMA.16816.F32.BF16 R20, R40, R56.reuse, R20 ;  /* 0x000000382814723c */ /* 0x080ff00000041814 */
[C---:B------:R-:W-:Y:S08]  /*27e0*/  HMMA.16816.F32.BF16 R24, R48.reuse, R56, R24 ;  /* 0x000000383018723c */ /* 0x040ff00000041818 */
[-C--:B------:R-:W-:Y:S08]  /*27f0*/  HMMA.16816.F32.BF16 R28, R48, R58.reuse, R28 ;  /* 0x0000003a301c723c */ /* 0x080ff0000004181c */
[----:B------:R-:W-:Y:S01]  /*2800*/  HMMA.16816.F32.BF16 R32, R40, R58, R32 ;  /* 0x0000003a2820723c */ /* 0x000fe20000041820 */
[----:B------:R-:W-:-:S08]  /*2810*/  @!P6 BRA `(.L_x_824) ;  /* 0x000001c00000e947 */ /* 0x000fd00003800000 */
        /* <DEDUP_REMOVED lines=14> */
.L_x_826:
[----:B------:R-:W-:Y:S04]  /*2900*/  MOV R36, 0x1 ;  /* 0x0000000100247802 */ /* 0x000fe80000000f00 */
[----:B------:R-:W-:Y:S11]  /*2910*/  ISETP.NE.AND P0, PT, R36, c[0x0][0x2a8], PT ;  /* 0x0000aa0024007a0c */ /* 0x000ff60003f05270 */
[----:B------:R-:W-:Y:S02]  /*2920*/  @!UPT UIADD3 URZ, URZ, URZ, URZ ;  /* 0x0000003f3f3ff290 */ /* 0x000fe4000fffe03f */
[----:B------:R-:W-:Y:S05]  /*2930*/  @P0 IMAD.HI.U32 R36, R38, c[0x0][0x2ac], RZ ;  /* 0x0000ab0026240a27 */ /* 0x000fea00078e00ff */
[----:B------:R-:W-:Y:S02]  /*2940*/  @P0 SHF.R.U32.HI R38, RZ, c[0x0][0x2b0], R36 ;  /* 0x0000ac00ff260a19 */ /* 0x000fe40000011624 */
.L_x_827:
[----:B------:R-:W-:Y:S05]  /*2950*/  BSYNC B0 ;  /* 0x0000000000007941 */ /* 0x000fea0003800000 */
.L_x_825:
[C-C-:B------:R-:W-:Y:S01]  /*2960*/  IADD3 R36, R37.reuse, c[0x0][0x2a4], R224.reuse ;  /* 0x0000a90025247a10 */ /* 0x140fe20007ffe0e0 */
[----:B------:R-:W-:Y:S01]  /*2970*/  IMAD R244, R38, c[0x0][0x2a8], -R205 ;  /* 0x0000aa0026f47a24 */ /* 0x000fe200078e0acd */
[----:B------:R-:W-:Y:S02]  /*2980*/  IADD3 R38, R37, UR6, R224 ;  /* 0x0000000625267c10 */ /* 0x000fe4000fffe0e0 */
[----:B------:R-:W-:Y:S01]  /*2990*/  IMNMX R36, R230, R36, PT ;  /* 0x00000024e6247217 */ /* 0x000fe20003800200 */
[----:B------:R-:W-:Y:S05]  /*29a0*/  IMAD.IADD R244, R244, 0x1, -R221 ;  /* 0x00000001f4f47824 */ /* 0x000fea00078e0add */
[----:B------:R-:W-:Y:S02]  /*29b0*/  IADD3 R245, R244, c[0x0][0x2a8], RZ ;  /* 0x0000aa00f4f57a10 */ /* 0x000fe40007ffe0ff */
[----:B------:R-:W-:Y:S02]  /*29c0*/  IMNMX R244, R38, R244, !PT ;  /* 0x000000f426f47217 */ /* 0x000fe40007800200 */
[----:B------:R-:W-:Y:S02]  /*29d0*/  IMNMX R245, R36, R245, PT ;  /* 0x000000f524f57217 */ /* 0x000fe40003800200 */
.L_x_824:
[----:B------:R-:W-:Y:S04]  /*29e0*/  IADD3 R36, R37, 0x8, RZ ;  /* 0x0000000825247810 */ /* 0x000fe80007ffe0ff */
        /* <DEDUP_REMOVED lines=18> */
.L_x_830:
[----:B------:R-:W-:Y:S04]  /*2b10*/  MOV R36, 0x1 ;  /* 0x0000000100247802 */ /* 0x000fe80000000f00 */
[----:B------:R-:W-:Y:S11]  /*2b20*/  ISETP.NE.AND P0, PT, R36, c[0x0][0x2a8], PT ;  /* 0x0000aa0024007a0c */ /* 0x000ff60003f05270 */
[----:B------:R-:W-:Y:S02]  /*2b30*/  @!UPT UIADD3 URZ, URZ, URZ, URZ ;  /* 0x0000003f3f3ff290 */ /* 0x000fe4000fffe03f */
[----:B------:R-:W-:Y:S05]  /*2b40*/  @P0 IMAD.HI.U32 R36, R38, c[0x0][0x2ac], RZ ;  /* 0x0000ab0026240a27 */ /* 0x000fea00078e00ff */
[----:B------:R-:W-:Y:S02]  /*2b50*/  @P0 SHF.R.U32.HI R38, RZ, c[0x0][0x2b0], R36 ;  /* 0x0000ac00ff260a19 */ /* 0x000fe40000011624 */
.L_x_831:
[----:B------:R-:W-:Y:S05]  /*2b60*/  BSYNC B0 ;  /* 0x0000000000007941 */ /* 0x000fea0003800000 */
.L_x_829:
[----:B------:R-:W-:Y:S04]  /*2b70*/  IMAD R38, R38, c[0x0][0x2a8], -R205 ;  /* 0x0000aa0026267a24 */ /* 0x000fe800078e0acd */
[----:B------:R-:W-:Y:S05]  /*2b80*/  IMAD.IADD R38, R38, 0x1, -R221 ;  /* 0x0000000126267824 */ /* 0x000fea00078e0add */
[----:B------:R-:W-:Y:S02]  /*2b90*/  IADD3 R36, R38, c[0x0][0x2a8], RZ ;  /* 0x0000aa0026247a10 */ /* 0x000fe40007ffe0ff */
[----:B------:R-:W-:Y:S02]  /*2ba0*/  IMNMX R242, R242, R38, !PT ;  /* 0x00000026f2f27217 */ /* 0x000fe40007800200 */
[----:B------:R-:W-:Y:S02]  /*2bb0*/  IMNMX R243, R243, R36, PT ;  /* 0x00000024f3f37217 */ /* 0x000fe40003800200 */
.L_x_828:
        /* <DEDUP_REMOVED lines=19> */
.L_x_834:
[----:B------:R-:W-:Y:S04]  /*2cf0*/  MOV R36, 0x1 ;  /* 0x0000000100247802 */ /* 0x000fe80000000f00 */
[----:B------:R-:W-:Y:S11]  /*2d00*/  ISETP.NE.AND P0, PT, R36, c[0x0][0x2a8], PT ;  /* 0x0000aa0024007a0c */ /* 0x000ff60003f05270 */
[----:B------:R-:W-:Y:S02]  /*2d10*/  @!UPT UIADD3 URZ, URZ, URZ, URZ ;  /* 0x0000003f3f3ff290 */ /* 0x000fe4000fffe03f */
[----:B------:R-:W-:Y:S05]  /*2d20*/  @P0 IMAD.HI.U32 R36, R38, c[0x0][0x2ac], RZ ;  /* 0x0000ab0026240a27 */ /* 0x000fea00078e00ff */
[----:B------:R-:W-:Y:S02]  /*2d30*/  @P0 SHF.R.U32.HI R38, RZ, c[0x0][0x2b0], R36 ;  /* 0x0000ac00ff260a19 */ /* 0x000fe40000011624 */
.L_x_835:
[----:B------:R-:W-:Y:S05]  /*2d40*/  BSYNC B0 ;  /* 0x0000000000007941 */ /* 0x000fea0003800000 */
.L_x_833:
[----:B------:R-:W-:Y:S04]  /*2d50*/  IMAD R38, R38, c[0x0][0x2a8], -R205 ;  /* 0x0000aa0026267a24 */ /* 0x000fe800078e0acd */
[----:B------:R-:W-:Y:S05]  /*2d60*/  IMAD.IADD R38, R38, 0x1, -R221 ;  /* 0x0000000126267824 */ /* 0x000fea00078e0add */
[----:B------:R-:W-:Y:S02]  /*2d70*/  IADD3 R36, R38, c[0x0][0x2a8], RZ ;  /* 0x0000aa0026247a10 */ /* 0x000fe40007ffe0ff */
[----:B------:R-:W-:Y:S02]  /*2d80*/  IMNMX R239, R239, R38, !PT ;  /* 0x00000026efef7217 */ /* 0x000fe40007800200 */
[----:B------:R-:W-:Y:S02]  /*2d90*/  IMNMX R240, R240, R36, PT ;  /* 0x00000024f0f07217 */ /* 0x000fe40003800200 */
.L_x_832:
        /* <DEDUP_REMOVED lines=19> */
.L_x_838:
[----:B------:R-:W-:Y:S04]  /*2ed0*/  MOV R36, 0x1 ;  /* 0x0000000100247802 */ /* 0x000fe80000000f00 */
[----:B------:R-:W-:Y:S11]  /*2ee0*/  ISETP.NE.AND P0, PT, R36, c[0x0][0x2a8], PT ;  /* 0x0000aa0024007a0c */ /* 0x000ff60003f05270 */
[----:B------:R-:W-:Y:S02]  /*2ef0*/  @!UPT UIADD3 URZ, URZ, URZ, URZ ;  /* 0x0000003f3f3ff290 */ /* 0x000fe4000fffe03f */
[----:B------:R-:W-:Y:S05]  /*2f00*/  @P0 IMAD.HI.U32 R36, R37, c[0x0][0x2ac], RZ ;  /* 0x0000ab0025240a27 */ /* 0x000fea00078e00ff */
[----:B------:R-:W-:Y:S02]  /*2f10*/  @P0 SHF.R.U32.HI R37, RZ, c[0x0][0x2b0], R36 ;  /* 0x0000ac00ff250a19 */ /* 0x000fe40000011624 */
.L_x_839:
[----:B------:R-:W-:Y:S05]  /*2f20*/  BSYNC B0 ;  /* 0x0000000000007941 */ /* 0x000fea0003800000 */
.L_x_837:
[----:B------:R-:W-:Y:S04]  /*2f30*/  IMAD R37, R37, c[0x0][0x2a8], -R205 ;  /* 0x0000aa0025257a24 */ /* 0x000fe800078e0acd */
[----:B------:R-:W-:Y:S05]  /*2f40*/  IMAD.IADD R37, R37, 0x1, -R221 ;  /* 0x0000000125257824 */ /* 0x000fea00078e0add */
[----:B------:R-:W-:Y:S02]  /*2f50*/  IADD3 R36, R37, c[0x0][0x2a8], RZ ;  /* 0x0000aa0025247a10 */ /* 0x000fe40007ffe0ff */
[----:B------:R-:W-:Y:S02]  /*2f60*/  IMNMX R238, R238, R37, !PT ;  /* 0x00000025eeee7217 */ /* 0x000fe40007800200 */
[----:B------:R-:W-:Y:S02]  /*2f70*/  IMNMX R237, R237, R36, PT ;  /* 0x00000024eded7217 */ /* 0x000fe40003800200 */
.L_x_836:
[----:B------:R-:W-:Y:S04]  /*2f80*/  DEPBAR.LE SB0, 0x1 ;  /* 0x000080400000791a */ /* 0x000fe80000000000 */
[----:B------:R-:W-:Y:S01]  /*2f90*/  BAR.SYNC.DEFER_BLOCKING 0x0 ;  /* 0x0000000000007b1d */ /* 0x000fe20000010000 */
[----:B------:R-:W-:Y:S02]  /*2fa0*/  IADD3 R231, R232, 0x1, RZ ;  /* 0x00000001e8e77810 */ /* 0x000fe40007ffe0ff */
[----:B------:R-:W-:Y:S02]  /*2fb0*/  LEA R3, R3, 0x12080, 0x1 ;  /* 0x0001208003037811 */ /* 0x000fe400078e08ff */
[----:B------:R-:W-:Y:S02]  /*2fc0*/  ISETP.GE.AND P0, PT, R231, R206, PT ;  /* 0x000000cee700720c */ /* 0x000fe40003f06270 */
[----:B------:R-:W-:Y:S01]  /*2fd0*/  LEA R2, R2, 0x12080, 0x1 ;  /* 0x0001208002027811 */ /* 0x000fe200078e08ff */
[----:B------:R1:W2:Y:S04]  /*2fe0*/  LDSM.16.M88.4 R64, [R168+0x12080] ;  /* 0x01208000a840783b */ /* 0x0002a80000000200 */
[----:B------:R1:W3:Y:S04]  /*2ff0*/  LDSM.16.M88.4 R60, [R168+0x12880] ;  /* 0x01288000a83c783b */ /* 0x0002e80000000200 */
[----:B------:R1:W4:Y:S04]  /*3000*/  LDSM.16.M88.4 R168, [R176+0x12080] ;  /* 0x01208000b0a8783b */ /* 0x0003280000000200 */
[----:B------:R-:W5:Y:S04]  /*3010*/  LDSM.16.M88.4 R176, [R176+0x12880] ;  /* 0x01288000b0b0783b */ /* 0x000f680000000200 */
[----:B------:R1:W1:Y:S04]  /*3020*/  LDSM.16.M88.4 R48, [R196+0x6080] ;  /* 0x00608000c430783b */ /* 0x0002680000000200 */
[----:B------:R1:W1:Y:S04]  /*3030*/  LDSM.16.M88.4 R164, [R196+0x7080] ;  /* 0x00708000c4a4783b */ /* 0x0002680000000200 */
[----:B------:R1:W1:Y:S04]  /*3040*/  LDSM.16.M88.4 R172, [R188+0x6080] ;  /* 0x00608000bcac783b */ /* 0x0002680000000200 */
[----:B------:R1:W1:Y:S01]  /*3050*/  LDSM.16.M88.4 R180, [R188+0x7080] ;  /* 0x00708000bcb4783b */ /* 0x0002620000000200 */
[----:B------:R-:W-:-:S05]  /*3060*/  @P0 BRA `(.L_x_840) ;  /* 0x0000029000000947 */ /* 0x000fca0003800000 */
[----:B------:R-:W-:Y:S01]  /*3070*/  SHF.R.S32.HI R36, RZ, 0x1f, R231 ;  /* 0x0000001fff247819 */ /* 0x000fe200000114e7 */
[----:B------:R-:W5:Y:S01]  /*3080*/  @!P1 S2R R37, SR_CTAID.Y ;  /* 0x0000000000259919 */ /* 0x000f620000002600 */
[C---:B------:R-:W-:Y:S04]  /*3090*/  IMAD.WIDE.U32 R42, R231.reuse, c[0x0][0x178], RZ ;  /* 0x00005e00e72a7a25 */ /* 0x040fe800078e00ff */
[----:B------:R-:W-:Y:S04]  /*30a0*/  IMAD R36, R36, c[0x0][0x178], RZ ;  /* 0x00005e0024247a24 */ /* 0x000fe800078e02ff */
[----:B------:R-:W-:Y:S04]  /*30b0*/  IMAD R36, R231, c[0x0][0x17c], R36 ;  /* 0x00005f00e7247a24 */ /* 0x000fe800078e0224 */
[----:B------:R-:W-:Y:S01]  /*30c0*/  IMAD.IADD R36, R43, 0x1, R36 ;  /* 0x000000012b247824 */ /* 0x000fe200078e0224 */
[----:B-----5:R-:W-:Y:S01]  /*30d0*/  @!P1 SHF.R.S32.HI R39, RZ, 0x1f, R37 ;  /* 0x0000001fff279819 */ /* 0x020fe20000011425 */
[----:B------:R-:W-:Y:S04]  /*30e0*/  @!P1 IMAD.WIDE.U32 R40, R37, c[0x0][0x270], R222 ;  /* 0x00009c0025289a25 */ /* 0x000fe800078e00de */
[----:B------:R-:W-:Y:S04]  /*30f0*/  @!P1 IMAD R39, R39, c[0x0][0x270], RZ ;  /* 0x00009c0027279a24 */ /* 0x000fe800078e02ff */
[----:B------:R-:W-:Y:S01]  /*3100*/  @!P1 IMAD R39, R37, c[0x0][0x274], R39 ;  /* 0x00009d0025279a24 */ /* 0x000fe200078e0227 */
[----:B------:R-:W-:Y:S03]  /*3110*/  @!P1 LEA R37, R232, 0x40, 0x6 ;  /* 0x00000040e8259811 */ /* 0x000fe600078e30ff */
[----:B------:R-:W-:Y:S01]  /*3120*/  @!P1 IMAD.IADD R39, R41, 0x1, R39 ;  /* 0x0000000129279824 */ /* 0x000fe200078e0227 */
[----:B------:R-:W-:Y:S01]  /*3130*/  @!P1 IADD3 R40, P5, P0, R37, UR14, R40 ;  /* 0x0000000e25289c10 */ /* 0x000fe2000f8be028 */
[----:B------:R-:W-:Y:S01]  /*3140*/  IMAD.MOV.U32 R41, RZ, RZ, c[0x0][0x168] ;  /* 0x00005a00ff297624 */ /* 0x000fe200078e00ff */
[----:B------:R-:W-:Y:S03]  /*3150*/  @!P1 SHF.R.S32.HI R37, RZ, 0x1f, R37 ;  /* 0x0000001fff259819 */ /* 0x000fe60000011425 */
[----:B------:R-:W-:Y:S01]  /*3160*/  IMAD R41, R231, -0x40, R41 ;  /* 0xffffffc0e7297824 */ /* 0x000fe200078e0229 */
[----:B------:R-:W-:Y:S02]  /*3170*/  @!P1 IADD3.X R39, R37, UR8, R39, P5, P0 ;  /* 0x0000000825279c10 */ /* 0x000fe4000afe0427 */
[C---:B------:R-:W-:Y:S02]  /*3180*/  LEA R38, P0, R42.reuse, R218, 0x6 ;  /* 0x000000da2a267211 */ /* 0x040fe400078030ff */
[----:B------:R-:W-:Y:S02]  /*3190*/  LOP3.LUT P5, RZ, R203, 0x1, RZ, 0xc0, !PT ;  /* 0x00000001cbff7812 */ /* 0x000fe400078ac0ff */
[----:B------:R-:W-:Y:S01]  /*31a0*/  LEA.HI.X R37, R42, R200, R36, 0x6, P0 ;  /* 0x000000c82a257211 */ /* 0x000fe200000f3424 */
[----:B------:R-:W-:Y:S01]  /*31b0*/  IMAD.U32 R36, RZ, RZ, UR19 ;  /* 0x00000013ff247e24 */ /* 0x000fe2000f8e00ff */
[----:B------:R-:W-:Y:S02]  /*31c0*/  LEA R42, P0, R38, c[0x0][0x160], 0x1 ;  /* 0x00005800262a7a11 */ /* 0x000fe400078008ff */
[-C--:B------:R-:W-:Y:S01]  /*31d0*/  ISETP.LE.OR P5, PT, R41, R212.reuse, !P5 ;  /* 0x000000d42900720c */ /* 0x080fe20006fa3670 */
[----:B------:R-:W-:Y:S01]  /*31e0*/  IMAD R36, R36, 0x3000, R216 ;  /* 0x0000300024247824 */ /* 0x000fe200078e02d8 */
[----:B------:R-:W-:Y:S01]  /*31f0*/  LEA.HI.X R43, R38, c[0x0][0x164], R37, 0x1, P0 ;  /* 0x00005900262b7a11 */ /* 0x000fe200000f0c25 */
[----:B------:R-:W-:Y:S01]  /*3200*/  IMAD.U32 R37, RZ, RZ, UR19 ;  /* 0x00000013ff257e24 */ /* 0x000fe2000f8e00ff */
[C---:B------:R-:W-:Y:S03]  /*3210*/  @!P1 LEA R38, P0, R40.reuse, c[0x0][0x258], 0x2 ;  /* 0x0000960028269a11 */ /* 0x040fe600078010ff */
[----:B------:R-:W-:Y:S01]  /*3220*/  @!P1 IMAD R37, R37, 0x40, R222 ;  /* 0x0000004025259824 */ /* 0x000fe200078e02de */
[----:B------:R-:W-:Y:S02]  /*3230*/  @!P1 LEA.HI.X R39, R40, c[0x0][0x25c], R39, 0x2, P0 ;  /* 0x0000970028279a11 */ /* 0x000fe400000f1427 */
[----:B------:R-:W-:Y:S01]  /*3240*/  LOP3.LUT P0, RZ, R203, 0x2, RZ, 0xc0, !PT ;  /* 0x00000002cbff7812 */ /* 0x000fe2000780c0ff */
[----:B------:R-:W-:Y:S02]  /*3250*/  @!P1 IMAD.SHL.U32 R37, R37, 0x4, RZ ;  /* 0x0000000425259824 */ /* 0x000fe400078e00ff */
[----:B------:R-:W-:Y:S01]  /*3260*/  @!PT LDS RZ, [RZ] ;  /* 0x00000000fffff984 */ /* 0x000fe20000000800 */
[----:B------:R-:W-:Y:S01]  /*3270*/  @!PT LDS RZ, [RZ] ;  /* 0x00000000fffff984 */ /* 0x000fe20000000800 */
[----:B------:R-:W-:Y:S01]  /*3280*/  @!PT LDS RZ, [RZ] ;  /* 0x00000000fffff984 */ /* 0x000fe20000000800 */
[----:B------:R5:W-:Y:S01]  /*3290*/  LDGSTS.E.BYPASS.LTC128B.128 [R36], [R42.64], !P5 ;  /* 0x000000002a247fae */ /* 0x000be2000e901d50 */
[CC--:B------:R-:W-:Y:S02]  /*32a0*/  ISETP.LE.OR P0, PT, R41.reuse, R212.reuse, !P0 ;  /* 0x000000d42900720c */ /* 0x0c0fe40004703670 */
[----:B------:R-:W-:Y:S04]  /*32b0*/  ISETP.GT.AND P5, PT, R41, R212, PT ;  /* 0x000000d42900720c */ /* 0x000fe80003fa4270 */
[----:B------:R-:W-:Y:S07]  /*32c0*/  ISETP.GE.OR P5, PT, R202, c[0x0][0x16c], !P5 ;  /* 0x00005b00ca007a0c */ /* 0x000fee0006fa6670 */
[----:B------:R5:W-:Y:S06]  /*32d0*/  LDGSTS.E.BYPASS.LTC128B.128 [R36+0x1000], [R42.64+0x40], !P0 ;  /* 0x010000402a247fae */ /* 0x000bec000c101d50 */
[----:B------:R5:W-:Y:S06]  /*32e0*/  LDGSTS.E.BYPASS.LTC128B.128 [R36+0x2000], [R42.64+0x80], !P5 ;  /* 0x020000802a247fae */ /* 0x000bec000e901d50 */
[----:B------:R5:W-:Y:S02]  /*32f0*/  @!P1 LDGSTS.E.BYPASS.LTC128B.128 [R37+0x18080], [R38.64] ;  /* 0x1808000026259fae */ /* 0x000be4000b901d50 */
.L_x_840:
[-C--:B-12--5:R-:W-:Y:S01]  /*3300*/  HMMA.16816.F32.BF16 R36, R64, R48.reuse, RZ ;  /* 0x000000304024723c */ /* 0x0a6fe200000418ff */
[----:B------:R-:W-:Y:S02]  /*3310*/  LDSM.16.M88.4 R184, [R196+0x8080] ;  /* 0x00808000c4b8783b */ /* 0x000fe40000000200 */
[----:B------:R-:W-:Y:S04]  /*3320*/  ISETP.GT.AND P0, PT, R201, -0x1, PT ;  /* 0xffffffffc900780c */ /* 0x000fe80003f04270 */
[----:B------:R-:W-:Y:S01]  /*3330*/  ISETP.GT.AND P5, PT, R244, RZ, P0 ;  /* 0x000000fff400720c */ /* 0x000fe200007a4270 */
[C---:B---3--:R-:W-:Y:S01]  /*3340*/  HMMA.16816.F32.BF16 R40, R60.reuse, R48, RZ ;  /* 0x000000303c28723c */ /* 0x048fe200000418ff */
[----:B------:R-:W0:Y:S02]  /*3350*/  LDGDEPBAR ;  /* 0x00000000000079af */ /* 0x000e240000000000 */
[C---:B------:R-:W-:Y:S04]  /*3360*/  ISETP.LT.OR P5, PT, R245.reuse, 0x1, P5 ;  /* 0x00000001f500780c */ /* 0x040fe80002fa1670 */
[----:B------:R-:W-:Y:S01]  /*3370*/  FSEL R248, R4, -INF , !P5 ;  /* 0xff80000004f87808 */ /* 0x000fe20006800000 */
[-C--:B------:R-:W-:Y:S01]  /*3380*/  HMMA.16816.F32.BF16 R44, R60, R50.reuse, RZ ;  /* 0x000000323c2c723c */ /* 0x080fe200000418ff */
[----:B------:R-:W-:Y:S04]  /*3390*/  ISETP.GT.AND P5, PT, R244, 0x1, P0 ;  /* 0x00000001f400780c */ /* 0x000fe800007a4270 */
[----:B------:R-:W-:Y:S03]  /*33a0*/  ISETP.LT.OR P5, PT, R245, 0x2, P5 ;  /* 0x00000002f500780c */ /* 0x000fe60002fa1670 */
[C---:B------:R-:W-:Y:S04]  /*33b0*/  HMMA.16816.F32.BF16 R48, R64.reuse, R50, RZ ;  /* 0x000000324030723c */ /* 0x040fe800000418ff */
[----:B------:R-:W-:Y:S02]  /*33c0*/  FSEL R249, R5, -INF , !P5 ;  /* 0xff80000005f97808 */ /* 0x000fe40006800000 */
[----:B------:R-:W-:Y:S02]  /*33d0*/  ISETP.GT.AND P5, PT, R242, RZ, P0 ;  /* 0x000000fff200720c */ /* 0x000fe400007a4270 */
[-C--:B------:R-:W-:Y:S02]  /*33e0*/  HMMA.16816.F32.BF16 R52, R64, R164.reuse, RZ ;  /* 0x000000a44034723c */ /* 0x080fe400000418ff */
[C---:B------:R-:W-:Y:S04]  /*33f0*/  ISETP.LT.OR P5, PT, R243.reuse, 0x1, P5 ;  /* 0x00000001f300780c */ /* 0x040fe80002fa1670 */
[----:B------:R-:W-:Y:S02]  /*3400*/  FSEL R246, R6, -INF , !P5 ;  /* 0xff80000006f67808 */ /* 0x000fe40006800000 */
[C---:B------:R-:W-:Y:S02]  /*3410*/  HMMA.16816.F32.BF16 R56, R60.reuse, R164, RZ ;  /* 0x000000a43c38723c */ /* 0x040fe400000418ff */
[----:B------:R-:W-:Y:S04]  /*3420*/  ISETP.GT.AND P5, PT, R242, 0x1, P0 ;  /* 0x00000001f200780c */ /* 0x000fe800007a4270 */
[----:B------:R-:W-:Y:S02]  /*3430*/  ISETP.LT.OR P5, PT, R243, 0x2, P5 ;  /* 0x00000002f300780c */ /* 0x000fe40002fa1670 */
[-C--:B------:R-:W-:Y:S04]  /*3440*/  HMMA.16816.F32.BF16 R60, R60, R166.reuse, RZ ;  /* 0x000000a63c3c723c */ /* 0x080fe800000418ff */
[----:B------:R-:W-:Y:S02]  /*3450*/  FSEL R247, R7, -INF , !P5 ;  /* 0xff80000007f77808 */ /* 0x000fe40006800000 */
[----:B------:R-:W-:Y:S01]  /*3460*/  LDSM.16.M88.4 R4, [R2+0x1000] ;  /* 0x001000000204783b */ /* 0x000fe20000000200 */
[----:B------:R-:W-:Y:S01]  /*3470*/  ISETP.GT.AND P5, PT, R244, 0x20, P0 ;  /* 0x00000020f400780c */ /* 0x000fe200007a4270 */
[----:B------:R-:W-:Y:S03]  /*3480*/  HMMA.16816.F32.BF16 R64, R64, R166, RZ ;  /* 0x000000a64040723c */ /* 0x000fe600000418ff */
[C---:B------:R-:W-:Y:S03]  /*3490*/  ISETP.LT.OR P5, PT, R245.reuse, 0x21, P5 ;  /* 0x00000021f500780c */ /* 0x040fe60002fa1670 */
[----:B------:R-:W1:Y:S01]  /*34a0*/  LDSM.16.M88.4 R164, [R3+0x1000] ;  /* 0x0010000003a4783b */ /* 0x000e620000000200 */
[----:B------:R-:W-:Y:S01]  /*34b0*/  FSEL R16, R16, -INF , !P5 ;  /* 0xff80000010107808 */ /* 0x000fe20006800000 */
[-C--:B----4-:R-:W-:Y:S05]  /*34c0*/  HMMA.16816.F32.BF16 R36, R168, R172.reuse, R36 ;  /* 0x000000aca824723c */ /* 0x090fea0000041824 */
[----:B------:R-:W-:Y:S03]  /*34d0*/  ISETP.GT.AND P5, PT, R244, 0x21, P0 ;  /* 0x00000021f400780c */ /* 0x000fe600007a4270 */
[C---:B------:R-:W-:Y:S04]  /*34e0*/  HMMA.16816.F32.BF16 R40, R176.reuse, R172, R40 ;  /* 0x000000acb028723c */ /* 0x040fe80000041828 */
[----:B------:R-:W-:Y:S04]  /*34f0*/  ISETP.LT.OR P5, PT, R245, 0x22, P5 ;  /* 0x00000022f500780c */ /* 0x000fe80002fa1670 */
[-C--:B------:R-:W-:Y:S04]  /*3500*/  HMMA.16816.F32.BF16 R44, R176, R174.reuse, R44 ;  /* 0x000000aeb02c723c */ /* 0x080fe8000004182c */
[----:B------:R-:W-:Y:S02]  /*3510*/  FSEL R250, R17, -INF , !P5 ;  /* 0xff80000011fa7808 */ /* 0x000fe40006800000 */
[----:B------:R-:W-:Y:S02]  /*3520*/  ISETP.GT.AND P5, PT, R242, 0x20, P0 ;  /* 0x00000020f200780c */ /* 0x000fe400007a4270 */
[C---:B------:R-:W-:Y:S01]  /*3530*/  HMMA.16816.F32.BF16 R48, R168.reuse, R174, R48 ;  /* 0x000000aea830723c */ /* 0x040fe20000041830 */
[----:B------:R-:W2:Y:S03]  /*3540*/  LDSM.16.M88.4 R172, [R3+0x1800] ;  /* 0x0018000003ac783b */ /* 0x000ea60000000200 */
[C---:B------:R-:W-:Y:S04]  /*3550*/  ISETP.LT.OR P5, PT, R243.reuse, 0x21, P5 ;  /* 0x00000021f300780c */ /* 0x040fe80002fa1670 */
[-C--:B------:R-:W-:Y:S08]  /*3560*/  HMMA.16816.F32.BF16 R52, R168, R180.reuse, R52 ;  /* 0x000000b4a834723c */ /* 0x080ff00000041834 */
[C---:B------:R-:W-:Y:S08]  /*3570*/  HMMA.16816.F32.BF16 R56, R176.reuse, R180, R56 ;  /* 0x000000b4b038723c */ /* 0x040ff00000041838 */
[-C--:B------:R-:W-:Y:S01]  /*3580*/  HMMA.16816.F32.BF16 R60, R176, R182.reuse, R60 ;  /* 0x000000b6b03c723c */ /* 0x080fe2000004183c */
[----:B------:R-:W3:Y:S07]  /*3590*/  LDSM.16.M88.4 R176, [R196+0x9080] ;  /* 0x00908000c4b0783b */ /* 0x000eee0000000200 */
[----:B------:R-:W-:Y:S01]  /*35a0*/  HMMA.16816.F32.BF16 R64, R168, R182, R64 ;  /* 0x000000b6a840723c */ /* 0x000fe20000041840 */
[----:B------:R-:W4:Y:S07]  /*35b0*/  LDSM.16.M88.4 R168, [R188+0x8080] ;  /* 0x00808000bca8783b */ /* 0x000f2e0000000200 */
[-C--:B-1----:R-:W-:Y:S01]  /*35c0*/  HMMA.16816.F32.BF16 R36, R164, R184.reuse, R36 ;  /* 0x000000b8a424723c */ /* 0x082fe20000041824 */
[----:B------:R-:W1:Y:S07]  /*35d0*/  LDSM.16.M88.4 R180, [R2+0x1800] ;  /* 0x0018000002b4783b */ /* 0x000e6e0000000200 */
[C---:B--2---:R-:W-:Y:S07]  /*35e0*/  HMMA.16816.F32.BF16 R40, R172.reuse, R184, R40 ;  /* 0x000000b8ac28723c */ /* 0x044fee0000041828 */
[----:B------:R-:W-:Y:S01]  /*35f0*/  FSEL R185, R18, -INF , !P5 ;  /* 0xff80000012b97808 */ /* 0x000fe20006800000 */
[-C--:B------:R-:W-:Y:S03]  /*3600*/  HMMA.16816.F32.BF16 R44, R172, R186.reuse, R44 ;  /* 0x000000baac2c723c */ /* 0x080fe6000004182c */
[----:B------:R-:W-:Y:S04]  /*3610*/  ISETP.GT.AND P5, PT, R242, 0x21, P0 ;  /* 0x00000021f200780c */ /* 0x000fe800007a4270 */
[----:B------:R-:W-:Y:S01]  /*3620*/  ISETP.LT.OR P5, PT, R243, 0x22, P5 ;  /* 0x00000022f300780c */ /* 0x000fe20002fa1670 */
[C---:B------:R-:W-:Y:S04]  /*3630*/  HMMA.16816.F32.BF16 R48, R164.reuse, R186, R48 ;  /* 0x000000baa430723c */ /* 0x040fe80000041830 */
[----:B------:R-:W-:Y:S02]  /*3640*/  FSEL R184, R19, -INF , !P5 ;  /* 0xff80000013b87808 */ /* 0x000fe40006800000 */
[----:B------:R-:W-:Y:S02]  /*3650*/  ISETP.GT.AND P5, PT, R244, 0x40, P0 ;  /* 0x00000040f400780c */ /* 0x000fe400007a4270 */
[-C--:B---3--:R-:W-:Y:S03]  /*3660*/  HMMA.16816.F32.BF16 R52, R164, R176.reuse, R52 ;  /* 0x000000b0a434723c */ /* 0x088fe60000041834 */
[C---:B------:R-:W-:Y:S01]  /*3670*/  ISETP.LT.OR P5, PT, R245.reuse, 0x41, P5 ;  /* 0x00000041f500780c */ /* 0x040fe20002fa1670 */
[--C-:B------:R-:W-:Y:S03]  /*3680*/  FFMA.FTZ R184, R184, c[0x0][0x29c], -R236.reuse ;  /* 0x0000a700b8b87a23 */ /* 0x100fe600000108ec */
[----:B------:R-:W-:Y:S01]  /*3690*/  FSEL R20, R20, -INF , !P5 ;  /* 0xff80000014147808 */ /* 0x000fe20006800000 */
[C---:B------:R-:W-:Y:S04]  /*36a0*/  HMMA.16816.F32.BF16 R56, R172.reuse, R176, R56 ;  /* 0x000000b0ac38723c */ /* 0x040fe80000041838 */
[--C-:B------:R-:W-:Y:S01]  /*36b0*/  FFMA.FTZ R20, R20, c[0x0][0x29c], -R241.reuse ;  /* 0x0000a70014147a23 */ /* 0x100fe200000108f1 */
[----:B------:R-:W-:Y:S02]  /*36c0*/  ISETP.GT.AND P5, PT, R244, 0x41, P0 ;  /* 0x00000041f400780c */ /* 0x000fe400007a4270 */
[--C-:B------:R-:W-:Y:S01]  /*36d0*/  FFMA.FTZ R176, R248, c[0x0][0x29c], -R241.reuse ;  /* 0x0000a700f8b07a23 */ /* 0x100fe200000108f1 */
[-C--:B------:R-:W-:Y:S01]  /*36e0*/  HMMA.16816.F32.BF16 R60, R172, R178.reuse, R60 ;  /* 0x000000b2ac3c723c */ /* 0x080fe2000004183c */
[----:B------:R-:W-:Y:S02]  /*36f0*/  MUFU.EX2 R175, R20 ;  /* 0x0000001400af7308 */ /* 0x000fe40000000800 */
[----:B------:R-:W-:Y:S04]  /*3700*/  ISETP.LT.OR P5, PT, R245, 0x42, P5 ;  /* 0x00000042f500780c */ /* 0x000fe80002fa1670 */
[--C-:B------:R-:W-:Y:S01]  /*3710*/  FFMA.FTZ R173, R16, c[0x0][0x29c], -R241.reuse ;  /* 0x0000a70010ad7a23 */ /* 0x100fe200000108f1 */
[----:B------:R-:W-:Y:S01]  /*3720*/  HMMA.16816.F32.BF16 R64, R164, R178, R64 ;  /* 0x000000b2a440723c */ /* 0x000fe20000041840 */
[----:B------:R-:W2:Y:S02]  /*3730*/  LDSM.16.M88.4 R16, [R188+0x9080] ;  /* 0x00908000bc10783b */ /* 0x000ea40000000200 */
[----:B------:R-:W-:Y:S01]  /*3740*/  MUFU.EX2 R176, R176 ;  /* 0x000000b000b07308 */ /* 0x000fe20000000800 */
[----:B------:R-:W-:Y:S01]  /*3750*/  FSEL R21, R21, -INF , !P5 ;  /* 0xff80000015157808 */ /* 0x000fe20006800000 */
[--C-:B------:R-:W-:Y:S01]  /*3760*/  FFMA.FTZ R172, R249, c[0x0][0x29c], -R241.reuse ;  /* 0x0000a700f9ac7a23 */ /* 0x100fe200000108f1 */
[----:B------:R-:W-:Y:S01]  /*3770*/  ISETP.GT.AND P5, PT, R242, 0x40, P0 ;  /* 0x00000040f200780c */ /* 0x000fe200007a4270 */
[--C-:B------:R-:W-:Y:S01]  /*3780*/  FFMA.FTZ R174, R250, c[0x0][0x29c], -R241.reuse ;  /* 0x0000a700faae7a23 */ /* 0x100fe200000108f1 */
[-C--:B----4-:R-:W-:Y:S01]  /*3790*/  HMMA.16816.F32.BF16 R36, R4, R168.reuse, R36 ;  /* 0x000000a80424723c */ /* 0x090fe20000041824 */
[----:B------:R-:W-:Y:S04]  /*37a0*/  LDSM.16.M88.4 R164, [R196+0xa080] ;  /* 0x00a08000c4a4783b */ /* 0x000fe80000000200 */
[--C-:B------:R-:W-:Y:S01]  /*37b0*/  FFMA.FTZ R21, R21, c[0x0][0x29c], -R241.reuse ;  /* 0x0000a70015157a23 */ /* 0x100fe200000108f1 */
[----:B------:R-:W-:Y:S01]  /*37c0*/  ISETP.LT.OR P5, PT, R243, 0x41, P5 ;  /* 0x00000041f300780c */ /* 0x000fe20002fa1670 */
[----:B------:R-:W3:Y:S01]  /*37d0*/  MUFU.EX2 R172, R172 ;  /* 0x000000ac00ac7308 */ /* 0x000ee20000000800 */
[C---:B-1----:R-:W-:Y:S04]  /*37e0*/  HMMA.16816.F32.BF16 R40, R180.reuse, R168, R40 ;  /* 0x000000a8b428723c */ /* 0x042fe80000041828 */
[----:B------:R-:W-:Y:S01]  /*37f0*/  FSEL R187, R22, -INF , !P5 ;  /* 0xff80000016bb7808 */ /* 0x000fe20006800000 */
[--C-:B------:R-:W-:Y:S01]  /*3800*/  FFMA.FTZ R179, R247, c[0x0][0x29c], -R236.reuse ;  /* 0x0000a700f7b37a23 */ /* 0x100fe200000108ec */
[----:B------:R-:W-:Y:S02]  /*3810*/  ISETP.GT.AND P5, PT, R242, 0x41, P0 ;  /* 0x00000041f200780c */ /* 0x000fe400007a4270 */
[-C--:B------:R-:W-:Y:S01]  /*3820*/  HMMA.16816.F32.BF16 R44, R180, R170.reuse, R44 ;  /* 0x000000aab42c723c */ /* 0x080fe2000004182c */
[----:B------:R1:W-:Y:S02]  /*3830*/  MUFU.EX2 R177, R21 ;  /* 0x0000001500b17308 */ /* 0x0003e40000000800 */
[----:B------:R-:W-:Y:S04]  /*3840*/  ISETP.LT.OR P5, PT, R243, 0x42, P5 ;  /* 0x00000042f300780c */ /* 0x000fe80002fa1670 */
[----:B------:R-:W-:Y:S01]  /*3850*/  FSEL R186, R23, -INF , !P5 ;  /* 0xff80000017ba7808 */ /* 0x000fe20006800000 */
[C---:B------:R-:W-:Y:S01]  /*3860*/  HMMA.16816.F32.BF16 R48, R4.reuse, R170, R48 ;  /* 0x000000aa0430723c */ /* 0x040fe20000041830 */
[----:B------:R-:W-:Y:S02]  /*3870*/  LDSM.16.M88.4 R168, [R3+0x2800] ;  /* 0x0028000003a8783b */ /* 0x000fe40000000200 */
[----:B------:R-:W-:Y:S01]  /*3880*/  MUFU.EX2 R179, R179 ;  /* 0x000000b300b37308 */ /* 0x000fe20000000800 */
[----:B------:R-:W-:Y:S04]  /*3890*/  ISETP.GT.AND P5, PT, R244, 0x60, P0 ;  /* 0x00000060f400780c */ /* 0x000fe800007a4270 */
[C---:B------:R-:W-:Y:S01]  /*38a0*/  ISETP.LT.OR P5, PT, R245.reuse, 0x61, P5 ;  /* 0x00000061f500780c */ /* 0x040fe20002fa1670 */
[-C--:B--2---:R-:W-:Y:S03]  /*38b0*/  HMMA.16816.F32.BF16 R52, R4, R16.reuse, R52 ;  /* 0x000000100434723c */ /* 0x084fe60000041834 */
[----:B------:R-:W-:Y:S01]  /*38c0*/  FSEL R32, R32, -INF , !P5 ;  /* 0xff80000020207808 */ /* 0x000fe20006800000 */
[----:B------:R-:W-:Y:S01]  /*38d0*/  MUFU.EX2 R173, R173 ;  /* 0x000000ad00ad7308 */ /* 0x000fe20000000800 */
[----:B------:R-:W-:Y:S03]  /*38e0*/  ISETP.GT.AND P5, PT, R244, 0x61, P0 ;  /* 0x00000061f400780c */ /* 0x000fe600007a4270 */
[C---:B------:R-:W-:Y:S01]  /*38f0*/  HMMA.16816.F32.BF16 R56, R180.reuse, R16, R56 ;  /* 0x00000010b438723c */ /* 0x040fe20000041838 */
[----:B-1----:R1:W2:Y:S03]  /*3900*/  LDSM.16.M88.4 R20, [R3+0x2000] ;  /* 0x002000000314783b */ /* 0x0022a60000000200 */
[----:B------:R-:W-:Y:S01]  /*3910*/  ISETP.LT.OR P5, PT, R245, 0x62, P5 ;  /* 0x00000062f500780c */ /* 0x000fe20002fa1670 */
[--C-:B------:R-:W-:Y:S01]  /*3920*/  FFMA.FTZ R32, R32, c[0x0][0x29c], -R241.reuse ;  /* 0x0000a70020207a23 */ /* 0x100fe200000108f1 */
[----:B------:R-:W4:Y:S02]  /*3930*/  MUFU.EX2 R174, R174 ;  /* 0x000000ae00ae7308 */ /* 0x000f240000000800 */
[-C--:B------:R-:W-:Y:S04]  /*3940*/  HMMA.16816.F32.BF16 R60, R180, R18.reuse, R60 ;  /* 0x00000012b43c723c */ /* 0x080fe8000004183c */
[----:B------:R-:W-:Y:S02]  /*3950*/  FSEL R33, R33, -INF , !P5 ;  /* 0xff80000021217808 */ /* 0x000fe40006800000 */
[----:B------:R-:W-:Y:S01]  /*3960*/  ISETP.GT.AND P5, PT, R242, 0x60, P0 ;  /* 0x00000060f200780c */ /* 0x000fe200007a4270 */
[--C-:B------:R-:W-:Y:S01]  /*3970*/  FFMA.FTZ R180, R185, c[0x0][0x29c], -R236.reuse ;  /* 0x0000a700b9b47a23 */ /* 0x100fe200000108ec */
[----:B------:R-:W-:Y:S01]  /*3980*/  HMMA.16816.F32.BF16 R64, R4, R18, R64 ;  /* 0x000000120440723c */ /* 0x000fe20000041840 */
[----:B------:R-:W5:Y:S01]  /*3990*/  LDSM.16.M88.4 R4, [R196+0xb080] ;  /* 0x00b08000c404783b */ /* 0x000f620000000200 */
[----:B------:R-:W-:Y:S02]  /*39a0*/  MUFU.EX2 R178, R32 ;  /* 0x0000002000b27308 */ /* 0x000fe40000000800 */
[----:B------:R-:W-:Y:S01]  /*39b0*/  ISETP.LT.OR P5, PT, R243, 0x61, P5 ;  /* 0x00000061f300780c */ /* 0x000fe20002fa1670 */
[----:B------:R-:W-:Y:S02]  /*39c0*/  FFMA.FTZ R241, R33, c[0x0][0x29c], -R241 ;  /* 0x0000a70021f17a23 */ /* 0x000fe400000108f1 */
[--C-:B------:R-:W-:Y:S01]  /*39d0*/  FFMA.FTZ R182, R187, c[0x0][0x29c], -R236.reuse ;  /* 0x0000a700bbb67a23 */ /* 0x100fe200000108ec */
[----:B------:R-:W-:Y:S01]  /*39e0*/  FSEL R34, R34, -INF , !P5 ;  /* 0xff80000022227808 */ /* 0x000fe20006800000 */
[----:B------:R-:W-:Y:S01]  /*39f0*/  LDSM.16.M88.4 R16, [R188+0xa080] ;  /* 0x00a08000bc10783b */ /* 0x000fe20000000200 */
[----:B------:R-:W-:Y:S02]  /*3a00*/  ISETP.GT.AND P5, PT, R242, 0x61, P0 ;  /* 0x00000061f200780c */ /* 0x000fe400007a4270 */
[----:B------:R-:W-:Y:S01]  /*3a10*/  MUFU.EX2 R241, R241 ;  /* 0x000000f100f17308 */ /* 0x000fe20000000800 */
[--C-:B-1----:R-:W-:Y:S01]  /*3a20*/  FFMA.FTZ R3, R246, c[0x0][0x29c], -R236.reuse ;  /* 0x0000a700f6037a23 */ /* 0x102fe200000108ec */
[----:B------:R-:W-:Y:S04]  /*3a30*/  ISETP.LT.OR P5, PT, R243, 0x62, P5 ;  /* 0x00000062f300780c */ /* 0x000fe80002fa1670 */
[----:B------:R-:W-:Y:S02]  /*3a40*/  FSEL R242, R35, -INF , !P5 ;  /* 0xff80000023f27808 */ /* 0x000fe40006800000 */
[C---:B------:R-:W-:Y:S02]  /*3a50*/  ISETP.GT.AND P5, PT, R239.reuse, RZ, P0 ;  /* 0x000000ffef00720c */ /* 0x040fe400007a4270 */
[----:B------:R-:W1:Y:S02]  /*3a60*/  MUFU.EX2 R3, R3 ;  /* 0x0000000300037308 */ /* 0x000e640000000800 */
[----:B------:R-:W-:Y:S01]  /*3a70*/  ISETP.LT.OR P5, PT, R240, 0x1, P5 ;  /* 0x00000001f000780c */ /* 0x000fe20002fa1670 */
[-C--:B--2---:R-:W-:Y:S05]  /*3a80*/  HMMA.16816.F32.BF16 R36, R20, R164.reuse, R36 ;  /* 0x000000a41424723c */ /* 0x084fea0000041824 */
[----:B------:R-:W-:Y:S02]  /*3a90*/  FSEL R183, R8, -INF , !P5 ;  /* 0xff80000008b77808 */ /* 0x000fe40006800000 */
[----:B------:R-:W-:Y:S01]  /*3aa0*/  ISETP.GT.AND P5, PT, R239, 0x1, P0 ;  /* 0x00000001ef00780c */ /* 0x000fe200007a4270 */
[C---:B------:R-:W-:Y:S01]  /*3ab0*/  HMMA.16816.F32.BF16 R40, R168.reuse, R164, R40 ;  /* 0x000000a4a828723c */ /* 0x040fe20000041828 */
[----:B------:R2:W-:Y:S03]  /*3ac0*/  MUFU.EX2 R165, R184 ;  /* 0x000000b800a57308 */ /* 0x0005e60000000800 */
[----:B------:R-:W-:Y:S04]  /*3ad0*/  ISETP.LT.OR P5, PT, R240, 0x2, P5 ;  /* 0x00000002f000780c */ /* 0x000fe80002fa1670 */
[-C--:B------:R-:W-:Y:S03]  /*3ae0*/  HMMA.16816.F32.BF16 R44, R168, R166.reuse, R44 ;  /* 0x000000a6a82c723c */ /* 0x080fe6000004182c */
[----:B------:R-:W1:Y:S01]  /*3af0*/  MUFU.EX2 R180, R180 ;  /* 0x000000b400b47308 */ /* 0x000e620000000800 */
[----:B------:R-:W-:Y:S02]  /*3b00*/  FSEL R185, R9, -INF , !P5 ;  /* 0xff80000009b97808 */ /* 0x000fe40006800000 */
[----:B------:R-:W-:Y:S02]  /*3b10*/  ISETP.GT.AND P5, PT, R238, RZ, P0 ;  /* 0x000000ffee00720c */ /* 0x000fe400007a4270 */
[C---:B------:R-:W-:Y:S04]  /*3b20*/  HMMA.16816.F32.BF16 R48, R20.reuse, R166, R48 ;  /* 0x000000a61430723c */ /* 0x040fe80000041830 */
[C---:B------:R-:W-:Y:S01]  /*3b30*/  ISETP.LT.OR P5, PT, R237.reuse, 0x1, P5 ;  /* 0x00000001ed00780c */ /* 0x040fe20002fa1670 */
[----:B------:R-:W1:Y:S02]  /*3b40*/  MUFU.EX2 R182, R182 ;  /* 0x000000b600b67308 */ /* 0x000e640000000800 */
[--C-:B------:R-:W-:Y:S01]  /*3b50*/  FFMA.FTZ R166, R186, c[0x0][0x29c], -R236.reuse ;  /* 0x0000a700baa67a23 */ /* 0x100fe200000108ec */
[-C--:B-----5:R-:W-:Y:S04]  /*3b60*/  HMMA.16816.F32.BF16 R52, R20, R4.reuse, R52 ;  /* 0x000000041434723c */ /* 0x0a0fe80000041834 */
[----:B------:R-:W-:Y:S02]  /*3b70*/  FSEL R164, R10, -INF , !P5 ;  /* 0xff8000000aa47808 */ /* 0x000fe40006800000 */
[----:B------:R-:W-:Y:S01]  /*3b80*/  ISETP.GT.AND P5, PT, R238, 0x1, P0 ;  /* 0x00000001ee00780c */ /* 0x000fe200007a4270 */
[----:B------:R-:W5:Y:S01]  /*3b90*/  MUFU.EX2 R166, R166 ;  /* 0x000000a600a67308 */ /* 0x000f620000000800 */
[C---:B------:R-:W-:Y:S04]  /*3ba0*/  HMMA.16816.F32.BF16 R56, R168.reuse, R4, R56 ;  /* 0x00000004a838723c */ /* 0x040fe80000041838 */
[----:B------:R-:W-:Y:S01]  /*3bb0*/  ISETP.LT.OR P5, PT, R237, 0x2, P5 ;  /* 0x00000002ed00780c */ /* 0x000fe20002fa1670 */
[----:B------:R-:W-:Y:S02]  /*3bc0*/  FFMA.FTZ R164, R164, c[0x0][0x29c], -R233 ;  /* 0x0000a700a4a47a23 */ /* 0x000fe400000108e9 */
[----:B------:R-:W-:Y:S01]  /*3bd0*/  FFMA.FTZ R5, R183, c[0x0][0x29c], -R235 ;  /* 0x0000a700b7057a23 */ /* 0x000fe200000108eb */
[-C--:B------:R-:W-:Y:S03]  /*3be0*/  HMMA.16816.F32.BF16 R60, R168, R6.reuse, R60 ;  /* 0x00000006a83c723c */ /* 0x080fe6000004183c */
[----:B------:R-:W-:Y:S01]  /*3bf0*/  MUFU.EX2 R164, R164 ;  /* 0x000000a400a47308 */ /* 0x000fe20000000800 */
[----:B------:R-:W-:Y:S02]  /*3c00*/  FSEL R181, R11, -INF , !P5 ;  /* 0xff8000000bb57808 */ /* 0x000fe40006800000 */
[----:B------:R-:W-:Y:S01]  /*3c10*/  ISETP.GT.AND P5, PT, R239, 0x20, P0 ;  /* 0x00000020ef00780c */ /* 0x000fe200007a4270 */
[----:B------:R-:W1:Y:S01]  /*3c20*/  LDSM.16.M88.4 R8, [R2+0x2000] ;  /* 0x002000000208783b */ /* 0x000e620000000200 */
[----:B------:R-:W-:Y:S04]  /*3c30*/  HMMA.16816.F32.BF16 R64, R20, R6, R64 ;  /* 0x000000061440723c */ /* 0x000fe80000041840 */
[----:B------:R-:W-:Y:S01]  /*3c40*/  ISETP.LT.OR P5, PT, R240, 0x21, P5 ;  /* 0x00000021f000780c */ /* 0x000fe20002fa1670 */
[----:B------:R-:W-:Y:S01]  /*3c50*/  FFMA.FTZ R181, R181, c[0x0][0x29c], -R233 ;  /* 0x0000a700b5b57a23 */ /* 0x000fe200000108e9 */
[----:B------:R-:W1:Y:S01]  /*3c60*/  MUFU.EX2 R5, R5 ;  /* 0x0000000500057308 */ /* 0x000e620000000800 */
[--C-:B------:R-:W-:Y:S01]  /*3c70*/  FFMA.FTZ R6, R185, c[0x0][0x29c], -R235.reuse ;  /* 0x0000a700b9067a23 */ /* 0x100fe200000108eb */
[----:B--2---:R-:W-:Y:S01]  /*3c80*/  FSEL R184, R12, -INF , !P5 ;  /* 0xff8000000cb87808 */ /* 0x004fe20006800000 */
[--C-:B------:R-:W-:Y:S01]  /*3c90*/  FFMA.FTZ R12, R34, c[0x0][0x29c], -R236.reuse ;  /* 0x0000a700220c7a23 */ /* 0x100fe200000108ec */
[----:B------:R-:W-:Y:S01]  /*3ca0*/  ISETP.GT.AND P5, PT, R239, 0x21, P0 ;  /* 0x00000021ef00780c */ /* 0x000fe200007a4270 */
[----:B------:R2:W3:Y:S01]  /*3cb0*/  LDSM.16.M88.4 R32, [R2+0x2800] ;  /* 0x002800000220783b */ /* 0x0004e20000000200 */
[----:B------:R-:W-:Y:S02]  /*3cc0*/  FFMA.FTZ R236, R242, c[0x0][0x29c], -R236 ;  /* 0x0000a700f2ec7a23 */ /* 0x000fe400000108ec */
[----:B------:R-:W-:Y:S01]  /*3cd0*/  ISETP.LT.OR P5, PT, R240, 0x22, P5 ;  /* 0x00000022f000780c */ /* 0x000fe20002fa1670 */
[----:B------:R-:W-:Y:S01]  /*3ce0*/  FFMA.FTZ R7, R184, c[0x0][0x29c], -R235 ;  /* 0x0000a700b8077a23 */ /* 0x000fe200000108eb */
[----:B------:R-:W3:Y:S02]  /*3cf0*/  MUFU.EX2 R6, R6 ;  /* 0x0000000600067308 */ /* 0x000ee40000000800 */
[----:B------:R-:W-:Y:S02]  /*3d00*/  FSEL R186, R13, -INF , !P5 ;  /* 0xff8000000dba7808 */ /* 0x000fe40006800000 */
[----:B------:R-:W-:Y:S04]  /*3d10*/  ISETP.GT.AND P5, PT, R238, 0x20, P0 ;  /* 0x00000020ee00780c */ /* 0x000fe800007a4270 */
[C---:B------:R-:W-:Y:S02]  /*3d20*/  ISETP.LT.OR P5, PT, R237.reuse, 0x21, P5 ;  /* 0x00000021ed00780c */ /* 0x040fe40002fa1670 */
[----:B------:R-:W-:Y:S02]  /*3d30*/  MUFU.EX2 R181, R181 ;  /* 0x000000b500b57308 */ /* 0x000fe40000000800 */
[----:B------:R-:W-:Y:S02]  /*3d40*/  FSEL R4, R14, -INF , !P5 ;  /* 0xff8000000e047808 */ /* 0x000fe40006800000 */
[----:B------:R-:W-:Y:S03]  /*3d50*/  ISETP.GT.AND P5, PT, R238, 0x21, P0 ;  /* 0x00000021ee00780c */ /* 0x000fe600007a4270 */
[--C-:B------:R-:W-:Y:S01]  /*3d60*/  FFMA.FTZ R4, R4, c[0x0][0x29c], -R233.reuse ;  /* 0x0000a70004047a23 */ /* 0x100fe200000108e9 */
[----:B------:R-:W-:Y:S02]  /*3d70*/  ISETP.LT.OR P5, PT, R237, 0x22, P5 ;  /* 0x00000022ed00780c */ /* 0x000fe40002fa1670 */
[----:B--2---:R2:W-:Y:S02]  /*3d80*/  MUFU.EX2 R2, R12 ;  /* 0x0000000c00027308 */ /* 0x0045e40000000800 */
[----:B------:R-:W-:Y:S01]  /*3d90*/  FSEL R167, R15, -INF , !P5 ;  /* 0xff8000000fa77808 */ /* 0x000fe20006800000 */
[-C--:B-1----:R-:W-:Y:S05]  /*3da0*/  HMMA.16816.F32.BF16 R36, R8, R16.reuse, R36 ;  /* 0x000000100824723c */ /* 0x082fea0000041824 */
[----:B------:R-:W-:Y:S01]  /*3db0*/  FFMA.FTZ R167, R167, c[0x0][0x29c], -R233 ;  /* 0x0000a700a7a77a23 */ /* 0x000fe200000108e9 */
[C---:B------:R-:W-:Y:S01]  /*3dc0*/  ISETP.GT.AND P5, PT, R239.reuse, 0x40, P0 ;  /* 0x00000040ef00780c */ /* 0x040fe200007a4270 */
[----:B------:R-:W-:Y:S03]  /*3dd0*/  MUFU.EX2 R4, R4 ;  /* 0x0000000400047308 */ /* 0x000fe60000000800 */
[----:B------:R-:W-:Y:S01]  /*3de0*/  ISETP.LT.OR P5, PT, R240, 0x41, P5 ;  /* 0x00000041f000780c */ /* 0x000fe20002fa1670 */
[C---:B---3--:R-:W-:Y:S01]  /*3df0*/  HMMA.16816.F32.BF16 R40, R32.reuse, R16, R40 ;  /* 0x000000102028723c */ /* 0x048fe20000041828 */
[----:B------:R-:W1:Y:S03]  /*3e00*/  LDS R17, [R234.X4+0x18280] ;  /* 0x01828000ea117984 */ /* 0x000e660000004800 */
[----:B------:R-:W-:Y:S02]  /*3e10*/  FSEL R24, R24, -INF , !P5 ;  /* 0xff80000018187808 */ /* 0x000fe40006800000 */
[----:B------:R-:W-:Y:S01]  /*3e20*/  MUFU.EX2 R7, R7 ;  /* 0x0000000700077308 */ /* 0x000fe20000000800 */
[----:B------:R-:W-:Y:S01]  /*3e30*/  ISETP.GT.AND P5, PT, R239, 0x41, P0 ;  /* 0x00000041ef00780c */ /* 0x000fe200007a4270 */
[--C-:B------:R-:W-:Y:S01]  /*3e40*/  FFMA.FTZ R16, R186, c[0x0][0x29c], -R235.reuse ;  /* 0x0000a700ba107a23 */ /* 0x100fe200000108eb */
[-C--:B------:R-:W-:Y:S01]  /*3e50*/  HMMA.16816.F32.BF16 R44, R32, R18.reuse, R44 ;  /* 0x00000012202c723c */ /* 0x080fe2000004182c */
[----:B--2---:R-:W2:Y:S02]  /*3e60*/  LDSM.16.M88.4 R12, [R188+0xb080] ;  /* 0x00b08000bc0c783b */ /* 0x004ea40000000200 */
[----:B------:R-:W-:Y:S01]  /*3e70*/  ISETP.LT.OR P5, PT, R240, 0x42, P5 ;  /* 0x00000042f000780c */ /* 0x000fe20002fa1670 */
[--C-:B------:R-:W-:Y:S03]  /*3e80*/  FFMA.FTZ R24, R24, c[0x0][0x29c], -R235.reuse ;  /* 0x0000a70018187a23 */ /* 0x100fe600000108eb */
[----:B------:R-:W-:Y:S01]  /*3e90*/  FSEL R25, R25, -INF , !P5 ;  /* 0xff80000019197808 */ /* 0x000fe20006800000 */
[C---:B------:R-:W-:Y:S01]  /*3ea0*/  HMMA.16816.F32.BF16 R48, R8.reuse, R18, R48 ;  /* 0x000000120830723c */ /* 0x040fe20000041830 */
[----:B------:R-:W-:Y:S03]  /*3eb0*/  MUFU.EX2 R16, R16 ;  /* 0x0000001000107308 */ /* 0x000fe60000000800 */
[----:B------:R-:W-:Y:S03]  /*3ec0*/  ISETP.GT.AND P5, PT, R239, 0x60, P0 ;  /* 0x00000060ef00780c */ /* 0x000fe600007a4270 */
[----:B------:R-:W-:Y:S01]  /*3ed0*/  FFMA.FTZ R19, R25, c[0x0][0x29c], -R235 ;  /* 0x0000a70019137a23 */ /* 0x000fe200000108eb */
[----:B------:R-:W-:Y:S03]  /*3ee0*/  ISETP.LT.OR P5, PT, R240, 0x61, P5 ;  /* 0x00000061f000780c */ /* 0x000fe60002fa1670 */
[----:B------:R-:W-:Y:S01]  /*3ef0*/  MUFU.EX2 R18, R24 ;  /* 0x0000001800127308 */ /* 0x000fe20000000800 */
[----:B------:R-:W-:Y:S02]  /*3f00*/  FSEL R28, R28, -INF , !P5 ;  /* 0xff8000001c1c7808 */ /* 0x000fe40006800000 */
[----:B------:R-:W-:Y:S04]  /*3f10*/  ISETP.GT.AND P5, PT, R239, 0x61, P0 ;  /* 0x00000061ef00780c */ /* 0x000fe800007a4270 */
[----:B------:R-:W-:Y:S03]  /*3f20*/  ISETP.LT.OR P5, PT, R240, 0x62, P5 ;  /* 0x00000062f000780c */ /* 0x000fe60002fa1670 */
[----:B------:R-:W-:Y:S01]  /*3f30*/  MUFU.EX2 R19, R19 ;  /* 0x0000001300137308 */ /* 0x000fe20000000800 */
[----:B------:R-:W-:Y:S02]  /*3f40*/  FSEL R29, R29, -INF , !P5 ;  /* 0xff8000001d1d7808 */ /* 0x000fe40006800000 */
[----:B------:R-:W-:Y:S01]  /*3f50*/  ISETP.GT.AND P5, PT, R238, 0x40, P0 ;  /* 0x00000040ee00780c */ /* 0x000fe200007a4270 */
[--C-:B-1----:R-:W-:Y:S02]  /*3f60*/  FADD.FTZ R36, R36, -R17.reuse ;  /* 0x8000001124247221 */ /* 0x102fe40000010000 */
[--C-:B------:R-:W-:Y:S01]  /*3f70*/  FADD.FTZ R48, R48, -R17.reuse ;  /* 0x8000001130307221 */ /* 0x100fe20000010000 */
[----:B------:R-:W-:Y:S01]  /*3f80*/  ISETP.LT.OR P5, PT, R237, 0x41, P5 ;  /* 0x00000041ed00780c */ /* 0x000fe20002fa1670 */
[--C-:B------:R-:W-:Y:S02]  /*3f90*/  FADD.FTZ R37, R37, -R17.reuse ;  /* 0x8000001125257221 */ /* 0x100fe40000010000 */
[----:B------:R-:W-:Y:S01]  /*3fa0*/  FADD.FTZ R49, R49, -R17 ;  /* 0x8000001131317221 */ /* 0x000fe20000010000 */
[----:B------:R-:W1:Y:S01]  /*3fb0*/  MUFU.EX2 R167, R167 ;  /* 0x000000a700a77308 */ /* 0x000e620000000800 */
[-C--:B--2---:R-:W-:Y:S03]  /*3fc0*/  HMMA.16816.F32.BF16 R52, R8, R12.reuse, R52 ;  /* 0x0000000c0834723c */ /* 0x084fe60000041834 */
[----:B------:R-:W-:Y:S01]  /*3fd0*/  FMUL.FTZ R37, R172, R37 ;  /* 0x00000025ac257220 */ /* 0x000fe20000410000 */
[----:B------:R-:W-:Y:S01]  /*3fe0*/  FSEL R26, R26, -INF , !P5 ;  /* 0xff8000001a1a7808 */ /* 0x000fe20006800000 */
[----:B----4-:R-:W-:Y:S01]  /*3ff0*/  FMUL.FTZ R49, R174, R49 ;  /* 0x00000031ae317220 */ /* 0x010fe20000410000 */
[----:B------:R-:W-:Y:S01]  /*4000*/  ISETP.GT.AND P5, PT, R238, 0x41, P0 ;  /* 0x00000041ee00780c */ /* 0x000fe200007a4270 */
[----:B------:R-:W-:Y:S01]  /*4010*/  FMUL.FTZ R36, R176, R36 ;  /* 0x00000024b0247220 */ /* 0x000fe20000410000 */
[C---:B------:R-:W-:Y:S01]  /*4020*/  HMMA.16816.F32.BF16 R56, R32.reuse, R12, R56 ;  /* 0x0000000c2038723c */ /* 0x040fe20000041838 */
[----:B------:R-:W2:Y:S01]  /*4030*/  LDS R13, [R234.X4+0x182a0] ;  /* 0x0182a000ea0d7984 */ /* 0x000ea20000004800 */
[----:B------:R-:W3:Y:S02]  /*4040*/  MUFU.EX2 R236, R236 ;  /* 0x000000ec00ec7308 */ /* 0x000ee40000000800 */
[----:B------:R-:W-:Y:S01]  /*4050*/  F2FP.BF16.PACK_AB R36, R37, R36 ;  /* 0x000000242524723e */ /* 0x000fe200000010ff */
[----:B------:R-:W-:Y:S01]  /*4060*/  FFMA.FTZ R26, R26, c[0x0][0x29c], -R233 ;  /* 0x0000a7001a1a7a23 */ /* 0x000fe200000108e9 */
[----:B------:R-:W-:Y:S01]  /*4070*/  F2FP.BF16.PACK_AB R176, R172, R176 ;  /* 0x000000b0acb0723e */ /* 0x000fe200000010ff */
[--C-:B------:R-:W-:Y:S01]  /*4080*/  FFMA.FTZ R12, R28, c[0x0][0x29c], -R235.reuse ;  /* 0x0000a7001c0c7a23 */ /* 0x100fe200000108eb */
[-C--:B------:R-:W-:Y:S03]  /*4090*/  HMMA.16816.F32.BF16 R60, R32, R14.reuse, R60 ;  /* 0x0000000e203c723c */ /* 0x080fe6000004183c */
[----:B------:R-:W-:Y:S01]  /*40a0*/  ISETP.LT.OR P5, PT, R237, 0x42, P5 ;  /* 0x00000042ed00780c */ /* 0x000fe20002fa1670 */
[----:B------:R-:W-:Y:S01]  /*40b0*/  FFMA.FTZ R235, R29, c[0x0][0x29c], -R235 ;  /* 0x0000a7001deb7a23 */ /* 0x000fe200000108eb */
[----:B------:R-:W-:Y:S01]  /*40c0*/  MUFU.EX2 R26, R26 ;  /* 0x0000001a001a7308 */ /* 0x000fe20000000800 */
[----:B------:R-:W-:Y:S01]  /*40d0*/  FMUL.FTZ R48, R173, R48 ;  /* 0x00000030ad307220 */ /* 0x000fe20000410000 */
[----:B------:R-:W-:Y:S01]  /*40e0*/  F2FP.BF16.PACK_AB R173, R174, R173 ;  /* 0x000000adaead723e */ /* 0x000fe200000010ff */
[----:B------:R-:W-:Y:S01]  /*40f0*/  HMMA.16816.F32.BF16 R64, R8, R14, R64 ;  /* 0x0000000e0840723c */ /* 0x000fe20000041840 */
[----:B------:R-:W4:Y:S03]  /*4100*/  LDS R8, [R234.X4+0x18300] ;  /* 0x01830000ea087984 */ /* 0x000f260000004800 */
[----:B------:R-:W-:Y:S01]  /*4110*/  FSEL R27, R27, -INF , !P5 ;  /* 0xff8000001b1b7808 */ /* 0x000fe20006800000 */
[----:B------:R-:W1:Y:S01]  /*4120*/  LDS R234, [R234.X4+0x18320] ;  /* 0x01832000eaea7984 */ /* 0x000e620000004800 */
[----:B------:R-:W-:Y:S01]  /*4130*/  ISETP.GT.AND P5, PT, R238, 0x60, P0 ;  /* 0x00000060ee00780c */ /* 0x000fe200007a4270 */
[----:B------:R-:W-:Y:S01]  /*4140*/  FADD.FTZ R52, R52, -R17 ;  /* 0x8000001134347221 */ /* 0x000fe20000010000 */
[----:B------:R-:W-:Y:S01]  /*4150*/  ISETP.GT.AND P0, PT, R238, 0x61, P0 ;  /* 0x00000061ee00780c */ /* 0x000fe20000704270 */
[----:B------:R-:W-:Y:S01]  /*4160*/  STS [R217+0x18480], R176 ;  /* 0x018480b0d9007388 */ /* 0x000fe20000000800 */
[C---:B------:R-:W-:Y:S01]  /*4170*/  ISETP.LT.OR P5, PT, R237.reuse, 0x61, P5 ;  /* 0x00000061ed00780c */ /* 0x040fe20002fa1670 */
[----:B------:R-:W1:Y:S01]  /*4180*/  MUFU.EX2 R12, R12 ;  /* 0x0000000c000c7308 */ /* 0x000e620000000800 */
[----:B------:R-:W-:Y:S01]  /*4190*/  ISETP.LT.OR P0, PT, R237, 0x62, P0 ;  /* 0x00000062ed00780c */ /* 0x000fe20000701670 */
[----:B------:R-:W-:Y:S01]  /*41a0*/  FFMA.FTZ R27, R27, c[0x0][0x29c], -R233 ;  /* 0x0000a7001b1b7a23 */ /* 0x000fe200000108e9 */
[----:B------:R-:W-:Y:S01]  /*41b0*/  FSEL R30, R30, -INF , !P5 ;  /* 0xff8000001e1e7808 */ /* 0x000fe20006800000 */
[----:B------:R-:W-:Y:S01]  /*41c0*/  FMUL.FTZ R52, R175, R52 ;  /* 0x00000034af347220 */ /* 0x000fe20000410000 */
[----:B------:R-:W-:Y:S01]  /*41d0*/  FSEL R31, R31, -INF , !P0 ;  /* 0xff8000001f1f7808 */ /* 0x000fe20004000000 */
[----:B------:R-:W-:Y:S01]  /*41e0*/  FADD.FTZ R53, R53, -R17 ;  /* 0x8000001135357221 */ /* 0x000fe20000010000 */
[----:B------:R-:W-:Y:S01]  /*41f0*/  F2FP.BF16.PACK_AB R175, R177, R175 ;  /* 0x000000afb1af723e */ /* 0x000fe200000010ff */
[--C-:B------:R-:W-:Y:S01]  /*4200*/  FFMA.FTZ R30, R30, c[0x0][0x29c], -R233.reuse ;  /* 0x0000a7001e1e7a23 */ /* 0x100fe200000108e9 */
[----:B------:R-:W-:Y:S01]  /*4210*/  F2FP.BF16.PACK_AB R48, R49, R48 ;  /* 0x000000303130723e */ /* 0x000fe200000010ff */
[----:B------:R-:W-:Y:S01]  /*4220*/  FFMA.FTZ R233, R31, c[0x0][0x29c], -R233 ;  /* 0x0000a7001fe97a23 */ /* 0x000fe200000108e9 */
[----:B------:R-:W-:Y:S01]  /*4230*/  MUFU.EX2 R27, R27 ;  /* 0x0000001b001b7308 */ /* 0x000fe20000000800 */
[----:B------:R-:W-:Y:S02]  /*4240*/  FMUL.FTZ R53, R177, R53 ;  /* 0x00000035b1357220 */ /* 0x000fe40000410000 */
[--C-:B--2---:R-:W-:Y:S02]  /*4250*/  FADD.FTZ R38, R38, -R13.reuse ;  /* 0x8000000d26267221 */ /* 0x104fe40000010000 */
[--C-:B------:R-:W-:Y:S01]  /*4260*/  FADD.FTZ R50, R50, -R13.reuse ;  /* 0x8000000d32327221 */ /* 0x100fe20000010000 */
[----:B------:R-:W-:Y:S01]  /*4270*/  F2FP.BF16.PACK_AB R52, R53, R52 ;  /* 0x000000343534723e */ /* 0x000fe200000010ff */
[----:B------:R-:W-:Y:S01]  /*4280*/  FMUL.FTZ R38, R3, R38 ;  /* 0x0000002603267220 */ /* 0x000fe20000410000 */
[----:B------:R-:W-:Y:S01]  /*4290*/  F2FP.BF16.PACK_AB R3, R179, R3 ;  /* 0x00000003b303723e */ /* 0x000fe200000010ff */
[----:B------:R-:W-:Y:S01]  /*42a0*/  FMUL.FTZ R50, R180, R50 ;  /* 0x00000032b4327220 */ /* 0x000fe20000410000 */
[----:B------:R-:W-:Y:S01]  /*42b0*/  F2FP.BF16.PACK_AB R180, R165, R180 ;  /* 0x000000b4a5b4723e */ /* 0x000fe200000010ff */
[--C-:B------:R-:W-:Y:S01]  /*42c0*/  FADD.FTZ R54, R54, -R13.reuse ;  /* 0x8000000d36367221 */ /* 0x100fe20000010000 */
[----:B------:R-:W-:Y:S01]  /*42d0*/  MUFU.EX2 R30, R30 ;  /* 0x0000001e001e7308 */ /* 0x000fe20000000800 */
[----:B------:R2:W-:Y:S01]  /*42e0*/  STS [R217+0x18880], R3 ;  /* 0x01888003d9007388 */ /* 0x0005e20000000800 */
[----:B------:R-:W-:Y:S02]  /*42f0*/  FADD.FTZ R66, R66, -R13 ;  /* 0x8000000d42427221 */ /* 0x000fe40000010000 */
[----:B------:R-:W-:Y:S01]  /*4300*/  FMUL.FTZ R54, R182, R54 ;  /* 0x00000036b6367220 */ /* 0x000fe20000410000 */
[----:B------:R-:W-:Y:S01]  /*4310*/  STS [R220], R173 ;  /* 0x000000addc007388 */ /* 0x000fe20000000800 */
[----:B-----5:R-:W-:Y:S01]  /*4320*/  F2FP.BF16.PACK_AB R182, R166, R182 ;  /* 0x000000b6a6b6723e */ /* 0x020fe200000010ff */
[--C-:B----4-:R-:W-:Y:S02]  /*4330*/  FADD.FTZ R40, R40, -R8.reuse ;  /* 0x8000000828287221 */ /* 0x110fe40000010000 */
[--C-:B------:R-:W-:Y:S01]  /*4340*/  FADD.FTZ R41, R41, -R8.reuse ;  /* 0x8000000829297221 */ /* 0x100fe20000010000 */
[----:B------:R-:W-:Y:S01]  /*4350*/  STS [R220+0x400], R180 ;  /* 0x000400b4dc007388 */ /* 0x000fe20000000800 */
[--C-:B------:R-:W-:Y:S01]  /*4360*/  FADD.FTZ R44, R44, -R8.reuse ;  /* 0x800000082c2c7221 */ /* 0x100fe20000010000 */
[----:B------:R-:W4:Y:S01]  /*4370*/  MUFU.EX2 R235, R235 ;  /* 0x000000eb00eb7308 */ /* 0x000f220000000800 */
[----:B------:R-:W-:Y:S01]  /*4380*/  FMUL.FTZ R40, R5, R40 ;  /* 0x0000002805287220 */ /* 0x000fe20000410000 */
[C---:B------:R-:W-:Y:S01]  /*4390*/  F2FP.BF16.PACK_AB R5, R6.reuse, R5 ;  /* 0x000000050605723e */ /* 0x040fe200000010ff */
[----:B------:R-:W-:Y:S01]  /*43a0*/  FMUL.FTZ R41, R6, R41 ;  /* 0x0000002906297220 */ /* 0x000fe20000410000 */
[----:B-1----:R-:W-:Y:S01]  /*43b0*/  F2FP.BF16.PACK_AB R6, R167, R4 ;  /* 0x00000004a706723e */ /* 0x002fe200000010ff */
[----:B------:R-:W-:Y:S01]  /*43c0*/  FMUL.FTZ R44, R7, R44 ;  /* 0x0000002c072c7220 */ /* 0x000fe20000410000 */
[----:B------:R-:W-:Y:S01]  /*43d0*/  F2FP.BF16.PACK_AB R7, R16, R7 ;  /* 0x000000071007723e */ /* 0x000fe200000010ff */
[----:B------:R-:W-:Y:S01]  /*43e0*/  STS [R217+0x19480], R5 ;  /* 0x01948005d9007388 */ /* 0x000fe20000000800 */
[----:B------:R-:W-:Y:S01]  /*43f0*/  FMUL.FTZ R66, R2, R66 ;  /* 0x0000004202427220 */ /* 0x000fe20000410000 */
[----:B---3--:R-:W-:Y:S01]  /*4400*/  F2FP.BF16.PACK_AB R2, R236, R2 ;  /* 0x00000002ec02723e */ /* 0x008fe200000010ff */
[----:B------:R-:W1:Y:S01]  /*4410*/  MUFU.EX2 R233, R233 ;  /* 0x000000e900e97308 */ /* 0x000e620000000800 */
[----:B------:R-:W-:Y:S01]  /*4420*/  FADD.FTZ R64, R64, -R17 ;  /* 0x8000001140407221 */ /* 0x000fe20000010000 */
[----:B------:R-:W-:Y:S01]  /*4430*/  F2FP.BF16.PACK_AB R40, R41, R40 ;  /* 0x000000282928723e */ /* 0x000fe200000010ff */
[--C-:B------:R-:W-:Y:S01]  /*4440*/  FADD.FTZ R56, R56, -R8.reuse ;  /* 0x8000000838387221 */ /* 0x100fe20000010000 */
[----:B--2---:R-:W-:Y:S01]  /*4450*/  F2FP.BF16.PACK_AB R3, R181, R164 ;  /* 0x000000a4b503723e */ /* 0x004fe200000010ff */
[----:B------:R-:W-:Y:S01]  /*4460*/  FMUL.FTZ R64, R178, R64 ;  /* 0x00000040b2407220 */ /* 0x000fe20000410000 */
[----:B------:R-:W-:Y:S01]  /*4470*/  F2FP.BF16.PACK_AB R178, R241, R178 ;  /* 0x000000b2f1b2723e */ /* 0x000fe200000010ff */
[----:B------:R-:W-:Y:S02]  /*4480*/  FADD.FTZ R60, R60, -R8 ;  /* 0x800000083c3c7221 */ /* 0x000fe40000010000 */
[----:B------:R2:W-:Y:S01]  /*4490*/  STS [R217+0x19880], R3 ;  /* 0x01988003d9007388 */ /* 0x0005e20000000800 */
[----:B------:R-:W-:Y:S01]  /*44a0*/  FMUL.FTZ R56, R18, R56 ;  /* 0x0000003812387220 */ /* 0x000fe20000410000 */
[----:B------:R-:W-:Y:S01]  /*44b0*/  F2FP.BF16.PACK_AB R18, R19, R18 ;  /* 0x000000121312723e */ /* 0x000fe200000010ff */
[----:B------:R-:W-:Y:S01]  /*44c0*/  FMUL.FTZ R60, R12, R60 ;  /* 0x0000003c0c3c7220 */ /* 0x000fe20000410000 */
[----:B------:R-:W-:Y:S01]  /*44d0*/  STS [R220+0x1000], R7 ;  /* 0x00100007dc007388 */ /* 0x000fe20000000800 */
[----:B----4-:R-:W-:Y:S01]  /*44e0*/  F2FP.BF16.PACK_AB R12, R235, R12 ;  /* 0x0000000ceb0c723e */ /* 0x010fe200000010ff */
[--C-:B------:R-:W-:Y:S02]  /*44f0*/  FADD.FTZ R39, R39, -R13.reuse ;  /* 0x8000000d27277221 */ /* 0x100fe40000010000 */
[----:B------:R-:W-:Y:S01]  /*4500*/  STS [R220+0x1400], R6 ;  /* 0x00140006dc007388 */ /* 0x000fe20000000800 */
[--C-:B------:R-:W-:Y:S02]  /*4510*/  FADD.FTZ R51, R51, -R13.reuse ;  /* 0x8000000d33337221 */ /* 0x100fe40000010000 */
[----:B------:R-:W-:Y:S01]  /*4520*/  FMUL.FTZ R39, R179, R39 ;  /* 0x00000027b3277220 */ /* 0x000fe20000410000 */
[----:B------:R-:W-:Y:S01]  /*4530*/  STS [R217+0x1a480], R175 ;  /* 0x01a480afd9007388 */ /* 0x000fe20000000800 */
[----:B------:R-:W-:Y:S02]  /*4540*/  FMUL.FTZ R51, R165, R51 ;  /* 0x00000033a5337220 */ /* 0x000fe40000410000 */
[--C-:B------:R-:W-:Y:S01]  /*4550*/  FADD.FTZ R43, R43, -R234.reuse ;  /* 0x800000ea2b2b7221 */ /* 0x100fe20000010000 */
[----:B------:R-:W-:Y:S01]  /*4560*/  STS [R217+0x1a880], R182 ;  /* 0x01a880b6d9007388 */ /* 0x000fe20000000800 */
[----:B------:R-:W-:Y:S01]  /*4570*/  FADD.FTZ R42, R42, -R234 ;  /* 0x800000ea2a2a7221 */ /* 0x000fe20000010000 */
[----:B------:R-:W-:Y:S01]  /*4580*/  F2FP.BF16.PACK_AB R38, R39, R38 ;  /* 0x000000262726723e */ /* 0x000fe200000010ff */
[----:B------:R-:W-:Y:S01]  /*4590*/  FADD.FTZ R45, R45, -R8 ;  /* 0x800000082d2d7221 */ /* 0x000fe20000010000 */
[----:B------:R1:W-:Y:S01]  /*45a0*/  STS [R220+0x2400], R2 ;  /* 0x00240002dc007388 */ /* 0x0003e20000000800 */
[----:B------:R-:W-:Y:S01]  /*45b0*/  FMUL.FTZ R43, R181, R43 ;  /* 0x0000002bb52b7220 */ /* 0x000fe20000410000 */
[----:B------:R-:W-:Y:S01]  /*45c0*/  F2FP.BF16.PACK_AB R50, R51, R50 ;  /* 0x000000323332723e */ /* 0x000fe200000010ff */
[----:B------:R-:W-:Y:S01]  /*45d0*/  FMUL.FTZ R42, R164, R42 ;  /* 0x0000002aa42a7220 */ /* 0x000fe20000410000 */
[----:B------:R-:W-:Y:S01]  /*45e0*/  STS [R220+0x2000], R178 ;  /* 0x002000b2dc007388 */ /* 0x000fe20000000800 */
[----:B--2---:R-:W-:Y:S01]  /*45f0*/  F2FP.BF16.PACK_AB R3, R27, R26 ;  /* 0x0000001a1b03723e */ /* 0x004fe200000010ff */
[--C-:B------:R-:W-:Y:S02]  /*4600*/  FADD.FTZ R46, R46, -R234.reuse ;  /* 0x800000ea2e2e7221 */ /* 0x100fe40000010000 */
[----:B------:R-:W-:Y:S01]  /*4610*/  STS [R217+0x1b480], R18 ;  /* 0x01b48012d9007388 */ /* 0x000fe20000000800 */
[----:B------:R-:W-:Y:S01]  /*4620*/  FADD.FTZ R47, R47, -R234 ;  /* 0x800000ea2f2f7221 */ /* 0x000fe20000010000 */
[----:B------:R-:W-:Y:S01]  /*4630*/  F2FP.BF16.PACK_AB R42, R43, R42 ;  /* 0x0000002a2b2a723e */ /* 0x000fe200000010ff */
[----:B------:R-:W-:Y:S01]  /*4640*/  FADD.FTZ R55, R55, -R13 ;  /* 0x8000000d37377221 */ /* 0x000fe20000010000 */
[----:B------:R-:W-:Y:S01]  /*4650*/  STS [R217+0x1b880], R3 ;  /* 0x01b88003d9007388 */ /* 0x000fe20000000800 */
[----:B------:R-:W-:Y:S02]  /*4660*/  FMUL.FTZ R45, R16, R45 ;  /* 0x0000002d102d7220 */ /* 0x000fe40000410000 */
[----:B------:R-:W-:Y:S01]  /*4670*/  FMUL.FTZ R46, R4, R46 ;  /* 0x0000002e042e7220 */ /* 0x000fe20000410000 */
[----:B------:R-:W-:Y:S01]  /*4680*/  STS [R220+0x3000], R12 ;  /* 0x0030000cdc007388 */ /* 0x000fe20000000800 */
[----:B------:R-:W-:Y:S01]  /*4690*/  FMUL.FTZ R47, R167, R47 ;  /* 0x0000002fa72f7220 */ /* 0x000fe20000410000 */
[----:B------:R-:W-:Y:S01]  /*46a0*/  F2FP.BF16.PACK_AB R44, R45, R44 ;  /* 0x0000002c2d2c723e */ /* 0x000fe200000010ff */
[----:B------:R-:W-:Y:S02]  /*46b0*/  FADD.FTZ R65, R65, -R17 ;  /* 0x8000001141417221 */ /* 0x000fe40000010000 */
[----:B------:R-:W-:Y:S01]  /*46c0*/  FMUL.FTZ R55, R166, R55 ;  /* 0x00000037a6377220 */ /* 0x000fe20000410000 */
[----:B------:R-:W-:Y:S01]  /*46d0*/  F2FP.BF16.PACK_AB R46, R47, R46 ;  /* 0x0000002e2f2e723e */ /* 0x000fe200000010ff */
[----:B------:R-:W-:Y:S01]  /*46e0*/  FMUL.FTZ R65, R241, R65 ;  /* 0x00000041f1417220 */ /* 0x000fe20000410000 */
[----:B-1----:R-:W-:Y:S01]  /*46f0*/  F2FP.BF16.PACK_AB R2, R233, R30 ;  /* 0x0000001ee902723e */ /* 0x002fe200000010ff */
[----:B------:R-:W-:Y:S01]  /*4700*/  FADD.FTZ R67, R67, -R13 ;  /* 0x8000000d43437221 */ /* 0x000fe20000010000 */
[----:B------:R-:W-:Y:S01]  /*4710*/  F2FP.BF16.PACK_AB R54, R55, R54 ;  /* 0x000000363736723e */ /* 0x000fe200000010ff */
[----:B------:R-:W-:Y:S01]  /*4720*/  FADD.FTZ R57, R57, -R8 ;  /* 0x8000000839397221 */ /* 0x000fe20000010000 */
[----:B------:R-:W-:Y:S01]  /*4730*/  F2FP.BF16.PACK_AB R64, R65, R64 ;  /* 0x000000404140723e */ /* 0x000fe200000010ff */
[----:B------:R1:W-:Y:S01]  /*4740*/  STS [R220+0x3400], R2 ;  /* 0x00340002dc007388 */ /* 0x0003e20000000800 */
[--C-:B------:R-:W-:Y:S02]  /*4750*/  FADD.FTZ R58, R58, -R234.reuse ;  /* 0x800000ea3a3a7221 */ /* 0x100fe40000010000 */
[----:B------:R-:W-:Y:S01]  /*4760*/  FADD.FTZ R59, R59, -R234 ;  /* 0x800000ea3b3b7221 */ /* 0x000fe20000010000 */
[----:B------:R-:W-:Y:S01]  /*4770*/  BAR.SYNC.DEFER_BLOCKING 0x0 ;  /* 0x0000000000007b1d */ /* 0x000fe20000010000 */
[----:B------:R-:W-:Y:S02]  /*4780*/  FMUL.FTZ R67, R236, R67 ;  /* 0x00000043ec437220 */ /* 0x000fe40000410000 */
[----:B------:R-:W-:Y:S02]  /*4790*/  FADD.FTZ R61, R61, -R8 ;  /* 0x800000083d3d7221 */ /* 0x000fe40000010000 */
[----:B------:R-:W-:Y:S01]  /*47a0*/  FMUL.FTZ R57, R19, R57 ;  /* 0x0000003913397220 */ /* 0x000fe20000410000 */
[----:B------:R-:W-:Y:S01]  /*47b0*/  F2FP.BF16.PACK_AB R66, R67, R66 ;  /* 0x000000424342723e */ /* 0x000fe200000010ff */
[----:B------:R-:W-:Y:S02]  /*47c0*/  FMUL.FTZ R58, R26, R58 ;  /* 0x0000003a1a3a7220 */ /* 0x000fe40000410000 */
[----:B------:R-:W-:Y:S01]  /*47d0*/  FMUL.FTZ R59, R27, R59 ;  /* 0x0000003b1b3b7220 */ /* 0x000fe20000410000 */
[----:B------:R-:W-:Y:S01]  /*47e0*/  F2FP.BF16.PACK_AB R56, R57, R56 ;  /* 0x000000383938723e */ /* 0x000fe200000010ff */
[--C-:B------:R-:W-:Y:S02]  /*47f0*/  FADD.FTZ R62, R62, -R234.reuse ;  /* 0x800000ea3e3e7221 */ /* 0x100fe40000010000 */
[----:B------:R-:W-:Y:S01]  /*4800*/  FADD.FTZ R63, R63, -R234 ;  /* 0x800000ea3f3f7221 */ /* 0x000fe20000010000 */
[----:B------:R-:W-:Y:S01]  /*4810*/  F2FP.BF16.PACK_AB R58, R59, R58 ;  /* 0x0000003a3b3a723e */ /* 0x000fe200000010ff */
[----:B------:R-:W-:Y:S02]  /*4820*/  FMUL.FTZ R62, R30, R62 ;  /* 0x0000003e1e3e7220 */ /* 0x000fe40000410000 */
[----:B------:R-:W-:Y:S02]  /*4830*/  FMUL.FTZ R61, R235, R61 ;  /* 0x0000003deb3d7220 */ /* 0x000fe40000410000 */
[----:B------:R-:W-:Y:S02]  /*4840*/  FMUL.FTZ R63, R233, R63 ;  /* 0x0000003fe93f7220 */ /* 0x000fe40000410000 */
[----:B-1----:R-:W-:Y:S01]  /*4850*/  IMAD.U32 R2, RZ, RZ, UR4 ;  /* 0x00000004ff027e24 */ /* 0x002fe2000f8e00ff */
[----:B------:R-:W-:Y:S01]  /*4860*/  F2FP.BF16.PACK_AB R60, R61, R60 ;  /* 0x0000003c3d3c723e */ /* 0x000fe200000010ff */
[----:B------:R-:W-:Y:S02]  /*4870*/  STS [R217+0x1c480], R36 ;  /* 0x01c48024d9007388 */ /* 0x000fe40000000800 */
[----:B------:R-:W-:Y:S01]  /*4880*/  IMAD R2, R2, 0x1800, R198 ;  /* 0x0000180002027824 */ /* 0x000fe200078e02c6 */
[----:B------:R-:W-:Y:S01]  /*4890*/  F2FP.BF16.PACK_AB R62, R63, R62 ;  /* 0x0000003e3f3e723e */ /* 0x000fe200000010ff */
        /* <DEDUP_REMOVED lines=15> */
[----:B------:R-:W-:Y:S01]  /*4990*/  LDSM.16.MT88.4 R4, [R195+0x18480] ;  /* 0x01848000c304783b */ /* 0x000fe20000004200 */
[----:B-1----:R-:W-:Y:S07]  /*49a0*/  IMAD.SHL.U32 R64, R2, 0x2, RZ ;  /* 0x0000000202407824 */ /* 0x002fee00078e00ff */
        /* <DEDUP_REMOVED lines=59> */
[----:B------:R2:W1:Y:S06]  /*4d60*/  LDSM.16.M88.4 R20, [R193] ;  /* 0x00000000c114783b */ /* 0x00046c0000000200 */
[----:B------:R-:W-:Y:S01]  /*4d70*/  IADD3 R5, R232, 0x2, RZ ;  /* 0x00000002e8057810 */ /* 0x000fe20007ffe0ff */
[----:B------:R-:W-:Y:S01]  /*4d80*/  HMMA.16816.F32.BF16 R112, R12, R30, R112 ;  /* 0x0000001e0c70723c */ /* 0x000fe20000041870 */
[----:B------:R2:W1:Y:S03]  /*4d90*/  LDSM.16.MT88.2 R30, [R194+0x4000] ;  /* 0x00400000c21e783b */ /* 0x0004660000004100 */
[----:B------:R-:W-:Y:S03]  /*4da0*/  ISETP.GE.AND P0, PT, R5, R206, PT ;  /* 0x000000ce0500720c */ /* 0x000fe60003f06270 */
[----:B------:R2:W1:Y:S01]  /*4db0*/  LDSM.16.M88.4 R24, [R193+0x1000] ;  /* 0x00100000c118783b */ /* 0x0004620000000200 */
        /* <DEDUP_REMOVED lines=16> */
[C---:B-12-45:R-:W-:Y:S01]  /*4ec0*/  IMAD.SHL.U32 R9, R5.reuse, 0x40, RZ ;  /* 0x0000004005097824 */ /* 0x076fe200078e00ff */
[----:B------:R-:W-:Y:S01]  /*4ed0*/  SHF.R.S32.HI R6, RZ, 0x1f, R5 ;  /* 0x0000001fff067819 */ /* 0x000fe20000011405 */
[----:B------:R-:W1:Y:S03]  /*4ee0*/  S2R R7, SR_CTAID.Y ;  /* 0x0000000000077919 */ /* 0x000e660000002600 */
[----:B------:R-:W-:Y:S01]  /*4ef0*/  SHF.R.S32.HI R8, RZ, 0x1f, R9 ;  /* 0x0000001fff087819 */ /* 0x000fe20000011409 */
[----:B------:R-:W-:Y:S04]  /*4f00*/  IMAD R6, R6, c[0x0][0x208], RZ ;  /* 0x0000820006067a24 */ /* 0x000fe800078e02ff */
[----:B------:R-:W-:Y:S01]  /*4f10*/  IMAD R6, R5, c[0x0][0x20c], R6 ;  /* 0x0000830005067a24 */ /* 0x000fe200078e0206 */
[----:B-1----:R-:W-:Y:S01]  /*4f20*/  SHF.R.S32.HI R4, RZ, 0x1f, R7 ;  /* 0x0000001fff047819 */ /* 0x002fe20000011407 */
[C---:B------:R-:W-:Y:S04]  /*4f30*/  IMAD.WIDE.U32 R10, R7.reuse, c[0x0][0x288], R222 ;  /* 0x0000a200070a7a25 */ /* 0x040fe800078e00de */
[----:B------:R-:W-:Y:S04]  /*4f40*/  IMAD R4, R4, c[0x0][0x288], RZ ;  /* 0x0000a20004047a24 */ /* 0x000fe800078e02ff */
[----:B------:R-:W-:Y:S01]  /*4f50*/  IMAD R4, R7, c[0x0][0x28c], R4 ;  /* 0x0000a30007047a24 */ /* 0x000fe200078e0204 */
[C---:B------:R-:W-:Y:S02]  /*4f60*/  IADD3 R7, P5, P0, R9.reuse, UR10, R10 ;  /* 0x0000000a09077c10 */ /* 0x040fe4000f8be00a */
[----:B------:R-:W-:Y:S01]  /*4f70*/  IADD3 R9, -R9, c[0x0][0x168], RZ ;  /* 0x00005a0009097a10 */ /* 0x000fe20007ffe1ff */
[----:B------:R-:W-:Y:S02]  /*4f80*/  IMAD.IADD R4, R11, 0x1, R4 ;  /* 0x000000010b047824 */ /* 0x000fe400078e0204 */
[----:B------:R-:W-:Y:S03]  /*4f90*/  IMAD.WIDE.U32 R10, R5, c[0x0][0x208], RZ ;  /* 0x00008200050a7a25 */ /* 0x000fe600078e00ff */
[----:B------:R-:W-:Y:S01]  /*4fa0*/  IADD3.X R4, R8, UR9, R4, P5, P0 ;  /* 0x0000000908047c10 */ /* 0x000fe2000afe0404 */
[----:B------:R-:W-:Y:S01]  /*4fb0*/  IMAD.IADD R6, R11, 0x1, R6 ;  /* 0x000000010b067824 */ /* 0x000fe200078e0206 */
[C---:B------:R-:W-:Y:S02]  /*4fc0*/  LEA R5, P0, R10.reuse, R214, 0x6 ;  /* 0x000000d60a057211 */ /* 0x040fe400078030ff */
[-C--:B------:R-:W-:Y:S02]  /*4fd0*/  ISETP.LE.OR P5, PT, R9, R212.reuse, !P4 ;  /* 0x000000d40900720c */ /* 0x080fe400067a3670 */
[----:B------:R-:W-:Y:S01]  /*4fe0*/  LEA.HI.X R8, R10, R211, R6, 0x6, P0 ;  /* 0x000000d30a087211 */ /* 0x000fe200000f3406 */
[----:B------:R-:W-:Y:S01]  /*4ff0*/  IMAD.U32 R6, RZ, RZ, UR18 ;  /* 0x00000012ff067e24 */ /* 0x000fe2000f8e00ff */
[C---:B------:R-:W-:Y:S03]  /*5000*/  LEA R10, P0, R5.reuse, c[0x0][0x1f0], 0x1 ;  /* 0x00007c00050a7a11 */ /* 0x040fe600078008ff */
[----:B------:R-:W-:Y:S01]  /*5010*/  IMAD R6, R6, 0x3000, R207 ;  /* 0x0000300006067824 */ /* 0x000fe200078e02cf */
[----:B------:R-:W-:Y:S02]  /*5020*/  LEA.HI.X R11, R5, c[0x0][0x1f4], R8, 0x1, P0 ;  /* 0x00007d00050b7a11 */ /* 0x000fe400000f0c08 */
[C---:B------:R-:W-:Y:S03]  /*5030*/  LEA R12, P0, R7.reuse, c[0x0][0x280], 0x2 ;  /* 0x0000a000070c7a11 */ /* 0x040fe600078010ff */
[----:B------:R-:W-:Y:S01]  /*5040*/  @!PT LDS RZ, [RZ] ;  /* 0x00000000fffff984 */ /* 0x000fe20000000800 */
[----:B------:R-:W-:Y:S01]  /*5050*/  @!PT LDS RZ, [RZ] ;  /* 0x00000000fffff984 */ /* 0x000fe20000000800 */
[----:B------:R-:W-:Y:S01]  /*5060*/  @!PT LDS RZ, [RZ] ;  /* 0x00000000fffff984 */ /* 0x000fe20000000800 */
[----:B------:R1:W-:Y:S01]  /*5070*/  LDGSTS.E.BYPASS.LTC128B.128 [R6], [R10.64], !P5 ;  /* 0x000000000a067fae */ /* 0x0003e2000e901d50 */
[----:B------:R-:W-:Y:S01]  /*5080*/  LEA.HI.X R13, R7, c[0x0][0x284], R4, 0x2, P0 ;  /* 0x0000a100070d7a11 */ /* 0x000fe200000f1404 */
[----:B------:R-:W-:Y:S01]  /*5090*/  IMAD.U32 R4, RZ, RZ, UR18 ;  /* 0x00000012ff047e24 */ /* 0x000fe2000f8e00ff */
[CC--:B------:R-:W-:Y:S02]  /*50a0*/  ISETP.LE.OR P0, PT, R9.reuse, R212.reuse, !P3 ;  /* 0x000000d40900720c */ /* 0x0c0fe40005f03670 */
[----:B------:R-:W-:Y:S01]  /*50b0*/  ISETP.LE.OR P5, PT, R9, R212, !P2 ;  /* 0x000000d40900720c */ /* 0x000fe200057a3670 */
[----:B------:R-:W-:Y:S04]  /*50c0*/  @!P1 IMAD R4, R4, 0x40, R222 ;  /* 0x0000004004049824 */ /* 0x000fe800078e02de */
[----:B------:R-:W-:Y:S06]  /*50d0*/  @!P1 IMAD.SHL.U32 R4, R4, 0x4, RZ ;  /* 0x0000000404049824 */ /* 0x000fec00078e00ff */
[----:B------:R1:W-:Y:S05]  /*50e0*/  LDGSTS.E.BYPASS.LTC128B.128 [R6+0x1000], [R10.64+0x40], !P0 ;  /* 0x010000400a067fae */ /* 0x0003ea000c101d50 */
[----:B------:R1:W-:Y:S05]  /*50f0*/  LDGSTS.E.BYPASS.LTC128B.128 [R6+0x2000], [R10.64+0x80], !P5 ;  /* 0x020000800a067fae */ /* 0x0003ea000e901d50 */
[----:B------:R1:W-:Y:S02]  /*5100*/  @!P1 LDGSTS.E.BYPASS.LTC128B.128 [R4+0x18280], [R12.64] ;  /* 0x182800000c049fae */ /* 0x0003e4000b901d50 */
.L_x_841:
[-C--:B-12-45:R-:W-:Y:S01]  /*5110*/  HMMA.16816.F32.BF16 R4, R20, R2.reuse, RZ ;  /* 0x000000021404723c */ /* 0x0b6fe200000418ff */
[----:B------:R-:W-:Y:S01]  /*5120*/  LDSM.16.M88.4 R36, [R191] ;  /* 0x00000000bf24783b */ /* 0x000fe20000000200 */
[----:B------:R-:W-:Y:S02]  /*5130*/  UIADD3 UR13, UR4, 0x1, URZ ;  /* 0x00000001040d7890 */ /* 0x000fe4000fffe03f */
[----:B------:R-:W-:Y:S01]  /*5140*/  IMAD R232, R232, 0x1800, RZ ;  /* 0x00001800e8e87824 */ /* 0x000fe200078e02ff */
[----:B------:R-:W-:Y:S01]  /*5150*/  LDSM.16.M88.4 R40, [R191+0x1000] ;  /* 0x00100000bf28783b */ /* 0x000fe20000000200 */
[----:B------:R-:W-:Y:S02]  /*5160*/  UISETP.GE.AND UP2, UPT, UR4, 0x1, UPT ;  /* 0x000000010400788c */ /* 0x000fe4000bf46270 */
[C---:B------:R-:W-:Y:S01]  /*5170*/  HMMA.16816.F32.BF16 R8, R24.reuse, R2, RZ ;  /* 0x000000021808723c */ /* 0x040fe200000418ff */
[----:B------:R-:W1:Y:S01]  /*5180*/  LDSM.16.MT88.2 R2, [R194+0x800] ;  /* 0x00080000c202783b */ /* 0x000e620000004100 */
[----:B------:R-:W-:Y:S02]  /*5190*/  UIADD3 UR12, UR19, 0x1, URZ ;  /* 0x00000001130c7890 */ /* 0x000fe4000fffe03f */
[----:B------:R-:W-:Y:S01]  /*51a0*/  UISETP.GE.AND UP1, UPT, UR19, 0x1, UPT ;  /* 0x000000011300788c */ /* 0x000fe2000bf26270 */
[----:B------:R-:W-:Y:S01]  /*51b0*/  LDSM.16.M88.4 R56, [R193+0x2000] ;  /* 0x00200000c138783b */ /* 0x000fe20000000200 */
[----:B------:R-:W-:Y:S02]  /*51c0*/  UIADD3 UR7, UR18, 0x1, URZ ;  /* 0x0000000112077890 */ /* 0x000fe4000fffe03f */
[-C--:B------:R-:W-:Y:S01]  /*51d0*/  HMMA.16816.F32.BF16 R12, R24, R28.reuse, RZ ;  /* 0x0000001c180c723c */ /* 0x080fe200000418ff */
[----:B------:R-:W-:Y:S01]  /*51e0*/  LDSM.16.M88.4 R60, [R191+0x3000] ;  /* 0x00300000bf3c783b */ /* 0x000fe20000000200 */
[----:B------:R-:W-:Y:S02]  /*51f0*/  UISETP.GE.AND UP0, UPT, UR18, 0x1, UPT ;  /* 0x000000011200788c */ /* 0x000fe4000bf06270 */
[----:B------:R-:W-:Y:S01]  /*5200*/  USEL UR4, UR13, URZ, !UP2 ;  /* 0x0000003f0d047287 */ /* 0x000fe2000d000000 */
[----:B------:R-:W0:Y:S01]  /*5210*/  LDGDEPBAR ;  /* 0x00000000000079af */ /* 0x000e220000000000 */
[----:B------:R-:W-:Y:S02]  /*5220*/  USEL UR19, UR12, URZ, !UP1 ;  /* 0x0000003f0c137287 */ /* 0x000fe4000c800000 */
[C---:B------:R-:W-:Y:S01]  /*5230*/  HMMA.16816.F32.BF16 R16, R20.reuse, R28, RZ ;  /* 0x0000001c1410723c */ /* 0x040fe200000418ff */
[----:B------:R-:W2:Y:S01]  /*5240*/  LDSM.16.MT88.2 R28, [R194+0x2800] ;  /* 0x00280000c21c783b */ /* 0x000ea20000004100 */
[----:B------:R-:W-:Y:S06]  /*5250*/  USEL UR18, UR7, URZ, !UP0 ;  /* 0x0000003f07127287 */ /* 0x000fec000c000000 */
[-C--:B------:R-:W-:Y:S08]  /*5260*/  HMMA.16816.F32.BF16 R20, R20, R30.reuse, RZ ;  /* 0x0000001e1414723c */ /* 0x080ff000000418ff */
[----:B------:R-:W-:Y:S01]  /*5270*/  HMMA.16816.F32.BF16 R24, R24, R30, RZ ;  /* 0x0000001e1818723c */ /* 0x000fe200000418ff */
[----:B------:R-:W3:Y:S07]  /*5280*/  LDSM.16.MT88.2 R30, [R194+0x4800] ;  /* 0x00480000c21e783b */ /* 0x000eee0000004100 */
[-C--:B------:R-:W-:Y:S08]  /*5290*/  HMMA.16816.F32.BF16 R4, R32, R44.reuse, R4 ;  /* 0x0000002c2004723c */ /* 0x080ff00000041804 */
[C---:B------:R-:W-:Y:S01]  /*52a0*/  HMMA.16816.F32.BF16 R8, R48.reuse, R44, R8 ;  /* 0x0000002c3008723c */ /* 0x040fe20000041808 */
[----:B------:R-:W-:Y:S07]  /*52b0*/  LDSM.16.M88.4 R44, [R190] ;  /* 0x00000000be2c783b */ /* 0x000fee0000000200 */
[-C--:B------:R-:W-:Y:S08]  /*52c0*/  HMMA.16816.F32.BF16 R12, R48, R52.reuse, R12 ;  /* 0x00000034300c723c */ /* 0x080ff0000004180c */
[C---:B------:R-:W-:Y:S01]  /*52d0*/  HMMA.16816.F32.BF16 R16, R32.reuse, R52, R16 ;  /* 0x000000342010723c */ /* 0x040fe20000041810 */
[----:B------:R-:W4:Y:S07]  /*52e0*/  LDSM.16.MT88.2 R52, [R194+0xc00] ;  /* 0x000c0000c234783b */ /* 0x000f2e0000004100 */
[-C--:B------:R-:W-:Y:S01]  /*52f0*/  HMMA.16816.F32.BF16 R20, R32, R54.reuse, R20 ;  /* 0x000000362014723c */ /* 0x080fe20000041814 */
[----:B------:R-:W5:Y:S07]  /*5300*/  LDSM.16.M88.4 R32, [R190+0x1000] ;  /* 0x00100000be20783b */ /* 0x000f6e0000000200 */
[----:B------:R-:W-:Y:S01]  /*5310*/  HMMA.16816.F32.BF16 R24, R48, R54, R24 ;  /* 0x000000363018723c */ /* 0x000fe20000041818 */
[----:B------:R-:W4:Y:S04]  /*5320*/  LDSM.16.MT88.2 R48, [R194+0x2c00] ;  /* 0x002c0000c230783b */ /* 0x000f280000004100 */
[----:B------:R-:W4:Y:S03]  /*5330*/  LDSM.16.MT88.2 R50, [R194+0x4c00] ;  /* 0x004c0000c232783b */ /* 0x000f260000004100 */
[-C--:B-1----:R-:W-:Y:S08]  /*5340*/  HMMA.16816.F32.BF16 R4, R36, R2.reuse, R4 ;  /* 0x000000022404723c */ /* 0x082ff00000041804 */
[C---:B------:R-:W-:Y:S01]  /*5350*/  HMMA.16816.F32.BF16 R8, R40.reuse, R2, R8 ;  /* 0x000000022808723c */ /* 0x040fe20000041808 */
[----:B------:R-:W1:Y:S07]  /*5360*/  LDSM.16.MT88.2 R2, [R194+0x1000] ;  /* 0x00100000c202783b */ /* 0x000e6e0000004100 */
[-C--:B--2---:R-:W-:Y:S08]  /*5370*/  HMMA.16816.F32.BF16 R12, R40, R28.reuse, R12 ;  /* 0x0000001c280c723c */ /* 0x084ff0000004180c */
[C---:B------:R-:W-:Y:S01]  /*5380*/  HMMA.16816.F32.BF16 R16, R36.reuse, R28, R16 ;  /* 0x0000001c2410723c */ /* 0x040fe20000041810 */
[----:B------:R-:W-:Y:S07]  /*5390*/  LDSM.16.MT88.2 R28, [R194+0x3000] ;  /* 0x00300000c21c783b */ /* 0x000fee0000004100 */
[-C--:B---3--:R-:W-:Y:S01]  /*53a0*/  HMMA.16816.F32.BF16 R20, R36, R30.reuse, R20 ;  /* 0x0000001e2414723c */ /* 0x088fe20000041814 */
[----:B------:R-:W2:Y:S07]  /*53b0*/  LDSM.16.M88.4 R36, [R193+0x3000] ;  /* 0x00300000c124783b */ /* 0x000eae0000000200 */
[----:B------:R-:W-:Y:S01]  /*53c0*/  HMMA.16816.F32.BF16 R24, R40, R30, R24 ;  /* 0x0000001e2818723c */ /* 0x000fe20000041818 */
[----:B------:R-:W3:Y:S04]  /*53d0*/  LDSM.16.MT88.2 R30, [R194+0x5000] ;  /* 0x00500000c21e783b */ /* 0x000ee80000004100 */
[----:B------:R-:W-:Y:S03]  /*53e0*/  LDSM.16.M88.4 R40, [R192+0x2000] ;  /* 0x00200000c028783b */ /* 0x000fe60000000200 */
[-C--:B----4-:R-:W-:Y:S08]  /*53f0*/  HMMA.16816.F32.BF16 R4, R44, R52.reuse, R4 ;  /* 0x000000342c04723c */ /* 0x090ff00000041804 */
[C---:B-----5:R-:W-:Y:S01]  /*5400*/  HMMA.16816.F32.BF16 R8, R32.reuse, R52, R8 ;  /* 0x000000342008723c */ /* 0x060fe20000041808 */
[----:B------:R-:W-:Y:S07]  /*5410*/  LDSM.16.M88.4 R52, [R192+0x3000] ;  /* 0x00300000c034783b */ /* 0x000fee0000000200 */
[-C--:B------:R-:W-:Y:S08]  /*5420*/  HMMA.16816.F32.BF16 R12, R32, R48.reuse, R12 ;  /* 0x00000030200c723c */ /* 0x080ff0000004180c */
[C---:B------:R-:W-:Y:S08]  /*5430*/  HMMA.16816.F32.BF16 R16, R44.reuse, R48, R16 ;  /* 0x000000302c10723c */ /* 0x040ff00000041810 */
[-C--:B------:R-:W-:Y:S01]  /*5440*/  HMMA.16816.F32.BF16 R20, R44, R50.reuse, R20 ;  /* 0x000000322c14723c */ /* 0x080fe20000041814 */
[----:B------:R-:W4:Y:S07]  /*5450*/  LDSM.16.MT88.2 R44, [R194+0x1400] ;  /* 0x00140000c22c783b */ /* 0x000f2e0000004100 */
[----:B------:R-:W-:Y:S01]  /*5460*/  HMMA.16816.F32.BF16 R24, R32, R50, R24 ;  /* 0x000000322018723c */ /* 0x000fe20000041818 */
[----:B------:R-:W5:Y:S04]  /*5470*/  LDSM.16.MT88.2 R32, [R194+0x3400] ;  /* 0x00340000c220783b */ /* 0x000f680000004100 */
[----:B------:R-:W4:Y:S03]  /*5480*/  LDSM.16.MT88.2 R34, [R194+0x5400] ;  /* 0x00540000c222783b */ /* 0x000f260000004100 */
[-C--:B-1----:R-:W-:Y:S01]  /*5490*/  HMMA.16816.F32.BF16 R4, R56, R2.reuse, R4 ;  /* 0x000000023804723c */ /* 0x082fe20000041804 */
[----:B------:R-:W-:Y:S07]  /*54a0*/  LDSM.16.M88.4 R48, [R191+0x2000] ;  /* 0x00200000bf30783b */ /* 0x000fee0000000200 */
[C---:B--2---:R-:W-:Y:S01]  /*54b0*/  HMMA.16816.F32.BF16 R8, R36.reuse, R2, R8 ;  /* 0x000000022408723c */ /* 0x044fe20000041808 */
[----:B------:R-:W1:Y:S07]  /*54c0*/  LDSM.16.MT88.2 R2, [R194+0x1800] ;  /* 0x00180000c202783b */ /* 0x000e6e0000004100 */
[-C--:B------:R-:W-:Y:S08]  /*54d0*/  HMMA.16816.F32.BF16 R12, R36, R28.reuse, R12 ;  /* 0x0000001c240c723c */ /* 0x080ff0000004180c */
[C---:B------:R-:W-:Y:S01]  /*54e0*/  HMMA.16816.F32.BF16 R16, R56.reuse, R28, R16 ;  /* 0x0000001c3810723c */ /* 0x040fe20000041810 */
[----:B------:R-:W2:Y:S07]  /*54f0*/  LDSM.16.MT88.2 R28, [R194+0x3800] ;  /* 0x00380000c21c783b */ /* 0x000eae0000004100 */
[-C--:B---3--:R-:W-:Y:S08]  /*5500*/  HMMA.16816.F32.BF16 R20, R56, R30.reuse, R20 ;  /* 0x0000001e3814723c */ /* 0x088ff00000041814 */
[----:B------:R-:W-:Y:S01]  /*5510*/  HMMA.16816.F32.BF16 R24, R36, R30, R24 ;  /* 0x0000001e2418723c */ /* 0x000fe20000041818 */
[----:B------:R-:W3:Y:S04]  /*5520*/  LDSM.16.MT88.2 R30, [R194+0x5800] ;  /* 0x00580000c21e783b */ /* 0x000ee80000004100 */
[----:B------:R-:W-:Y:S03]  /*5530*/  LDSM.16.M88.4 R36, [R0+0x2000] ;  /* 0x002000000024783b */ /* 0x000fe60000000200 */
[-C--:B----4-:R-:W-:Y:S08]  /*5540*/  HMMA.16816.F32.BF16 R4, R40, R44.reuse, R4 ;  /* 0x0000002c2804723c */ /* 0x090ff00000041804 */
[C---:B------:R-:W-:Y:S01]  /*5550*/  HMMA.16816.F32.BF16 R8, R52.reuse, R44, R8 ;  /* 0x0000002c3408723c */ /* 0x040fe20000041808 */
[----:B------:R-:W-:Y:S07]  /*5560*/  LDSM.16.MT88.2 R44, [R194+0x3c00] ;  /* 0x003c0000c22c783b */ /* 0x000fee0000004100 */
[-C--:B-----5:R-:W-:Y:S08]  /*5570*/  HMMA.16816.F32.BF16 R12, R52, R32.reuse, R12 ;  /* 0x00000020340c723c */ /* 0x0a0ff0000004180c */
[C---:B------:R-:W-:Y:S01]  /*5580*/  HMMA.16816.F32.BF16 R16, R40.reuse, R32, R16 ;  /* 0x000000202810723c */ /* 0x040fe20000041810 */
[----:B------:R-:W4:Y:S07]  /*5590*/  LDSM.16.MT88.2 R32, [R194+0x1c00] ;  /* 0x001c0000c220783b */ /* 0x000f2e0000004100 */
[-C--:B------:R-:W-:Y:S01]  /*55a0*/  HMMA.16816.F32.BF16 R20, R40, R34.reuse, R20 ;  /* 0x000000222814723c */ /* 0x080fe20000041814 */
[----:B------:R-:W5:Y:S07]  /*55b0*/  LDSM.16.M88.4 R40, [R0+0x3000] ;  /* 0x003000000028783b */ /* 0x000f6e0000000200 */
[----:B------:R-:W-:Y:S08]  /*55c0*/  HMMA.16816.F32.BF16 R24, R52, R34, R24 ;  /* 0x000000223418723c */ /* 0x000ff00000041818 */
[-C--:B-1----:R-:W-:Y:S08]  /*55d0*/  HMMA.16816.F32.BF16 R4, R48, R2.reuse, R4 ;  /* 0x000000023004723c */ /* 0x082ff00000041804 */
[C---:B------:R-:W-:Y:S01]  /*55e0*/  HMMA.16816.F32.BF16 R8, R60.reuse, R2, R8 ;  /* 0x000000023c08723c */ /* 0x040fe20000041808 */
[----:B------:R-:W1:Y:S07]  /*55f0*/  LDSM.16.MT88.2 R2, [R194+0x5c00] ;  /* 0x005c0000c202783b */ /* 0x000e6e0000004100 */
[-C--:B--2---:R-:W-:Y:S08]  /*5600*/  HMMA.16816.F32.BF16 R12, R60, R28.reuse, R12 ;  /* 0x0000001c3c0c723c */ /* 0x084ff0000004180c */
[C---:B------:R-:W-:Y:S07]  /*5610*/  HMMA.16816.F32.BF16 R16, R48.reuse, R28, R16 ;  /* 0x0000001c3010723c */ /* 0x040fee0000041810 */
[C---:B------:R-:W-:Y:S01]  /*5620*/  IADD3 R28, P0, R232.reuse, R226, RZ ;  /* 0x000000e2e81c7210 */ /* 0x040fe20007f1e0ff */
[-C--:B---3--:R-:W-:Y:S04]  /*5630*/  HMMA.16816.F32.BF16 R20, R48, R30.reuse, R20 ;  /* 0x0000001e3014723c */ /* 0x088fe80000041814 */
[----:B------:R-:W-:Y:S04]  /*5640*/  LEA.HI.X.SX32 R232, R232, R225, 0x1, P0 ;  /* 0x000000e1e8e87211 */ /* 0x000fe800000f0eff */
[----:B------:R-:W-:Y:S08]  /*5650*/  HMMA.16816.F32.BF16 R24, R60, R30, R24 ;  /* 0x0000001e3c18723c */ /* 0x000ff00000041818 */
[-C--:B----4-:R-:W-:Y:S08]  /*5660*/  HMMA.16816.F32.BF16 R4, R36, R32.reuse, R4 ;  /* 0x000000202404723c */ /* 0x090ff00000041804 */
[C---:B-----5:R-:W-:Y:S01]  /*5670*/  HMMA.16816.F32.BF16 R8, R40.reuse, R32, R8 ;  /* 0x000000202808723c */ /* 0x060fe20000041808 */
[----:B------:R-:W-:Y:S07]  /*5680*/  LDSM.16.MT88.4 R32, [R195+0x1cc80] ;  /* 0x01cc8000c320783b */ /* 0x000fee0000004200 */
[-C--:B------:R-:W-:Y:S08]  /*5690*/  HMMA.16816.F32.BF16 R12, R40, R44.reuse, R12 ;  /* 0x0000002c280c723c */ /* 0x080ff0000004180c */
[C---:B------:R-:W-:Y:S07]  /*56a0*/  HMMA.16816.F32.BF16 R16, R36.reuse, R44, R16 ;  /* 0x0000002c2410723c */ /* 0x040fee0000041810 */
[C---:B------:R-:W-:Y:S01]  /*56b0*/  LEA R44, P0, R28.reuse, c[0x0][0x220], 0x2 ;  /* 0x000088001c2c7a11 */ /* 0x040fe200078010ff */
[-C--:B-1----:R-:W-:Y:S01]  /*56c0*/  HMMA.16816.F32.BF16 R20, R36, R2.reuse, R20 ;  /* 0x000000022414723c */ /* 0x082fe20000041814 */
[----:B------:R-:W-:Y:S03]  /*56d0*/  LDSM.16.MT88.4 R36, [R195+0x1ec80] ;  /* 0x01ec8000c324783b */ /* 0x000fe60000004200 */
[----:B------:R-:W-:Y:S01]  /*56e0*/  LEA.HI.X R45, R28, c[0x0][0x224], R232, 0x2, P0 ;  /* 0x000089001c2d7a11 */ /* 0x000fe200000f14e8 */
[----:B------:R-:W-:Y:S01]  /*56f0*/  IMAD.MOV.U32 R232, RZ, RZ, R231 ;  /* 0x000000ffffe87224 */ /* 0x000fe200078e00e7 */
[----:B------:R-:W-:Y:S01]  /*5700*/  LDSM.16.MT88.4 R28, [R64+0xe080] ;  /* 0x00e08000401c783b */ /* 0x000fe20000004200 */
[----:B------:R-:W-:Y:S01]  /*5710*/  ISETP.GE.AND P0, PT, R231, R206, PT ;  /* 0x000000cee700720c */ /* 0x000fe20003f06270 */
[----:B------:R-:W-:Y:S02]  /*5720*/  HMMA.16816.F32.BF16 R24, R40, R2, R24 ;  /* 0x000000022818723c */ /* 0x000fe40000041818 */
        /* <DEDUP_REMOVED lines=21> */
[----:B------:R-:W-:Y:S04]  /*5880*/  RED.E.ADD.F32.FTZ.RN.STRONG.GPU [R44.64+0x4000], R20 ;  /* 0x004000142c00798e */ /* 0x000fe8000c10e790 */
[----:B------:R-:W-:Y:S04]  /*5890*/  RED.E.ADD.F32.FTZ.RN.STRONG.GPU [R44.64+0x4400], R21 ;  /* 0x004400152c00798e */ /* 0x000fe8000c10e790 */
[----:B------:R-:W-:Y:S01]  /*58a0*/  RED.E.ADD.F32.FTZ.RN.STRONG.GPU [R44.64+0x4800], R22 ;  /* 0x004800162c00798e */ /* 0x000fe2000c10e790 */
[-C--:B-1----:R-:W-:Y:S03]  /*58b0*/  HMMA.16816.F32.BF16 R116, R4, R8.reuse, R116 ;  /* 0x000000080474723c */ /* 0x082fe60000041874 */
[----:B------:R-:W-:Y:S04]  /*58c0*/  RED.E.ADD.F32.FTZ.RN.STRONG.GPU [R44.64+0x4c00], R23 ;  /* 0x004c00172c00798e */ /* 0x000fe8000c10e790 */
[----:B------:R-:W1:Y:S04]  /*58d0*/  LDSM.16.MT88.4 R20, [R64+0xc480] ;  /* 0x00c480004014783b */ /* 0x000e680000004200 */
[----:B------:R-:W-:Y:S04]  /*58e0*/  RED.E.ADD.F32.FTZ.RN.STRONG.GPU [R44.64+0x5000], R24 ;  /* 0x005000182c00798e */ /* 0x000fe8000c10e790 */
[----:B------:R-:W-:Y:S01]  /*58f0*/  RED.E.ADD.F32.FTZ.RN.STRONG.GPU [R44.64+0x5400], R25 ;  /* 0x005400192c00798e */ /* 0x000fe2000c10e790 */
[C---:B--2---:R-:W-:Y:S03]  /*5900*/  HMMA.16816.F32.BF16 R120, R12.reuse, R8, R120 ;  /* 0x000000080c78723c */ /* 0x044fe60000041878 */
[----:B------:R-:W-:Y:S04]  /*5910*/  RED.E.ADD.F32.FTZ.RN.STRONG.GPU [R44.64+0x5800], R26 ;  /* 0x0058001a2c00798e */ /* 0x000fe8000c10e790 */
[----:B------:R-:W-:Y:S01]  /*5920*/  RED.E.ADD.F32.FTZ.RN.STRONG.GPU [R44.64+0x5c00], R27 ;  /* 0x005c001b2c00798e */ /* 0x000fe2000c10e790 */
[-C--:B------:R-:W-:Y:S03]  /*5930*/  HMMA.16816.F32.BF16 R124, R12, R10.reuse, R124 ;  /* 0x0000000a0c7c723c */ /* 0x080fe6000004187c */
[----:B------:R-:W2:Y:S05]  /*5940*/  LDSM.16.MT88.4 R24, [R64+0xd480] ;  /* 0x00d480004018783b */ /* 0x000eaa0000004200 */
[C---:B------:R-:W-:Y:S01]  /*5950*/  HMMA.16816.F32.BF16 R128, R4.reuse, R10, R128 ;  /* 0x0000000a0480723c */ /* 0x040fe20000041880 */
[----:B------:R-:W4:Y:S07]  /*5960*/  LDSM.16.MT88.4 R8, [R64+0xe480] ;  /* 0x00e480004008783b */ /* 0x000f2e0000004200 */
[-C--:B---3--:R-:W-:Y:S08]  /*5970*/  HMMA.16816.F32.BF16 R132, R4, R16.reuse, R132 ;  /* 0x000000100484723c */ /* 0x088ff00000041884 */
        /* <DEDUP_REMOVED lines=9> */
[----:B------:R-:W3:Y:S04]  /*5a10*/  LDSM.16.MT88.4 R4, [R195+0x1d480] ;  /* 0x01d48000c304783b */ /* 0x000ee80000004200 */
        /* <DEDUP_REMOVED lines=11> */
[-C--:B----4-:R-:W-:Y:S08]  /*5ad0*/  HMMA.16816.F32.BF16 R148, R32, R8.reuse, R148 ;  /* 0x000000082094723c */ /* 0x090ff00000041894 */
[C---:B------:R-:W-:Y:S08]  /*5ae0*/  HMMA.16816.F32.BF16 R152, R36.reuse, R8, R152 ;  /* 0x000000082498723c */ /* 0x040ff00000041898 */
[-C--:B------:R-:W-:Y:S01]  /*5af0*/  HMMA.16816.F32.BF16 R156, R36, R10.reuse, R156 ;  /* 0x0000000a249c723c */ /* 0x080fe2000004189c */
[----:B------:R-:W2:Y:S07]  /*5b00*/  LDSM.16.MT88.4 R36, [R64+0xcc80] ;  /* 0x00cc80004024783b */ /* 0x000eae0000004200 */
[----:B------:R-:W-:Y:S01]  /*5b10*/  HMMA.16816.F32.BF16 R160, R32, R10, R160 ;  /* 0x0000000a20a0723c */ /* 0x000fe200000418a0 */
[----:B------:R-:W4:Y:S04]  /*5b20*/  LDSM.16.MT88.4 R8, [R64+0xdc80] ;  /* 0x00dc80004008783b */ /* 0x000f280000004200 */
[----:B------:R-:W1:Y:S03]  /*5b30*/  LDSM.16.MT88.4 R32, [R64+0xec80] ;  /* 0x00ec80004020783b */ /* 0x000e660000004200 */
[-C--:B---3--:R-:W-:Y:S08]  /*5b40*/  HMMA.16816.F32.BF16 R116, R4, R12.reuse, R116 ;  /* 0x0000000c0474723c */ /* 0x088ff00000041874 */
        /* <DEDUP_REMOVED lines=73> */
.L_x_821:
[----:B------:R-:W-:Y:S05]  /*5fe0*/  @P1 BRA `(.L_x_843) ;  /* 0x0000103000001947 */ /* 0x000fea0003800000 */
[----:B------:R-:W-:Y:S01]  /*5ff0*/  SHF.R.S32.HI R0, RZ, 0x1f, R208 ;  /* 0x0000001fff007819 */ /* 0x000fe200000114d0 */
[----:B------:R-:W-:Y:S01]  /*6000*/  BAR.SYNC.DEFER_BLOCKING 0x1, 0x100 ;  /* 0x0044000000007b1d */ /* 0x000fe20000010000 */
[----:B------:R-:W-:Y:S02]  /*6010*/  F2FP.BF16.PACK_AB R68, R69, R68 ;  /* 0x000000444544723e */ /* 0x000fe400000010ff */
[----:B------:R-:W-:-:S02]  /*6020*/  LEA.HI R2, R0, R208, RZ, 0x2 ;  /* 0x000000d000027211 */ /* 0x000fc400078f10ff */
[----:B------:R-:W-:Y:S01]  /*6030*/  LEA.HI R8, R0, R208, RZ, 0x7 ;  /* 0x000000d000087211 */ /* 0x000fe200078f38ff */
[----:B------:R-:W-:Y:S01]  /*6040*/  BSSY B0, `(.L_x_844) ;  /* 0x00000ba000007945 */ /* 0x000fe20003800000 */
[--C-:B------:R-:W-:Y:S02]  /*6050*/  SHF.R.S32.HI R4, RZ, 0x2, R2.reuse ;  /* 0x00000002ff047819 */ /* 0x100fe40000011402 */
[----:B------:R-:W-:Y:S02]  /*6060*/  SHF.R.S32.HI R3, RZ, 0x1f, R2 ;  /* 0x0000001fff037819 */ /* 0x000fe40000011402 */
[----:B------:R-:W-:Y:S02]  /*6070*/  SHF.R.U32.HI R8, RZ, 0x4, R8 ;  /* 0x00000004ff087819 */ /* 0x000fe40000011608 */
[----:B------:R-:W-:Y:S02]  /*6080*/  LEA.HI R3, R3, R4, RZ, 0x3 ;  /* 0x0000000403037211 */ /* 0x000fe400078f18ff */
[----:B------:R-:W-:-:S02]  /*6090*/  F2FP.BF16.PACK_AB R70, R71, R70 ;  /* 0x000000464746723e */ /* 0x000fc400000010ff */
[----:B------:R-:W-:Y:S02]  /*60a0*/  LOP3.LUT R6, R3, 0xfffffff8, RZ, 0xc0, !PT ;  /* 0xfffffff803067812 */ /* 0x000fe400078ec0ff */
[----:B------:R-:W-:Y:S02]  /*60b0*/  LEA.HI R3, R0, R208, RZ, 0x5 ;  /* 0x000000d000037211 */ /* 0x000fe400078f28ff */
[----:B------:R-:W-:Y:S01]  /*60c0*/  F2FP.BF16.PACK_AB R80, R81, R80 ;  /* 0x000000505150723e */ /* 0x000fe200000010ff */
[----:B------:R-:W-:Y:S01]  /*60d0*/  IMAD.IADD R6, R4, 0x1, -R6 ;  /* 0x0000000104067824 */ /* 0x000fe200078e0a06 */
[--C-:B------:R-:W-:Y:S02]  /*60e0*/  SHF.R.S32.HI R5, RZ, 0x5, R3.reuse ;  /* 0x00000005ff057819 */ /* 0x100fe40000011403 */
[----:B------:R-:W-:Y:S02]  /*60f0*/  SHF.R.S32.HI R7, RZ, 0x1f, R3 ;  /* 0x0000001fff077819 */ /* 0x000fe40000011403 */
[----:B------:R-:W-:-:S02]  /*6100*/  LEA.HI R3, R6, R6, RZ, 0x1 ;  /* 0x0000000606037211 */ /* 0x000fc400078f08ff */
[----:B------:R-:W-:Y:S02]  /*6110*/  LEA.HI R9, R7, R5, RZ, 0x2 ;  /* 0x0000000507097211 */ /* 0x000fe400078f10ff */
[----:B------:R-:W-:Y:S02]  /*6120*/  SHF.R.S32.HI R11, RZ, 0x1, R3 ;  /* 0x00000001ff0b7819 */ /* 0x000fe40000011403 */
[----:B------:R-:W-:Y:S02]  /*6130*/  LOP3.LUT R7, R2, 0xfffffffc, RZ, 0xc0, !PT ;  /* 0xfffffffc02077812 */ /* 0x000fe400078ec0ff */
[----:B------:R-:W-:Y:S01]  /*6140*/  LOP3.LUT R9, R9, 0x7ffffc, RZ, 0xc0, !PT ;  /* 0x007ffffc09097812 */ /* 0x000fe200078ec0ff */
[----:B------:R-:W-:Y:S01]  /*6150*/  IMAD.SHL.U32 R10, R11, 0x40, RZ ;  /* 0x000000400b0a7824 */ /* 0x000fe200078e00ff */
[----:B------:R-:W-:Y:S01]  /*6160*/  LOP3.LUT R3, R3, 0x3fffffe, RZ, 0xc0, !PT ;  /* 0x03fffffe03037812 */ /* 0x000fe200078ec0ff */
[----:B------:R-:W-:Y:S01]  /*6170*/  IMAD.IADD R7, R208, 0x1, -R7 ;  /* 0x00000001d0077824 */ /* 0x000fe200078e0a07 */
[----:B------:R-:W-:Y:S01]  /*6180*/  LEA.HI R2, R2, R4, RZ, 0x1 ;  /* 0x0000000402027211 */ /* 0x000fe200078f08ff */
[----:B------:R-:W-:Y:S01]  /*6190*/  IMAD.IADD R9, R5, 0x1, -R9 ;  /* 0x0000000105097824 */ /* 0x000fe200078e0a09 */
[----:B------:R-:W-:Y:S01]  /*61a0*/  LOP3.LUT R10, R10, 0xc0, RZ, 0xc0, !PT ;  /* 0x000000c00a0a7812 */ /* 0x000fe200078ec0ff */
[----:B------:R-:W-:Y:S01]  /*61b0*/  IMAD.IADD R3, R6, 0x1, -R3 ;  /* 0x0000000106037824 */ /* 0x000fe200078e0a03 */
[----:B------:R-:W-:Y:S01]  /*61c0*/  LOP3.LUT P0, RZ, R11, 0x2, RZ, 0xc0, !PT ;  /* 0x000000020bff7812 */ /* 0x000fe2000780c0ff */
[----:B------:R-:W-:Y:S01]  /*61d0*/  IMAD R9, R9, 0x100, R7 ;  /* 0x0000010009097824 */ /* 0x000fe200078e0207 */
[----:B------:R-:W-:-:S02]  /*61e0*/  LOP3.LUT R8, R10, 0x8, R8, 0xf8, !PT ;  /* 0x000000080a087812 */ /* 0x000fc400078ef808 */
[----:B------:R-:W-:Y:S01]  /*61f0*/  SHF.R.U32.HI R10, RZ, 0x3, R10 ;  /* 0x00000003ff0a7819 */ /* 0x000fe2000001160a */
[----:B------:R-:W-:Y:S01]  /*6200*/  IMAD R3, R3, 0x10, R9 ;  /* 0x0000001003037824 */ /* 0x000fe200078e0209 */
[----:B------:R-:W-:Y:S02]  /*6210*/  LOP3.LUT R2, R2, 0x3fffffe, RZ, 0xc0, !PT ;  /* 0x03fffffe02027812 */ /* 0x000fe400078ec0ff */
[----:B------:R-:W-:Y:S02]  /*6220*/  LOP3.LUT R8, R8, R10, RZ, 0x3c, !PT ;  /* 0x0000000a08087212 */ /* 0x000fe400078e3cff */
[----:B------:R-:W-:Y:S01]  /*6230*/  F2FP.BF16.PACK_AB R82, R83, R82 ;  /* 0x000000525352723e */ /* 0x000fe200000010ff */
[----:B------:R-:W-:Y:S01]  /*6240*/  IMAD.IADD R2, R4, 0x1, -R2 ;  /* 0x0000000104027824 */ /* 0x000fe200078e0a02 */
[----:B------:R-:W-:Y:S01]  /*6250*/  F2FP.BF16.PACK_AB R72, R73, R72 ;  /* 0x000000484948723e */ /* 0x000fe200000010ff */
[----:B------:R-:W-:Y:S01]  /*6260*/  IMAD.U32 R3, R3, 0x2, R8 ;  /* 0x0000000203037824 */ /* 0x000fe200078e0008 */
[----:B------:R-:W-:Y:S01]  /*6270*/  F2FP.BF16.PACK_AB R74, R75, R74 ;  /* 0x0000004a4b4a723e */ /* 0x000fe200000010ff */
[----:B------:R-:W-:Y:S01]  /*6280*/  IMAD R2, R5, 0x8, R2 ;  /* 0x0000000805027824 */ /* 0x000fe200078e0202 */
[----:B------:R-:W-:Y:S01]  /*6290*/  F2FP.BF16.PACK_AB R76, R77, R76 ;  /* 0x0000004c4d4c723e */ /* 0x000fe200000010ff */
[----:B------:R-:W-:Y:S01]  /*62a0*/  IMAD.SHL.U32 R3, R3, 0x2, RZ ;  /* 0x0000000203037824 */ /* 0x000fe200078e00ff */
[----:B------:R-:W-:Y:S01]  /*62b0*/  F2FP.BF16.PACK_AB R78, R79, R78 ;  /* 0x0000004e4f4e723e */ /* 0x000fe200000010ff */
[----:B------:R-:W-:Y:S01]  /*62c0*/  IMAD.SHL.U32 R8, R7, 0x8, RZ ;  /* 0x0000000807087824 */ /* 0x000fe200078e00ff */
[----:B------:R-:W-:-:S02]  /*62d0*/  F2FP.BF16.PACK_AB R84, R85, R84 ;  /* 0x000000545554723e */ /* 0x000fc400000010ff */
[C---:B------:R-:W-:Y:S01]  /*62e0*/  IADD3 R5, R3.reuse, 0x20, RZ ;  /* 0x0000002003057810 */ /* 0x040fe20007ffe0ff */
[----:B------:R-:W-:Y:S01]  /*62f0*/  STS [R3+0x6080], R68 ;  /* 0x0060804403007388 */ /* 0x000fe20000000800 */
[----:B------:R-:W-:Y:S02]  /*6300*/  @P0 IADD3 R5, R3, -0x20, RZ ;  /* 0xffffffe003050810 */ /* 0x000fe40007ffe0ff */
        /* <DEDUP_REMOVED lines=47> */
[----:B------:R-:W-:Y:S02]  /*6600*/  LEA.HI R0, R0, R208, RZ, 0x3 ;  /* 0x000000d000007211 */ /* 0x000fe400078f18ff */
[----:B------:R-:W-:Y:S01]  /*6610*/  F2FP.BF16.PACK_AB R148, R149, R148 ;  /* 0x000000949594723e */ /* 0x000fe200000010ff */
[----:B------:R-:W-:Y:S01]  /*6620*/  STS [R3+0xa280], R102 ;  /* 0x00a2806603007388 */ /* 0x000fe20000000800 */
[----:B------:R-:W-:Y:S01]  /*6630*/  F2FP.BF16.PACK_AB R150, R151, R150 ;  /* 0x000000969796723e */ /* 0x000fe200000010ff */
[----:B------:R-:W-:Y:S01]  /*6640*/  IMAD.SHL.U32 R0, R0, 0x8, RZ ;  /* 0x0000000800007824 */ /* 0x000fe200078e00ff */
        /* <DEDUP_REMOVED lines=9> */
[----:B------:R-:W-:Y:S01]  /*66e0*/  LOP3.LUT R0, R0, 0xc0, RZ, 0xc0, !PT ;  /* 0x000000c000007812 */ /* 0x000fe200078ec0ff */
[----:B------:R-:W-:Y:S01]  /*66f0*/  STS [R3+0xb280], R106 ;  /* 0x00b2806a03007388 */ /* 0x000fe20000000800 */
[----:B------:R-:W-:-:S02]  /*6700*/  IADD3 R7, -R205, c[0x0][0x2f0], RZ ;  /* 0x0000bc00cd077a10 */ /* 0x000fc40007ffe1ff */
[----:B------:R-:W-:Y:S01]  /*6710*/  SHF.R.U32.HI R6, RZ, 0x3, R0 ;  /* 0x00000003ff067819 */ /* 0x000fe20000011600 */
[----:B------:R-:W-:Y:S01]  /*6720*/  STS [R5+0xb080], R108 ;  /* 0x00b0806c05007388 */ /* 0x000fe20000000800 */
[--C-:B------:R-:W-:Y:S02]  /*6730*/  LOP3.LUT R0, R0, 0x18, R8.reuse, 0xf8, !PT ;  /* 0x0000001800007812 */ /* 0x100fe400078ef808 */
[----:B------:R-:W-:Y:S01]  /*6740*/  IMNMX R7, R7, 0x80, PT ;  /* 0x0000008007077817 */ /* 0x000fe20003800200 */
[----:B------:R-:W-:Y:S01]  /*6750*/  STS [R5+0xb280], R110 ;  /* 0x00b2806e05007388 */ /* 0x000fe20000000800 */
[----:B------:R-:W-:Y:S02]  /*6760*/  LOP3.LUT R0, R0, R6, RZ, 0x3c, !PT ;  /* 0x0000000600007212 */ /* 0x000fe400078e3cff */
[----:B------:R-:W-:Y:S01]  /*6770*/  SHF.R.S32.HI R9, RZ, 0x1f, R8 ;  /* 0x0000001fff097819 */ /* 0x000fe20000011408 */
[----:B------:R-:W-:Y:S01]  /*6780*/  STS [R3+0x80], R116 ;  /* 0x0000807403007388 */ /* 0x000fe20000000800 */
[----:B------:R-:W-:Y:S01]  /*6790*/  ISETP.GE.AND P5, PT, R4, R7, PT ;  /* 0x000000070400720c */ /* 0x000fe20003fa6270 */
[----:B------:R-:W-:Y:S01]  /*67a0*/  IMAD.U32 R2, R2, 0x20, R0 ;  /* 0x0000002002027824 */ /* 0x000fe200078e0000 */
[----:B------:R-:W-:Y:S01]  /*67b0*/  IADD3 R11, R8, 0x20, RZ ;  /* 0x00000020080b7810 */ /* 0x000fe20007ffe0ff */
[----:B------:R-:W-:Y:S02]  /*67c0*/  STS [R3+0x280], R118 ;  /* 0x0002807603007388 */ /* 0x000fe40000000800 */
[----:B------:R-:W-:-:S02]  /*67d0*/  IMAD.SHL.U32 R52, R2, 0x2, RZ ;  /* 0x0000000202347824 */ /* 0x000fc400078e00ff */
        /* <DEDUP_REMOVED lines=22> */
[----:B------:R-:W-:Y:S06]  /*6940*/  BAR.SYNC.DEFER_BLOCKING 0x1, 0x100 ;  /* 0x0044000000007b1d */ /* 0x000fec0000010000 */
[----:B------:R-:W3:Y:S04]  /*6950*/  S2R R0, SR_CTAID.Y ;  /* 0x0000000000007919 */ /* 0x000ee80000002600 */
[----:B-1----:R-:W1:Y:S04]  /*6960*/  S2R R3, SR_CTAID.Z ;  /* 0x0000000000037919 */ /* 0x002e680000002700 */
[----:B------:R4:W5:Y:S04]  /*6970*/  LDS.128 R44, [R52+0x7080] ;  /* 0x00708000342c7984 */ /* 0x0009680000000c00 */
[----:B------:R4:W4:Y:S01]  /*6980*/  LDS.128 R40, [R52+0x9080] ;  /* 0x0090800034287984 */ /* 0x0009220000000c00 */
[----:B---3--:R-:W-:Y:S01]  /*6990*/  SHF.R.S32.HI R2, RZ, 0x1f, R0 ;  /* 0x0000001fff027819 */ /* 0x008fe20000011400 */
[----:B------:R-:W-:-:S02]  /*69a0*/  IMAD.WIDE.U32 R48, R0, c[0x0][0x338], R8 ;  /* 0x0000ce0000307a25 */ /* 0x000fc400078e0008 */
[----:B------:R3:W3:Y:S02]  /*69b0*/  LDS.128 R36, [R52+0xb080] ;  /* 0x00b0800034247984 */ /* 0x0006e40000000c00 */
[----:B--2---:R-:W-:Y:S02]  /*69c0*/  IMAD R5, R2, c[0x0][0x338], RZ ;  /* 0x0000ce0002057a24 */ /* 0x004fe400078e02ff */
[----:B------:R2:W2:Y:S01]  /*69d0*/  LDS.128 R32, [R52+0x80] ;  /* 0x0000800034207984 */ /* 0x0004a20000000c00 */
[----:B-1----:R-:W-:Y:S01]  /*69e0*/  SHF.R.S32.HI R6, RZ, 0x1f, R3 ;  /* 0x0000001fff067819 */ /* 0x002fe20000011403 */
[----:B------:R-:W-:Y:S02]  /*69f0*/  IMAD R5, R0, c[0x0][0x33c], R5 ;  /* 0x0000cf0000057a24 */ /* 0x000fe400078e0205 */
[----:B------:R1:W1:Y:S02]  /*6a00*/  LDS.128 R28, [R52+0x2080] ;  /* 0x00208000341c7984 */ /* 0x0002640000000c00 */
[----:B------:R-:W-:-:S02]  /*6a10*/  IMAD R10, R6, c[0x0][0x340], RZ ;  /* 0x0000d000060a7a24 */ /* 0x000fc400078e02ff */
[----:B------:R1:W1:Y:S01]  /*6a20*/  LDS.128 R24, [R52+0x4080] ;  /* 0x0040800034187984 */ /* 0x0002620000000c00 */
[----:B------:R-:W-:Y:S01]  /*6a30*/  IMAD.IADD R49, R49, 0x1, R5 ;  /* 0x0000000131317824 */ /* 0x000fe200078e0205 */
[----:B------:R-:W-:Y:S01]  /*6a40*/  SHF.R.S32.HI R5, RZ, 0x1f, R4 ;  /* 0x0000001fff057819 */ /* 0x000fe20000011404 */
[C---:B------:R-:W-:Y:S01]  /*6a50*/  IMAD R10, R3.reuse, c[0x0][0x344], R10 ;  /* 0x0000d100030a7a24 */ /* 0x040fe200078e020a */
[----:B------:R1:W1:Y:S01]  /*6a60*/  LDS.128 R20, [R52+0x1080] ;  /* 0x0010800034147984 */ /* 0x0002620000000c00 */
[----:B------:R-:W-:-:S03]  /*6a70*/  IMAD.WIDE.U32 R62, R3, c[0x0][0x340], R48 ;  /* 0x0000d000033e7a25 */ /* 0x000fc600078e0030 */
[----:B------:R1:W1:Y:S01]  /*6a80*/  LDS.128 R16, [R52+0x3080] ;  /* 0x0030800034107984 */ /* 0x0002620000000c00 */
[----:B------:R-:W-:-:S03]  /*6a90*/  IMAD.WIDE R64, R201, 0x80, R4 ;  /* 0x00000080c9407825 */ /* 0x000fc600078e0204 */
[----:B------:R1:W1:Y:S01]  /*6aa0*/  LDS.128 R12, [R52+0x5080] ;  /* 0x00508000340c7984 */ /* 0x0002620000000c00 */
[----:B------:R-:W-:Y:S01]  /*6ab0*/  IMAD.IADD R67, R63, 0x1, R10 ;  /* 0x000000013f437824 */ /* 0x000fe200078e020a */
[----:B------:R-:W-:Y:S05]  /*6ac0*/  @P5 BRA `(.L_x_845) ;  /* 0x0000011000005947 */ /* 0x000fea0003800000 */
[C---:B------:R-:W-:Y:S01]  /*6ad0*/  ISETP.GE.AND P3, PT, R8.reuse, c[0x0][0x324], PT ;  /* 0x0000c90008007a0c */ /* 0x040fe20003f66270 */
[----:B------:R-:W5:Y:S01]  /*6ae0*/  LDS.128 R56, [R52+0x8080] ;  /* 0x0080800034387984 */ /* 0x000f620000000c00 */
[----:B------:R-:W-:Y:S01]  /*6af0*/  IMAD R60, R65, c[0x0][0x330], RZ ;  /* 0x0000cc00413c7a24 */ /* 0x000fe200078e02ff */
[----:B------:R-:W-:Y:S01]  /*6b00*/  IADD3 R10, R8, 0x40, RZ ;  /* 0x00000040080a7810 */ /* 0x000fe20007ffe0ff */
[----:B------:R-:W-:Y:S01]  /*6b10*/  IMAD.MOV.U32 R66, RZ, RZ, R62 ;  /* 0x000000ffff427224 */ /* 0x000fe200078e003e */
[----:B------:R-:W-:Y:S01]  /*6b20*/  ISETP.GE.AND P2, PT, R11, c[0x0][0x324], PT ;  /* 0x0000c9000b007a0c */ /* 0x000fe20003f46270 */
[----:B------:R-:W-:Y:S01]  /*6b30*/  IMAD R60, R64, c[0x0][0x334], R60 ;  /* 0x0000cd00403c7a24 */ /* 0x000fe200078e023c */
[----:B------:R-:W-:Y:S01]  /*6b40*/  ISETP.GE.AND P1, PT, R10, c[0x0][0x324], PT ;  /* 0x0000c9000a007a0c */ /* 0x000fe20003f26270 */
[----:B------:R-:W-:-:S04]  /*6b50*/  IMAD.WIDE.U32 R68, R64, c[0x0][0x330], R66 ;  /* 0x0000cc0040447a25 */ /* 0x000fc800078e0042 */
[----:B------:R-:W-:Y:S01]  /*6b60*/  IMAD.IADD R60, R69, 0x1, R60 ;  /* 0x00000001453c7824 */ /* 0x000fe200078e023c */
[----:B------:R-:W4:Y:S01]  /*6b70*/  @!P3 LDS.128 R48, [R52+0x6080] ;  /* 0x006080003430b984 */ /* 0x000f220000000c00 */
[----:B------:R-:W-:-:S03]  /*6b80*/  LEA R70, P0, R68, c[0x0][0x318], 0x1 ;  /* 0x0000c60044467a11 */ /* 0x000fc600078008ff */
[----:B-1234-:R-:W1:Y:S01]  /*6b90*/  LDS.128 R52, [R52+0xa080] ;  /* 0x00a0800034347984 */ /* 0x01ee620000000c00 */
[----:B------:R-:W-:-:S05]  /*6ba0*/  LEA.HI.X R71, R68, c[0x0][0x31c], R60, 0x1, P0 ;  /* 0x0000c70044477a11 */ /* 0x000fca00000f0c3c */
[----:B-----5:R2:W-:Y:S04]  /*6bb0*/  @!P2 STG.E.128 [R70.64+0x40], R56 ;  /* 0x000040384600a986 */ /* 0x0205e8000c101d10 */
[----:B------:R2:W-:Y:S04]  /*6bc0*/  @!P3 STG.E.128 [R70.64], R48 ;  /* 0x000000304600b986 */ /* 0x0005e8000c101d10 */
[----:B-1----:R2:W-:Y:S02]  /*6bd0*/  @!P1 STG.E.128 [R70.64+0x80], R52 ;  /* 0x0000803446009986 */ /* 0x0025e4000c101d10 */
.L_x_845:
[----:B------:R-:W-:Y:S05]  /*6be0*/  BSYNC B0 ;  /* 0x0000000000007941 */ /* 0x000fea0003800000 */
.L_x_844:
[----:B------:R-:W-:Y:S01]  /*6bf0*/  IADD3 R4, R4, 0x40, RZ ;  /* 0x0000004004047810 */ /* 0x000fe20007ffe0ff */
[----:B------:R-:W-:Y:S03]  /*6c00*/  BSSY B0, `(.L_x_846) ;  /* 0x0000014000007945 */ /* 0x000fe60003800000 */
[----:B------:R-:W-:-:S13]  /*6c10*/  ISETP.GE.AND P4, PT, R4, R7, PT ;  /* 0x000000070400720c */ /* 0x000fda0003f86270 */
[----:B------:R-:W-:Y:S05]  /*6c20*/  @P4 BRA `(.L_x_847) ;  /* 0x0000011000004947 */ /* 0x000fea0003800000 */
[----:B------:R-:W-:Y:S01]  /*6c30*/  IADD3 R7, P0, R64, 0x40, RZ ;  /* 0x0000004040077810 */ /* 0x000fe20007f1e0ff */
[----:B--2---:R-:W-:Y:S01]  /*6c40*/  IMAD.MOV.U32 R48, RZ, RZ, R62 ;  /* 0x000000ffff307224 */ /* 0x004fe200078e003e */
        /* <DEDUP_REMOVED lines=12> */
[----:B-----5:R2:W-:Y:S04]  /*6d10*/  @!P2 STG.E.128 [R4.64], R44 ;  /* 0x0000002c0400a986 */ /* 0x0205e8000c101d10 */
[----:B----4-:R2:W-:Y:S04]  /*6d20*/  @!P1 STG.E.128 [R4.64+0x40], R40 ;  /* 0x0000402804009986 */ /* 0x0105e8000c101d10 */
[----:B---3--:R2:W-:Y:S02]  /*6d30*/  @!P0 STG.E.128 [R4.64+0x80], R36 ;  /* 0x0000802404008986 */ /* 0x0085e4000c101d10 */
.L_x_847:
[----:B------:R-:W-:Y:S05]  /*6d40*/  BSYNC B0 ;  /* 0x0000000000007941 */ /* 0x000fea0003800000 */
.L_x_846:
[----:B------:R-:W-:Y:S01]  /*6d50*/  IMAD R2, R2, c[0x0][0x308], RZ ;  /* 0x0000c20002027a24 */ /* 0x000fe200078e02ff */
[----:B------:R-:W-:Y:S01]  /*6d60*/  BSSY B0, `(.L_x_848) ;  /* 0x0000017000007945 */ /* 0x000fe20003800000 */
[----:B--2---:R-:W-:-:S04]  /*6d70*/  IMAD.WIDE.U32 R4, R0, c[0x0][0x308], R8 ;  /* 0x0000c20000047a25 */ /* 0x004fc800078e0008 */
        /* <DEDUP_REMOVED lines=13> */
[----:B---3--:R-:W-:Y:S01]  /*6e50*/  IMAD.WIDE.U32 R36, R64, c[0x0][0x300], R6 ;  /* 0x0000c00040247a25 */ /* 0x008fe200078e0006 */
[----:B------:R-:W-:-:S03]  /*6e60*/  ISETP.GE.AND P2, PT, R11, c[0x0][0x2f4], PT ;  /* 0x0000bd000b007a0c */ /* 0x000fc60003f46270 */
[----:B------:R-:W-:Y:S01]  /*6e70*/  IMAD.IADD R2, R37, 0x1, R2 ;  /* 0x0000000125027824 */ /* 0x000fe200078e0202 */
[----:B------:R-:W-:-:S04]  /*6e80*/  LEA R38, P0, R36, c[0x0][0x2e8], 0x1 ;  /* 0x0000ba0024267a11 */ /* 0x000fc800078008ff */
[----:B------:R-:W-:-:S05]  /*6e90*/  LEA.HI.X R39, R36, c[0x0][0x2ec], R2, 0x1, P0 ;  /* 0x0000bb0024277a11 */ /* 0x000fca00000f0c02 */
[----:B------:R2:W-:Y:S04]  /*6ea0*/  @!P3 STG.E.128 [R38.64], R32 ;  /* 0x000000202600b986 */ /* 0x0005e8000c101d10 */
[----:B-1----:R2:W-:Y:S04]  /*6eb0*/  @!P2 STG.E.128 [R38.64+0x40], R28 ;  /* 0x0000401c2600a986 */ /* 0x0025e8000c101d10 */
[----:B------:R2:W-:Y:S02]  /*6ec0*/  @!P1 STG.E.128 [R38.64+0x80], R24 ;  /* 0x0000801826009986 */ /* 0x0005e4000c101d10 */
.L_x_849:
[----:B------:R-:W-:Y:S05]  /*6ed0*/  BSYNC B0 ;  /* 0x0000000000007941 */ /* 0x000fea0003800000 */
.L_x_848:
[----:B------:R-:W-:Y:S05]  /*6ee0*/  @P4 EXIT ;  /* 0x000000000000494d */ /* 0x000fea0003800000 */
[----:B------:R-:W-:Y:S01]  /*6ef0*/  IADD3 R0, P0, R64, 0x40, RZ ;  /* 0x0000004040007810 */ /* 0x000fe20007f1e0ff */
[----:B------:R-:W-:Y:S01]  /*6f00*/  IMAD.MOV.U32 R2, RZ, RZ, R4 ;  /* 0x000000ffff027224 */ /* 0x000fe200078e0004 */
[C---:B------:R-:W-:Y:S01]  /*6f10*/  ISETP.GE.AND P1, PT, R8.reuse, c[0x0][0x2f4], PT ;  /* 0x0000bd0008007a0c */ /* 0x040fe20003f26270 */
[----:B------:R-:W-:Y:S01]  /*6f20*/  IMAD.MOV.U32 R3, RZ, RZ, R7 ;  /* 0x000000ffff037224 */ /* 0x000fe200078e0007 */
        /* <DEDUP_REMOVED lines=15> */
.L_x_843:
[----:B------:R-:W1:Y:S01]  /*7020*/  S2R R0, SR_CTAID.Y ;  /* 0x0000000000007919 */ /* 0x000e620000002600 */
[----:B------:R-:W-:Y:S01]  /*7030*/  SHF.R.S32.HI R6, RZ, 0x1f, R208 ;  /* 0x0000001fff067819 */ /* 0x000fe200000114d0 */
[----:B------:R-:W-:Y:S01]  /*7040*/  BSSY B0, `(.L_x_850) ;  /* 0x0000026000007945 */ /* 0x000fe20003800000 */
[----:B------:R-:W-:Y:S01]  /*7050*/  IADD3 R205, -R205, c[0x0][0x2f0], RZ ;  /* 0x0000bc00cdcd7a10 */ /* 0x000fe20007ffe1ff */
[----:B------:R-:W2:Y:S01]  /*7060*/  S2R R2, SR_CTAID.Z ;  /* 0x0000000000027919 */ /* 0x000ea20000002700 */
[----:B------:R-:W-:-:S04]  /*7070*/  LEA.HI R6, R6, R208, RZ, 0x2 ;  /* 0x000000d006067211 */ /* 0x000fc800078f10ff */
[----:B------:R-:W-:Y:S02]  /*7080*/  LOP3.LUT R3, R6, 0x1ffffffc, RZ, 0xc0, !PT ;  /* 0x1ffffffc06037812 */ /* 0x000fe400078ec0ff */
[----:B------:R-:W-:-:S03]  /*7090*/  SHF.R.S32.HI R6, RZ, 0x2, R6 ;  /* 0x00000002ff067819 */ /* 0x000fc60000011406 */
[----:B------:R-:W-:Y:S01]  /*70a0*/  IMAD.IADD R3, R208, 0x1, -R3 ;  /* 0x00000001d0037824 */ /* 0x000fe200078e0a03 */
[----:B------:R-:W-:Y:S02]  /*70b0*/  ISETP.GE.AND P5, PT, R6, R205, PT ;  /* 0x000000cd0600720c */ /* 0x000fe40003fa6270 */
[----:B------:R-:W-:Y:S01]  /*70c0*/  SHF.R.S32.HI R7, RZ, 0x1f, R6 ;  /* 0x0000001fff077819 */ /* 0x000fe20000011406 */
[----:B------:R-:W-:-:S04]  /*70d0*/  IMAD.SHL.U32 R8, R3, 0x8, RZ ;  /* 0x0000000803087824 */ /* 0x000fc800078e00ff */
[----:B------:R-:W-:Y:S01]  /*70e0*/  IMAD.WIDE R14, R201, 0x80, R6 ;  /* 0x00000080c90e7825 */ /* 0x000fe200078e0206 */
[----:B------:R-:W-:Y:S02]  /*70f0*/  SHF.R.S32.HI R9, RZ, 0x1f, R8 ;  /* 0x0000001fff097819 */ /* 0x000fe40000011408 */
[----:B-1----:R-:W-:-:S03]  /*7100*/  SHF.R.S32.HI R4, RZ, 0x1f, R0 ;  /* 0x0000001fff047819 */ /* 0x002fc60000011400 */
[----:B------:R-:W-:Y:S01]  /*7110*/  IMAD.WIDE.U32 R10, R0, c[0x0][0x308], R8 ;  /* 0x0000c200000a7a25 */ /* 0x000fe200078e0008 */
[----:B--2---:R-:W-:-:S03]  /*7120*/  SHF.R.S32.HI R3, RZ, 0x1f, R2 ;  /* 0x0000001fff037819 */ /* 0x004fc60000011402 */
[----:B------:R-:W-:-:S04]  /*7130*/  IMAD R5, R4, c[0x0][0x308], RZ ;  /* 0x0000c20004057a24 */ /* 0x000fc800078e02ff */
[----:B------:R-:W-:-:S04]  /*7140*/  IMAD R5, R0, c[0x0][0x30c], R5 ;  /* 0x0000c30000057a24 */ /* 0x000fc800078e0205 */
[----:B------:R-:W-:Y:S02]  /*7150*/  IMAD.IADD R11, R5, 0x1, R11 ;  /* 0x00000001050b7824 */ /* 0x000fe400078e020b */
[----:B------:R-:W-:Y:S02]  /*7160*/  IMAD R5, R3, c[0x0][0x310], RZ ;  /* 0x0000c40003057a24 */ /* 0x000fe400078e02ff */
[----:B------:R-:W-:Y:S01]  /*7170*/  IMAD.WIDE.U32 R12, R2, c[0x0][0x310], R10 ;  /* 0x0000c400020c7a25 */ /* 0x000fe200078e000a */
[C---:B------:R-:W-:Y:S02]  /*7180*/  IADD3 R11, R8.reuse, 0x20, RZ ;  /* 0x00000020080b7810 */ /* 0x040fe40007ffe0ff */
[----:B------:R-:W-:Y:S01]  /*7190*/  IADD3 R10, R8, 0x40, RZ ;  /* 0x00000040080a7810 */ /* 0x000fe20007ffe0ff */
[----:B------:R-:W-:-:S04]  /*71a0*/  IMAD R5, R2, c[0x0][0x314], R5 ;  /* 0x0000c50002057a24 */ /* 0x000fc800078e0205 */
[----:B------:R-:W-:Y:S01]  /*71b0*/  IMAD.IADD R17, R5, 0x1, R13 ;  /* 0x0000000105117824 */ /* 0x000fe200078e020d */
        /* <DEDUP_REMOVED lines=14> */
.L_x_851:
[----:B------:R-:W-:Y:S05]  /*72a0*/  BSYNC B0 ;  /* 0x0000000000007941 */ /* 0x000fea0003800000 */
.L_x_850:
        /* <DEDUP_REMOVED lines=16> */
[----:B------:R2:W-:Y:S04]  /*73b0*/  @!P2 STG.E.128 [R6.64], RZ ;  /* 0x000000ff0600a986 */ /* 0x0005e8000c101d10 */
[----:B------:R2:W-:Y:S04]  /*73c0*/  @!P1 STG.E.128 [R6.64+0x40], RZ ;  /* 0x000040ff06009986 */ /* 0x0005e8000c101d10 */
[----:B------:R2:W-:Y:S02]  /*73d0*/  @!P0 STG.E.128 [R6.64+0x80], RZ ;  /* 0x000080ff06008986 */ /* 0x0005e4000c101d10 */
.L_x_853:
[----:B------:R-:W-:Y:S05]  /*73e0*/  BSYNC B0 ;  /* 0x0000000000007941 */ /* 0x000fea0003800000 */
.L_x_852:
[----:B------:R-:W-:Y:S01]  /*73f0*/  IMAD R4, R4, c[0x0][0x338], RZ ;  /* 0x0000ce0004047a24 */ /* 0x000fe200078e02ff */
[----:B------:R-:W-:Y:S01]  /*7400*/  BSSY B0, `(.L_x_854) ;  /* 0x0000017000007945 */ /* 0x000fe20003800000 */
[----:B--2---:R-:W-:-:S04]  /*7410*/  IMAD.WIDE.U32 R6, R0, c[0x0][0x338], R8 ;  /* 0x0000ce0000067a25 */ /* 0x004fc800078e0008 */
[----:B------:R-:W-:Y:S02]  /*7420*/  IMAD R4, R0, c[0x0][0x33c], R4 ;  /* 0x0000cf0000047a24 */ /* 0x000fe400078e0204 */
[----:B------:R-:W-:-:S03]  /*7430*/  IMAD R3, R3, c[0x0][0x340], RZ ;  /* 0x0000d00003037a24 */ /* 0x000fc600078e02ff */
[----:B------:R-:W-:Y:S01]  /*7440*/  IADD3 R5, R4, R7, RZ ;  /* 0x0000000704057210 */ /* 0x000fe20007ffe0ff */
[----:B------:R-:W-:Y:S01]  /*7450*/  IMAD R3, R2, c[0x0][0x344], R3 ;  /* 0x0000d10002037a24 */ /* 0x000fe200078e0203 */
[----:B------:R-:W-:-:S05]  /*7460*/  MOV R4, R6 ;  /* 0x0000000600047202 */ /* 0x000fca0000000f00 */
[----:B------:R-:W-:-:S05]  /*7470*/  IMAD.WIDE.U32 R4, R2, c[0x0][0x340], R4 ;  /* 0x0000d00002047a25 */ /* 0x000fca00078e0004 */
[----:B------:R-:W-:Y:S01]  /*7480*/  IADD3 R3, R3, R5, RZ ;  /* 0x0000000503037210 */ /* 0x000fe20007ffe0ff */
        /* <DEDUP_REMOVED lines=14> */
.L_x_855:
[----:B------:R-:W-:Y:S05]  /*7570*/  BSYNC B0 ;  /* 0x0000000000007941 */ /* 0x000fea0003800000 */
.L_x_854:
[----:B------:R-:W-:Y:S05]  /*7580*/  @P4 EXIT ;  /* 0x000000000000494d */ /* 0x000fea0003800000 */
[----:B------:R-:W-:Y:S01]  /*7590*/  IADD3 R0, P0, R14, 0x40, RZ ;  /* 0x000000400e007810 */ /* 0x000fe20007f1e0ff */
[----:B------:R-:W-:Y:S01]  /*75a0*/  IMAD.MOV.U32 R5, RZ, RZ, R3 ;  /* 0x000000ffff057224 */ /* 0x000fe200078e0003 */
[----:B------:R-:W-:-:S03]  /*75b0*/  ISETP.GE.AND P1, PT, R8, c[0x0][0x324], PT ;  /* 0x0000c90008007a0c */ /* 0x000fc60003f26270 */
        /* <DEDUP_REMOVED lines=14> */
.L_x_856:
        /* <DEDUP_REMOVED lines=14> */
.L_x_1421:


//--------------------- .text._ZN7cutlass13device_kernelIN5flash19enable_sm80_to_sm89INS1_16FlashAttnBwdSm80INS1_25CollectiveMainloopBwdSm80ILi2ELi2EN4cute5tupleIJNS5_1CILi64EEENS7_ILi128EEENS7_ILi96EEEEEENS_10bfloat16_tEfNS_4arch4Sm80ELb0ELb1ELb0ELb0ELb1ELb0ELb0ELb0ELi2ELi2ELi4ELi2ELb0EEENS1_21CollectiveEpilogueBwdISB_SC_SE_Li256ELb0ELb0ELi2EEENS1_19SingleTileSchedulerILb0ELb0ELb0ELi128EEEEEEEEEvNT_6ParamsE --------------------------
	.section	.text._ZN7cutlass13device_kernelIN5flash19enable_sm80_to_sm89INS1_16FlashAttnBwdSm80INS1_25CollectiveMainloopBwdSm80ILi2ELi2EN4cute5tupleIJNS5_1CILi64EEENS7_ILi128EEENS7_ILi96EEEEEENS_10bfloat16_tEfNS_4arch4Sm80ELb0ELb1ELb0ELb0ELb1ELb0ELb0ELb0ELi2ELi2ELi4ELi2ELb0EEENS1_21CollectiveEpilogueBwdISB_SC_SE_Li256ELb0ELb0ELi2EEENS1_19SingleTileSchedulerILb0ELb0ELb0ELi128EEEEEEEEEvNT_6ParamsE,"ax",@progbits
	.sectioninfo	@"SHI_REGISTERS=253"
	.align	128
.text._ZN7cutlass13device_kernelIN5flash19enable_sm80_to_sm89INS1_16FlashAttnBwdSm80INS1_25CollectiveMainloopBwdSm80ILi2ELi2EN4cute5tupleIJNS5_1CILi64EEENS7_ILi128EEENS7_ILi96EEEEEENS_10bfloat16_tEfNS_4arch4Sm80ELb0ELb1ELb0ELb0ELb1ELb0ELb0ELb0ELi2ELi2ELi4ELi2ELb0EEENS1_21CollectiveEpilogueBwdISB_SC_SE_Li256ELb0ELb0ELi2EEENS1_19SingleTileSchedulerILb0ELb0ELb0ELi128EEEEEEEEEvNT_6ParamsE:
        .type           _ZN7cutlass13device_kernelIN5flash19enable_sm80_to_sm89INS1_16FlashAttnBwdSm80INS1_25CollectiveMainloopBwdSm80ILi2ELi2EN4cute5tupleIJNS5_1CILi64EEENS7_ILi128EEENS7_ILi96EEEEEENS_10bfloat16_tEfNS_4arch4Sm80ELb0ELb1ELb0ELb0ELb1ELb0ELb0ELb0ELi2ELi2ELi4ELi2ELb0EEENS1_21CollectiveEpilogueBwdISB_SC_SE_Li256ELb0ELb0ELi2EEENS1_19SingleTileSchedulerILb0ELb0ELb0ELi128EEEEEEEEEvNT_6ParamsE,@function
        .size           _ZN7cutlass13device_kernelIN5flash19enable_sm80_to_sm89INS1_16FlashAttnBwdSm80INS1_25CollectiveMainloopBwdSm80ILi2ELi2EN4cute5tupleIJNS5_1CILi64EEENS7_ILi128EEENS7_ILi96EEEEEENS_10bfloat16_tEfNS_4arch4Sm80ELb0ELb1ELb0ELb0ELb1ELb0ELb0ELb0ELi2ELi2ELi4ELi2ELb0EEENS1_21CollectiveEpilogueBwdISB_SC_SE_Li256ELb0ELb0ELi2EEENS1_19SingleTileSchedulerILb0ELb0ELb0ELi128EEEEEEEEEvNT_6ParamsE,(.L_x_1422 - _ZN7cutlass13device_kernelIN5flash19enable_sm80_to_sm89INS1_16FlashAttnBwdSm80INS1_25CollectiveMainloopBwdSm80ILi2ELi2EN4cute5tupleIJNS5_1CILi64EEENS7_ILi128EEENS7_ILi96EEEEEENS_10bfloat16_tEfNS_4arch4Sm80ELb0ELb1ELb0ELb0ELb1ELb0ELb0ELb0ELi2ELi2ELi4ELi2ELb0EEENS1_21CollectiveEpilogueBwdISB_SC_SE_Li256ELb0ELb0ELi2EEENS1_19SingleTileSchedulerILb0ELb0ELb0ELi128EEEEEEEEEvNT_6ParamsE)
        .other          _ZN7cutlass13device_kernelIN5flash19enable_sm80_to_sm89INS1_16FlashAttnBwdSm80INS1_25CollectiveMainloopBwdSm80ILi2ELi2EN4cute5tupleIJNS5_1CILi64EEENS7_ILi128EEENS7_ILi96EEEEEENS_10bfloat16_tEfNS_4arch4Sm80ELb0ELb1ELb0ELb0ELb1ELb0ELb0ELb0ELi2ELi2ELi4ELi2ELb0EEENS1_21CollectiveEpilogueBwdISB_SC_SE_Li256ELb0ELb0ELi2EEENS1_19SingleTileSchedulerILb0ELb0ELb0ELi128EEEEEEEEEvNT_6ParamsE,@"STO_CUDA_ENTRY STV_DEFAULT"
_ZN7cutlass13device_kernelIN5flash19enable_sm80_to_sm89INS1_16FlashAttnBwdSm80INS1_25CollectiveMainloopBwdSm80ILi2ELi2EN4cute5tupleIJNS5_1CILi64EEENS7_ILi128EEENS7_ILi96EEEEEENS_10bfloat16_tEfNS_4arch4Sm80ELb0ELb1ELb0ELb0ELb1ELb0ELb0ELb0ELi2ELi2ELi4ELi2ELb0EEENS1_21CollectiveEpilogueBwdISB_SC_SE_Li256ELb0ELb0ELi2EEENS1_19SingleTileSchedulerILb0ELb0ELb0ELi128EEEEEEEEEvNT_6ParamsE:
        /* <DEDUP_REMOVED lines=23> */
.L_x_857:
        /* <DEDUP_REMOVED lines=427> */
.L_x_860:
[----:B------:R-:W-:Y:S05]  /*1c20*/  BSYNC B0 ;  /* 0x0000000000007941 */ /* 0x000fea0003800000 */
.L_x_859:
        /* <DEDUP_REMOVED lines=96> */
.L_x_879:
        /* <DEDUP_REMOVED lines=109> */
.L_x_863:
[----:B------:R-:W-:Y:S04]  /*2900*/  MOV R36, 0x1 ;  /* 0x0000000100247802 */ /* 0x000fe80000000f00 */
[----:B------:R-:W-:Y:S11]  /*2910*/  ISETP.NE.AND P0, PT, R36, c[0x0][0x2a8], PT ;  /* 0x0000aa0024007a0c */ /* 0x000ff60003f05270 */
[----:B------:R-:W-:Y:S02]  /*2920*/  @!UPT UIADD3 URZ, URZ, URZ, URZ ;  /* 0x0000003f3f3ff290 */ /* 0x000fe4000fffe03f */
[----:B------:R-:W-:Y:S05]  /*2930*/  @P0 IMAD.HI.U32 R36, R38, c[0x0][0x2ac], RZ ;  /* 0x0000ab0026240a27 */ /* 0x000fea00078e00ff */
[----:B------:R-:W-:Y:S02]  /*2940*/  @P0 SHF.R.U32.HI R38, RZ, c[0x0][0x2b0], R36 ;  /* 0x0000ac00ff260a19 */ /* 0x000fe40000011624 */
.L_x_864:
[----:B------:R-:W-:Y:S05]  /*2950*/  BSYNC B0 ;  /* 0x0000000000007941 */ /* 0x000fea0003800000 */
.L_x_862:
        /* <DEDUP_REMOVED lines=8> */
.L_x_861:
        /* <DEDUP_REMOVED lines=19> */
.L_x_867:
[----:B------:R-:W-:Y:S04]  /*2b10*/  MOV R36, 0x1 ;  /* 0x0000000100247802 */ /* 0x000fe80000000f00 */
[----:B------:R-:W-:Y:S11]  /*2b20*/  ISETP.NE.AND P0, PT, R36, c[0x0][0x2a8], PT ;  /* 0x0000aa0024007a0c */ /* 0x000ff60003f05270 */
[----:B------:R-:W-:Y:S02]  /*2b30*/  @!UPT UIADD3 URZ, URZ, URZ, URZ ;  /* 0x0000003f3f3ff290 */ /* 0x000fe4000fffe03f */
[----:B------:R-:W-:Y:S05]  /*2b40*/  @P0 IMAD.HI.U32 R36, R38, c[0x0][0x2ac], RZ ;  /* 0x0000ab0026240a27 */ /* 0x000fea00078e00ff */
[----:B------:R-:W-:Y:S02]  /*2b50*/  @P0 SHF.R.U32.HI R38, RZ, c[0x0][0x2b0], R36 ;  /* 0x0000ac00ff260a19 */ /* 0x000fe40000011624 */
.L_x_868:
[----:B------:R-:W-:Y:S05]  /*2b60*/  BSYNC B0 ;  /* 0x0000000000007941 */ /* 0x000fea0003800000 */
.L_x_866:
[----:B------:R-:W-:Y:S04]  /*2b70*/  IMAD R38, R38, c[0x0][0x2a8], -R205 ;  /* 0x0000aa0026267a24 */ /* 0x000fe800078e0acd */
[----:B------:R-:W-:Y:S05]  /*2b80*/  IMAD.IADD R38, R38, 0x1, -R221 ;  /* 0x0000000126267824 */ /* 0x000fea00078e0add */
[----:B------:R-:W-:Y:S02]  /*2b90*/  IADD3 R36, R38, c[0x0][0x2a8], RZ ;  /* 0x0000aa0026247a10 */ /* 0x000fe40007ffe0ff */
[----:B------:R-:W-:Y:S02]  /*2ba0*/  IMNMX R242, R242, R38, !PT ;  /* 0x00000026f2f27217 */ /* 0x000fe40007800200 */
[----:B------:R-:W-:Y:S02]  /*2bb0*/  IMNMX R243, R243, R36, PT ;  /* 0x00000024f3f37217 */ /* 0x000fe40003800200 */
.L_x_865:
        /* <DEDUP_REMOVED lines=19> */
.L_x_871:
[----:B------:R-:W-:Y:S04]  /*2cf0*/  MOV R36, 0x1 ;  /* 0x0000000100247802 */ /* 0x000fe80000000f00 */
[----:B------:R-:W-:Y:S11]  /*2d00*/  ISETP.NE.AND P0, PT, R36, c[0x0][0x2a8], PT ;  /* 0x0000aa0024007a0c */ /* 0x000ff60003f05270 */
[----:B------:R-:W-:Y:S02]  /*2d10*/  @!UPT UIADD3 URZ, URZ, URZ, URZ ;  /* 0x0000003f3f3ff290 */ /* 0x000fe4000fffe03f */
[----:B------:R-:W-:Y:S05]  /*2d20*/  @P0 IMAD.HI.U32 R36, R38, c[0x0][0x2ac], RZ ;  /* 0x0000ab0026240a27 */ /* 0x000fea00078e00ff */
[----:B------:R-:W-:Y:S02]  /*2d30*/  @P0 SHF.R.U32.HI R38, RZ, c[0x0][0x2b0], R36 ;  /* 0x0000ac00ff260a19 */ /* 0x000fe40000011624 */
.L_x_872:
[----:B------:R-:W-:Y:S05]  /*2d40*/  BSYNC B0 ;  /* 0x0000000000007941 */ /* 0x000fea0003800000 */
.L_x_870:
[----:B------:R-:W-:Y:S04]  /*2d50*/  IMAD R38, R38, c[0x0][0x2a8], -R205 ;  /* 0x0000aa0026267a24 */ /* 0x000fe800078e0acd */
[----:B------:R-:W-:Y:S05]  /*2d60*/  IMAD.IADD R38, R38, 0x1, -R221 ;  /* 0x0000000126267824 */ /* 0x000fea00078e0add */
[----:B------:R-:W-:Y:S02]  /*2d70*/  IADD3 R36, R38, c[0x0][0x2a8], RZ ;  /* 0x0000aa0026247a10 */ /* 0x000fe40007ffe0ff */
[----:B------:R-:W-:Y:S02]  /*2d80*/  IMNMX R239, R239, R38, !PT ;  /* 0x00000026efef7217 */ /* 0x000fe40007800200 */
[----:B------:R-:W-:Y:S02]  /*2d90*/  IMNMX R240, R240, R36, PT ;  /* 0x00000024f0f07217 */ /* 0x000fe40003800200 */
.L_x_869:
        /* <DEDUP_REMOVED lines=19> */
.L_x_875:
[----:B------:R-:W-:Y:S04]  /*2ed0*/  MOV R36, 0x1 ;  /* 0x0000000100247802 */ /* 0x000fe80000000f00 */
[----:B------:R-:W-:Y:S11]  /*2ee0*/  ISETP.NE.AND P0, PT, R36, c[0x0][0x2a8], PT ;  /* 0x0000aa0024007a0c */ /* 0x000ff60003f05270 */
[----:B------:R-:W-:Y:S02]  /*2ef0*/  @!UPT UIADD3 URZ, URZ, URZ, URZ ;  /* 0x0000003f3f3ff290 */ /* 0x000fe4000fffe03f */
[----:B------:R-:W-:Y:S05]  /*2f00*/  @P0 IMAD.HI.U32 R36, R37, c[0x0][0x2ac], RZ ;  /* 0x0000ab0025240a27 */ /* 0x000fea00078e00ff */
[----:B------:R-:W-:Y:S02]  /*2f10*/  @P0 SHF.R.U32.HI R37, RZ, c[0x0][0x2b0], R36 ;  /* 0x0000ac00ff250a19 */ /* 0x000fe40000011624 */
.L_x_876:
[----:B------:R-:W-:Y:S05]  /*2f20*/  BSYNC B0 ;  /* 0x0000000000007941 */ /* 0x000fea0003800000 */
.L_x_874:
[----:B------:R-:W-:Y:S04]  /*2f30*/  IMAD R37, R37, c[0x0][0x2a8], -R205 ;  /* 0x0000aa0025257a24 */ /* 0x000fe800078e0acd */
[----:B------:R-:W-:Y:S05]  /*2f40*/  IMAD.IADD R37, R37, 0x1, -R221 ;  /* 0x0000000125257824 */ /* 0x000fea00078e0add */
[----:B------:R-:W-:Y:S02]  /*2f50*/  IADD3 R36, R37, c[0x0][0x2a8], RZ ;  /* 0x0000aa0025247a10 */ /* 0x000fe40007ffe0ff */
[----:B------:R-:W-:Y:S02]  /*2f60*/  IMNMX R238, R238, R37, !PT ;  /* 0x00000025eeee7217 */ /* 0x000fe40007800200 */
[----:B------:R-:W-:Y:S02]  /*2f70*/  IMNMX R237, R237, R36, PT ;  /* 0x00000024eded7217 */ /* 0x000fe40003800200 */
.L_x_873:
        /* <DEDUP_REMOVED lines=56> */
.L_x_877:
        /* <DEDUP_REMOVED lines=481> */
.L_x_878:
        /* <DEDUP_REMOVED lines=237> */
.L_x_858:
        /* <DEDUP_REMOVED lines=192> */
.L_x_882:
[----:B------:R-:W-:Y:S05]  /*6be0*/  BSYNC B0 ;  /* 0x0000000000007941 */ /* 0x000fea0003800000 */
.L_x_881:
        /* <DEDUP_REMOVED lines=21> */
.L_x_884:
[----:B------:R-:W-:Y:S05]  /*6d40*/  BSYNC B0 ;  /* 0x0000000000007941 */ /* 0x000fea0003800000 */
.L_x_883:
        /* <DEDUP_REMOVED lines=24> */
.L_x_886:
[----:B------:R-:W-:Y:S05]  /*6ed0*/  BSYNC B0 ;  /* 0x0000000000007941 */ /* 0x000fea0003800000 */
.L_x_885:
        /* <DEDUP_REMOVED lines=20> */
.L_x_880:
        /* <DEDUP_REMOVED lines=40> */
.L_x_888:
[----:B------:R-:W-:Y:S05]  /*72a0*/  BSYNC B0 ;  /* 0x0000000000007941 */ /* 0x000fea0003800000 */
.L_x_887:
        /* <DEDUP_REMOVED lines=19> */
.L_x_890:
[----:B------:R-:W-:Y:S05]  /*73e0*/  BSYNC B0 ;  /* 0x0000000000007941 */ /* 0x000fea0003800000 */
.L_x_889:
        /* <DEDUP_REMOVED lines=24> */
.L_x_892:
[----:B------:R-:W-:Y:S05]  /*7570*/  BSYNC B0 ;  /* 0x0000000000007941 */ /* 0x000fea0003800000 */
.L_x_891:
        /* <DEDUP_REMOVED lines=18> */
.L_x_893:
        /* <DEDUP_REMOVED lines=14> */
.L_x_1422:


//--------------------- .text._ZN7cutlass13device_kernelIN5flash19enable_sm80_to_sm89INS1_16FlashAttnBwdSm80INS1_25CollectiveMainloopBwdSm80ILi2ELi2EN4cute5tupleIJNS5_1CILi64EEENS7_ILi128EEENS7_ILi96EEEEEENS_10bfloat16_tEfNS_4arch4Sm80ELb0ELb1ELb0ELb0ELb0ELb0ELb0ELb0ELi2ELi2ELi4ELi2ELb0EEENS1_24CollectiveEpilogueBwdGQAISB_fSE_Li256ELb0ELb0EEENS1_19SingleTileSchedulerILb0ELb0ELb0ELi128EEEEEEEEEvNT_6ParamsE --------------------------
	.section	.text._ZN7cutlass13device_kernelIN5flash19enable_sm80_to_sm89INS1_16FlashAttnBwdSm80INS1_25CollectiveMainloopBwdSm80ILi2ELi2EN4cute5tupleIJNS5_1CILi64EEENS7_ILi128EEENS7_ILi96EEEEEENS_10bfloat16_tEfNS_4arch4Sm80ELb0ELb1ELb0ELb0ELb0ELb0ELb0ELb0ELi2ELi2ELi4ELi2ELb0EEENS1_24CollectiveEpilogueBwdGQAISB_fSE_Li256ELb0ELb0EEENS1_19SingleTileSchedulerILb0ELb0ELb0ELi128EEEEEEEEEvNT_6ParamsE,"ax",@progbits
	.sectioninfo	@"SHI_REGISTERS=253"
	.align	128
.text._ZN7cutlass13device_kernelIN5flash19enable_sm80_to_sm89INS1_16FlashAttnBwdSm80INS1_25CollectiveMainloopBwdSm80ILi2ELi2EN4cute5tupleIJNS5_1CILi64EEENS7_ILi128EEENS7_ILi96EEEEEENS_10bfloat16_tEfNS_4arch4Sm80ELb0ELb1ELb0ELb0ELb0ELb0ELb0ELb0ELi2ELi2ELi4ELi2ELb0EEENS1_24CollectiveEpilogueBwdGQAISB_fSE_Li256ELb0ELb0EEENS1_19SingleTileSchedulerILb0ELb0ELb0ELi128EEEEEEEEEvNT_6ParamsE:
        .type           _ZN7cutlass13device_kernelIN5flash19enable_sm80_to_sm89INS1_16FlashAttnBwdSm80INS1_25CollectiveMainloopBwdSm80ILi2ELi2EN4cute5tupleIJNS5_1CILi64EEENS7_ILi128EEENS7_ILi96EEEEEENS_10bfloat16_tEfNS_4arch4Sm80ELb0ELb1ELb0ELb0ELb0ELb0ELb0ELb0ELi2ELi2ELi4ELi2ELb0EEENS1_24CollectiveEpilogueBwdGQAISB_fSE_Li256ELb0ELb0EEENS1_19SingleTileSchedulerILb0ELb0ELb0ELi128EEEEEEEEEvNT_6ParamsE,@function
        .size           _ZN7cutlass13device_kernelIN5flash19enable_sm80_to_sm89INS1_16FlashAttnBwdSm80INS1_25CollectiveMainloopBwdSm80ILi2ELi2EN4cute5tupleIJNS5_1CILi64EEENS7_ILi128EEENS7_ILi96EEEEEENS_10bfloat16_tEfNS_4arch4Sm80ELb0ELb1ELb0ELb0ELb0ELb0ELb0ELb0ELi2ELi2ELi4ELi2ELb0EEENS1_24CollectiveEpilogueBwdGQAISB_fSE_Li256ELb0ELb0EEENS1_19SingleTileSchedulerILb0ELb0ELb0ELi128EEEEEEEEEvNT_6ParamsE,(.L_x_1423 - _ZN7cutlass13device_kernelIN5flash19enable_sm80_to_sm89INS1_16FlashAttnBwdSm80INS1_25CollectiveMainloopBwdSm80ILi2ELi2EN4cute5tupleIJNS5_1CILi64EEENS7_ILi128EEENS7_ILi96EEEEEENS_10bfloat16_tEfNS_4arch4Sm80ELb0ELb1ELb0ELb0ELb0ELb0ELb0ELb0ELi2ELi2ELi4ELi2ELb0EEENS1_24CollectiveEpilogueBwdGQAISB_fSE_Li256ELb0ELb0EEENS1_19SingleTileSchedulerILb0ELb0ELb0ELi128EEEEEEEEEvNT_6ParamsE)
        .other          _ZN7cutlass13device_kernelIN5flash19enable_sm80_to_sm89INS1_16FlashAttnBwdSm80INS1_25CollectiveMainloopBwdSm80ILi2ELi2EN4cute5tupleIJNS5_1CILi64EEENS7_ILi128EEENS7_ILi96EEEEEENS_10bfloat16_tEfNS_4arch4Sm80ELb0ELb1ELb0ELb0ELb0ELb0ELb0ELb0ELi2ELi2ELi4ELi2ELb0EEENS1_24CollectiveEpilogueBwdGQAISB_fSE_Li256ELb0ELb0EEENS1_19SingleTileSchedulerILb0ELb0ELb0ELi128EEEEEEEEEvNT_6ParamsE,@"STO_CUDA_ENTRY STV_DEFAULT"
_ZN7cutlass13device_kernelIN5flash19enable_sm80_to_sm89INS1_16FlashAttnBwdSm80INS1_25CollectiveMainloopBwdSm80ILi2ELi2EN4cute5tupleIJNS5_1CILi64EEENS7_ILi128EEENS7_ILi96EEEEEENS_10bfloat16_tEfNS_4arch4Sm80ELb0ELb1ELb0ELb0ELb0ELb0ELb0ELb0ELi2ELi2ELi4ELi2ELb0EEENS1_24CollectiveEpilogueBwdGQAISB_fSE_Li256ELb0ELb0EEENS1_19SingleTileSchedulerILb0ELb0ELb0ELi128EEEEEEEEEvNT_6ParamsE:
[----:B------:R-:W-:Y:S02]  /*0000*/  MOV R1, c[0x0][0x28] ;  /* 0x00000a0000017a02 */ /* 0x000fe40000000f00 */
[----:B------:R-:W1:Y:S02]  /*0010*/  S2UR UR11, SR_CTAID.Z ;  /* 0x00000000000b79c3 */ /* 0x000e640000002700 */
[----:B-1----:R-:W-:-:S13]  /*0020*/  ISETP.LE.AND P0, PT, RZ, UR11, PT ;  /* 0x0000000bff007c0c */ /* 0x002fda000bf03270 */
[----:B------:R-:W-:Y:S05]  /*0030*/  @!P0 EXIT ;  /* 0x000000000000894d */ /* 0x000fea0003800000 */
[----:B------:R-:W1:Y:S01]  /*0040*/  S2UR UR10, SR_CTAID.X ;  /* 0x00000000000a79c3 */ /* 0x000e620000002500 */
[----:B------:R-:W2:Y:S01]  /*0050*/  S2R R212, SR_TID.X ;  /* 0x0000000000d47919 */ /* 0x000ea20000002100 */
[----:B------:R-:W-:Y:S02]  /*0060*/  ULDC UR5, c[0x0][0x168] ;  /* 0x00005a0000057ab9 */ /* 0x000fe40000000800 */
[----:B------:R-:W-:Y:S01]  /*0070*/  UIADD3 UR5, UR5, 0x3f, URZ ;  /* 0x0000003f05057890 */ /* 0x000fe2000fffe03f */
[----:B------:R-:W3:Y:S03]  /*0080*/  S2R R2, SR_CTAID.Y ;  /* 0x0000000000027919 */ /* 0x000ee60000002600 */
[----:B------:R-:W-:-:S04]  /*0090*/  USHF.R.S32.HI UR4, URZ, 0x1f, UR5 ;  /* 0x0000001f3f047899 */ /* 0x000fc80008011405 */
[----:B------:R-:W-:-:S04]  /*00a0*/  ULEA.HI UR4, UR4, UR5, URZ, 0x6 ;  /* 0x0000000504047291 */ /* 0x000fc8000f8f303f */
[----:B------:R-:W-:Y:S01]  /*00b0*/  USHF.R.S32.HI UR13, URZ, 0x6, UR4 ;  /* 0x000000063f0d7899 */ /* 0x000fe20008011404 */
[----:B-1----:R-:W-:-:S13]  /*00c0*/  ISETP.LE.AND P0, PT, RZ, UR10, PT ;  /* 0x0000000aff007c0c */ /* 0x002fda000bf03270 */
[----:B------:R-:W-:Y:S05]  /*00d0*/  @!P0 BRA `(.L_x_894) ;  /* 0x000000c000008947 */ /* 0x000fea0003800000 */
[----:B--23--:R-:W-:Y:S02]  /*00e0*/  ULDC UR4, c[0x0][0x168] ;  /* 0x00005a0000047ab9 */ /* 0x00cfe40000000800 */
        /* <DEDUP_REMOVED lines=11> */
.L_x_894:
[----:B--23--:R-:W-:Y:S01]  /*01a0*/  USHF.L.U32 UR12, UR10, 0x7, URZ ;  /* 0x000000070a0c7899 */ /* 0x00cfe2000800063f */
        /* <DEDUP_REMOVED lines=13> */
[----:B------:R-:W-:Y:S01]  /*0280*/  ULDC.64 UR20, c[0x0][0x118] ;  /* 0x0000460000147ab9 */ /* 0x000fe20000000a00 */
        /* <DEDUP_REMOVED lines=13> */
[----:B------:R-:W-:Y:S01]  /*0360*/  CS2R R126, SRZ ;  /* 0x00000000007e7805 */ /* 0x000fe2000001ff00 */
[----:B------:R-:W-:Y:S01]  /*0370*/  CS2R R124, SRZ ;  /* 0x00000000007c7805 */ /* 0x000fe2000001ff00 */
[----:B------:R-:W-:Y:S01]  /*0380*/  IMNMX R237, RZ, UR4, !PT ;  /* 0x00000004ffed7c17 */ /* 0x000fe2000f800200 */
[----:B------:R-:W-:Y:S01]  /*0390*/  CS2R R130, SRZ ;  /* 0x0000000000827805 */ /* 0x000fe2000001ff00 */
[----:B------:R-:W-:Y:S01]  /*03a0*/  CS2R R128, SRZ ;  /* 0x0000000000807805 */ /* 0x000fe2000001ff00 */
[----:B------:R-:W-:Y:S01]  /*03b0*/  CS2R R122, SRZ ;  /* 0x00000000007a7805 */ /* 0x000fe2000001ff00 */
[----:B------:R-:W-:Y:S01]  /*03c0*/  ISETP.LT.AND P0, PT, R237, UR13, PT ;  /* 0x0000000ded007c0c */ /* 0x000fe2000bf01270 */
        /* <DEDUP_REMOVED lines=29> */
[----:B------:R-:W-:Y:S01]  /*05a0*/  USHF.R.S32.HI UR16, URZ, 0x1f, UR11 ;  /* 0x0000001f3f107899 */ /* 0x000fe2000801140b */
[----:B------:R-:W-:Y:S01]  /*05b0*/  IMAD.SHL.U32 R226, R212, 0x4, RZ ;  /* 0x00000004d4e27824 */ /* 0x000fe200078e00ff */
[----:B------:R-:W-:Y:S01]  /*05c0*/  ULDC.64 UR4, c[0x0][0x290] ;  /* 0x0000a40000047ab9 */ /* 0x000fe20000000a00 */
[----:B------:R-:W-:Y:S01]  /*05d0*/  SHF.R.S32.HI R3, RZ, 0x1f, R2 ;  /* 0x0000001fff037819 */ /* 0x000fe20000011402 */
[----:B------:R-:W-:Y:S01]  /*05e0*/  UIMAD UR9, UR16, UR4, URZ ;  /* 0x00000004100972a4 */ /* 0x000fe2000f8e023f */
[----:B------:R-:W-:Y:S01]  /*05f0*/  ISETP.NE.AND P0, PT, R0, 0x1, PT ;  /* 0x000000010000780c */ /* 0x000fe20003f05270 */
[----:B------:R-:W-:Y:S01]  /*0600*/  UIMAD.WIDE.U32 UR14, UR11, UR4, URZ ;  /* 0x000000040b0e72a5 */ /* 0x000fe2000f8e003f */
[----:B------:R-:W-:Y:S01]  /*0610*/  SHF.R.S32.HI R227, RZ, 0x1f, R226 ;  /* 0x0000001fffe37819 */ /* 0x000fe200000114e2 */
[----:B------:R-:W-:Y:S01]  /*0620*/  UIMAD UR9, UR11, UR5, UR9 ;  /* 0x000000050b0972a4 */ /* 0x000fe2000f8e0209 */
[----:B------:R-:W-:Y:S01]  /*0630*/  SHF.R.S32.HI R26, RZ, 0x1f, R212 ;  /* 0x0000001fff1a7819 */ /* 0x000fe200000114d4 */
[----:B------:R-:W-:Y:S01]  /*0640*/  IMAD R8, R3, c[0x0][0x270], RZ ;  /* 0x00009c0003087a24 */ /* 0x000fe200078e02ff */
[----:B------:R-:W-:Y:S01]  /*0650*/  ULDC.64 UR4, c[0x0][0x278] ;  /* 0x00009e0000047ab9 */ /* 0x000fe20000000a00 */
[----:B------:R-:W-:Y:S01]  /*0660*/  IMAD.WIDE.U32 R12, R2, c[0x0][0x288], R226 ;  /* 0x0000a200020c7a25 */ /* 0x000fe200078e00e2 */
[----:B------:R-:W-:Y:S01]  /*0670*/  UIMAD.WIDE.U32 UR18, UR11, UR4, URZ ;  /* 0x000000040b1272a5 */ /* 0x000fe2000f8e003f */
[-C--:B------:R-:W-:Y:S01]  /*0680*/  LEA.HI R25, R26, R212.reuse, RZ, 0x2 ;  /* 0x000000d41a197211 */ /* 0x080fe200078f10ff */
[----:B------:R-:W-:Y:S01]  /*0690*/  UIMAD UR4, UR16, UR4, URZ ;  /* 0x00000004100472a4 */ /* 0x000fe2000f8e023f */
[----:B------:R-:W-:Y:S01]  /*06a0*/  IMAD R8, R2, c[0x0][0x274], R8 ;  /* 0x00009d0002087a24 */ /* 0x000fe200078e0208 */
[----:B------:R-:W-:Y:S01]  /*06b0*/  IADD3 R6, P2, R12, UR14, RZ ;  /* 0x0000000e0c067c10 */ /* 0x000fe2000ff5e0ff */
[C---:B------:R-:W-:Y:S01]  /*06c0*/  @P0 IMAD.HI.U32 R0, R2.reuse, c[0x0][0x24c], RZ ;  /* 0x0000930002000a27 */ /* 0x040fe200078e00ff */
[----:B------:R-:W-:Y:S01]  /*06d0*/  UIMAD UR4, UR11, UR5, UR4 ;  /* 0x000000050b0472a4 */ /* 0x000fe2000f8e0204 */
[----:B------:R-:W-:Y:S01]  /*06e0*/  LOP3.LUT R12, R25, 0xfffffffc, RZ, 0xc0, !PT ;  /* 0xfffffffc190c7812 */ /* 0x000fe200078ec0ff */
[----:B------:R-:W1:Y:S01]  /*06f0*/  S2R R230, SR_CTAID.Z ;  /* 0x0000000000e67919 */ /* 0x000e620000002700 */
[----:B------:R-:W-:Y:S01]  /*0700*/  IMAD.WIDE.U32 R10, R2, c[0x0][0x270], R226 ;  /* 0x00009c00020a7a25 */ /* 0x000fe200078e00e2 */
[----:B------:R-:W-:Y:S01]  /*0710*/  UIADD3 UR8, UR19, UR4, URZ ;  /* 0x0000000413087290 */ /* 0x000fe2000fffe03f */
[----:B------:R-:W-:Y:S01]  /*0720*/  LEA.HI R16, R26, R212, RZ, 0x3 ;  /* 0x000000d41a107211 */ /* 0x000fe200078f18ff */
[----:B------:R-:W-:Y:S01]  /*0730*/  UIADD3 UR9, UR15, UR9, URZ ;  /* 0x000000090f097290 */ /* 0x000fe2000fffe03f */
[----:B------:R-:W-:Y:S01]  /*0740*/  IMAD.SHL.U32 R9, R237, 0x40, RZ ;  /* 0x00000040ed097824 */ /* 0x000fe200078e00ff */
[----:B------:R-:W-:Y:S01]  /*0750*/  SHF.R.S32.HI R216, RZ, 0x2, R25 ;  /* 0x00000002ffd87819 */ /* 0x000fe20000011419 */
[----:B------:R-:W-:Y:S01]  /*0760*/  IMAD.MOV.U32 R7, RZ, RZ, R2 ;  /* 0x000000ffff077224 */ /* 0x000fe200078e0002 */
[----:B------:R-:W-:Y:S01]  /*0770*/  @P0 SHF.R.U32.HI R7, RZ, c[0x0][0x250], R0 ;  /* 0x00009400ff070a19 */ /* 0x000fe20000011600 */
[----:B------:R-:W-:Y:S01]  /*0780*/  IMAD.IADD R8, R11, 0x1, R8 ;  /* 0x000000010b087824 */ /* 0x000fe200078e0208 */
[----:B------:R-:W-:Y:S01]  /*0790*/  IADD3 R11, P1, P0, R9, UR18, R10 ;  /* 0x00000012090b7c10 */ /* 0x000fe2000f83e00a */
[----:B------:R-:W-:Y:S01]  /*07a0*/  IMAD.IADD R12, R212, 0x1, -R12 ;  /* 0x00000001d40c7824 */ /* 0x000fe200078e0a0c */
[----:B------:R-:W-:Y:S01]  /*07b0*/  SHF.R.S32.HI R0, RZ, 0x1f, R9 ;  /* 0x0000001fff007819 */ /* 0x000fe20000011409 */
[----:B------:R-:W-:Y:S01]  /*07c0*/  IMAD R5, R3, c[0x0][0x288], RZ ;  /* 0x0000a20003057a24 */ /* 0x000fe200078e02ff */
[----:B------:R-:W-:Y:S01]  /*07d0*/  SHF.R.S32.HI R22, RZ, 0x1f, R7 ;  /* 0x0000001fff167819 */ /* 0x000fe20000011407 */
[----:B------:R-:W-:Y:S01]  /*07e0*/  IMAD.SHL.U32 R10, R12, 0x8, RZ ;  /* 0x000000080c0a7824 */ /* 0x000fe200078e00ff */
[----:B------:R-:W-:Y:S01]  /*07f0*/  IADD3.X R8, R0, UR8, R8, P1, P0 ;  /* 0x0000000800087c10 */ /* 0x000fe20008fe0408 */
[----:B------:R-:W-:Y:S01]  /*0800*/  IMAD R5, R2, c[0x0][0x28c], R5 ;  /* 0x0000a30002057a24 */ /* 0x000fe200078e0205 */
[C---:B------:R-:W-:Y:S01]  /*0810*/  LEA R32, P0, R11.reuse, c[0x0][0x258], 0x2 ;  /* 0x000096000b207a11 */ /* 0x040fe200078010ff */
[C---:B------:R-:W-:Y:S01]  /*0820*/  IMAD R28, R22.reuse, c[0x0][0x1e0], RZ ;  /* 0x00007800161c7a24 */ /* 0x040fe200078e02ff */
[----:B------:R-:W-:Y:S01]  /*0830*/  SHF.R.S32.HI R217, RZ, 0x1f, R216 ;  /* 0x0000001fffd97819 */ /* 0x000fe200000114d8 */
[----:B------:R-:W-:Y:S01]  /*0840*/  IMAD R22, R22, c[0x0][0x1b0], RZ ;  /* 0x00006c0016167a24 */ /* 0x000fe200078e02ff */
[----:B------:R-:W-:Y:S01]  /*0850*/  LEA.HI.X R33, R11, c[0x0][0x25c], R8, 0x2, P0 ;  /* 0x000097000b217a11 */ /* 0x000fe200000f1408 */
[C---:B------:R-:W-:Y:S01]  /*0860*/  IMAD R28, R7.reuse, c[0x0][0x1e4], R28 ;  /* 0x00007900071c7a24 */ /* 0x040fe200078e021c */
[----:B------:R-:W-:Y:S01]  /*0870*/  SHF.R.S32.HI R11, RZ, 0x1f, R10 ;  /* 0x0000001fff0b7819 */ /* 0x000fe2000001140a */
[----:B------:R-:W-:Y:S01]  /*0880*/  IMAD R22, R7, c[0x0][0x1b4], R22 ;  /* 0x00006d0007167a24 */ /* 0x000fe200078e0216 */
[----:B------:R-:W-:Y:S01]  /*0890*/  IADD3.X R5, R13, UR9, R5, P2, !PT ;  /* 0x000000090d057c10 */ /* 0x000fe200097fe405 */
[----:B------:R-:W-:Y:S01]  /*08a0*/  IMAD.SHL.U32 R13, R16, 0x8, RZ ;  /* 0x00000008100d7824 */ /* 0x000fe200078e00ff */
[----:B------:R-:W-:Y:S01]  /*08b0*/  ULDC.64 UR6, c[0x0][0x1e8] ;  /* 0x00007a0000067ab9 */ /* 0x000fe20000000a00 */
[C-C-:B------:R-:W-:Y:S01]  /*08c0*/  IMAD.WIDE.U32 R14, R7.reuse, c[0x0][0x1e0], R10.reuse ;  /* 0x00007800070e7a25 */ /* 0x140fe200078e000a */
[----:B------:R-:W-:Y:S01]  /*08d0*/  ULDC.64 UR4, c[0x0][0x1b8] ;  /* 0x00006e0000047ab9 */ /* 0x000fe20000000a00 */
[----:B------:R-:W-:Y:S01]  /*08e0*/  IADD3 R209, R10, 0x40, RZ ;  /* 0x000000400ad17810 */ /* 0x000fe20007ffe0ff */
[----:B------:R-:W-:Y:S01]  /*08f0*/  UIMAD UR6, UR16, UR6, URZ ;  /* 0x00000006100672a4 */ /* 0x000fe2000f8e023f */
[----:B------:R-:W-:Y:S01]  /*0900*/  IMAD.WIDE.U32 R34, R7, c[0x0][0x1b0], R10 ;  /* 0x00006c0007227a25 */ /* 0x000fe200078e000a */
[----:B------:R-:W-:Y:S01]  /*0910*/  LEA.HI R7, R25, R216, RZ, 0x1 ;  /* 0x000000d819077211 */ /* 0x000fe200078f08ff */
[----:B------:R-:W-:Y:S01]  /*0920*/  UIMAD UR4, UR16, UR4, URZ ;  /* 0x00000004100472a4 */ /* 0x000fe2000f8e023f */
[----:B------:R-:W-:Y:S01]  /*0930*/  LOP3.LUT R13, R13, 0xc0, RZ, 0xc0, !PT ;  /* 0x000000c00d0d7812 */ /* 0x000fe200078ec0ff */
[----:B------:R-:W-:Y:S01]  /*0940*/  IMAD R18, R217, c[0x0][0x178], RZ ;  /* 0x00005e00d9127a24 */ /* 0x000fe200078e02ff */
[----:B------:R-:W-:Y:S01]  /*0950*/  LOP3.LUT R7, R7, 0x7fffffe, RZ, 0xc0, !PT ;  /* 0x07fffffe07077812 */ /* 0x000fe200078ec0ff */
[----:B------:R-:W-:Y:S01]  /*0960*/  IMAD.IADD R29, R15, 0x1, R28 ;  /* 0x000000010f1d7824 */ /* 0x000fe200078e021c */
[----:B------:R-:W-:Y:S01]  /*0970*/  LEA.HI R15, R26, R212, RZ, 0x5 ;  /* 0x000000d41a0f7211 */ /* 0x000fe200078f28ff */
[C---:B------:R-:W-:Y:S01]  /*0980*/  IMAD R18, R216.reuse, c[0x0][0x17c], R18 ;  /* 0x00005f00d8127a24 */ /* 0x040fe200078e0212 */
[----:B------:R-:W-:Y:S01]  /*0990*/  SHF.R.U32.HI R4, RZ, 0x3, R13 ;  /* 0x00000003ff047819 */ /* 0x000fe2000001160d */
[C---:B------:R-:W-:Y:S01]  /*09a0*/  IMAD.WIDE.U32 R30, R216.reuse, c[0x0][0x178], R10 ;  /* 0x00005e00d81e7a25 */ /* 0x040fe200078e000a */
[----:B------:R-:W-:Y:S01]  /*09b0*/  LOP3.LUT R13, R13, 0x18, R10, 0xf8, !PT ;  /* 0x000000180d0d7812 */ /* 0x000fe200078ef80a */
[----:B------:R-:W-:Y:S01]  /*09c0*/  UIMAD UR6, UR11, UR7, UR6 ;  /* 0x000000070b0672a4 */ /* 0x000fe2000f8e0206 */
[----:B------:R-:W-:Y:S01]  /*09d0*/  SHF.R.S32.HI R24, RZ, 0x5, R15 ;  /* 0x00000005ff187819 */ /* 0x000fe2000001140f */
[----:B------:R-:W-:Y:S01]  /*09e0*/  IMAD.MOV.U32 R28, RZ, RZ, R14 ;  /* 0x000000ffff1c7224 */ /* 0x000fe200078e000e */
[----:B------:R-:W-:Y:S01]  /*09f0*/  LOP3.LUT R4, R13, R4, RZ, 0x3c, !PT ;  /* 0x000000040d047212 */ /* 0x000fe200078e3cff */
[----:B------:R-:W-:Y:S01]  /*0a00*/  IMAD.IADD R23, R35, 0x1, R22 ;  /* 0x0000000123177824 */ /* 0x000fe200078e0216 */
[----:B------:R-:W-:Y:S01]  /*0a10*/  UIMAD UR4, UR11, UR5, UR4 ;  /* 0x000000050b0472a4 */ /* 0x000fe2000f8e0204 */
[----:B------:R-:W-:Y:S01]  /*0a20*/  IMAD.IADD R7, R216, 0x1, -R7 ;  /* 0x00000001d8077824 */ /* 0x000fe200078e0a07 */
[----:B------:R-:W-:Y:S01]  /*0a30*/  UMOV UR7, 0x6 ;  /* 0x0000000600077882 */ /* 0x000fe20000000000 */
[----:B------:R-:W-:Y:S01]  /*0a40*/  IMAD.U32 R20, RZ, RZ, UR10 ;  /* 0x0000000aff147e24 */ /* 0x000fe2000f8e00ff */
[----:B------:R-:W-:Y:S01]  /*0a50*/  ISETP.GE.AND P3, PT, R10, c[0x0][0x1cc], PT ;  /* 0x000073000a007a0c */ /* 0x000fe20003f66270 */
[----:B------:R-:W-:Y:S01]  /*0a60*/  IMAD.MOV.U32 R22, RZ, RZ, R34 ;  /* 0x000000ffff167224 */ /* 0x000fe200078e0022 */
[----:B------:R-:W-:Y:S01]  /*0a70*/  SHF.R.S32.HI R25, RZ, 0x1f, R25 ;  /* 0x0000001fff197819 */ /* 0x000fe20000011419 */
[----:B------:R-:W-:Y:S01]  /*0a80*/  IMAD.IADD R19, R31, 0x1, R18 ;  /* 0x000000011f137824 */ /* 0x000fe200078e0212 */
[----:B------:R-:W-:Y:S01]  /*0a90*/  LEA.HI R206, R26, R212, RZ, 0x7 ;  /* 0x000000d41ace7211 */ /* 0x000fe200078f38ff */
[----:B------:R-:W-:Y:S01]  /*0aa0*/  IMAD.MOV.U32 R18, RZ, RZ, R30 ;  /* 0x000000ffff127224 */ /* 0x000fe200078e001e */
[----:B------:R-:W-:Y:S01]  /*0ab0*/  LEA.HI R25, R25, R216, RZ, 0x3 ;  /* 0x000000d819197211 */ /* 0x000fe200078f18ff */
[----:B-1----:R-:W-:Y:S01]  /*0ac0*/  IMAD.WIDE.U32 R28, R230, c[0x0][0x1e8], R28 ;  /* 0x00007a00e61c7a25 */ /* 0x002fe200078e001c */
[----:B------:R-:W-:-:S03]  /*0ad0*/  SHF.R.U32.HI R206, RZ, 0x4, R206 ;  /* 0x00000004ffce7819 */ /* 0x000fc600000116ce */
[----:B------:R-:W-:Y:S02]  /*0ae0*/  IMAD R7, R24, 0x8, R7 ;  /* 0x0000000818077824 */ /* 0x000fe400078e0207 */
[----:B------:R-:W-:-:S04]  /*0af0*/  IMAD.WIDE R20, R20, 0x80, R216 ;  /* 0x0000008014147825 */ /* 0x000fc800078e02d8 */
[----:B------:R-:W-:-:S04]  /*0b00*/  IMAD.WIDE.U32 R22, R230, c[0x0][0x1b8], R22 ;  /* 0x00006e00e6167a25 */ /* 0x000fc800078e0016 */
[----:B------:R-:W-:Y:S01]  /*0b10*/  IMAD.WIDE.U32 R36, R2, c[0x0][0x180], R18 ;  /* 0x0000600002247a25 */ /* 0x000fe200078e0012 */
[----:B------:R-:W-:Y:S01]  /*0b20*/  IADD3 R19, R29, UR6, RZ ;  /* 0x000000061d137c10 */ /* 0x000fe2000fffe0ff */
[----:B------:R-:W-:Y:S01]  /*0b30*/  ULDC UR6, c[0x0][0x198] ;  /* 0x0000660000067ab9 */ /* 0x000fe20000000800 */
[----:B------:R-:W-:Y:S01]  /*0b40*/  IADD3 R29, R23, UR4, RZ ;  /* 0x00000004171d7c10 */ /* 0x000fe2000fffe0ff */
[----:B------:R-:W-:Y:S01]  /*0b50*/  IMAD.U32 R7, R7, 0x20, R4 ;  /* 0x0000002007077824 */ /* 0x000fe200078e0004 */
[----:B------:R-:W-:Y:S01]  /*0b60*/  ULDC.64 UR4, c[0x0][0x208] ;  /* 0x0000820000047ab9 */ /* 0x000fe20000000a00 */
[----:B------:R-:W-:Y:S01]  /*0b70*/  IMAD.MOV.U32 R18, RZ, RZ, R28 ;  /* 0x000000ffff127224 */ /* 0x000fe200078e001c */
[----:B------:R-:W-:Y:S01]  /*0b80*/  USHF.L.U64.HI UR7, UR4, UR7, UR5 ;  /* 0x0000000704077299 */ /* 0x000fe20008010205 */
[----:B------:R-:W-:Y:S01]  /*0b90*/  IMAD R4, R21, c[0x0][0x1d8], RZ ;  /* 0x0000760015047a24 */ /* 0x000fe200078e02ff */
[----:B------:R-:W-:Y:S01]  /*0ba0*/  USHF.L.U32 UR17, UR4, 0x6, URZ ;  /* 0x0000000604117899 */ /* 0x000fe2000800063f */
[----:B------:R-:W-:Y:S01]  /*0bb0*/  IMAD.WIDE.U32 R18, R20, c[0x0][0x1d8], R18 ;  /* 0x0000760014127a25 */ /* 0x000fe200078e0012 */
[----:B------:R-:W-:-:S02]  /*0bc0*/  UIADD3 UR6, -UR12, UR6, URZ ;  /* 0x000000060c067290 */ /* 0x000fc4000fffe13f */
[----:B------:R-:W-:Y:S01]  /*0bd0*/  ULDC.64 UR4, c[0x0][0x188] ;  /* 0x0000620000047ab9 */ /* 0x000fe20000000a00 */
[----:B------:R-:W-:Y:S01]  /*0be0*/  IMAD R4, R20, c[0x0][0x1dc], R4 ;  /* 0x0000770014047a24 */ /* 0x000fe200078e0204 */
[----:B------:R-:W-:Y:S01]  /*0bf0*/  UIMAD UR4, UR16, UR4, URZ ;  /* 0x00000004100472a4 */ /* 0x000fe2000f8e023f */
[----:B------:R-:W-:Y:S02]  /*0c00*/  IMAD R224, R3, c[0x0][0x180], RZ ;  /* 0x0000600003e07a24 */ /* 0x000fe400078e02ff */
[----:B------:R-:W-:Y:S01]  /*0c10*/  IMAD.IADD R4, R19, 0x1, R4 ;  /* 0x0000000113047824 */ /* 0x000fe200078e0204 */
[----:B------:R-:W-:Y:S01]  /*0c20*/  SHF.R.S32.HI R19, RZ, 0x1f, R237 ;  /* 0x0000001fff137819 */ /* 0x000fe200000114ed */
[----:B------:R-:W-:Y:S01]  /*0c30*/  IMAD R224, R2, c[0x0][0x184], R224 ;  /* 0x0000610002e07a24 */ /* 0x000fe200078e02e0 */
[----:B------:R-:W-:Y:S01]  /*0c40*/  UIMAD UR4, UR11, UR5, UR4 ;  /* 0x000000050b0472a4 */ /* 0x000fe2000f8e0204 */
[----:B------:R-:W-:Y:S02]  /*0c50*/  IMAD R14, R237, UR7, RZ ;  /* 0x00000007ed0e7c24 */ /* 0x000fe4000f8e02ff */
[----:B------:R-:W-:-:S02]  /*0c60*/  IMAD.IADD R225, R37, 0x1, R224 ;  /* 0x0000000125e17824 */ /* 0x000fc400078e02e0 */
[----:B------:R-:W-:Y:S01]  /*0c70*/  IMAD.MOV.U32 R28, RZ, RZ, R22 ;  /* 0x000000ffff1c7224 */ /* 0x000fe200078e0016 */
[C---:B------:R-:W-:Y:S01]  /*0c80*/  LEA R22, P0, R18.reuse, c[0x0][0x1c0], 0x1 ;  /* 0x0000700012167a11 */ /* 0x040fe200078008ff */
[----:B------:R-:W-:Y:S02]  /*0c90*/  IMAD R13, R21, c[0x0][0x1a8], RZ ;  /* 0x00006a00150d7a24 */ /* 0x000fe400078e02ff */
[C---:B------:R-:W-:Y:S01]  /*0ca0*/  IMAD R14, R19.reuse, UR17, R14 ;  /* 0x00000011130e7c24 */ /* 0x040fe2000f8e020e */
[----:B------:R-:W-:Y:S01]  /*0cb0*/  LEA.HI.X R23, R18, c[0x0][0x1c4], R4, 0x1, P0 ;  /* 0x0000710012177a11 */ /* 0x000fe200000f0c04 */
[----:B------:R-:W-:Y:S02]  /*0cc0*/  IMAD.MOV.U32 R224, RZ, RZ, R36 ;  /* 0x000000ffffe07224 */ /* 0x000fe400078e0024 */
[----:B------:R-:W-:Y:S02]  /*0cd0*/  IMAD R19, R19, c[0x0][0x178], RZ ;  /* 0x00005e0013137a24 */ /* 0x000fe400078e02ff */
[----:B------:R-:W-:-:S02]  /*0ce0*/  IMAD R13, R20, c[0x0][0x1ac], R13 ;  /* 0x00006b00140d7a24 */ /* 0x000fc400078e020d */
[----:B------:R-:W-:-:S04]  /*0cf0*/  IMAD.WIDE.U32 R28, R20, c[0x0][0x1a8], R28 ;  /* 0x00006a00141c7a25 */ /* 0x000fc800078e001c */
[----:B------:R-:W-:Y:S01]  /*0d00*/  IMAD.WIDE.U32 R20, R237, c[0x0][0x178], RZ ;  /* 0x00005e00ed147a25 */ /* 0x000fe200078e00ff */
[----:B------:R-:W-:-:S03]  /*0d10*/  LEA R38, P1, R28, c[0x0][0x190], 0x1 ;  /* 0x000064001c267a11 */ /* 0x000fc600078208ff */
[----:B------:R-:W-:Y:S02]  /*0d20*/  IMAD R19, R237, c[0x0][0x17c], R19 ;  /* 0x00005f00ed137a24 */ /* 0x000fe400078e0213 */
[----:B------:R-:W-:-:S04]  /*0d30*/  IMAD.WIDE.U32 R224, R230, c[0x0][0x188], R224 ;  /* 0x00006200e6e07a25 */ /* 0x000fc800078e00e0 */
[----:B------:R-:W-:Y:S01]  /*0d40*/  IMAD.MOV.U32 R8, RZ, RZ, c[0x0][0x1d8] ;  /* 0x00007600ff087624 */ /* 0x000fe200078e00ff */
[----:B------:R-:W-:Y:S01]  /*0d50*/  IADD3 R208, R225, UR4, RZ ;  /* 0x00000004e1d07c10 */ /* 0x000fe2000fffe0ff */
[----:B------:R-:W-:Y:S01]  /*0d60*/  IMAD.IADD R13, R29, 0x1, R13 ;  /* 0x000000011d0d7824 */ /* 0x000fe200078e020d */
[----:B------:R-:W-:Y:S01]  /*0d70*/  LEA R17, P0, R20, R224, 0x6 ;  /* 0x000000e014117211 */ /* 0x000fe200078030ff */
[----:B------:R-:W-:Y:S01]  /*0d80*/  IMAD.IADD R19, R21, 0x1, R19 ;  /* 0x0000000115137824 */ /* 0x000fe200078e0213 */
[----:B------:R-:W-:Y:S01]  /*0d90*/  LEA R18, P2, R8, R22, 0x7 ;  /* 0x0000001608127211 */ /* 0x000fe200078438ff */
[----:B------:R-:W-:Y:S01]  /*0da0*/  IMAD.MOV.U32 R4, RZ, RZ, c[0x0][0x1dc] ;  /* 0x00007700ff047624 */ /* 0x000fe200078e00ff */
[----:B------:R-:W-:Y:S01]  /*0db0*/  LEA.HI.X R39, R28, c[0x0][0x194], R13, 0x1, P1 ;  /* 0x000065001c277a11 */ /* 0x000fe200008f0c0d */
[----:B------:R-:W-:Y:S01]  /*0dc0*/  IMAD R30, R217, c[0x0][0x208], RZ ;  /* 0x00008200d91e7a24 */ /* 0x000fe200078e02ff */
[----:B------:R-:W-:Y:S01]  /*0dd0*/  LEA.HI.X R13, R20, R208, R19, 0x6, P0 ;  /* 0x000000d0140d7211 */ /* 0x000fe200000f3413 */
[----:B------:R-:W-:Y:S01]  /*0de0*/  IMAD.WIDE.U32 R34, R216, c[0x0][0x208], R10 ;  /* 0x00008200d8227a25 */ /* 0x000fe200078e000a */
[----:B------:R-:W-:Y:S01]  /*0df0*/  LEA.HI.X R19, R8, R23, R4, 0x7, P2 ;  /* 0x0000001708137211 */ /* 0x000fe200010f3c04 */
[----:B------:R-:W-:Y:S01]  /*0e00*/  ULDC.64 UR4, c[0x0][0x218] ;  /* 0x0000860000047ab9 */ /* 0x000fe20000000a00 */
[----:B------:R-:W-:Y:S01]  /*0e10*/  LEA.HI R20, R26, R212, RZ, 0x4 ;  /* 0x000000d41a147211 */ /* 0x000fe200078f20ff */
[----:B------:R-:W-:Y:S01]  /*0e20*/  IMAD.MOV.U32 R8, RZ, RZ, c[0x0][0x1a8] ;  /* 0x00006a00ff087624 */ /* 0x000fe200078e00ff */
[----:B------:R-:W-:Y:S01]  /*0e30*/  UIMAD UR4, UR16, UR4, URZ ;  /* 0x00000004100472a4 */ /* 0x000fe2000f8e023f */
[----:B------:R-:W-:-:S02]  /*0e40*/  IMAD R30, R216, c[0x0][0x20c], R30 ;  /* 0x00008300d81e7a24 */ /* 0x000fc400078e021e */
[----:B------:R-:W-:Y:S01]  /*0e50*/  IMAD.MOV.U32 R4, RZ, RZ, c[0x0][0x1ac] ;  /* 0x00006b00ff047624 */ /* 0x000fe200078e00ff */
[C---:B------:R-:W-:Y:S01]  /*0e60*/  LEA R36, P1, R8.reuse, R38, 0x7 ;  /* 0x0000002608247211 */ /* 0x040fe200078238ff */
[----:B------:R-:W-:Y:S01]  /*0e70*/  IMAD.IADD R31, R35, 0x1, R30 ;  /* 0x00000001231f7824 */ /* 0x000fe200078e021e */
[----:B------:R-:W-:Y:S01]  /*0e80*/  UIMAD UR4, UR11, UR5, UR4 ;  /* 0x000000050b0472a4 */ /* 0x000fe2000f8e0204 */
[----:B------:R-:W-:Y:S01]  /*0e90*/  IMAD.MOV.U32 R30, RZ, RZ, R34 ;  /* 0x000000ffff1e7224 */ /* 0x000fe200078e0022 */
[----:B------:R-:W-:Y:S01]  /*0ea0*/  LEA.HI.X R37, R8, R39, R4, 0x7, P1 ;  /* 0x0000002708257211 */ /* 0x000fe200008f3c04 */
[----:B------:R-:W-:Y:S01]  /*0eb0*/  IMAD R218, R3, c[0x0][0x210], RZ ;  /* 0x0000840003da7a24 */ /* 0x000fe200078e02ff */
[----:B------:R-:W-:Y:S01]  /*0ec0*/  IADD3 R8, R10, 0x20, RZ ;  /* 0x000000200a087810 */ /* 0x000fe20007ffe0ff */
[----:B------:R-:W-:Y:S01]  /*0ed0*/  IMAD.WIDE.U32 R30, R2, c[0x0][0x210], R30 ;  /* 0x00008400021e7a25 */ /* 0x000fe200078e001e */
[----:B------:R-:W-:Y:S02]  /*0ee0*/  IADD3 R4, -R216, UR6, RZ ;  /* 0x00000006d8047c10 */ /* 0x000fe4000fffe1ff */
[----:B------:R-:W-:Y:S01]  /*0ef0*/  ISETP.GE.AND P2, PT, R8, c[0x0][0x1cc], PT ;  /* 0x0000730008007a0c */ /* 0x000fe20003f46270 */
[----:B------:R-:W-:Y:S01]  /*0f00*/  IMAD R218, R2, c[0x0][0x214], R218 ;  /* 0x0000850002da7a24 */ /* 0x000fe200078e02da */
[----:B------:R-:W-:Y:S01]  /*0f10*/  ISETP.GE.AND P1, PT, R209, c[0x0][0x1cc], PT ;  /* 0x00007300d1007a0c */ /* 0x000fe20003f26270 */
[----:B------:R-:W-:Y:S01]  /*0f20*/  IMAD.SHL.U32 R7, R7, 0x2, RZ ;  /* 0x0000000207077824 */ /* 0x000fe200078e00ff */
[C---:B------:R-:W-:Y:S01]  /*0f30*/  ISETP.LT.OR P6, PT, R4.reuse, 0x1, P3 ;  /* 0x000000010400780c */ /* 0x040fe20001fc1670 */
[----:B------:R-:W-:Y:S01]  /*0f40*/  IMAD.IADD R219, R31, 0x1, R218 ;  /* 0x000000011fdb7824 */ /* 0x000fe200078e02da */
[C---:B------:R-:W-:Y:S01]  /*0f50*/  ISETP.LT.OR P5, PT, R4.reuse, 0x1, P2 ;  /* 0x000000010400780c */ /* 0x040fe200017a1670 */
[----:B------:R-:W-:Y:S01]  /*0f60*/  IMAD.MOV.U32 R218, RZ, RZ, R30 ;  /* 0x000000ffffda7224 */ /* 0x000fe200078e001e */
[C---:B------:R-:W-:Y:S01]  /*0f70*/  ISETP.LT.OR P4, PT, R4.reuse, 0x1, P1 ;  /* 0x000000010400780c */ /* 0x040fe20000f81670 */
[----:B------:R-:W-:Y:S01]  /*0f80*/  IMAD.MOV.U32 R205, RZ, RZ, 0x10 ;  /* 0x00000010ffcd7424 */ /* 0x000fe200078e00ff */
[----:B------:R-:W-:Y:S01]  /*0f90*/  ISETP.LT.OR P3, PT, R4, 0x41, P3 ;  /* 0x000000410400780c */ /* 0x000fe20001f61670 */
[----:B------:R-:W-:Y:S01]  /*0fa0*/  IMAD.WIDE.U32 R218, R230, c[0x0][0x218], R218 ;  /* 0x00008600e6da7a25 */ /* 0x000fe200078e00da */
[----:B------:R-:W-:-:S02]  /*0fb0*/  ISETP.LT.OR P2, PT, R4, 0x41, P2 ;  /* 0x000000410400780c */ /* 0x000fc40001741670 */
[----:B------:R-:W-:Y:S01]  /*0fc0*/  ISETP.LT.OR P1, PT, R4, 0x41, P1 ;  /* 0x000000410400780c */ /* 0x000fe20000f21670 */
[----:B------:R-:W-:Y:S01]  /*0fd0*/  IMAD.MOV.U32 R214, RZ, RZ, R218 ;  /* 0x000000ffffd67224 */ /* 0x000fe200078e00da */
[----:B------:R-:W-:Y:S01]  /*0fe0*/  LEA R34, P0, R17, c[0x0][0x160], 0x1 ;  /* 0x0000580011227a11 */ /* 0x000fe200078008ff */
[----:B------:R-:W-:Y:S01]  /*0ff0*/  @!PT LDS RZ, [RZ] ;  /* 0x00000000fffff984 */ /* 0x000fe20000000800 */
[----:B------:R-:W-:Y:S01]  /*1000*/  @!PT LDS RZ, [RZ] ;  /* 0x00000000fffff984 */ /* 0x000fe20000000800 */
[----:B------:R-:W-:Y:S01]  /*1010*/  @!PT LDS RZ, [RZ] ;  /* 0x00000000fffff984 */ /* 0x000fe20000000800 */
[----:B------:R1:W-:Y:S01]  /*1020*/  LDGSTS.E.BYPASS.LTC128B.128 [R7+0x6080], [R22.64], !P6 ;  /* 0x0608000016077fae */ /* 0x0003e2000f101d54 */
[----:B------:R-:W-:Y:S02]  /*1030*/  IADD3 R215, R219, UR4, RZ ;  /* 0x00000004dbd77c10 */ /* 0x000fe4000fffe0ff */
[----:B------:R-:W-:Y:S01]  /*1040*/  LEA.HI.X R35, R17, c[0x0][0x164], R13, 0x1, P0 ;  /* 0x0000590011237a11 */ /* 0x000fe200000f0c0d */
[----:B------:R1:W-:Y:S01]  /*1050*/  LDGSTS.E.BYPASS.LTC128B.128 [R7+0x8080], [R22.64+0x40], !P5 ;  /* 0x0808004016077fae */ /* 0x0003e2000e901d54 */
[----:B------:R-:W-:Y:S01]  /*1060*/  SHF.R.S32.HI R17, RZ, 0x4, R20 ;  /* 0x00000004ff117819 */ /* 0x000fe20000011414 */
[----:B------:R-:W-:Y:S01]  /*1070*/  IMAD.WIDE.U32 R28, R237, UR17, R214 ;  /* 0x00000011ed1c7c25 */ /* 0x000fe2000f8e00d6 */
[----:B------:R-:W-:Y:S01]  /*1080*/  ISETP.GE.AND P5, PT, R10, c[0x0][0x1fc], PT ;  /* 0x00007f000a007a0c */ /* 0x000fe20003fa6270 */
[----:B------:R1:W-:Y:S01]  /*1090*/  LDGSTS.E.BYPASS.LTC128B.128 [R7+0xa080], [R22.64+0x80], !P4 ;  /* 0x0a08008016077fae */ /* 0x0003e2000e101d54 */
[----:B------:R-:W-:Y:S01]  /*10a0*/  LEA.HI R13, R20, R17, RZ, 0x1 ;  /* 0x00000011140d7211 */ /* 0x000fe200078f08ff */
[----:B------:R-:W-:Y:S01]  /*10b0*/  IMAD.IADD R14, R29, 0x1, R14 ;  /* 0x000000011d0e7824 */ /* 0x000fe200078e020e */
[----:B------:R-:W-:Y:S01]  /*10c0*/  LEA R30, P0, R28, c[0x0][0x1f0], 0x1 ;  /* 0x00007c001c1e7a11 */ /* 0x000fe200078008ff */
[----:B------:R2:W-:Y:S01]  /*10d0*/  LDGSTS.E.BYPASS.LTC128B.128 [R7+0x7080], [R18.64], !P3 ;  /* 0x0708000012077fae */ /* 0x0005e2000d901d54 */
[----:B------:R-:W-:-:S02]  /*10e0*/  ISETP.GE.AND P3, PT, R209, c[0x0][0x16c], PT ;  /* 0x00005b00d1007a0c */ /* 0x000fc40003f66270 */
[----:B------:R-:W-:Y:S01]  /*10f0*/  LOP3.LUT R13, R13, 0xfffffffe, RZ, 0xc0, !PT ;  /* 0xfffffffe0d0d7812 */ /* 0x000fe200078ec0ff */
[----:B------:R2:W-:Y:S01]  /*1100*/  LDGSTS.E.BYPASS.LTC128B.128 [R7+0x9080], [R18.64+0x40], !P2 ;  /* 0x0908004012077fae */ /* 0x0005e2000d101d54 */
[----:B------:R-:W-:Y:S02]  /*1110*/  LEA.HI.X R31, R28, c[0x0][0x1f4], R14, 0x1, P0 ;  /* 0x00007d001c1f7a11 */ /* 0x000fe400000f0c0e */
[C---:B------:R-:W-:Y:S01]  /*1120*/  ISETP.GE.AND P2, PT, R10.reuse, c[0x0][0x19c], PT ;  /* 0x000067000a007a0c */ /* 0x040fe20003f46270 */
[----:B------:R2:W-:Y:S01]  /*1130*/  LDGSTS.E.BYPASS.LTC128B.128 [R7+0xb080], [R18.64+0x80], !P1 ;  /* 0x0b08008012077fae */ /* 0x0005e2000c901d54 */
[----:B------:R-:W-:Y:S01]  /*1140*/  ISETP.GE.AND P1, PT, R10, c[0x0][0x16c], PT ;  /* 0x00005b000a007a0c */ /* 0x000fe20003f26270 */
[----:B------:R-:W-:Y:S01]  /*1150*/  IMAD.IADD R13, R17, 0x1, -R13 ;  /* 0x00000001110d7824 */ /* 0x000fe200078e0a0d */
[----:B------:R-:W-:Y:S02]  /*1160*/  ISETP.GE.AND P4, PT, R209, c[0x0][0x19c], PT ;  /* 0x00006700d1007a0c */ /* 0x000fe40003f86270 */
[----:B------:R-:W-:Y:S01]  /*1170*/  SEL R210, RZ, 0x1, P1 ;  /* 0x00000001ffd27807 */ /* 0x000fe20000800000 */
[----:B------:R-:W-:Y:S01]  /*1180*/  IMAD.SHL.U32 R207, R13, 0x8, RZ ;  /* 0x000000080dcf7824 */ /* 0x000fe200078e00ff */
[----:B------:R-:W-:-:S02]  /*1190*/  ISETP.GE.AND P1, PT, R8, c[0x0][0x19c], PT ;  /* 0x0000670008007a0c */ /* 0x000fc40003f26270 */
[----:B------:R-:W-:Y:S02]  /*11a0*/  IADD3 R14, P0, R9, R6, RZ ;  /* 0x00000006090e7210 */ /* 0x000fe40007f1e0ff */
[----:B------:R-:W-:Y:S02]  /*11b0*/  LOP3.LUT R20, R20, 0xfffffff0, RZ, 0xc0, !PT ;  /* 0xfffffff014147812 */ /* 0x000fe400078ec0ff */
[----:B------:R-:W-:Y:S01]  /*11c0*/  ISETP.LT.OR P6, PT, R4, 0x1, P2 ;  /* 0x000000010400780c */ /* 0x000fe200017c1670 */
[----:B------:R-:W-:Y:S01]  /*11d0*/  IMAD.X R0, R0, 0x1, R5, P0 ;  /* 0x0000000100007824 */ /* 0x000fe200000e0605 */
[----:B-1----:R-:W-:Y:S01]  /*11e0*/  LOP3.LUT R22, R16, 0xfffffff8, RZ, 0xc0, !PT ;  /* 0xfffffff810167812 */ /* 0x002fe200078ec0ff */
[----:B------:R-:W-:Y:S01]  /*11f0*/  IMAD.IADD R20, R212, 0x1, -R20 ;  /* 0x00000001d4147824 */ /* 0x000fe200078e0a14 */
[----:B------:R-:W-:Y:S02]  /*1200*/  ISETP.LT.OR P2, PT, R4, 0x41, P2 ;  /* 0x000000410400780c */ /* 0x000fe40001741670 */
[----:B------:R-:W-:Y:S01]  /*1210*/  LEA R28, P0, R14, c[0x0][0x280], 0x2 ;  /* 0x0000a0000e1c7a11 */ /* 0x000fe200078010ff */
[----:B------:R-:W-:Y:S01]  /*1220*/  IMAD.IADD R22, R212, 0x1, -R22 ;  /* 0x00000001d4167824 */ /* 0x000fe200078e0a16 */
[----:B------:R-:W-:-:S02]  /*1230*/  LEA.HI R23, R20, R20, RZ, 0x1 ;  /* 0x0000001414177211 */ /* 0x000fc400078f08ff */
[----:B------:R-:W-:Y:S02]  /*1240*/  LEA.HI.X R29, R14, c[0x0][0x284], R0, 0x2, P0 ;  /* 0x0000a1000e1d7a11 */ /* 0x000fe400000f1400 */
[----:B------:R-:W-:Y:S01]  /*1250*/  LEA.HI R21, R22, R22, RZ, 0x1 ;  /* 0x0000001616157211 */ /* 0x000fe200078f08ff */
[----:B------:R1:W-:Y:S01]  /*1260*/  LDGSTS.E.BYPASS.LTC128B.128 [R7+0x80], [R38.64], !P6 ;  /* 0x0008000026077fae */ /* 0x0003e2000f101d54 */
[----:B--2---:R-:W-:Y:S02]  /*1270*/  SEL R19, RZ, 0x4, P3 ;  /* 0x00000004ff137807 */ /* 0x004fe40001800000 */
[----:B------:R-:W-:Y:S02]  /*1280*/  ISETP.GE.AND P3, PT, R8, c[0x0][0x1fc], PT ;  /* 0x00007f0008007a0c */ /* 0x000fe40003f66270 */
[----:B------:R-:W-:Y:S02]  /*1290*/  SEL R18, RZ, 0x1, P5 ;  /* 0x00000001ff127807 */ /* 0x000fe40002800000 */
[----:B------:R-:W-:-:S02]  /*12a0*/  SEL R17, RZ, 0xffffffff, P3 ;  /* 0xffffffffff117807 */ /* 0x000fc40001800000 */
[C---:B------:R-:W-:Y:S02]  /*12b0*/  ISETP.LT.OR P5, PT, R4.reuse, 0x1, P1 ;  /* 0x000000010400780c */ /* 0x040fe40000fa1670 */
[C---:B------:R-:W-:Y:S01]  /*12c0*/  ISETP.LT.OR P3, PT, R4.reuse, 0x1, P4 ;  /* 0x000000010400780c */ /* 0x040fe20002761670 */
[----:B------:R-:W-:Y:S01]  /*12d0*/  IMAD.SHL.U32 R17, R17, 0x2, RZ ;  /* 0x0000000211117824 */ /* 0x000fe200078e00ff */
[C---:B------:R-:W-:Y:S02]  /*12e0*/  ISETP.LT.OR P1, PT, R4.reuse, 0x41, P1 ;  /* 0x000000410400780c */ /* 0x040fe40000f21670 */
[----:B------:R-:W-:Y:S02]  /*12f0*/  ISETP.LT.OR P4, PT, R4, 0x41, P4 ;  /* 0x000000410400780c */ /* 0x000fe40002781670 */
[----:B------:R-:W-:Y:S02]  /*1300*/  LEA.HI R4, R26, R212, RZ, 0x6 ;  /* 0x000000d41a047211 */ /* 0x000fe400078f30ff */
[----:B------:R-:W-:-:S02]  /*1310*/  LOP3.LUT R27, R21, 0x7fffffe, RZ, 0xc0, !PT ;  /* 0x07fffffe151b7812 */ /* 0x000fc400078ec0ff */
[----:B------:R-:W-:Y:S01]  /*1320*/  SHF.R.S32.HI R4, RZ, 0x6, R4 ;  /* 0x00000006ff047819 */ /* 0x000fe20000011404 */
[----:B------:R1:W-:Y:S01]  /*1330*/  LDGSTS.E.BYPASS.LTC128B.128 [R7+0x2080], [R38.64+0x40], !P5 ;  /* 0x0208004026077fae */ /* 0x0003e2000e901d54 */
[----:B------:R-:W-:Y:S01]  /*1340*/  SHF.R.S32.HI R14, RZ, 0x1f, R20 ;  /* 0x0000001fff0e7819 */ /* 0x000fe20000011414 */
[----:B------:R-:W-:Y:S01]  /*1350*/  IMAD.IADD R27, R22, 0x1, -R27 ;  /* 0x00000001161b7824 */ /* 0x000fe200078e0a1b */
[----:B------:R-:W-:Y:S01]  /*1360*/  LOP3.LUT R202, R23, 0x7fffffe, RZ, 0xc0, !PT ;  /* 0x07fffffe17ca7812 */ /* 0x000fe200078ec0ff */
[----:B------:R-:W-:Y:S01]  /*1370*/  IMAD R204, R13, 0x4, R4 ;  /* 0x000000040dcc7824 */ /* 0x000fe200078e0204 */
[----:B------:R-:W-:Y:S01]  /*1380*/  LEA.HI R14, R14, R20, RZ, 0x3 ;  /* 0x000000140e0e7211 */ /* 0x000fe200078f18ff */
[----:B------:R1:W-:Y:S01]  /*1390*/  LDGSTS.E.BYPASS.LTC128B.128 [R7+0x4080], [R38.64+0x80], !P3 ;  /* 0x0408008026077fae */ /* 0x0003e2000d901d54 */
[----:B------:R-:W-:Y:S01]  /*13a0*/  ISETP.GE.AND P0, PT, R8, c[0x0][0x16c], PT ;  /* 0x00005b0008007a0c */ /* 0x000fe20003f06270 */
[----:B------:R-:W-:Y:S01]  /*13b0*/  IMAD R204, R204, 0x8, R27 ;  /* 0x00000008cccc7824 */ /* 0x000fe200078e021b */
[----:B------:R-:W-:Y:S01]  /*13c0*/  SHF.R.S32.HI R27, RZ, 0x3, R14 ;  /* 0x00000003ff1b7819 */ /* 0x000fe2000001140e */
[----:B------:R-:W-:Y:S01]  /*13d0*/  IMAD.IADD R202, R20, 0x1, -R202 ;  /* 0x0000000114ca7824 */ /* 0x000fe200078e0aca */
[----:B------:R-:W-:Y:S01]  /*13e0*/  LOP3.LUT R14, R14, 0xfffffff8, RZ, 0xc0, !PT ;  /* 0xfffffff80e0e7812 */ /* 0x000fe200078ec0ff */
[----:B------:R1:W-:Y:S01]  /*13f0*/  LDGSTS.E.BYPASS.LTC128B.128 [R7+0x1080], [R36.64], !P2 ;  /* 0x0108000024077fae */ /* 0x0003e2000d101d54 */
[----:B------:R-:W-:Y:S01]  /*1400*/  ISETP.GE.AND P5, PT, R209, c[0x0][0x1fc], PT ;  /* 0x00007f00d1007a0c */ /* 0x000fe20003fa6270 */
[----:B------:R-:W-:Y:S01]  /*1410*/  IMAD.SHL.U32 R22, R22, 0x40, RZ ;  /* 0x0000004016167824 */ /* 0x000fe200078e00ff */
[----:B------:R-:W-:Y:S01]  /*1420*/  LOP3.LUT R17, R17, 0x2, R18, 0xe2, !PT ;  /* 0x0000000211117812 */ /* 0x000fe200078ee212 */
[----:B------:R-:W-:Y:S01]  /*1430*/  IMAD.IADD R14, R20, 0x1, -R14 ;  /* 0x00000001140e7824 */ /* 0x000fe200078e0a0e */
[----:B------:R-:W-:Y:S01]  /*1440*/  SEL R20, RZ, 0x2, P0 ;  /* 0x00000002ff147807 */ /* 0x000fe20000000000 */
[----:B------:R1:W-:Y:S01]  /*1450*/  LDGSTS.E.BYPASS.LTC128B.128 [R7+0x3080], [R36.64+0x40], !P1 ;  /* 0x0308004024077fae */ /* 0x0003e2000c901d54 */
[----:B------:R-:W-:Y:S01]  /*1460*/  SEL R18, RZ, 0x4, P5 ;  /* 0x00000004ff127807 */ /* 0x000fe20002800000 */
[----:B------:R-:W-:Y:S01]  /*1470*/  IMAD R202, R27, 0x8, R202 ;  /* 0x000000081bca7824 */ /* 0x000fe200078e02ca */
[----:B------:R-:W-:Y:S01]  /*1480*/  IADD3 R19, R19, R20, R210 ;  /* 0x0000001413137210 */ /* 0x000fe20007ffe0d2 */
[----:B------:R1:W-:Y:S01]  /*1490*/  LDGSTS.E.BYPASS.LTC128B.128 [R7+0x5080], [R36.64+0x80], !P4 ;  /* 0x0508008024077fae */ /* 0x0003e2000e101d54 */
[----:B------:R-:W-:Y:S01]  /*14a0*/  IADD3 R9, -R9, c[0x0][0x168], RZ ;  /* 0x00005a0009097a10 */ /* 0x000fe20007ffe1ff */
[----:B------:R-:W-:Y:S01]  /*14b0*/  IMAD.SHL.U32 R202, R202, 0x20, RZ ;  /* 0x00000020caca7824 */ /* 0x000fe200078e00ff */
[C---:B------:R-:W-:Y:S01]  /*14c0*/  LOP3.LUT P5, RZ, R19.reuse, 0x1, RZ, 0xc0, !PT ;  /* 0x0000000113ff7812 */ /* 0x040fe200078ac0ff */
[----:B------:R-:W0:Y:S01]  /*14d0*/  LDGDEPBAR ;  /* 0x00000000000079af */ /* 0x000e220000000000 */
[----:B------:R-:W-:-:S02]  /*14e0*/  LOP3.LUT P3, RZ, R19, 0x2, RZ, 0xc0, !PT ;  /* 0x0000000213ff7812 */ /* 0x000fc4000786c0ff */
[-C--:B------:R-:W-:Y:S02]  /*14f0*/  ISETP.LE.OR P5, PT, R9, R216.reuse, !P5 ;  /* 0x000000d80900720c */ /* 0x080fe40006fa3670 */
[----:B------:R-:W-:Y:S02]  /*1500*/  LOP3.LUT P2, RZ, R19, 0x4, RZ, 0xc0, !PT ;  /* 0x0000000413ff7812 */ /* 0x000fe4000784c0ff */
[CC--:B------:R-:W-:Y:S02]  /*1510*/  ISETP.LE.OR P3, PT, R9.reuse, R216.reuse, !P3 ;  /* 0x000000d80900720c */ /* 0x0c0fe40005f63670 */
[----:B------:R-:W-:Y:S02]  /*1520*/  ISETP.LE.OR P2, PT, R9, R216, !P2 ;  /* 0x000000d80900720c */ /* 0x000fe40005743670 */
[----:B------:R-:W-:Y:S02]  /*1530*/  LOP3.LUT R18, R17, R18, RZ, 0xfc, !PT ;  /* 0x0000001211127212 */ /* 0x000fe400078efcff */
[----:B------:R-:W-:-:S02]  /*1540*/  ISETP.GT.AND P1, PT, R212, 0xf, PT ;  /* 0x0000000fd400780c */ /* 0x000fc40003f24270 */
[----:B------:R-:W-:Y:S01]  /*1550*/  LOP3.LUT P4, RZ, R18, 0x1, RZ, 0xc0, !PT ;  /* 0x0000000112ff7812 */ /* 0x000fe2000788c0ff */
[----:B------:R1:W-:Y:S01]  /*1560*/  LDGSTS.E.BYPASS.LTC128B.128 [R7+0xc080], [R34.64], !P5 ;  /* 0x0c08000022077fae */ /* 0x0003e2000e901d54 */
[--C-:B------:R-:W-:Y:S02]  /*1570*/  SHF.R.S32.HI R17, RZ, 0x1, R23.reuse ;  /* 0x00000001ff117819 */ /* 0x100fe40000011417 */
[----:B------:R-:W-:Y:S01]  /*1580*/  SHF.R.S32.HI R23, RZ, 0x1f, R23 ;  /* 0x0000001fff177819 */ /* 0x000fe20000011417 */
[----:B------:R1:W-:Y:S01]  /*1590*/  LDGSTS.E.BYPASS.LTC128B.128 [R7+0xd080], [R34.64+0x40], !P3 ;  /* 0x0d08004022077fae */ /* 0x0003e2000d901d54 */
[----:B------:R-:W-:Y:S02]  /*15a0*/  ISETP.LE.OR P5, PT, R9, R216, !P4 ;  /* 0x000000d80900720c */ /* 0x000fe400067a3670 */
[----:B------:R-:W-:Y:S01]  /*15b0*/  LEA.HI R19, R23, R17, RZ, 0x2 ;  /* 0x0000001117137211 */ /* 0x000fe200078f10ff */
[----:B------:R1:W-:Y:S01]  /*15c0*/  LDGSTS.E.BYPASS.LTC128B.128 [R7+0xe080], [R34.64+0x80], !P2 ;  /* 0x0e08008022077fae */ /* 0x0003e2000d101d54 */
[----:B------:R-:W-:-:S02]  /*15d0*/  LEA.HI R0, R15, R24, RZ, 0x1 ;  /* 0x000000180f007211 */ /* 0x000fc400078f08ff */
[C---:B------:R-:W-:Y:S02]  /*15e0*/  LOP3.LUT P3, RZ, R18.reuse, 0x2, RZ, 0xc0, !PT ;  /* 0x0000000212ff7812 */ /* 0x040fe4000786c0ff */
[----:B------:R-:W-:Y:S01]  /*15f0*/  LOP3.LUT P2, RZ, R18, 0x4, RZ, 0xc0, !PT ;  /* 0x0000000412ff7812 */ /* 0x000fe2000784c0ff */
[----:B------:R-:W-:Y:S01]  /*1600*/  @!P1 IMAD.SHL.U32 R18, R212, 0x10, RZ ;  /* 0x00000010d4129824 */ /* 0x000fe200078e00ff */
[----:B------:R-:W-:Y:S02]  /*1610*/  LOP3.LUT R19, R19, 0xfffffffc, RZ, 0xc0, !PT ;  /* 0xfffffffc13137812 */ /* 0x000fe400078ec0ff */
[----:B------:R-:W-:Y:S02]  /*1620*/  LOP3.LUT R0, R0, 0xfffffffe, RZ, 0xc0, !PT ;  /* 0xfffffffe00007812 */ /* 0x000fe400078ec0ff */
[----:B------:R2:W-:Y:S01]  /*1630*/  @!P1 LDGSTS.E.BYPASS.LTC128B.128 [R18+0x18080], [R32.64] ;  /* 0x1808000020129fae */ /* 0x0005e2000b901d54 */
[----:B------:R-:W-:Y:S01]  /*1640*/  IMAD.IADD R17, R17, 0x1, -R19 ;  /* 0x0000000111117824 */ /* 0x000fe200078e0a13 */
[----:B------:R-:W-:Y:S01]  /*1650*/  SEL R19, RZ, 0xffffffff, P0 ;  /* 0xffffffffff137807 */ /* 0x000fe20000000000 */
[C---:B------:R-:W-:Y:S01]  /*1660*/  IMAD.IADD R0, R24.reuse, 0x1, -R0 ;  /* 0x0000000118007824 */ /* 0x040fe200078e0a00 */
[----:B------:R-:W0:Y:S01]  /*1670*/  LDGDEPBAR ;  /* 0x00000000000079af */ /* 0x000e220000000000 */
[CC--:B------:R-:W-:Y:S01]  /*1680*/  ISETP.LE.OR P0, PT, R9.reuse, R216.reuse, !P3 ;  /* 0x000000d80900720c */ /* 0x0c0fe20005f03670 */
[----:B------:R-:W-:Y:S01]  /*1690*/  IMAD.SHL.U32 R24, R24, 0x10, RZ ;  /* 0x0000001018187824 */ /* 0x000fe200078e00ff */
[----:B------:R-:W-:Y:S01]  /*16a0*/  LOP3.LUT R22, R22, 0x1c0, RZ, 0xc0, !PT ;  /* 0x000001c016167812 */ /* 0x000fe200078ec0ff */
[----:B------:R1:W-:Y:S01]  /*16b0*/  LDGSTS.E.BYPASS.LTC128B.128 [R7+0x12080], [R30.64], !P5 ;  /* 0x120800001e077fae */ /* 0x0003e2000e901d54 */
[----:B------:R-:W-:Y:S01]  /*16c0*/  ISETP.LE.OR P5, PT, R9, R216, !P2 ;  /* 0x000000d80900720c */ /* 0x000fe200057a3670 */
[----:B------:R-:W-:Y:S01]  /*16d0*/  IMAD.SHL.U32 R19, R19, 0x2, RZ ;  /* 0x0000000213137824 */ /* 0x000fe200078e00ff */
[----:B------:R-:W-:Y:S01]  /*16e0*/  LOP3.LUT R9, R25, 0xfffffff8, RZ, 0xc0, !PT ;  /* 0xfffffff819097812 */ /* 0x000fe200078ec0ff */
[----:B------:R-:W-:Y:S01]  /*16f0*/  IMAD.SHL.U32 R201, R0, 0x400, RZ ;  /* 0x0000040000c97824 */ /* 0x000fe200078e00ff */
[----:B------:R-:W-:-:S02]  /*1700*/  SHF.R.S32.HI R21, RZ, 0x1, R21 ;  /* 0x00000001ff157819 */ /* 0x000fc40000011415 */
[----:B------:R-:W-:Y:S01]  /*1710*/  LOP3.LUT R24, R22, 0x30, R24, 0xf8, !PT ;  /* 0x0000003016187812 */ /* 0x000fe200078ef818 */
[----:B------:R-:W-:Y:S01]  /*1720*/  IMAD.IADD R9, R216, 0x1, -R9 ;  /* 0x00000001d8097824 */ /* 0x000fe200078e0a09 */
[----:B------:R-:W-:Y:S01]  /*1730*/  SHF.R.U32.HI R203, RZ, 0x3, R22 ;  /* 0x00000003ffcb7819 */ /* 0x000fe20000011616 */
[----:B------:R-:W-:Y:S01]  /*1740*/  IMAD.SHL.U32 R22, R21, 0x40, RZ ;  /* 0x0000004015167824 */ /* 0x000fe200078e00ff */
[--C-:B------:R-:W-:Y:S01]  /*1750*/  LOP3.LUT R24, R24, 0x8, R16.reuse, 0xf8, !PT ;  /* 0x0000000818187812 */ /* 0x100fe200078ef810 */
[----:B------:R-:W-:Y:S01]  /*1760*/  IMAD.SHL.U32 R20, R9, 0x40, RZ ;  /* 0x0000004009147824 */ /* 0x000fe200078e00ff */
[----:B------:R1:W-:Y:S01]  /*1770*/  LDGSTS.E.BYPASS.LTC128B.128 [R7+0x13080], [R30.64+0x40], !P0 ;  /* 0x130800401e077fae */ /* 0x0003e2000c101d54 */
[----:B------:R-:W-:Y:S01]  /*1780*/  LOP3.LUT P6, RZ, R14, 0x4, RZ, 0xc0, !PT ;  /* 0x000000040eff7812 */ /* 0x000fe200078cc0ff */
[----:B------:R-:W-:Y:S01]  /*1790*/  IMAD R12, R12, 0x2, R201 ;  /* 0x000000020c0c7824 */ /* 0x000fe200078e02c9 */
[----:B------:R-:W-:Y:S01]  /*17a0*/  LOP3.LUT R203, R24, R203, RZ, 0x3c, !PT ;  /* 0x000000cb18cb7212 */ /* 0x000fe200078e3cff */
[----:B------:R1:W-:Y:S01]  /*17b0*/  LDGSTS.E.BYPASS.LTC128B.128 [R7+0x14080], [R30.64+0x80], !P5 ;  /* 0x140800801e077fae */ /* 0x0003e2000e901d54 */
[----:B------:R-:W-:Y:S01]  /*17c0*/  LOP3.LUT R22, R22, 0xc0, RZ, 0xc0, !PT ;  /* 0x000000c016167812 */ /* 0x000fe200078ec0ff */
[----:B--2---:R-:W-:Y:S01]  /*17d0*/  IMAD.SHL.U32 R18, R4, 0x8, RZ ;  /* 0x0000000804127824 */ /* 0x004fe200078e00ff */
[----:B------:R-:W-:Y:S01]  /*17e0*/  LOP3.LUT R20, R20, 0x1c0, RZ, 0xc0, !PT ;  /* 0x000001c014147812 */ /* 0x000fe200078ec0ff */
[----:B------:R-:W-:Y:S01]  /*17f0*/  IMAD R203, R13, 0x200, R203 ;  /* 0x000002000dcb7824 */ /* 0x000fe200078e02cb */
[C---:B------:R-:W-:Y:S01]  /*1800*/  LOP3.LUT P5, RZ, R14.reuse, 0x2, RZ, 0xc0, !PT ;  /* 0x000000020eff7812 */ /* 0x040fe200078ac0ff */
[----:B------:R-:W-:Y:S01]  /*1810*/  IMAD.SHL.U32 R14, R14, 0x40, RZ ;  /* 0x000000400e0e7824 */ /* 0x000fe200078e00ff */
[----:B------:R-:W-:Y:S01]  /*1820*/  LOP3.LUT R15, R15, 0xffffffe0, RZ, 0xc0, !PT ;  /* 0xffffffe00f0f7812 */ /* 0x000fe200078ec0ff */
[----:B------:R-:W-:Y:S01]  /*1830*/  IMAD R201, R27, 0x200, R201 ;  /* 0x000002001bc97824 */ /* 0x000fe200078e02c9 */
[----:B------:R-:W-:Y:S01]  /*1840*/  LOP3.LUT P0, RZ, R21, 0x2, RZ, 0xc0, !PT ;  /* 0x0000000215ff7812 */ /* 0x000fe2000780c0ff */
[----:B------:R-:W-:Y:S01]  /*1850*/  IMAD.SHL.U32 R21, R13, 0x10, RZ ;  /* 0x000000100d157824 */ /* 0x000fe200078e00ff */
[----:B------:R-:W-:Y:S01]  /*1860*/  LOP3.LUT R23, R22, 0x8, R16, 0xf8, !PT ;  /* 0x0000000816177812 */ /* 0x000fe200078ef810 */
[----:B------:R-:W-:Y:S01]  /*1870*/  IMAD.IADD R13, R212, 0x1, -R15 ;  /* 0x00000001d40d7824 */ /* 0x000fe200078e0a0f */
[----:B------:R-:W-:-:S02]  /*1880*/  LOP3.LUT R18, R18, 0x18, RZ, 0xc0, !PT ;  /* 0x0000001812127812 */ /* 0x000fc400078ec0ff */
[----:B------:R-:W-:Y:S02]  /*1890*/  SHF.R.U32.HI R16, RZ, 0x3, R20 ;  /* 0x00000003ff107819 */ /* 0x000fe40000011614 */
[----:B------:R-:W-:Y:S02]  /*18a0*/  LOP3.LUT R14, R14, 0x1c0, RZ, 0xc0, !PT ;  /* 0x000001c00e0e7812 */ /* 0x000fe400078ec0ff */
[----:B------:R-:W-:Y:S02]  /*18b0*/  LOP3.LUT R16, R16, R20, R18, 0x1e, !PT ;  /* 0x0000001410107212 */ /* 0x000fe400078e1e12 */
[----:B------:R-:W-:Y:S02]  /*18c0*/  LOP3.LUT R210, R19, 0x2, R210, 0xe2, !PT ;  /* 0x0000000213d27812 */ /* 0x000fe400078ee2d2 */
[----:B------:R-:W-:Y:S01]  /*18d0*/  LOP3.LUT R207, R207, 0x8, RZ, 0xc0, !PT ;  /* 0x00000008cfcf7812 */ /* 0x000fe200078ec0ff */
[----:B------:R-:W-:Y:S01]  /*18e0*/  IMAD.IADD R222, R12, 0x1, R16 ;  /* 0x000000010cde7824 */ /* 0x000fe200078e0210 */
[----:B------:R-:W-:Y:S01]  /*18f0*/  SHF.R.U32.HI R19, RZ, 0x3, R14 ;  /* 0x00000003ff137819 */ /* 0x000fe2000001160e */
[----:B------:R-:W-:Y:S01]  /*1900*/  @!P1 IMAD.SHL.U32 R16, R212, 0x10, RZ ;  /* 0x00000010d4109824 */ /* 0x000fe200078e00ff */
[----:B------:R-:W-:Y:S01]  /*1910*/  SHF.R.S32.HI R15, RZ, 0x1f, R13 ;  /* 0x0000001fff0f7819 */ /* 0x000fe2000001140d */
[----:B------:R-:W-:Y:S01]  /*1920*/  IMAD.SHL.U32 R222, R222, 0x2, RZ ;  /* 0x00000002dede7824 */ /* 0x000fe200078e00ff */
[----:B------:R-:W-:-:S02]  /*1930*/  LOP3.LUT R14, R19, R14, R207, 0x1e, !PT ;  /* 0x0000000e130e7212 */ /* 0x000fc400078e1ecf */
[----:B------:R-:W-:Y:S01]  /*1940*/  LEA.HI R12, R15, R13, RZ, 0x2 ;  /* 0x0000000d0f0c7211 */ /* 0x000fe200078f10ff */
[----:B------:R-:W-:Y:S01]  /*1950*/  IMAD.SHL.U32 R15, R17, 0x40, RZ ;  /* 0x00000040110f7824 */ /* 0x000fe200078e00ff */
[----:B------:R2:W-:Y:S01]  /*1960*/  @!P1 LDGSTS.E.BYPASS.LTC128B.128 [R16+0x18280], [R28.64] ;  /* 0x182800001c109fae */ /* 0x0005e2000b901d54 */
[----:B------:R-:W-:Y:S01]  /*1970*/  IMAD.IADD R201, R201, 0x1, R14 ;  /* 0x00000001c9c97824 */ /* 0x000fe200078e020e */
[----:B------:R-:W-:Y:S02]  /*1980*/  IADD3 R14, R237, 0x1, RZ ;  /* 0x00000001ed0e7810 */ /* 0x000fe40007ffe0ff */
[----:B------:R-:W-:Y:S01]  /*1990*/  LOP3.LUT R15, R15, 0xc0, RZ, 0xc0, !PT ;  /* 0x000000c00f0f7812 */ /* 0x000fe200078ec0ff */
[----:B------:R-:W0:Y:S01]  /*19a0*/  LDGDEPBAR ;  /* 0x00000000000079af */ /* 0x000e220000000000 */
[----:B------:R-:W-:Y:S02]  /*19b0*/  SHF.R.S32.HI R211, RZ, 0x2, R12 ;  /* 0x00000002ffd37819 */ /* 0x000fe4000001140c */
[----:B------:R-:W-:Y:S01]  /*19c0*/  SEL R198, R205, 0xfffffff0, !P5 ;  /* 0xfffffff0cdc67807 */ /* 0x000fe20006800000 */
[----:B------:R-:W0:Y:S01]  /*19d0*/  LDGDEPBAR ;  /* 0x00000000000079af */ /* 0x000e220000000000 */
[----:B------:R-:W-:Y:S01]  /*19e0*/  LOP3.LUT R21, R21, 0x10, RZ, 0xc0, !PT ;  /* 0x0000001015157812 */ /* 0x000fe200078ec0ff */
[----:B------:R-:W-:Y:S01]  /*19f0*/  IMAD R211, R0, 0x10, R211 ;  /* 0x0000001000d37824 */ /* 0x000fe200078e02d3 */
[----:B------:R-:W-:Y:S01]  /*1a00*/  ISETP.GE.AND P5, PT, R14, UR13, PT ;  /* 0x0000000d0e007c0c */ /* 0x000fe2000bfa6270 */
[----:B------:R-:W-:Y:S01]  /*1a10*/  IMAD R0, R0, 0x200, R202 ;  /* 0x0000020000007824 */ /* 0x000fe200078e02ca */
[----:B------:R-:W-:-:S02]  /*1a20*/  LOP3.LUT R206, R21, 0x8, R206, 0xf8, !PT ;  /* 0x0000000815ce7812 */ /* 0x000fc400078ef8ce */
[----:B------:R-:W-:Y:S02]  /*1a30*/  SHF.R.U32.HI R22, RZ, 0x3, R22 ;  /* 0x00000003ff167819 */ /* 0x000fe40000011616 */
[----:B------:R-:W-:Y:S02]  /*1a40*/  SEL R196, R205, 0xfffffff0, !P0 ;  /* 0xfffffff0cdc47807 */ /* 0x000fe40004000000 */
[----:B------:R-:W-:Y:S02]  /*1a50*/  LOP3.LUT R22, R23, R22, RZ, 0x3c, !PT ;  /* 0x0000001617167212 */ /* 0x000fe400078e3cff */
[----:B------:R-:W-:Y:S02]  /*1a60*/  LOP3.LUT P0, RZ, R17, 0x2, RZ, 0xc0, !PT ;  /* 0x0000000211ff7812 */ /* 0x000fe4000780c0ff */
[C---:B------:R-:W-:Y:S01]  /*1a70*/  IADD3 R221, R7.reuse, 0xc080, RZ ;  /* 0x0000c08007dd7810 */ /* 0x040fe20007ffe0ff */
[----:B------:R-:W-:Y:S01]  /*1a80*/  IMAD.U32 R204, R204, 0x20, R22 ;  /* 0x00000020cccc7824 */ /* 0x000fe200078e0016 */
[----:B------:R-:W-:-:S02]  /*1a90*/  IADD3 R220, R7, 0x12080, RZ ;  /* 0x0001208007dc7810 */ /* 0x000fc40007ffe0ff */
[----:B--2---:R-:W-:Y:S02]  /*1aa0*/  SHF.R.U32.HI R16, RZ, 0x3, R15 ;  /* 0x00000003ff107819 */ /* 0x004fe4000001160f */
[----:B------:R-:W-:Y:S02]  /*1ab0*/  SEL R205, R205, 0xfffffff0, !P0 ;  /* 0xfffffff0cdcd7807 */ /* 0x000fe40004000000 */
[CC--:B------:R-:W-:Y:S02]  /*1ac0*/  LOP3.LUT R207, R16.reuse, R15.reuse, R207, 0x1e, !PT ;  /* 0x0000000f10cf7212 */ /* 0x0c0fe400078e1ecf */
[C---:B------:R-:W-:Y:S02]  /*1ad0*/  LOP3.LUT R206, R16.reuse, R206, R15, 0x1e, !PT ;  /* 0x000000ce10ce7212 */ /* 0x040fe400078e1e0f */
[----:B------:R-:W-:Y:S01]  /*1ae0*/  LOP3.LUT R15, R16, R15, R18, 0x1e, !PT ;  /* 0x0000000f100f7212 */ /* 0x000fe200078e1e12 */
[----:B------:R-:W-:Y:S02]  /*1af0*/  IMAD.IADD R207, R0, 0x1, R207 ;  /* 0x0000000100cf7824 */ /* 0x000fe400078e02cf */
[----:B------:R-:W-:-:S02]  /*1b00*/  IMAD.MOV.U32 R0, RZ, RZ, 0x20 ;  /* 0x00000020ff007424 */ /* 0x000fc400078e00ff */
[C---:B------:R-:W-:Y:S02]  /*1b10*/  IMAD.IADD R206, R202.reuse, 0x1, R206 ;  /* 0x00000001cace7824 */ /* 0x040fe400078e02ce */
[----:B------:R-:W-:Y:S01]  /*1b20*/  IMAD.IADD R202, R202, 0x1, R15 ;  /* 0x00000001caca7824 */ /* 0x000fe200078e020f */
[----:B------:R-:W-:Y:S02]  /*1b30*/  SEL R0, R0, 0xffffffe0, !P6 ;  /* 0xffffffe000007807 */ /* 0x000fe40007000000 */
[----:B------:R-:W-:Y:S01]  /*1b40*/  IADD3 R15, R222, 0x18480, RZ ;  /* 0x00018480de0f7810 */ /* 0x000fe20007ffe0ff */
[----:B------:R-:W-:Y:S05]  /*1b50*/  @P5 BRA `(.L_x_896) ;  /* 0x0000019000005947 */ /* 0x000fea0003800000 */
[----:B-1----:R-:W-:Y:S01]  /*1b60*/  SHF.R.S32.HI R16, RZ, 0x1f, R14 ;  /* 0x0000001fff107819 */ /* 0x002fe2000001140e */
        /* <DEDUP_REMOVED lines=23> */
.L_x_897:
[----:B------:R-:W-:Y:S05]  /*1ce0*/  BSYNC B0 ;  /* 0x0000000000007941 */ /* 0x000fea0003800000 */
.L_x_896:
[----:B-12---:R-:W-:Y:S01]  /*1cf0*/  SHF.R.S32.HI R5, RZ, 0x1f, R4 ;  /* 0x0000001fff057819 */ /* 0x006fe20000011404 */
[----:B------:R-:W0:Y:S01]  /*1d00*/  LDGDEPBAR ;  /* 0x00000000000079af */ /* 0x000e220000000000 */
[----:B------:R-:W-:Y:S01]  /*1d10*/  LOP3.LUT R12, R12, 0x7ffffffc, RZ, 0xc0, !PT ;  /* 0x7ffffffc0c0c7812 */ /* 0x000fe200078ec0ff */
[----:B------:R-:W-:Y:S01]  /*1d20*/  IMAD R3, R3, c[0x0][0x238], RZ ;  /* 0x00008e0003037a24 */ /* 0x000fe200078e02ff */
[----:B------:R-:W-:Y:S01]  /*1d30*/  LEA.HI R5, R5, R4, RZ, 0x2 ;  /* 0x0000000405057211 */ /* 0x000fe200078f10ff */
[----:B------:R-:W-:Y:S01]  /*1d40*/  UMOV UR22, 0x1 ;  /* 0x0000000100167882 */ /* 0x000fe20000000000 */
[----:B------:R-:W-:Y:S01]  /*1d50*/  SHF.R.S32.HI R213, RZ, 0x1f, R212 ;  /* 0x0000001fffd57819 */ /* 0x000fe200000114d4 */
[----:B------:R-:W-:Y:S01]  /*1d60*/  IMAD.IADD R12, R13, 0x1, -R12 ;  /* 0x000000010d0c7824 */ /* 0x000fe200078e0a0c */
[----:B------:R-:W-:Y:S01]  /*1d70*/  LOP3.LUT R5, R5, 0x1ffffffc, RZ, 0xc0, !PT ;  /* 0x1ffffffc05057812 */ /* 0x000fe200078ec0ff */
[----:B------:R-:W-:Y:S01]  /*1d80*/  ULDC UR17, c[0x0][0x198] ;  /* 0x0000660000117ab9 */ /* 0x000fe20000000800 */
[----:B------:R-:W-:Y:S01]  /*1d90*/  LOP3.LUT P0, RZ, R9, 0x4, RZ, 0xc0, !PT ;  /* 0x0000000409ff7812 */ /* 0x000fe2000780c0ff */
[----:B------:R-:W-:Y:S01]  /*1da0*/  UIADD3 UR17, -UR12, UR17, UR22 ;  /* 0x000000110c117290 */ /* 0x000fe2000fffe116 */
[----:B------:R-:W-:Y:S01]  /*1db0*/  IMAD R3, R2, c[0x0][0x23c], R3 ;  /* 0x00008f0002037a24 */ /* 0x000fe200078e0203 */
[----:B------:R-:W-:Y:S01]  /*1dc0*/  ULDC.64 UR4, c[0x0][0x240] ;  /* 0x0000900000047ab9 */ /* 0x000fe20000000a00 */
[----:B------:R-:W-:Y:S01]  /*1dd0*/  IMAD.IADD R5, R4, 0x1, -R5 ;  /* 0x0000000104057824 */ /* 0x000fe200078e0a05 */
[----:B------:R-:W-:Y:S01]  /*1de0*/  UIMAD UR4, UR16, UR4, URZ ;  /* 0x00000004100472a4 */ /* 0x000fe2000f8e023f */
[----:B------:R-:W-:Y:S01]  /*1df0*/  IMAD.WIDE.U32 R6, R2, c[0x0][0x238], R212 ;  /* 0x00008e0002067a25 */ /* 0x000fe200078e00d4 */
[----:B------:R-:W-:Y:S01]  /*1e00*/  LEA R201, R201, 0x1c480, 0x1 ;  /* 0x0001c480c9c97811 */ /* 0x000fe200078e08ff */
[----:B------:R-:W-:Y:S01]  /*1e10*/  ULDC UR16, c[0x0][0x2a0] ;  /* 0x0000a80000107ab9 */ /* 0x000fe20000000800 */
[----:B------:R-:W-:Y:S01]  /*1e20*/  SHF.L.U32 R204, R204, 0x1, RZ ;  /* 0x00000001cccc7819 */ /* 0x000fe200000006ff */
[----:B------:R-:W-:Y:S01]  /*1e30*/  IMAD R228, R5, 0x4, R12 ;  /* 0x0000000405e47824 */ /* 0x000fe200078e020c */
[----:B------:R-:W-:Y:S01]  /*1e40*/  UIMAD UR23, UR11, UR5, UR4 ;  /* 0x000000050b1772a4 */ /* 0x000fe2000f8e0204 */
[----:B------:R-:W-:Y:S01]  /*1e50*/  IMAD.IADD R7, R7, 0x1, R3 ;  /* 0x0000000107077824 */ /* 0x000fe200078e0203 */
[----:B------:R-:W-:Y:S01]  /*1e60*/  ULOP3.LUT UR16, URZ, UR16, URZ, 0x33, !UPT ;  /* 0x000000103f107292 */ /* 0x000fe2000f8e333f */
[----:B------:R-:W-:Y:S01]  /*1e70*/  IMAD.U32 R229, RZ, RZ, UR17 ;  /* 0x00000011ffe57e24 */ /* 0x000fe2000f8e00ff */
[----:B------:R-:W-:Y:S01]  /*1e80*/  LEA R199, R0, R201, 0x1 ;  /* 0x000000c900c77211 */ /* 0x000fe200078e08ff */
[----:B------:R-:W-:Y:S01]  /*1e90*/  IMAD.SHL.U32 R228, R228, 0x2, RZ ;  /* 0x00000002e4e47824 */ /* 0x000fe200078e00ff */
[----:B------:R-:W-:Y:S01]  /*1ea0*/  IADD3 R223, R222, 0x184c0, RZ ;  /* 0x000184c0dedf7810 */ /* 0x000fe20007ffe0ff */
[----:B------:R-:W-:Y:S01]  /*1eb0*/  IMAD.WIDE.U32 R230, R230, c[0x0][0x240], R6 ;  /* 0x00009000e6e67a25 */ /* 0x000fe200078e0006 */
[----:B------:R-:W-:Y:S01]  /*1ec0*/  @P0 IADD3 R223, R15, -0x40, RZ ;  /* 0xffffffc00fdf0810 */ /* 0x000fe20007ffe0ff */
[----:B------:R-:W-:Y:S01]  /*1ed0*/  CS2R R162, SRZ ;  /* 0x0000000000a27805 */ /* 0x000fe2000001ff00 */
[----:B------:R-:W-:Y:S01]  /*1ee0*/  IADD3 R229, R229, -c[0x0][0x168], -R228 ;  /* 0x80005a00e5e57a10 */ /* 0x000fe20007ffe8e4 */
[----:B------:R-:W-:Y:S01]  /*1ef0*/  IMAD R200, R198, 0x2, R201 ;  /* 0x00000002c6c87824 */ /* 0x000fe200078e02c9 */
[----:B------:R-:W-:Y:S01]  /*1f00*/  LEA R202, R202, 0x80, 0x1 ;  /* 0x00000080caca7811 */ /* 0x000fe200078e08ff */
[----:B------:R-:W-:Y:S01]  /*1f10*/  IMAD.SHL.U32 R203, R203, 0x2, RZ ;  /* 0x00000002cbcb7824 */ /* 0x000fe200078e00ff */
[----:B------:R-:W-:Y:S01]  /*1f20*/  CS2R R160, SRZ ;  /* 0x0000000000a07805 */ /* 0x000fe2000001ff00 */
[----:B------:R-:W-:Y:S01]  /*1f30*/  IMAD.IADD R197, R207, 0x1, R205 ;  /* 0x00000001cfc57824 */ /* 0x000fe200078e02cd */
        /* <DEDUP_REMOVED lines=49> */
[----:B------:R-:W-:Y:S01]  /*2250*/  IADD3 R235, -R228, UR6, RZ ;  /* 0x00000006e4eb7c10 */ /* 0x000fe2000fffe1ff */
[----:B------:R-:W-:Y:S01]  /*2260*/  ULDC UR7, c[0x0][0x2a8] ;  /* 0x0000aa0000077ab9 */ /* 0x000fe20000000800 */
[----:B------:R-:W-:Y:S01]  /*2270*/  IADD3 R232, R231, UR23, RZ ;  /* 0x00000017e7e87c10 */ /* 0x000fe2000fffe0ff */
[----:B------:R-:W-:Y:S01]  /*2280*/  ULDC UR5, c[0x0][0x2a0] ;  /* 0x0000a80000057ab9 */ /* 0x000fe20000000800 */
[C---:B------:R-:W-:Y:S01]  /*2290*/  IADD3 R234, R229.reuse, c[0x0][0x2a4], RZ ;  /* 0x0000a900e5ea7a10 */ /* 0x040fe20007ffe0ff */
[----:B------:R-:W-:Y:S01]  /*22a0*/  UMOV UR4, URZ ;  /* 0x0000003f00047c82 */ /* 0x000fe20008000000 */
[----:B------:R-:W-:Y:S01]  /*22b0*/  IADD3 R233, R229, UR16, RZ ;  /* 0x00000010e5e97c10 */ /* 0x000fe2000fffe0ff */
[----:B------:R-:W-:-:S02]  /*22c0*/  UMOV UR24, 0x1 ;  /* 0x0000000100187882 */ /* 0x000fc40000000000 */
[----:B------:R-:W-:Y:S02]  /*22d0*/  UISETP.GT.AND UP4, UPT, UR10, -0x1, UPT ;  /* 0xffffffff0a00788c */ /* 0x000fe4000bf84270 */
[----:B------:R-:W-:Y:S02]  /*22e0*/  UISETP.LE.AND UP3, UPT, UR22, UR7, UPT ;  /* 0x000000071600728c */ /* 0x000fe4000bf63270 */
[----:B------:R-:W-:Y:S02]  /*22f0*/  ULOP3.LUT UR5, URZ, UR5, URZ, 0x33, !UPT ;  /* 0x000000053f057292 */ /* 0x000fe4000f8e333f */
[----:B------:R-:W-:Y:S02]  /*2300*/  UMOV UR17, URZ ;  /* 0x0000003f00117c82 */ /* 0x000fe40008000000 */
.L_x_916:
[----:B------:R-:W-:Y:S04]  /*2310*/  DEPBAR.LE SB0, 0x1 ;  /* 0x000080400000791a */ /* 0x000fe80000000000 */
[----:B------:R-:W-:Y:S01]  /*2320*/  BAR.SYNC.DEFER_BLOCKING 0x0 ;  /* 0x0000000000007b1d */ /* 0x000fe20000010000 */
[----:B------:R-:W-:Y:S01]  /*2330*/  MOV R3, UR4 ;  /* 0x0000000400037c02 */ /* 0x000fe20008000f00 */
[----:B------:R-:W-:Y:S01]  /*2340*/  IMAD.U32 R2, RZ, RZ, UR4 ;  /* 0x00000004ff027e24 */ /* 0x000fe2000f8e00ff */
[----:B------:R-:W-:Y:S02]  /*2350*/  MOV R173, UR4 ;  /* 0x0000000400ad7c02 */ /* 0x000fe40008000f00 */
[----:B------:R-:W-:Y:S01]  /*2360*/  MOV R239, UR4 ;  /* 0x0000000400ef7c02 */ /* 0x000fe20008000f00 */
[----:B------:R-:W-:Y:S01]  /*2370*/  IMAD R3, R3, 0x1800, R207 ;  /* 0x0000180003037824 */ /* 0x000fe200078e02cf */
[----:B------:R-:W-:Y:S01]  /*2380*/  PLOP3.LUT P0, PT, PT, PT, UP3, 0x80, 0x0 ;  /* 0x000000000000781c */ /* 0x000fe20003f0f038 */
[----:B------:R-:W-:Y:S02]  /*2390*/  IMAD R2, R2, 0x1800, R205 ;  /* 0x0000180002027824 */ /* 0x000fe400078e02cd */
[----:B------:R-:W-:Y:S01]  /*23a0*/  IMAD R173, R173, 0x1800, R197 ;  /* 0x00001800adad7824 */ /* 0x000fe200078e02c5 */
[----:B------:R-:W-:Y:S01]  /*23b0*/  SHF.L.U32 R172, R3, 0x1, RZ ;  /* 0x0000000103ac7819 */ /* 0x000fe200000006ff */
[----:B------:R-:W-:Y:S02]  /*23c0*/  IMAD.IADD R2, R207, 0x1, R2 ;  /* 0x00000001cf027824 */ /* 0x000fe400078e0202 */
[----:B------:R-:W-:Y:S02]  /*23d0*/  IMAD.SHL.U32 R173, R173, 0x2, RZ ;  /* 0x00000002adad7824 */ /* 0x000fe400078e00ff */
[--C-:B------:R-:W-:Y:S01]  /*23e0*/  IMAD R239, R239, 0x40, R211.reuse ;  /* 0x00000040efef7824 */ /* 0x100fe200078e02d3 */
[----:B------:R-:W-:Y:S04]  /*23f0*/  SHF.L.U32 R2, R2, 0x1, RZ ;  /* 0x0000000102027819 */ /* 0x000fe800000006ff */
        /* <DEDUP_REMOVED lines=17> */
[----:B------:R-:W-:Y:S05]  /*2510*/  LDSM.16.M88.4 R168, [R173+0xd880] ;  /* 0x00d88000ada8783b */ /* 0x000fea0000000200 */
[-C--:B---3--:R-:W-:Y:S01]  /*2520*/  HMMA.16816.F32.BF16 R20, R32, R36.reuse, RZ ;  /* 0x000000242014723c */ /* 0x088fe200000418ff */
[----:B------:R-:W-:Y:S06]  /*2530*/  LDS R247, [R239+0x18080] ;  /* 0x01808000eff77984 */ /* 0x000fec0000000800 */
[----:B------:R-:W-:Y:S01]  /*2540*/  LDS R241, [R239+0x180a0] ;  /* 0x0180a000eff17984 */ /* 0x000fe20000000800 */
[C---:B------:R-:W-:Y:S05]  /*2550*/  HMMA.16816.F32.BF16 R24, R28.reuse, R36, RZ ;  /* 0x000000241c18723c */ /* 0x040fea00000418ff */
[----:B------:R-:W-:Y:S03]  /*2560*/  LDS R240, [R239+0x18100] ;  /* 0x01810000eff07984 */ /* 0x000fe60000000800 */
[-C--:B------:R-:W-:Y:S03]  /*2570*/  HMMA.16816.F32.BF16 R28, R28, R38.reuse, RZ ;  /* 0x000000261c1c723c */ /* 0x080fe600000418ff */
[----:B------:R-:W-:Y:S05]  /*2580*/  LDS R238, [R239+0x18120] ;  /* 0x01812000efee7984 */ /* 0x000fea0000000800 */
[----:B------:R-:W-:Y:S01]  /*2590*/  HMMA.16816.F32.BF16 R32, R32, R38, RZ ;  /* 0x000000262020723c */ /* 0x000fe200000418ff */
[----:B------:R-:W3:Y:S07]  /*25a0*/  LDSM.16.M88.4 R36, [R204+0x3080] ;  /* 0x00308000cc24783b */ /* 0x000eee0000000200 */
[-C--:B----4-:R-:W-:Y:S08]  /*25b0*/  HMMA.16816.F32.BF16 R4, R40, R44.reuse, R4 ;  /* 0x0000002c2804723c */ /* 0x090ff00000041804 */
[C---:B-----5:R-:W-:Y:S08]  /*25c0*/  HMMA.16816.F32.BF16 R8, R48.reuse, R44, R8 ;  /* 0x0000002c3008723c */ /* 0x060ff00000041808 */
[-C--:B------:R-:W-:Y:S08]  /*25d0*/  HMMA.16816.F32.BF16 R12, R48, R46.reuse, R12 ;  /* 0x0000002e300c723c */ /* 0x080ff0000004180c */
[C---:B------:R-:W-:Y:S01]  /*25e0*/  HMMA.16816.F32.BF16 R16, R40.reuse, R46, R16 ;  /* 0x0000002e2810723c */ /* 0x040fe20000041810 */
[----:B------:R-:W4:Y:S07]  /*25f0*/  LDSM.16.M88.4 R44, [R173+0xd080] ;  /* 0x00d08000ad2c783b */ /* 0x000f2e0000000200 */
[-C--:B------:R-:W-:Y:S08]  /*2600*/  HMMA.16816.F32.BF16 R20, R40, R52.reuse, R20 ;  /* 0x000000342814723c */ /* 0x080ff00000041814 */
[C---:B------:R-:W-:Y:S08]  /*2610*/  HMMA.16816.F32.BF16 R24, R48.reuse, R52, R24 ;  /* 0x000000343018723c */ /* 0x040ff00000041818 */
[-C--:B------:R-:W-:Y:S01]  /*2620*/  HMMA.16816.F32.BF16 R28, R48, R54.reuse, R28 ;  /* 0x00000036301c723c */ /* 0x080fe2000004181c */
[----:B------:R-:W-:Y:S07]  /*2630*/  LDSM.16.M88.4 R48, [R172+0xe080] ;  /* 0x00e08000ac30783b */ /* 0x000fee0000000200 */
[----:B------:R-:W-:Y:S01]  /*2640*/  HMMA.16816.F32.BF16 R32, R40, R54, R32 ;  /* 0x000000362820723c */ /* 0x000fe20000041820 */
[----:B------:R-:W5:Y:S06]  /*2650*/  LDSM.16.M88.4 R40, [R196+0x3080] ;  /* 0x00308000c428783b */ /* 0x000f6c0000000200 */
        /* <DEDUP_REMOVED lines=8> */
[-C--:B------:R-:W-:Y:S08]  /*26e0*/  HMMA.16816.F32.BF16 R28, R64, R38.reuse, R28 ;  /* 0x00000026401c723c */ /* 0x080ff0000004181c */
[----:B------:R-:W-:Y:S01]  /*26f0*/  HMMA.16816.F32.BF16 R32, R56, R38, R32 ;  /* 0x000000263820723c */ /* 0x000fe20000041820 */
[----:B------:R-:W2:Y:S06]  /*2700*/  LDSM.16.M88.4 R36, [R204+0x5080] ;  /* 0x00508000cc24783b */ /* 0x000eac0000000200 */
[----:B------:R-:W-:Y:S01]  /*2710*/  LDSM.16.M88.4 R56, [R173+0xe880] ;  /* 0x00e88000ad38783b */ /* 0x000fe20000000200 */
[-C--:B----4-:R-:W-:Y:S08]  /*2720*/  HMMA.16816.F32.BF16 R4, R44, R164.reuse, R4 ;  /* 0x000000a42c04723c */ /* 0x090ff00000041804 */
[C---:B------:R-:W-:Y:S08]  /*2730*/  HMMA.16816.F32.BF16 R8, R168.reuse, R164, R8 ;  /* 0x000000a4a808723c */ /* 0x040ff00000041808 */
[-C--:B------:R-:W-:Y:S08]  /*2740*/  HMMA.16816.F32.BF16 R12, R168, R166.reuse, R12 ;  /* 0x000000a6a80c723c */ /* 0x080ff0000004180c */
[C---:B------:R-:W-:Y:S08]  /*2750*/  HMMA.16816.F32.BF16 R16, R44.reuse, R166, R16 ;  /* 0x000000a62c10723c */ /* 0x040ff00000041810 */
[-C--:B-----5:R-:W-:Y:S08]  /*2760*/  HMMA.16816.F32.BF16 R20, R44, R40.reuse, R20 ;  /* 0x000000282c14723c */ /* 0x0a0ff00000041814 */
[C---:B------:R-:W-:Y:S08]  /*2770*/  HMMA.16816.F32.BF16 R24, R168.reuse, R40, R24 ;  /* 0x00000028a818723c */ /* 0x040ff00000041818 */
[-C--:B------:R-:W-:Y:S08]  /*2780*/  HMMA.16816.F32.BF16 R28, R168, R42.reuse, R28 ;  /* 0x0000002aa81c723c */ /* 0x080ff0000004181c */
[----:B------:R-:W-:Y:S01]  /*2790*/  HMMA.16816.F32.BF16 R32, R44, R42, R32 ;  /* 0x0000002a2c20723c */ /* 0x000fe20000041820 */
[----:B------:R-:W-:Y:S06]  /*27a0*/  LDSM.16.M88.4 R44, [R196+0x4080] ;  /* 0x00408000c42c783b */ /* 0x000fec0000000200 */
[----:B------:R-:W3:Y:S01]  /*27b0*/  LDSM.16.M88.4 R40, [R173+0xe080] ;  /* 0x00e08000ad28783b */ /* 0x000ee20000000200 */
[-C--:B------:R-:W-:Y:S08]  /*27c0*/  HMMA.16816.F32.BF16 R4, R48, R52.reuse, R4 ;  /* 0x000000343004723c */ /* 0x080ff00000041804 */
[C---:B-1----:R-:W-:Y:S08]  /*27d0*/  HMMA.16816.F32.BF16 R8, R60.reuse, R52, R8 ;  /* 0x000000343c08723c */ /* 0x042ff00000041808 */
[-C--:B------:R-:W-:Y:S08]  /*27e0*/  HMMA.16816.F32.BF16 R12, R60, R54.reuse, R12 ;  /* 0x000000363c0c723c */ /* 0x080ff0000004180c */
[C---:B------:R-:W-:Y:S01]  /*27f0*/  HMMA.16816.F32.BF16 R16, R48.reuse, R54, R16 ;  /* 0x000000363010723c */ /* 0x040fe20000041810 */
[----:B------:R-:W1:Y:S07]  /*2800*/  LDSM.16.M88.4 R52, [R196+0x5080] ;  /* 0x00508000c434783b */ /* 0x000e6e0000000200 */
[-C--:B--2---:R-:W-:Y:S08]  /*2810*/  HMMA.16816.F32.BF16 R20, R48, R36.reuse, R20 ;  /* 0x000000243014723c */ /* 0x084ff00000041814 */
[C---:B------:R-:W-:Y:S07]  /*2820*/  HMMA.16816.F32.BF16 R24, R60.reuse, R36, R24 ;  /* 0x000000243c18723c */ /* 0x040fee0000041818 */
[----:B------:R-:W-:Y:S01]  /*2830*/  IMAD R37, R237, 0x40, R211 ;  /* 0x00000040ed257824 */ /* 0x000fe200078e02d3 */
[-C--:B------:R-:W-:Y:S04]  /*2840*/  HMMA.16816.F32.BF16 R28, R60, R38.reuse, R28 ;  /* 0x000000263c1c723c */ /* 0x080fe8000004181c */
[C---:B------:R-:W-:Y:S01]  /*2850*/  IADD3 R249, R37.reuse, R234, RZ ;  /* 0x000000ea25f97210 */ /* 0x040fe20007ffe0ff */
[----:B------:R-:W-:Y:S03]  /*2860*/  IMAD.IADD R250, R37, 0x1, R233 ;  /* 0x0000000125fa7824 */ /* 0x000fe600078e02e9 */
[----:B------:R-:W-:Y:S04]  /*2870*/  HMMA.16816.F32.BF16 R32, R48, R38, R32 ;  /* 0x000000263020723c */ /* 0x000fe80000041820 */
[----:B------:R-:W-:Y:S04]  /*2880*/  IMNMX R249, R235, R249, PT ;  /* 0x000000f9ebf97217 */ /* 0x000fe80003800200 */
[-C--:B---3--:R-:W-:Y:S08]  /*2890*/  HMMA.16816.F32.BF16 R4, R40, R44.reuse, R4 ;  /* 0x0000002c2804723c */ /* 0x088ff00000041804 */
[C---:B------:R-:W-:Y:S08]  /*28a0*/  HMMA.16816.F32.BF16 R8, R56.reuse, R44, R8 ;  /* 0x0000002c3808723c */ /* 0x040ff00000041808 */
[-C--:B------:R-:W-:Y:S08]  /*28b0*/  HMMA.16816.F32.BF16 R12, R56, R46.reuse, R12 ;  /* 0x0000002e380c723c */ /* 0x080ff0000004180c */
[C---:B------:R-:W-:Y:S08]  /*28c0*/  HMMA.16816.F32.BF16 R16, R40.reuse, R46, R16 ;  /* 0x0000002e2810723c */ /* 0x040ff00000041810 */
[-C--:B-1----:R-:W-:Y:S08]  /*28d0*/  HMMA.16816.F32.BF16 R20, R40, R52.reuse, R20 ;  /* 0x000000342814723c */ /* 0x082ff00000041814 */
        /* <DEDUP_REMOVED lines=18> */
.L_x_900:
[----:B------:R-:W-:Y:S04]  /*2a00*/  MOV R36, 0x1 ;  /* 0x0000000100247802 */ /* 0x000fe80000000f00 */
[----:B------:R-:W-:Y:S11]  /*2a10*/  ISETP.NE.AND P5, PT, R36, c[0x0][0x2a8], PT ;  /* 0x0000aa0024007a0c */ /* 0x000ff60003fa5270 */
[----:B------:R-:W-:Y:S02]  /*2a20*/  @!UPT UIADD3 URZ, URZ, URZ, URZ ;  /* 0x0000003f3f3ff290 */ /* 0x000fe4000fffe03f */
[----:B------:R-:W-:Y:S05]  /*2a30*/  @P5 IMAD.HI.U32 R36, R38, c[0x0][0x2ac], RZ ;  /* 0x0000ab0026245a27 */ /* 0x000fea00078e00ff */
[----:B------:R-:W-:Y:S02]  /*2a40*/  @P5 SHF.R.U32.HI R38, RZ, c[0x0][0x2b0], R36 ;  /* 0x0000ac00ff265a19 */ /* 0x000fe40000011624 */
.L_x_901:
[----:B------:R-:W-:Y:S05]  /*2a50*/  BSYNC B0 ;  /* 0x0000000000007941 */ /* 0x000fea0003800000 */
.L_x_899:
[----:B------:R-:W-:Y:S04]  /*2a60*/  IMAD.MOV.U32 R36, RZ, RZ, c[0x0][0x2a8] ;  /* 0x0000aa00ff247624 */ /* 0x000fe800078e00ff */
[----:B------:R-:W-:Y:S01]  /*2a70*/  IMAD R250, R38, R36, -UR12 ;  /* 0x8000000c26fa7e24 */ /* 0x000fe2000f8e0224 */
[C-C-:B------:R-:W-:Y:S02]  /*2a80*/  IADD3 R36, R37.reuse, c[0x0][0x2a4], R229.reuse ;  /* 0x0000a90025247a10 */ /* 0x140fe40007ffe0e5 */
[----:B------:R-:W-:Y:S01]  /*2a90*/  IADD3 R38, R37, UR5, R229 ;  /* 0x0000000525267c10 */ /* 0x000fe2000fffe0e5 */
[----:B------:R-:W-:Y:S01]  /*2aa0*/  IMAD.IADD R250, R250, 0x1, -R228 ;  /* 0x00000001fafa7824 */ /* 0x000fe200078e0ae4 */
[----:B------:R-:W-:Y:S04]  /*2ab0*/  IMNMX R36, R235, R36, PT ;  /* 0x00000024eb247217 */ /* 0x000fe80003800200 */
[----:B------:R-:W-:Y:S02]  /*2ac0*/  IADD3 R249, R250, c[0x0][0x2a8], RZ ;  /* 0x0000aa00faf97a10 */ /* 0x000fe40007ffe0ff */
[----:B------:R-:W-:Y:S02]  /*2ad0*/  IMNMX R250, R38, R250, !PT ;  /* 0x000000fa26fa7217 */ /* 0x000fe40007800200 */
[----:B------:R-:W-:Y:S02]  /*2ae0*/  IMNMX R249, R36, R249, PT ;  /* 0x000000f924f97217 */ /* 0x000fe40003800200 */
.L_x_898:
[----:B------:R-:W-:Y:S04]  /*2af0*/  IADD3 R36, R37, 0x8, RZ ;  /* 0x0000000825247810 */ /* 0x000fe80007ffe0ff */
[----:B------:R-:W-:Y:S01]  /*2b00*/  IADD3 R246, R36, c[0x0][0x2a4], R229 ;  /* 0x0000a90024f67a10 */ /* 0x000fe20007ffe0e5 */
[----:B------:R-:W-:Y:S03]  /*2b10*/  IMAD.IADD R248, R233, 0x1, R36 ;  /* 0x00000001e9f87824 */ /* 0x000fe600078e0224 */
        /* <DEDUP_REMOVED lines=16> */
.L_x_904:
[----:B------:R-:W-:Y:S04]  /*2c20*/  MOV R36, 0x1 ;  /* 0x0000000100247802 */ /* 0x000fe80000000f00 */
[----:B------:R-:W-:Y:S11]  /*2c30*/  ISETP.NE.AND P5, PT, R36, c[0x0][0x2a8], PT ;  /* 0x0000aa0024007a0c */ /* 0x000ff60003fa5270 */
[----:B------:R-:W-:Y:S02]  /*2c40*/  @!UPT UIADD3 URZ, URZ, URZ, URZ ;  /* 0x0000003f3f3ff290 */ /* 0x000fe4000fffe03f */
[----:B------:R-:W-:Y:S05]  /*2c50*/  @P5 IMAD.HI.U32 R36, R38, c[0x0][0x2ac], RZ ;  /* 0x0000ab0026245a27 */ /* 0x000fea00078e00ff */
[----:B------:R-:W-:Y:S02]  /*2c60*/  @P5 SHF.R.U32.HI R38, RZ, c[0x0][0x2b0], R36 ;  /* 0x0000ac00ff265a19 */ /* 0x000fe40000011624 */
.L_x_905:
[----:B------:R-:W-:Y:S05]  /*2c70*/  BSYNC B0 ;  /* 0x0000000000007941 */ /* 0x000fea0003800000 */
.L_x_903:
[----:B------:R-:W-:Y:S04]  /*2c80*/  IMAD.MOV.U32 R36, RZ, RZ, c[0x0][0x2a8] ;  /* 0x0000aa00ff247624 */ /* 0x000fe800078e00ff */
[----:B------:R-:W-:Y:S04]  /*2c90*/  IMAD R38, R38, R36, -UR12 ;  /* 0x8000000c26267e24 */ /* 0x000fe8000f8e0224 */
[----:B------:R-:W-:Y:S05]  /*2ca0*/  IMAD.IADD R38, R38, 0x1, -R228 ;  /* 0x0000000126267824 */ /* 0x000fea00078e0ae4 */
[----:B------:R-:W-:Y:S02]  /*2cb0*/  IADD3 R36, R38, c[0x0][0x2a8], RZ ;  /* 0x0000aa0026247a10 */ /* 0x000fe40007ffe0ff */
[----:B------:R-:W-:Y:S02]  /*2cc0*/  IMNMX R248, R248, R38, !PT ;  /* 0x00000026f8f87217 */ /* 0x000fe40007800200 */
[----:B------:R-:W-:Y:S02]  /*2cd0*/  IMNMX R246, R246, R36, PT ;  /* 0x00000024f6f67217 */ /* 0x000fe40003800200 */
.L_x_902:
[----:B------:R-:W-:Y:S04]  /*2ce0*/  IADD3 R36, R37, 0x20, RZ ;  /* 0x0000002025247810 */ /* 0x000fe80007ffe0ff */
[----:B------:R-:W-:Y:S01]  /*2cf0*/  IADD3 R245, R36, c[0x0][0x2a4], R229 ;  /* 0x0000a90024f57a10 */ /* 0x000fe20007ffe0e5 */
        /* <DEDUP_REMOVED lines=17> */
.L_x_908:
[----:B------:R-:W-:Y:S04]  /*2e10*/  MOV R36, 0x1 ;  /* 0x0000000100247802 */ /* 0x000fe80000000f00 */
[----:B------:R-:W-:Y:S11]  /*2e20*/  ISETP.NE.AND P5, PT, R36, c[0x0][0x2a8], PT ;  /* 0x0000aa0024007a0c */ /* 0x000ff60003fa5270 */
[----:B------:R-:W-:Y:S02]  /*2e30*/  @!UPT UIADD3 URZ, URZ, URZ, URZ ;  /* 0x0000003f3f3ff290 */ /* 0x000fe4000fffe03f */
[----:B------:R-:W-:Y:S05]  /*2e40*/  @P5 IMAD.HI.U32 R36, R38, c[0x0][0x2ac], RZ ;  /* 0x0000ab0026245a27 */ /* 0x000fea00078e00ff */
[----:B------:R-:W-:Y:S02]  /*2e50*/  @P5 SHF.R.U32.HI R38, RZ, c[0x0][0x2b0], R36 ;  /* 0x0000ac00ff265a19 */ /* 0x000fe40000011624 */
.L_x_909:
[----:B------:R-:W-:Y:S05]  /*2e60*/  BSYNC B0 ;  /* 0x0000000000007941 */ /* 0x000fea0003800000 */
.L_x_907:
[----:B------:R-:W-:Y:S04]  /*2e70*/  IMAD.MOV.U32 R36, RZ, RZ, c[0x0][0x2a8] ;  /* 0x0000aa00ff247624 */ /* 0x000fe800078e00ff */
[----:B------:R-:W-:Y:S04]  /*2e80*/  IMAD R38, R38, R36, -UR12 ;  /* 0x8000000c26267e24 */ /* 0x000fe8000f8e0224 */
[----:B------:R-:W-:Y:S05]  /*2e90*/  IMAD.IADD R38, R38, 0x1, -R228 ;  /* 0x0000000126267824 */ /* 0x000fea00078e0ae4 */
[----:B------:R-:W-:Y:S02]  /*2ea0*/  IADD3 R36, R38, c[0x0][0x2a8], RZ ;  /* 0x0000aa0026247a10 */ /* 0x000fe40007ffe0ff */
[----:B------:R-:W-:Y:S02]  /*2eb0*/  IMNMX R244, R244, R38, !PT ;  /* 0x00000026f4f47217 */ /* 0x000fe40007800200 */
[----:B------:R-:W-:Y:S02]  /*2ec0*/  IMNMX R245, R245, R36, PT ;  /* 0x00000024f5f57217 */ /* 0x000fe40003800200 */
.L_x_906:
        /* <DEDUP_REMOVED lines=19> */
.L_x_912:
[----:B------:R-:W-:Y:S04]  /*3000*/  MOV R36, 0x1 ;  /* 0x0000000100247802 */ /* 0x000fe80000000f00 */
[----:B------:R-:W-:Y:S11]  /*3010*/  ISETP.NE.AND P0, PT, R36, c[0x0][0x2a8], PT ;  /* 0x0000aa0024007a0c */ /* 0x000ff60003f05270 */
[----:B------:R-:W-:Y:S02]  /*3020*/  @!UPT UIADD3 URZ, URZ, URZ, URZ ;  /* 0x0000003f3f3ff290 */ /* 0x000fe4000fffe03f */
[----:B------:R-:W-:Y:S05]  /*3030*/  @P0 IMAD.HI.U32 R36, R37, c[0x0][0x2ac], RZ ;  /* 0x0000ab0025240a27 */ /* 0x000fea00078e00ff */
[----:B------:R-:W-:Y:S02]  /*3040*/  @P0 SHF.R.U32.HI R37, RZ, c[0x0][0x2b0], R36 ;  /* 0x0000ac00ff250a19 */ /* 0x000fe40000011624 */
.L_x_913:
[----:B------:R-:W-:Y:S05]  /*3050*/  BSYNC B0 ;  /* 0x0000000000007941 */ /* 0x000fea0003800000 */
.L_x_911:
[----:B------:R-:W-:Y:S04]  /*3060*/  IMAD.MOV.U32 R36, RZ, RZ, c[0x0][0x2a8] ;  /* 0x0000aa00ff247624 */ /* 0x000fe800078e00ff */
[----:B------:R-:W-:Y:S04]  /*3070*/  IMAD R37, R37, R36, -UR12 ;  /* 0x8000000c25257e24 */ /* 0x000fe8000f8e0224 */
[----:B------:R-:W-:Y:S05]  /*3080*/  IMAD.IADD R37, R37, 0x1, -R228 ;  /* 0x0000000125257824 */ /* 0x000fea00078e0ae4 */
[----:B------:R-:W-:Y:S02]  /*3090*/  IADD3 R36, R37, c[0x0][0x2a8], RZ ;  /* 0x0000aa0025247a10 */ /* 0x000fe40007ffe0ff */
[----:B------:R-:W-:Y:S02]  /*30a0*/  IMNMX R243, R243, R37, !PT ;  /* 0x00000025f3f37217 */ /* 0x000fe40007800200 */
[----:B------:R-:W-:Y:S02]  /*30b0*/  IMNMX R242, R242, R36, PT ;  /* 0x00000024f2f27217 */ /* 0x000fe40003800200 */
.L_x_910:
[----:B------:R-:W-:Y:S04]  /*30c0*/  DEPBAR.LE SB0, 0x1 ;  /* 0x000080400000791a */ /* 0x000fe80000000000 */
[----:B------:R-:W-:Y:S01]  /*30d0*/  BAR.SYNC.DEFER_BLOCKING 0x0 ;  /* 0x0000000000007b1d */ /* 0x000fe20000010000 */
[----:B------:R-:W-:Y:S02]  /*30e0*/  IADD3 R236, R237, 0x1, RZ ;  /* 0x00000001edec7810 */ /* 0x000fe40007ffe0ff */
[----:B------:R-:W-:Y:S02]  /*30f0*/  LEA R3, R3, 0x12080, 0x1 ;  /* 0x0001208003037811 */ /* 0x000fe400078e08ff */
[----:B------:R-:W-:Y:S01]  /*3100*/  ISETP.GE.AND P0, PT, R236, UR13, PT ;  /* 0x0000000dec007c0c */ /* 0x000fe2000bf06270 */
[----:B------:R1:W2:Y:S04]  /*3110*/  LDSM.16.M88.4 R64, [R172+0x12080] ;  /* 0x01208000ac40783b */ /* 0x0002a80000000200 */
[----:B------:R1:W3:Y:S04]  /*3120*/  LDSM.16.M88.4 R60, [R172+0x12880] ;  /* 0x01288000ac3c783b */ /* 0x0002e80000000200 */
[----:B------:R1:W4:Y:S04]  /*3130*/  LDSM.16.M88.4 R48, [R204+0x6080] ;  /* 0x00608000cc30783b */ /* 0x0003280000000200 */
[----:B------:R1:W5:Y:S04]  /*3140*/  LDSM.16.M88.4 R164, [R204+0x7080] ;  /* 0x00708000cca4783b */ /* 0x0003680000000200 */
[----:B------:R1:W1:Y:S04]  /*3150*/  LDSM.16.M88.4 R168, [R2+0x12080] ;  /* 0x0120800002a8783b */ /* 0x0002680000000200 */
[----:B------:R1:W1:Y:S04]  /*3160*/  LDSM.16.M88.4 R176, [R2+0x12880] ;  /* 0x0128800002b0783b */ /* 0x0002680000000200 */
[----:B------:R1:W1:Y:S04]  /*3170*/  LDSM.16.M88.4 R172, [R196+0x6080] ;  /* 0x00608000c4ac783b */ /* 0x0002680000000200 */
[----:B------:R1:W1:Y:S01]  /*3180*/  LDSM.16.M88.4 R180, [R196+0x7080] ;  /* 0x00708000c4b4783b */ /* 0x0002620000000200 */
[----:B------:R-:W-:-:S05]  /*3190*/  @P0 BRA `(.L_x_914) ;  /* 0x0000029000000947 */ /* 0x000fca0003800000 */
[----:B------:R-:W-:Y:S01]  /*31a0*/  SHF.R.S32.HI R38, RZ, 0x1f, R236 ;  /* 0x0000001fff267819 */ /* 0x000fe200000114ec */
[----:B------:R-:W5:Y:S01]  /*31b0*/  @!P1 S2R R37, SR_CTAID.Y ;  /* 0x0000000000259919 */ /* 0x000f620000002600 */
[----:B------:R-:W-:Y:S01]  /*31c0*/  @!P1 LEA R41, R237, 0x40, 0x6 ;  /* 0x00000040ed299811 */ /* 0x000fe200078e30ff */
[----:B------:R-:W-:Y:S04]  /*31d0*/  IMAD.WIDE.U32 R42, R236, c[0x0][0x178], RZ ;  /* 0x00005e00ec2a7a25 */ /* 0x000fe800078e00ff */
[----:B------:R-:W-:Y:S01]  /*31e0*/  IMAD R38, R38, c[0x0][0x178], RZ ;  /* 0x00005e0026267a24 */ /* 0x000fe200078e02ff */
[----:B------:R-:W-:Y:S03]  /*31f0*/  LEA R39, P6, R42, R224, 0x6 ;  /* 0x000000e02a277211 */ /* 0x000fe600078c30ff */
[----:B------:R-:W-:Y:S04]  /*3200*/  IMAD R38, R236, c[0x0][0x17c], R38 ;  /* 0x00005f00ec267a24 */ /* 0x000fe800078e0226 */
[----:B------:R-:W-:Y:S05]  /*3210*/  IMAD.IADD R38, R43, 0x1, R38 ;  /* 0x000000012b267824 */ /* 0x000fea00078e0226 */
[----:B------:R-:W-:Y:S02]  /*3220*/  LEA.HI.X R38, R42, R208, R38, 0x6, P6 ;  /* 0x000000d02a267211 */ /* 0x000fe400030f3426 */
[----:B------:R-:W-:Y:S02]  /*3230*/  LEA R42, P6, R39, c[0x0][0x160], 0x1 ;  /* 0x00005800272a7a11 */ /* 0x000fe400078c08ff */
[----:B-----5:R-:W-:Y:S01]  /*3240*/  @!P1 SHF.R.S32.HI R36, RZ, 0x1f, R37 ;  /* 0x0000001fff249819 */ /* 0x020fe20000011425 */
[----:B------:R-:W-:Y:S01]  /*3250*/  @!P1 IMAD.WIDE.U32 R44, R37, c[0x0][0x270], R226 ;  /* 0x00009c00252c9a25 */ /* 0x000fe200078e00e2 */
[----:B------:R-:W-:Y:S02]  /*3260*/  LEA.HI.X R43, R39, c[0x0][0x164], R38, 0x1, P6 ;  /* 0x00005900272b7a11 */ /* 0x000fe400030f0c26 */
[----:B------:R-:W-:Y:S01]  /*3270*/  LOP3.LUT P6, RZ, R210, 0x1, RZ, 0xc0, !PT ;  /* 0x00000001d2ff7812 */ /* 0x000fe200078cc0ff */
[----:B------:R-:W-:Y:S01]  /*3280*/  @!P1 IMAD R36, R36, c[0x0][0x270], RZ ;  /* 0x00009c0024249a24 */ /* 0x000fe200078e02ff */
[----:B------:R-:W-:Y:S02]  /*3290*/  @!P1 IADD3 R40, P5, P0, R41, UR18, R44 ;  /* 0x0000001229289c10 */ /* 0x000fe4000f8be02c */
[----:B------:R-:W-:Y:S01]  /*32a0*/  @!P1 SHF.R.S32.HI R41, RZ, 0x1f, R41 ;  /* 0x0000001fff299819 */ /* 0x000fe20000011429 */
[----:B------:R-:W-:Y:S02]  /*32b0*/  @!P1 IMAD R36, R37, c[0x0][0x274], R36 ;  /* 0x00009d0025249a24 */ /* 0x000fe400078e0224 */
[----:B------:R-:W-:Y:S02]  /*32c0*/  IMAD.MOV.U32 R37, RZ, RZ, c[0x0][0x168] ;  /* 0x00005a00ff257624 */ /* 0x000fe400078e00ff */
[----:B------:R-:W-:Y:S02]  /*32d0*/  @!P1 IMAD.IADD R36, R45, 0x1, R36 ;  /* 0x000000012d249824 */ /* 0x000fe400078e0224 */
[----:B------:R-:W-:Y:S03]  /*32e0*/  IMAD R37, R236, -0x40, R37 ;  /* 0xffffffc0ec257824 */ /* 0x000fe600078e0225 */
[----:B------:R-:W-:Y:S02]  /*32f0*/  @!P1 IADD3.X R36, R41, UR8, R36, P5, P0 ;  /* 0x0000000829249c10 */ /* 0x000fe4000afe0424 */
[----:B------:R-:W-:Y:S02]  /*3300*/  @!P1 LEA R44, P0, R40, c[0x0][0x258], 0x2 ;  /* 0x00009600282c9a11 */ /* 0x000fe400078010ff */
[CC--:B------:R-:W-:Y:S02]  /*3310*/  ISETP.LE.OR P6, PT, R37.reuse, R216.reuse, !P6 ;  /* 0x000000d82500720c */ /* 0x0c0fe400077c3670 */
[----:B------:R-:W-:Y:S02]  /*3320*/  LOP3.LUT P5, RZ, R210, 0x2, RZ, 0xc0, !PT ;  /* 0x00000002d2ff7812 */ /* 0x000fe400078ac0ff */
[----:B------:R-:W-:Y:S01]  /*3330*/  @!P1 LEA.HI.X R45, R40, c[0x0][0x25c], R36, 0x2, P0 ;  /* 0x00009700282d9a11 */ /* 0x000fe200000f1424 */
[----:B------:R-:W-:Y:S01]  /*3340*/  IMAD.U32 R36, RZ, RZ, UR24 ;  /* 0x00000018ff247e24 */ /* 0x000fe2000f8e00ff */
[CC--:B------:R-:W-:Y:S02]  /*3350*/  ISETP.LE.OR P5, PT, R37.reuse, R216.reuse, !P5 ;  /* 0x000000d82500720c */ /* 0x0c0fe40006fa3670 */
[----:B------:R-:W-:Y:S01]  /*3360*/  ISETP.GT.AND P0, PT, R37, R216, PT ;  /* 0x000000d82500720c */ /* 0x000fe20003f04270 */
[----:B------:R-:W-:Y:S02]  /*3370*/  IMAD.U32 R37, RZ, RZ, UR24 ;  /* 0x00000018ff257e24 */ /* 0x000fe4000f8e00ff */
[----:B------:R-:W-:Y:S01]  /*3380*/  @!P1 IMAD R36, R36, 0x40, R226 ;  /* 0x0000004024249824 */ /* 0x000fe200078e02e2 */
[----:B------:R-:W-:Y:S01]  /*3390*/  ISETP.GE.OR P0, PT, R209, c[0x0][0x16c], !P0 ;  /* 0x00005b00d1007a0c */ /* 0x000fe20004706670 */
[----:B------:R-:W-:Y:S02]  /*33a0*/  IMAD R37, R37, 0x3000, R221 ;  /* 0x0000300025257824 */ /* 0x000fe400078e02dd */
[----:B------:R-:W-:Y:S03]  /*33b0*/  @!P1 IMAD.SHL.U32 R36, R36, 0x4, RZ ;  /* 0x0000000424249824 */ /* 0x000fe600078e00ff */
[----:B------:R-:W-:Y:S01]  /*33c0*/  @!PT LDS RZ, [RZ] ;  /* 0x00000000fffff984 */ /* 0x000fe20000000800 */
[----:B------:R-:W-:Y:S01]  /*33d0*/  @!PT LDS RZ, [RZ] ;  /* 0x00000000fffff984 */ /* 0x000fe20000000800 */
[----:B------:R-:W-:Y:S01]  /*33e0*/  @!PT LDS RZ, [RZ] ;  /* 0x00000000fffff984 */ /* 0x000fe20000000800 */
[----:B------:R5:W-:Y:S06]  /*33f0*/  LDGSTS.E.BYPASS.LTC128B.128 [R37], [R42.64], !P6 ;  /* 0x000000002a257fae */ /* 0x000bec000f101d54 */
[----:B------:R5:W-:Y:S06]  /*3400*/  LDGSTS.E.BYPASS.LTC128B.128 [R37+0x1000], [R42.64+0x40], !P5 ;  /* 0x010000402a257fae */ /* 0x000bec000e901d54 */
[----:B------:R5:W-:Y:S06]  /*3410*/  LDGSTS.E.BYPASS.LTC128B.128 [R37+0x2000], [R42.64+0x80], !P0 ;  /* 0x020000802a257fae */ /* 0x000bec000c101d54 */
[----:B------:R5:W-:Y:S02]  /*3420*/  @!P1 LDGSTS.E.BYPASS.LTC128B.128 [R36+0x18080], [R44.64] ;  /* 0x180800002c249fae */ /* 0x000be4000b901d54 */
.L_x_914:
[-C--:B--2-45:R-:W-:Y:S01]  /*3430*/  HMMA.16816.F32.BF16 R36, R64, R48.reuse, RZ ;  /* 0x000000304024723c */ /* 0x0b4fe200000418ff */
[----:B------:R-:W-:Y:S01]  /*3440*/  LDSM.16.M88.4 R184, [R3+0x1000] ;  /* 0x0010000003b8783b */ /* 0x000fe20000000200 */
[----:B------:R-:W-:Y:S04]  /*3450*/  PLOP3.LUT P0, PT, PT, PT, UP4, 0x80, 0x0 ;  /* 0x000000000000781c */ /* 0x000fe80003f0f048 */
[C---:B------:R-:W-:Y:S02]  /*3460*/  ISETP.GT.AND P5, PT, R250.reuse, RZ, P0 ;  /* 0x000000fffa00720c */ /* 0x040fe400007a4270 */
[C---:B---3--:R-:W-:Y:S01]  /*3470*/  HMMA.16816.F32.BF16 R40, R60.reuse, R48, RZ ;  /* 0x000000303c28723c */ /* 0x048fe200000418ff */
[----:B------:R-:W2:Y:S01]  /*3480*/  LDSM.16.M88.4 R188, [R204+0x8080] ;  /* 0x00808000ccbc783b */ /* 0x000ea20000000200 */
[C---:B------:R-:W-:Y:S02]  /*3490*/  ISETP.LT.OR P5, PT, R249.reuse, 0x1, P5 ;  /* 0x00000001f900780c */ /* 0x040fe40002fa1670 */
[----:B------:R-:W-:Y:S02]  /*34a0*/  ISETP.GT.AND P6, PT, R250, 0x60, P0 ;  /* 0x00000060fa00780c */ /* 0x000fe400007c4270 */
[----:B------:R-:W-:Y:S02]  /*34b0*/  FSEL R4, R4, -INF , !P5 ;  /* 0xff80000004047808 */ /* 0x000fe40006800000 */
[-C--:B------:R-:W-:Y:S01]  /*34c0*/  HMMA.16816.F32.BF16 R44, R60, R50.reuse, RZ ;  /* 0x000000323c2c723c */ /* 0x080fe200000418ff */
[----:B------:R-:W3:Y:S01]  /*34d0*/  LDSM.16.M88.4 R192, [R3+0x1800] ;  /* 0x0018000003c0783b */ /* 0x000ee20000000200 */
[C---:B------:R-:W-:Y:S02]  /*34e0*/  ISETP.GT.AND P5, PT, R250.reuse, 0x1, P0 ;  /* 0x00000001fa00780c */ /* 0x040fe400007a4270 */
[C---:B------:R-:W-:Y:S02]  /*34f0*/  ISETP.LT.OR P6, PT, R249.reuse, 0x61, P6 ;  /* 0x00000061f900780c */ /* 0x040fe400037c1670 */
[----:B------:R-:W-:Y:S02]  /*3500*/  ISETP.LT.OR P5, PT, R249, 0x2, P5 ;  /* 0x00000002f900780c */ /* 0x000fe40002fa1670 */
[C---:B------:R-:W-:Y:S01]  /*3510*/  HMMA.16816.F32.BF16 R48, R64.reuse, R50, RZ ;  /* 0x000000324030723c */ /* 0x040fe200000418ff */
[----:B------:R-:W0:Y:S03]  /*3520*/  LDGDEPBAR ;  /* 0x00000000000079af */ /* 0x000e260000000000 */
[----:B------:R-:W-:Y:S02]  /*3530*/  FSEL R5, R5, -INF , !P5 ;  /* 0xff80000005057808 */ /* 0x000fe40006800000 */
[----:B------:R-:W-:Y:S02]  /*3540*/  ISETP.GT.AND P5, PT, R250, 0x20, P0 ;  /* 0x00000020fa00780c */ /* 0x000fe400007a4270 */
[-C--:B------:R-:W-:Y:S01]  /*3550*/  HMMA.16816.F32.BF16 R52, R64, R164.reuse, RZ ;  /* 0x000000a44034723c */ /* 0x080fe200000418ff */
[----:B------:R-:W-:Y:S02]  /*3560*/  FSEL R32, R32, -INF , !P6 ;  /* 0xff80000020207808 */ /* 0x000fe40007000000 */
[C---:B------:R-:W-:Y:S02]  /*3570*/  ISETP.LT.OR P5, PT, R249.reuse, 0x21, P5 ;  /* 0x00000021f900780c */ /* 0x040fe40002fa1670 */
[----:B------:R-:W-:Y:S01]  /*3580*/  ISETP.GT.AND P6, PT, R248, 0x21, P0 ;  /* 0x00000021f800780c */ /* 0x000fe200007c4270 */
[----:B------:R-:W-:Y:S01]  /*3590*/  FFMA.FTZ R32, R32, c[0x0][0x29c], -R247 ;  /* 0x0000a70020207a23 */ /* 0x000fe200000108f7 */
[----:B------:R-:W-:Y:S01]  /*35a0*/  FSEL R16, R16, -INF , !P5 ;  /* 0xff80000010107808 */ /* 0x000fe20006800000 */
[C---:B------:R-:W-:Y:S02]  /*35b0*/  HMMA.16816.F32.BF16 R56, R60.reuse, R164, RZ ;  /* 0x000000a43c38723c */ /* 0x040fe400000418ff */
[----:B------:R-:W-:Y:S02]  /*35c0*/  ISETP.GT.AND P5, PT, R250, 0x21, P0 ;  /* 0x00000021fa00780c */ /* 0x000fe400007a4270 */
[----:B------:R-:W-:Y:S01]  /*35d0*/  MUFU.EX2 R32, R32 ;  /* 0x0000002000207308 */ /* 0x000fe20000000800 */
[----:B------:R-:W-:Y:S02]  /*35e0*/  ISETP.LT.OR P6, PT, R246, 0x22, P6 ;  /* 0x00000022f600780c */ /* 0x000fe400037c1670 */
[----:B------:R-:W-:Y:S01]  /*35f0*/  ISETP.LT.OR P5, PT, R249, 0x22, P5 ;  /* 0x00000022f900780c */ /* 0x000fe20002fa1670 */
[-C--:B------:R-:W-:Y:S01]  /*3600*/  HMMA.16816.F32.BF16 R60, R60, R166.reuse, RZ ;  /* 0x000000a63c3c723c */ /* 0x080fe200000418ff */
[----:B------:R-:W-:Y:S02]  /*3610*/  FSEL R19, R19, -INF , !P6 ;  /* 0xff80000013137808 */ /* 0x000fe40007000000 */
[----:B------:R-:W-:Y:S02]  /*3620*/  ISETP.GT.AND P6, PT, R244, 0x21, P0 ;  /* 0x00000021f400780c */ /* 0x000fe400007c4270 */
[----:B------:R-:W-:Y:S01]  /*3630*/  FSEL R17, R17, -INF , !P5 ;  /* 0xff80000011117808 */ /* 0x000fe20006800000 */
[----:B------:R-:W-:Y:S01]  /*3640*/  FFMA.FTZ R19, R19, c[0x0][0x29c], -R241 ;  /* 0x0000a70013137a23 */ /* 0x000fe200000108f1 */
[----:B------:R-:W-:Y:S01]  /*3650*/  ISETP.GT.AND P5, PT, R250, 0x40, P0 ;  /* 0x00000040fa00780c */ /* 0x000fe200007a4270 */
[----:B------:R-:W-:Y:S01]  /*3660*/  HMMA.16816.F32.BF16 R64, R64, R166, RZ ;  /* 0x000000a64040723c */ /* 0x000fe200000418ff */
[----:B------:R-:W4:Y:S01]  /*3670*/  LDSM.16.M88.4 R164, [R204+0x9080] ;  /* 0x00908000cca4783b */ /* 0x000f220000000200 */
[----:B------:R-:W-:Y:S02]  /*3680*/  ISETP.LT.OR P6, PT, R245, 0x22, P6 ;  /* 0x00000022f500780c */ /* 0x000fe400037c1670 */
[----:B------:R-:W-:Y:S02]  /*3690*/  ISETP.LT.OR P5, PT, R249, 0x41, P5 ;  /* 0x00000041f900780c */ /* 0x000fe40002fa1670 */
[----:B------:R-:W-:Y:S02]  /*36a0*/  FSEL R13, R13, -INF , !P6 ;  /* 0xff8000000d0d7808 */ /* 0x000fe40007000000 */
[-C--:B-1----:R-:W-:Y:S05]  /*36b0*/  HMMA.16816.F32.BF16 R36, R168, R172.reuse, R36 ;  /* 0x000000aca824723c */ /* 0x082fea0000041824 */
[----:B------:R-:W-:Y:S01]  /*36c0*/  FSEL R20, R20, -INF , !P5 ;  /* 0xff80000014147808 */ /* 0x000fe20006800000 */
[----:B------:R-:W-:Y:S01]  /*36d0*/  FFMA.FTZ R13, R13, c[0x0][0x29c], -R240 ;  /* 0x0000a7000d0d7a23 */ /* 0x000fe200000108f0 */
[----:B------:R-:W-:Y:S01]  /*36e0*/  ISETP.GT.AND P5, PT, R250, 0x41, P0 ;  /* 0x00000041fa00780c */ /* 0x000fe200007a4270 */
[C---:B------:R-:W-:Y:S04]  /*36f0*/  HMMA.16816.F32.BF16 R40, R176.reuse, R172, R40 ;  /* 0x000000acb028723c */ /* 0x040fe80000041828 */
[----:B------:R-:W-:Y:S01]  /*3700*/  MUFU.EX2 R13, R13 ;  /* 0x0000000d000d7308 */ /* 0x000fe20000000800 */
[----:B------:R-:W-:Y:S02]  /*3710*/  ISETP.LT.OR P5, PT, R249, 0x42, P5 ;  /* 0x00000042f900780c */ /* 0x000fe40002fa1670 */
[----:B------:R-:W-:Y:S01]  /*3720*/  ISETP.GT.AND P6, PT, R243, RZ, P0 ;  /* 0x000000fff300720c */ /* 0x000fe200007c4270 */
[-C--:B------:R-:W-:Y:S03]  /*3730*/  HMMA.16816.F32.BF16 R44, R176, R174.reuse, R44 ;  /* 0x000000aeb02c723c */ /* 0x080fe6000004182c */
[----:B------:R-:W-:Y:S02]  /*3740*/  ISETP.LT.OR P6, PT, R242, 0x1, P6 ;  /* 0x00000001f200780c */ /* 0x000fe400037c1670 */
[----:B------:R-:W-:Y:S02]  /*3750*/  FSEL R21, R21, -INF , !P5 ;  /* 0xff80000015157808 */ /* 0x000fe40006800000 */
[----:B------:R-:W-:Y:S01]  /*3760*/  FSEL R10, R10, -INF , !P6 ;  /* 0xff8000000a0a7808 */ /* 0x000fe20007000000 */
[C---:B------:R-:W-:Y:S01]  /*3770*/  HMMA.16816.F32.BF16 R48, R168.reuse, R174, R48 ;  /* 0x000000aea830723c */ /* 0x040fe20000041830 */
[----:B------:R-:W-:Y:S03]  /*3780*/  LDSM.16.M88.4 R172, [R196+0x8080] ;  /* 0x00808000c4ac783b */ /* 0x000fe60000000200 */
[--C-:B------:R-:W-:Y:S01]  /*3790*/  FFMA.FTZ R21, R21, c[0x0][0x29c], -R247.reuse ;  /* 0x0000a70015157a23 */ /* 0x100fe200000108f7 */
[----:B------:R-:W-:Y:S01]  /*37a0*/  ISETP.GT.AND P6, PT, R244, 0x41, P0 ;  /* 0x00000041f400780c */ /* 0x000fe200007c4270 */
[----:B------:R-:W-:Y:S01]  /*37b0*/  FFMA.FTZ R10, R10, c[0x0][0x29c], -R238 ;  /* 0x0000a7000a0a7a23 */ /* 0x000fe200000108ee */
[----:B------:R-:W-:Y:S01]  /*37c0*/  ISETP.GT.AND P5, PT, R250, 0x61, P0 ;  /* 0x00000061fa00780c */ /* 0x000fe200007a4270 */
[-C--:B------:R-:W-:Y:S03]  /*37d0*/  HMMA.16816.F32.BF16 R52, R168, R180.reuse, R52 ;  /* 0x000000b4a834723c */ /* 0x080fe60000041834 */
[----:B------:R-:W-:Y:S01]  /*37e0*/  ISETP.LT.OR P6, PT, R245, 0x42, P6 ;  /* 0x00000042f500780c */ /* 0x000fe200037c1670 */
[----:B------:R-:W-:Y:S01]  /*37f0*/  MUFU.EX2 R10, R10 ;  /* 0x0000000a000a7308 */ /* 0x000fe20000000800 */
[----:B------:R-:W-:Y:S03]  /*3800*/  ISETP.LT.OR P5, PT, R249, 0x62, P5 ;  /* 0x00000062f900780c */ /* 0x000fe60002fa1670 */
[C---:B------:R-:W-:Y:S04]  /*3810*/  HMMA.16816.F32.BF16 R56, R176.reuse, R180, R56 ;  /* 0x000000b4b038723c */ /* 0x040fe80000041838 */
[----:B------:R-:W-:Y:S02]  /*3820*/  FSEL R33, R33, -INF , !P5 ;  /* 0xff80000021217808 */ /* 0x000fe40006800000 */
[----:B------:R-:W-:Y:S02]  /*3830*/  ISETP.GT.AND P5, PT, R248, RZ, P0 ;  /* 0x000000fff800720c */ /* 0x000fe400007a4270 */
[-C--:B------:R-:W-:Y:S01]  /*3840*/  HMMA.16816.F32.BF16 R60, R176, R182.reuse, R60 ;  /* 0x000000b6b03c723c */ /* 0x080fe2000004183c */
[----:B------:R-:W-:Y:S02]  /*3850*/  LDSM.16.M88.4 R176, [R2+0x13880] ;  /* 0x0138800002b0783b */ /* 0x000fe40000000200 */
[----:B------:R-:W-:Y:S04]  /*3860*/  ISETP.LT.OR P5, PT, R246, 0x1, P5 ;  /* 0x00000001f600780c */ /* 0x000fe80002fa1670 */
[----:B------:R-:W-:Y:S01]  /*3870*/  FSEL R6, R6, -INF , !P5 ;  /* 0xff80000006067808 */ /* 0x000fe20006800000 */
[----:B------:R-:W-:Y:S01]  /*3880*/  HMMA.16816.F32.BF16 R64, R168, R182, R64 ;  /* 0x000000b6a840723c */ /* 0x000fe20000041840 */
[----:B------:R-:W1:Y:S03]  /*3890*/  LDSM.16.M88.4 R168, [R2+0x13080] ;  /* 0x0130800002a8783b */ /* 0x000e660000000200 */
[----:B------:R-:W-:Y:S04]  /*38a0*/  ISETP.GT.AND P5, PT, R248, 0x1, P0 ;  /* 0x00000001f800780c */ /* 0x000fe800007a4270 */
[-C--:B--2---:R-:W-:Y:S01]  /*38b0*/  HMMA.16816.F32.BF16 R36, R184, R188.reuse, R36 ;  /* 0x000000bcb824723c */ /* 0x084fe20000041824 */
[----:B------:R-:W-:Y:S04]  /*38c0*/  LDSM.16.M88.4 R180, [R3+0x2000] ;  /* 0x0020000003b4783b */ /* 0x000fe80000000200 */
[----:B------:R-:W-:Y:S03]  /*38d0*/  ISETP.LT.OR P5, PT, R246, 0x2, P5 ;  /* 0x00000002f600780c */ /* 0x000fe60002fa1670 */
[C---:B---3--:R-:W-:Y:S04]  /*38e0*/  HMMA.16816.F32.BF16 R40, R192.reuse, R188, R40 ;  /* 0x000000bcc028723c */ /* 0x048fe80000041828 */
[----:B------:R-:W-:Y:S02]  /*38f0*/  FSEL R7, R7, -INF , !P5 ;  /* 0xff80000007077808 */ /* 0x000fe40006800000 */
[----:B------:R-:W-:Y:S01]  /*3900*/  ISETP.GT.AND P5, PT, R248, 0x20, P0 ;  /* 0x00000020f800780c */ /* 0x000fe200007a4270 */
[----:B------:R-:W-:Y:S01]  /*3910*/  FFMA.FTZ R188, R4, c[0x0][0x29c], -R247 ;  /* 0x0000a70004bc7a23 */ /* 0x000fe200000108f7 */
[-C--:B------:R-:W-:Y:S03]  /*3920*/  HMMA.16816.F32.BF16 R44, R192, R190.reuse, R44 ;  /* 0x000000bec02c723c */ /* 0x080fe6000004182c */
[----:B------:R-:W-:Y:S01]  /*3930*/  ISETP.LT.OR P5, PT, R246, 0x21, P5 ;  /* 0x00000021f600780c */ /* 0x000fe20002fa1670 */
[----:B------:R-:W-:Y:S01]  /*3940*/  FFMA.FTZ R7, R7, c[0x0][0x29c], -R241 ;  /* 0x0000a70007077a23 */ /* 0x000fe200000108f1 */
[----:B------:R-:W2:Y:S01]  /*3950*/  MUFU.EX2 R188, R188 ;  /* 0x000000bc00bc7308 */ /* 0x000ea20000000800 */
[--C-:B------:R-:W-:Y:S01]  /*3960*/  FFMA.FTZ R189, R5, c[0x0][0x29c], -R247.reuse ;  /* 0x0000a70005bd7a23 */ /* 0x100fe200000108f7 */
[----:B------:R-:W-:Y:S01]  /*3970*/  FSEL R18, R18, -INF , !P5 ;  /* 0xff80000012127808 */ /* 0x000fe20006800000 */
[C---:B------:R-:W-:Y:S04]  /*3980*/  HMMA.16816.F32.BF16 R48, R184.reuse, R190, R48 ;  /* 0x000000beb830723c */ /* 0x040fe80000041830 */
[----:B------:R-:W-:Y:S03]  /*3990*/  ISETP.GT.AND P5, PT, R248, 0x40, P0 ;  /* 0x00000040f800780c */ /* 0x000fe600007a4270 */
[--C-:B------:R-:W-:Y:S01]  /*39a0*/  FFMA.FTZ R190, R16, c[0x0][0x29c], -R247.reuse ;  /* 0x0000a70010be7a23 */ /* 0x100fe200000108f7 */
[-C--:B----4-:R-:W-:Y:S01]  /*39b0*/  HMMA.16816.F32.BF16 R52, R184, R164.reuse, R52 ;  /* 0x000000a4b834723c */ /* 0x090fe20000041834 */
[----:B------:R-:W3:Y:S02]  /*39c0*/  MUFU.EX2 R189, R189 ;  /* 0x000000bd00bd7308 */ /* 0x000ee40000000800 */
[----:B------:R-:W-:Y:S01]  /*39d0*/  ISETP.LT.OR P5, PT, R246, 0x41, P5 ;  /* 0x00000041f600780c */ /* 0x000fe20002fa1670 */
[--C-:B------:R-:W-:Y:S03]  /*39e0*/  FFMA.FTZ R191, R17, c[0x0][0x29c], -R247.reuse ;  /* 0x0000a70011bf7a23 */ /* 0x100fe600000108f7 */
[----:B------:R-:W-:Y:S01]  /*39f0*/  FSEL R22, R22, -INF , !P5 ;  /* 0xff80000016167808 */ /* 0x000fe20006800000 */
[C---:B------:R-:W-:Y:S03]  /*3a00*/  HMMA.16816.F32.BF16 R56, R192.reuse, R164, R56 ;  /* 0x000000a4c038723c */ /* 0x040fe60000041838 */
[----:B------:R-:W4:Y:S01]  /*3a10*/  MUFU.EX2 R190, R190 ;  /* 0x000000be00be7308 */ /* 0x000f220000000800 */
[----:B------:R-:W-:Y:S04]  /*3a20*/  ISETP.GT.AND P5, PT, R248, 0x41, P0 ;  /* 0x00000041f800780c */ /* 0x000fe800007a4270 */
[-C--:B------:R-:W-:Y:S03]  /*3a30*/  HMMA.16816.F32.BF16 R60, R192, R166.reuse, R60 ;  /* 0x000000a6c03c723c */ /* 0x080fe6000004183c */
[----:B------:R-:W-:Y:S02]  /*3a40*/  ISETP.LT.OR P5, PT, R246, 0x42, P5 ;  /* 0x00000042f600780c */ /* 0x000fe40002fa1670 */
[----:B------:R-:W-:Y:S02]  /*3a50*/  MUFU.EX2 R193, R21 ;  /* 0x0000001500c17308 */ /* 0x000fe40000000800 */
[--C-:B------:R-:W-:Y:S01]  /*3a60*/  FFMA.FTZ R192, R20, c[0x0][0x29c], -R247.reuse ;  /* 0x0000a70014c07a23 */ /* 0x100fe200000108f7 */
[----:B------:R-:W-:Y:S01]  /*3a70*/  HMMA.16816.F32.BF16 R64, R184, R166, R64 ;  /* 0x000000a6b840723c */ /* 0x000fe20000041840 */
[----:B------:R-:W5:Y:S03]  /*3a80*/  LDSM.16.M88.4 R164, [R196+0x9080] ;  /* 0x00908000c4a4783b */ /* 0x000f660000000200 */
[----:B------:R-:W-:Y:S01]  /*3a90*/  FSEL R23, R23, -INF , !P5 ;  /* 0xff80000017177808 */ /* 0x000fe20006800000 */
[----:B------:R-:W-:Y:S01]  /*3aa0*/  FFMA.FTZ R247, R33, c[0x0][0x29c], -R247 ;  /* 0x0000a70021f77a23 */ /* 0x000fe200000108f7 */
[----:B------:R-:W-:Y:S01]  /*3ab0*/  ISETP.GT.AND P5, PT, R248, 0x60, P0 ;  /* 0x00000060f800780c */ /* 0x000fe200007a4270 */
[----:B------:R2:W-:Y:S01]  /*3ac0*/  MUFU.EX2 R33, R7 ;  /* 0x0000000700217308 */ /* 0x0005e20000000800 */
[-C--:B-1----:R-:W-:Y:S01]  /*3ad0*/  HMMA.16816.F32.BF16 R36, R168, R172.reuse, R36 ;  /* 0x000000aca824723c */ /* 0x082fe20000041824 */
[----:B------:R-:W1:Y:S04]  /*3ae0*/  LDSM.16.M88.4 R184, [R204+0xa080] ;  /* 0x00a08000ccb8783b */ /* 0x000e680000000200 */
[----:B------:R-:W-:Y:S03]  /*3af0*/  ISETP.LT.OR P5, PT, R246, 0x61, P5 ;  /* 0x00000061f600780c */ /* 0x000fe60002fa1670 */
[C---:B------:R-:W-:Y:S01]  /*3b00*/  HMMA.16816.F32.BF16 R40, R176.reuse, R172, R40 ;  /* 0x000000acb028723c */ /* 0x040fe20000041828 */
[----:B------:R-:W-:Y:S03]  /*3b10*/  MUFU.EX2 R247, R247 ;  /* 0x000000f700f77308 */ /* 0x000fe60000000800 */
[----:B------:R-:W-:Y:S02]  /*3b20*/  FSEL R34, R34, -INF , !P5 ;  /* 0xff80000022227808 */ /* 0x000fe40006800000 */
[----:B------:R-:W-:Y:S02]  /*3b30*/  ISETP.GT.AND P5, PT, R248, 0x61, P0 ;  /* 0x00000061f800780c */ /* 0x000fe400007a4270 */
[-C--:B------:R-:W-:Y:S03]  /*3b40*/  HMMA.16816.F32.BF16 R44, R176, R174.reuse, R44 ;  /* 0x000000aeb02c723c */ /* 0x080fe6000004182c */
[----:B------:R-:W-:Y:S01]  /*3b50*/  ISETP.LT.OR P5, PT, R246, 0x62, P5 ;  /* 0x00000062f600780c */ /* 0x000fe20002fa1670 */
[----:B------:R-:W1:Y:S03]  /*3b60*/  MUFU.EX2 R191, R191 ;  /* 0x000000bf00bf7308 */ /* 0x000e660000000800 */
[----:B------:R-:W-:Y:S01]  /*3b70*/  FSEL R35, R35, -INF , !P5 ;  /* 0xff80000023237808 */ /* 0x000fe20006800000 */
[C---:B------:R-:W-:Y:S01]  /*3b80*/  HMMA.16816.F32.BF16 R48, R168.reuse, R174, R48 ;  /* 0x000000aea830723c */ /* 0x040fe20000041830 */
[----:B------:R1:W3:Y:S03]  /*3b90*/  LDSM.16.M88.4 R172, [R3+0x2800] ;  /* 0x0028000003ac783b */ /* 0x0002e60000000200 */
[----:B------:R-:W-:Y:S02]  /*3ba0*/  ISETP.GT.AND P5, PT, R244, RZ, P0 ;  /* 0x000000fff400720c */ /* 0x000fe400007a4270 */
[----:B------:R-:W3:Y:S02]  /*3bb0*/  MUFU.EX2 R192, R192 ;  /* 0x000000c000c07308 */ /* 0x000ee40000000800 */
[C---:B------:R-:W-:Y:S01]  /*3bc0*/  ISETP.LT.OR P5, PT, R245.reuse, 0x1, P5 ;  /* 0x00000001f500780c */ /* 0x040fe20002fa1670 */
[-C--:B-----5:R-:W-:Y:S03]  /*3bd0*/  HMMA.16816.F32.BF16 R52, R168, R164.reuse, R52 ;  /* 0x000000a4a834723c */ /* 0x0a0fe60000041834 */
[----:B------:R-:W-:Y:S02]  /*3be0*/  FSEL R8, R8, -INF , !P5 ;  /* 0xff80000008087808 */ /* 0x000fe40006800000 */
[----:B------:R-:W-:Y:S03]  /*3bf0*/  ISETP.GT.AND P5, PT, R244, 0x1, P0 ;  /* 0x00000001f400780c */ /* 0x000fe600007a4270 */
[C---:B------:R-:W-:Y:S04]  /*3c00*/  HMMA.16816.F32.BF16 R56, R176.reuse, R164, R56 ;  /* 0x000000a4b038723c */ /* 0x040fe80000041838 */
[--C-:B------:R-:W-:Y:S01]  /*3c10*/  FFMA.FTZ R8, R8, c[0x0][0x29c], -R240.reuse ;  /* 0x0000a70008087a23 */ /* 0x100fe200000108f0 */
[----:B------:R-:W-:Y:S01]  /*3c20*/  ISETP.LT.OR P5, PT, R245, 0x2, P5 ;  /* 0x00000002f500780c */ /* 0x000fe20002fa1670 */
[--C-:B-1----:R-:W-:Y:S02]  /*3c30*/  FFMA.FTZ R3, R6, c[0x0][0x29c], -R241.reuse ;  /* 0x0000a70006037a23 */ /* 0x102fe400000108f1 */
[-C--:B------:R-:W-:Y:S01]  /*3c40*/  HMMA.16816.F32.BF16 R60, R176, R166.reuse, R60 ;  /* 0x000000a6b03c723c */ /* 0x080fe2000004183c */
[----:B--2---:R-:W1:Y:S01]  /*3c50*/  LDSM.16.M88.4 R4, [R204+0xb080] ;  /* 0x00b08000cc04783b */ /* 0x004e620000000200 */
[----:B------:R-:W-:Y:S02]  /*3c60*/  MUFU.EX2 R8, R8 ;  /* 0x0000000800087308 */ /* 0x000fe40000000800 */
[----:B------:R-:W-:Y:S02]  /*3c70*/  FSEL R9, R9, -INF , !P5 ;  /* 0xff80000009097808 */ /* 0x000fe40006800000 */
[----:B------:R-:W-:Y:S02]  /*3c80*/  ISETP.GT.AND P5, PT, R244, 0x20, P0 ;  /* 0x00000020f400780c */ /* 0x000fe400007a4270 */
[----:B------:R-:W-:Y:S01]  /*3c90*/  HMMA.16816.F32.BF16 R64, R168, R166, R64 ;  /* 0x000000a6a840723c */ /* 0x000fe20000041840 */
[----:B------:R-:W-:Y:S03]  /*3ca0*/  LDSM.16.M88.4 R164, [R2+0x14880] ;  /* 0x0148800002a4783b */ /* 0x000fe60000000200 */
[----:B------:R2:W-:Y:S01]  /*3cb0*/  MUFU.EX2 R169, R19 ;  /* 0x0000001300a97308 */ /* 0x0005e20000000800 */
[--C-:B------:R-:W-:Y:S01]  /*3cc0*/  FFMA.FTZ R9, R9, c[0x0][0x29c], -R240.reuse ;  /* 0x0000a70009097a23 */ /* 0x100fe200000108f0 */
[----:B------:R-:W-:Y:S01]  /*3cd0*/  ISETP.LT.OR P5, PT, R245, 0x21, P5 ;  /* 0x00000021f500780c */ /* 0x000fe20002fa1670 */
[--C-:B------:R-:W-:Y:S01]  /*3ce0*/  FFMA.FTZ R168, R18, c[0x0][0x29c], -R241.reuse ;  /* 0x0000a70012a87a23 */ /* 0x100fe200000108f1 */
[-C--:B------:R-:W-:Y:S05]  /*3cf0*/  HMMA.16816.F32.BF16 R36, R180, R184.reuse, R36 ;  /* 0x000000b8b424723c */ /* 0x080fea0000041824 */
[--C-:B------:R-:W-:Y:S01]  /*3d00*/  FFMA.FTZ R170, R22, c[0x0][0x29c], -R241.reuse ;  /* 0x0000a70016aa7a23 */ /* 0x100fe200000108f1 */
[----:B------:R-:W-:Y:S01]  /*3d10*/  MUFU.EX2 R9, R9 ;  /* 0x0000000900097308 */ /* 0x000fe20000000800 */
[--C-:B------:R-:W-:Y:S01]  /*3d20*/  FFMA.FTZ R171, R23, c[0x0][0x29c], -R241.reuse ;  /* 0x0000a70017ab7a23 */ /* 0x100fe200000108f1 */
[C---:B---3--:R-:W-:Y:S01]  /*3d30*/  HMMA.16816.F32.BF16 R40, R172.reuse, R184, R40 ;  /* 0x000000b8ac28723c */ /* 0x048fe20000041828 */
[----:B------:R-:W-:Y:S03]  /*3d40*/  LDSM.16.M88.4 R20, [R196+0xa080] ;  /* 0x00a08000c414783b */ /* 0x000fe60000000200 */
[----:B------:R-:W-:Y:S02]  /*3d50*/  FSEL R12, R12, -INF , !P5 ;  /* 0xff8000000c0c7808 */ /* 0x000fe40006800000 */
[----:B------:R-:W-:Y:S02]  /*3d60*/  ISETP.GT.AND P5, PT, R244, 0x40, P0 ;  /* 0x00000040f400780c */ /* 0x000fe400007a4270 */
[-C--:B------:R-:W-:Y:S01]  /*3d70*/  HMMA.16816.F32.BF16 R44, R172, R186.reuse, R44 ;  /* 0x000000baac2c723c */ /* 0x080fe2000004182c */
[----:B------:R-:W3:Y:S02]  /*3d80*/  MUFU.EX2 R3, R3 ;  /* 0x0000000300037308 */ /* 0x000ee40000000800 */
[----:B------:R-:W-:Y:S01]  /*3d90*/  ISETP.LT.OR P5, PT, R245, 0x41, P5 ;  /* 0x00000041f500780c */ /* 0x000fe20002fa1670 */
[----:B--2---:R2:W5:Y:S01]  /*3da0*/  LDSM.16.M88.4 R16, [R2+0x14080] ;  /* 0x014080000210783b */ /* 0x0045620000000200 */
[----:B------:R-:W-:Y:S02]  /*3db0*/  FFMA.FTZ R12, R12, c[0x0][0x29c], -R240 ;  /* 0x0000a7000c0c7a23 */ /* 0x000fe400000108f0 */
[----:B------:R-:W-:Y:S01]  /*3dc0*/  FSEL R24, R24, -INF , !P5 ;  /* 0xff80000018187808 */ /* 0x000fe20006800000 */
[C---:B------:R-:W-:Y:S03]  /*3dd0*/  HMMA.16816.F32.BF16 R48, R180.reuse, R186, R48 ;  /* 0x000000bab430723c */ /* 0x040fe60000041830 */
[----:B------:R-:W-:Y:S01]  /*3de0*/  MUFU.EX2 R12, R12 ;  /* 0x0000000c000c7308 */ /* 0x000fe20000000800 */
[----:B------:R-:W-:Y:S04]  /*3df0*/  ISETP.GT.AND P5, PT, R243, 0x1, P0 ;  /* 0x00000001f300780c */ /* 0x000fe800007a4270 */
[-C--:B-1----:R-:W-:Y:S03]  /*3e00*/  HMMA.16816.F32.BF16 R52, R180, R4.reuse, R52 ;  /* 0x00000004b434723c */ /* 0x082fe60000041834 */
[----:B------:R-:W-:Y:S02]  /*3e10*/  ISETP.LT.OR P5, PT, R242, 0x2, P5 ;  /* 0x00000002f200780c */ /* 0x000fe40002fa1670 */
[----:B------:R-:W1:Y:S02]  /*3e20*/  MUFU.EX2 R168, R168 ;  /* 0x000000a800a87308 */ /* 0x000e640000000800 */
[----:B------:R-:W-:Y:S01]  /*3e30*/  FSEL R11, R11, -INF , !P5 ;  /* 0xff8000000b0b7808 */ /* 0x000fe20006800000 */
[C---:B------:R-:W-:Y:S04]  /*3e40*/  HMMA.16816.F32.BF16 R56, R172.reuse, R4, R56 ;  /* 0x00000004ac38723c */ /* 0x040fe80000041838 */
[--C-:B--2---:R-:W-:Y:S01]  /*3e50*/  FFMA.FTZ R2, R34, c[0x0][0x29c], -R241.reuse ;  /* 0x0000a70022027a23 */ /* 0x104fe200000108f1 */
[----:B------:R-:W-:Y:S01]  /*3e60*/  ISETP.GT.AND P5, PT, R244, 0x60, P0 ;  /* 0x00000060f400780c */ /* 0x000fe200007a4270 */
[----:B------:R-:W-:Y:S01]  /*3e70*/  FFMA.FTZ R241, R35, c[0x0][0x29c], -R241 ;  /* 0x0000a70023f17a23 */ /* 0x000fe200000108f1 */
[----:B------:R-:W-:Y:S01]  /*3e80*/  MUFU.EX2 R170, R170 ;  /* 0x000000aa00aa7308 */ /* 0x000fe20000000800 */
[-C--:B------:R-:W-:Y:S03]  /*3e90*/  HMMA.16816.F32.BF16 R60, R172, R6.reuse, R60 ;  /* 0x00000006ac3c723c */ /* 0x080fe6000004183c */
[----:B------:R-:W-:Y:S01]  /*3ea0*/  ISETP.LT.OR P5, PT, R245, 0x61, P5 ;  /* 0x00000061f500780c */ /* 0x000fe20002fa1670 */
[----:B------:R-:W-:Y:S03]  /*3eb0*/  FFMA.FTZ R11, R11, c[0x0][0x29c], -R238 ;  /* 0x0000a7000b0b7a23 */ /* 0x000fe600000108ee */
[----:B------:R-:W-:Y:S01]  /*3ec0*/  FSEL R28, R28, -INF , !P5 ;  /* 0xff8000001c1c7808 */ /* 0x000fe20006800000 */
[----:B------:R-:W-:Y:S01]  /*3ed0*/  HMMA.16816.F32.BF16 R64, R180, R6, R64 ;  /* 0x00000006b440723c */ /* 0x000fe20000041840 */
[----:B------:R-:W2:Y:S01]  /*3ee0*/  LDSM.16.M88.4 R4, [R196+0xb080] ;  /* 0x00b08000c404783b */ /* 0x000ea20000000200 */
[----:B------:R-:W-:Y:S02]  /*3ef0*/  MUFU.EX2 R11, R11 ;  /* 0x0000000b000b7308 */ /* 0x000fe40000000800 */
[----:B------:R-:W-:Y:S04]  /*3f00*/  ISETP.GT.AND P5, PT, R243, 0x21, P0 ;  /* 0x00000021f300780c */ /* 0x000fe800007a4270 */
[-C--:B-----5:R-:W-:Y:S04]  /*3f10*/  HMMA.16816.F32.BF16 R36, R16, R20.reuse, R36 ;  /* 0x000000141024723c */ /* 0x0a0fe80000041824 */
[----:B------:R-:W-:Y:S01]  /*3f20*/  MUFU.EX2 R2, R2 ;  /* 0x0000000200027308 */ /* 0x000fe20000000800 */
[----:B------:R-:W-:Y:S03]  /*3f30*/  ISETP.LT.OR P5, PT, R242, 0x22, P5 ;  /* 0x00000022f200780c */ /* 0x000fe60002fa1670 */
[C---:B------:R-:W-:Y:S01]  /*3f40*/  HMMA.16816.F32.BF16 R40, R164.reuse, R20, R40 ;  /* 0x00000014a428723c */ /* 0x040fe20000041828 */
[----:B------:R-:W5:Y:S03]  /*3f50*/  LDS R20, [R239+0x18280] ;  /* 0x01828000ef147984 */ /* 0x000f660000000800 */
[----:B------:R-:W-:Y:S02]  /*3f60*/  FSEL R15, R15, -INF , !P5 ;  /* 0xff8000000f0f7808 */ /* 0x000fe40006800000 */
[----:B------:R-:W-:Y:S01]  /*3f70*/  MUFU.EX2 R241, R241 ;  /* 0x000000f100f17308 */ /* 0x000fe20000000800 */
[----:B------:R-:W-:Y:S01]  /*3f80*/  FFMA.FTZ R21, R24, c[0x0][0x29c], -R240 ;  /* 0x0000a70018157a23 */ /* 0x000fe200000108f0 */
[-C--:B------:R-:W-:Y:S03]  /*3f90*/  HMMA.16816.F32.BF16 R44, R164, R22.reuse, R44 ;  /* 0x00000016a42c723c */ /* 0x080fe6000004182c */
[----:B------:R-:W-:Y:S01]  /*3fa0*/  ISETP.GT.AND P5, PT, R243, 0x40, P0 ;  /* 0x00000040f300780c */ /* 0x000fe200007a4270 */
[--C-:B------:R-:W-:Y:S03]  /*3fb0*/  FFMA.FTZ R15, R15, c[0x0][0x29c], -R238.reuse ;  /* 0x0000a7000f0f7a23 */ /* 0x100fe600000108ee */
[----:B------:R-:W-:Y:S01]  /*3fc0*/  ISETP.LT.OR P5, PT, R242, 0x41, P5 ;  /* 0x00000041f200780c */ /* 0x000fe20002fa1670 */
[C---:B------:R-:W-:Y:S01]  /*3fd0*/  HMMA.16816.F32.BF16 R48, R16.reuse, R22, R48 ;  /* 0x000000161030723c */ /* 0x040fe20000041830 */
[----:B------:R-:W-:Y:S03]  /*3fe0*/  MUFU.EX2 R21, R21 ;  /* 0x0000001500157308 */ /* 0x000fe60000000800 */
[----:B------:R-:W-:Y:S02]  /*3ff0*/  FSEL R26, R26, -INF , !P5 ;  /* 0xff8000001a1a7808 */ /* 0x000fe40006800000 */
[----:B------:R-:W-:Y:S02]  /*4000*/  ISETP.GT.AND P5, PT, R243, 0x60, P0 ;  /* 0x00000060f300780c */ /* 0x000fe400007a4270 */
[----:B------:R-:W-:Y:S01]  /*4010*/  FSEL R22, R25, -INF , !P6 ;  /* 0xff80000019167808 */ /* 0x000fe20007000000 */
[-C--:B--2---:R-:W-:Y:S02]  /*4020*/  HMMA.16816.F32.BF16 R52, R16, R4.reuse, R52 ;  /* 0x000000041034723c */ /* 0x084fe40000041834 */
[----:B------:R-:W-:Y:S01]  /*4030*/  MUFU.EX2 R15, R15 ;  /* 0x0000000f000f7308 */ /* 0x000fe20000000800 */
[----:B------:R-:W-:Y:S01]  /*4040*/  FFMA.FTZ R26, R26, c[0x0][0x29c], -R238 ;  /* 0x0000a7001a1a7a23 */ /* 0x000fe200000108ee */
[----:B------:R-:W-:Y:S01]  /*4050*/  ISETP.GT.AND P6, PT, R243, 0x20, P0 ;  /* 0x00000020f300780c */ /* 0x000fe200007c4270 */
[--C-:B------:R-:W-:Y:S01]  /*4060*/  FFMA.FTZ R22, R22, c[0x0][0x29c], -R240.reuse ;  /* 0x0000a70016167a23 */ /* 0x100fe200000108f0 */
[----:B------:R-:W-:Y:S02]  /*4070*/  ISETP.LT.OR P5, PT, R242, 0x61, P5 ;  /* 0x00000061f200780c */ /* 0x000fe40002fa1670 */
[C---:B------:R-:W-:Y:S01]  /*4080*/  HMMA.16816.F32.BF16 R56, R164.reuse, R4, R56 ;  /* 0x00000004a438723c */ /* 0x040fe20000041838 */
[----:B------:R-:W2:Y:S03]  /*4090*/  LDS R5, [R239+0x182a0] ;  /* 0x0182a000ef057984 */ /* 0x000ea60000000800 */
[----:B------:R-:W-:Y:S01]  /*40a0*/  MUFU.EX2 R22, R22 ;  /* 0x0000001600167308 */ /* 0x000fe20000000800 */
[----:B------:R-:W-:Y:S02]  /*40b0*/  FSEL R30, R30, -INF , !P5 ;  /* 0xff8000001e1e7808 */ /* 0x000fe40006800000 */
[----:B------:R-:W-:Y:S01]  /*40c0*/  FFMA.FTZ R4, R28, c[0x0][0x29c], -R240 ;  /* 0x0000a7001c047a23 */ /* 0x000fe200000108f0 */
[-C--:B------:R-:W-:Y:S03]  /*40d0*/  HMMA.16816.F32.BF16 R60, R164, R6.reuse, R60 ;  /* 0x00000006a43c723c */ /* 0x080fe6000004183c */
[----:B------:R-:W-:Y:S01]  /*40e0*/  ISETP.LT.OR P6, PT, R242, 0x21, P6 ;  /* 0x00000021f200780c */ /* 0x000fe200037c1670 */
[--C-:B-----5:R-:W-:Y:S02]  /*40f0*/  FADD.FTZ R36, R36, -R20.reuse ;  /* 0x8000001424247221 */ /* 0x120fe40000010000 */
[----:B------:R-:W-:Y:S01]  /*4100*/  FADD.FTZ R48, R48, -R20 ;  /* 0x8000001430307221 */ /* 0x000fe20000010000 */
[----:B------:R-:W-:Y:S01]  /*4110*/  MUFU.EX2 R26, R26 ;  /* 0x0000001a001a7308 */ /* 0x000fe20000000800 */
[----:B------:R-:W-:Y:S01]  /*4120*/  HMMA.16816.F32.BF16 R64, R16, R6, R64 ;  /* 0x000000061040723c */ /* 0x000fe20000041840 */
[----:B------:R-:W5:Y:S03]  /*4130*/  LDS R6, [R239+0x18300] ;  /* 0x01830000ef067984 */ /* 0x000f660000000800 */
[----:B------:R-:W-:Y:S01]  /*4140*/  FSEL R14, R14, -INF , !P6 ;  /* 0xff8000000e0e7808 */ /* 0x000fe20007000000 */
[----:B------:R-:W5:Y:S01]  /*4150*/  LDS R239, [R239+0x18320] ;  /* 0x01832000efef7984 */ /* 0x000f620000000800 */
[----:B------:R-:W-:Y:S01]  /*4160*/  ISETP.GT.AND P6, PT, R244, 0x61, P0 ;  /* 0x00000061f400780c */ /* 0x000fe200007c4270 */
[----:B------:R-:W-:Y:S01]  /*4170*/  FMUL.FTZ R36, R188, R36 ;  /* 0x00000024bc247220 */ /* 0x000fe20000410000 */
[----:B------:R-:W-:Y:S01]  /*4180*/  F2FP.BF16.PACK_AB R188, R189, R188 ;  /* 0x000000bcbdbc723e */ /* 0x000fe200000010ff */
[----:B------:R-:W-:Y:S01]  /*4190*/  FFMA.FTZ R14, R14, c[0x0][0x29c], -R238 ;  /* 0x0000a7000e0e7a23 */ /* 0x000fe200000108ee */
[----:B------:R-:W-:Y:S01]  /*41a0*/  MUFU.EX2 R171, R171 ;  /* 0x000000ab00ab7308 */ /* 0x000fe20000000800 */
[----:B------:R-:W-:Y:S01]  /*41b0*/  ISETP.LT.OR P6, PT, R245, 0x62, P6 ;  /* 0x00000062f500780c */ /* 0x000fe200037c1670 */
[----:B----4-:R-:W-:Y:S01]  /*41c0*/  FMUL.FTZ R48, R190, R48 ;  /* 0x00000030be307220 */ /* 0x010fe20000410000 */
[----:B------:R-:W-:Y:S01]  /*41d0*/  F2FP.BF16.PACK_AB R190, R191, R190 ;  /* 0x000000bebfbe723e */ /* 0x000fe200000010ff */
[----:B------:R-:W-:Y:S01]  /*41e0*/  STS [R222+0x18480], R188 ;  /* 0x018480bcde007388 */ /* 0x000fe20000000800 */
[----:B------:R-:W-:Y:S01]  /*41f0*/  FSEL R29, R29, -INF , !P6 ;  /* 0xff8000001d1d7808 */ /* 0x000fe20007000000 */
[----:B------:R-:W-:Y:S01]  /*4200*/  FADD.FTZ R52, R52, -R20 ;  /* 0x8000001434347221 */ /* 0x000fe20000010000 */
[C---:B------:R-:W-:Y:S01]  /*4210*/  ISETP.GT.AND P6, PT, R243.reuse, 0x41, P0 ;  /* 0x00000041f300780c */ /* 0x040fe200007c4270 */
[----:B------:R-:W-:Y:S01]  /*4220*/  FFMA.FTZ R30, R30, c[0x0][0x29c], -R238 ;  /* 0x0000a7001e1e7a23 */ /* 0x000fe200000108ee */
[----:B------:R-:W-:Y:S01]  /*4230*/  ISETP.GT.AND P0, PT, R243, 0x61, P0 ;  /* 0x00000061f300780c */ /* 0x000fe20000704270 */
[----:B------:R-:W4:Y:S01]  /*4240*/  MUFU.EX2 R14, R14 ;  /* 0x0000000e000e7308 */ /* 0x000f220000000800 */
[----:B------:R-:W-:Y:S01]  /*4250*/  ISETP.LT.OR P6, PT, R242, 0x42, P6 ;  /* 0x00000042f200780c */ /* 0x000fe200037c1670 */
[----:B------:R-:W-:Y:S01]  /*4260*/  FMUL.FTZ R52, R192, R52 ;  /* 0x00000034c0347220 */ /* 0x000fe20000410000 */
[----:B------:R-:W-:Y:S01]  /*4270*/  ISETP.LT.OR P0, PT, R242, 0x62, P0 ;  /* 0x00000062f200780c */ /* 0x000fe20000701670 */
[----:B------:R-:W-:Y:S01]  /*4280*/  FFMA.FTZ R240, R29, c[0x0][0x29c], -R240 ;  /* 0x0000a7001df07a23 */ /* 0x000fe200000108f0 */
[----:B------:R-:W-:Y:S01]  /*4290*/  FSEL R27, R27, -INF , !P6 ;  /* 0xff8000001b1b7808 */ /* 0x000fe20007000000 */
[--C-:B--2---:R-:W-:Y:S01]  /*42a0*/  FADD.FTZ R38, R38, -R5.reuse ;  /* 0x8000000526267221 */ /* 0x104fe20000010000 */
[----:B------:R-:W-:Y:S01]  /*42b0*/  FSEL R31, R31, -INF , !P0 ;  /* 0xff8000001f1f7808 */ /* 0x000fe20004000000 */
[--C-:B------:R-:W-:Y:S01]  /*42c0*/  FADD.FTZ R50, R50, -R5.reuse ;  /* 0x8000000532327221 */ /* 0x100fe20000010000 */
[----:B------:R-:W-:Y:S01]  /*42d0*/  F2FP.BF16.PACK_AB R192, R193, R192 ;  /* 0x000000c0c1c0723e */ /* 0x000fe200000010ff */
[----:B---3--:R-:W-:Y:S01]  /*42e0*/  FMUL.FTZ R38, R3, R38 ;  /* 0x0000002603267220 */ /* 0x008fe20000410000 */
[----:B------:R-:W-:Y:S01]  /*42f0*/  F2FP.BF16.PACK_AB R3, R33, R3 ;  /* 0x000000032103723e */ /* 0x000fe200000010ff */
[----:B-1----:R-:W-:Y:S01]  /*4300*/  FMUL.FTZ R50, R168, R50 ;  /* 0x00000032a8327220 */ /* 0x002fe20000410000 */
[----:B------:R-:W-:Y:S01]  /*4310*/  F2FP.BF16.PACK_AB R168, R169, R168 ;  /* 0x000000a8a9a8723e */ /* 0x000fe200000010ff */
[--C-:B------:R-:W-:Y:S01]  /*4320*/  FADD.FTZ R39, R39, -R5.reuse ;  /* 0x8000000527277221 */ /* 0x100fe20000010000 */
[----:B------:R-:W-:Y:S01]  /*4330*/  MUFU.EX2 R30, R30 ;  /* 0x0000001e001e7308 */ /* 0x000fe20000000800 */
[----:B------:R1:W-:Y:S01]  /*4340*/  STS [R222+0x18880], R3 ;  /* 0x01888003de007388 */ /* 0x0003e20000000800 */
[--C-:B------:R-:W-:Y:S02]  /*4350*/  FADD.FTZ R51, R51, -R5.reuse ;  /* 0x8000000533337221 */ /* 0x100fe40000010000 */
[--C-:B------:R-:W-:Y:S01]  /*4360*/  FADD.FTZ R54, R54, -R5.reuse ;  /* 0x8000000536367221 */ /* 0x100fe20000010000 */
[----:B------:R-:W-:Y:S01]  /*4370*/  STS [R223], R190 ;  /* 0x000000bedf007388 */ /* 0x000fe20000000800 */
[--C-:B-----5:R-:W-:Y:S02]  /*4380*/  FADD.FTZ R40, R40, -R6.reuse ;  /* 0x8000000628287221 */ /* 0x120fe40000010000 */
[----:B------:R-:W-:Y:S01]  /*4390*/  FADD.FTZ R44, R44, -R6 ;  /* 0x800000062c2c7221 */ /* 0x000fe20000010000 */
[----:B------:R-:W-:Y:S01]  /*43a0*/  STS [R223+0x400], R168 ;  /* 0x000400a8df007388 */ /* 0x000fe20000000800 */
[----:B------:R-:W-:Y:S01]  /*43b0*/  FMUL.FTZ R40, R8, R40 ;  /* 0x0000002808287220 */ /* 0x000fe20000410000 */
[----:B------:R-:W-:Y:S01]  /*43c0*/  F2FP.BF16.PACK_AB R8, R9, R8 ;  /* 0x000000080908723e */ /* 0x000fe200000010ff */
[--C-:B------:R-:W-:Y:S01]  /*43d0*/  FADD.FTZ R55, R55, -R5.reuse ;  /* 0x8000000537377221 */ /* 0x100fe20000010000 */
[----:B------:R-:W2:Y:S01]  /*43e0*/  MUFU.EX2 R4, R4 ;  /* 0x0000000400047308 */ /* 0x000ea20000000800 */
[--C-:B------:R-:W-:Y:S02]  /*43f0*/  FADD.FTZ R66, R66, -R5.reuse ;  /* 0x8000000542427221 */ /* 0x100fe40000010000 */
[----:B------:R-:W-:Y:S01]  /*4400*/  FADD.FTZ R67, R67, -R5 ;  /* 0x8000000543437221 */ /* 0x000fe20000010000 */
[----:B----4-:R-:W-:Y:S01]  /*4410*/  F2FP.BF16.PACK_AB R5, R15, R14 ;  /* 0x0000000e0f05723e */ /* 0x010fe200000010ff */
[----:B------:R-:W-:Y:S01]  /*4420*/  FMUL.FTZ R44, R12, R44 ;  /* 0x0000002c0c2c7220 */ /* 0x000fe20000410000 */
[----:B------:R-:W-:Y:S01]  /*4430*/  F2FP.BF16.PACK_AB R12, R13, R12 ;  /* 0x0000000c0d0c723e */ /* 0x000fe200000010ff */
[----:B------:R-:W-:Y:S01]  /*4440*/  STS [R222+0x19480], R8 ;  /* 0x01948008de007388 */ /* 0x000fe20000000800 */
[--C-:B------:R-:W-:Y:S02]  /*4450*/  FFMA.FTZ R27, R27, c[0x0][0x29c], -R238.reuse ;  /* 0x0000a7001b1b7a23 */ /* 0x100fe400000108ee */
[----:B------:R-:W-:Y:S01]  /*4460*/  FMUL.FTZ R54, R170, R54 ;  /* 0x00000036aa367220 */ /* 0x000fe20000410000 */
[----:B------:R-:W-:Y:S01]  /*4470*/  F2FP.BF16.PACK_AB R170, R171, R170 ;  /* 0x000000aaabaa723e */ /* 0x000fe200000010ff */
[----:B------:R-:W-:Y:S01]  /*4480*/  FFMA.FTZ R238, R31, c[0x0][0x29c], -R238 ;  /* 0x0000a7001fee7a23 */ /* 0x000fe200000108ee */
[----:B-1----:R-:W-:Y:S01]  /*4490*/  F2FP.BF16.PACK_AB R3, R11, R10 ;  /* 0x0000000a0b03723e */ /* 0x002fe200000010ff */
[----:B------:R-:W-:Y:S01]  /*44a0*/  FMUL.FTZ R66, R2, R66 ;  /* 0x0000004202427220 */ /* 0x000fe20000410000 */
[----:B------:R-:W-:Y:S01]  /*44b0*/  F2FP.BF16.PACK_AB R2, R241, R2 ;  /* 0x00000002f102723e */ /* 0x000fe200000010ff */
[----:B------:R-:W1:Y:S01]  /*44c0*/  MUFU.EX2 R27, R27 ;  /* 0x0000001b001b7308 */ /* 0x000e620000000800 */
[----:B------:R-:W-:Y:S01]  /*44d0*/  FADD.FTZ R64, R64, -R20 ;  /* 0x8000001440407221 */ /* 0x000fe20000010000 */
[----:B------:R1:W-:Y:S01]  /*44e0*/  STS [R222+0x19880], R3 ;  /* 0x01988003de007388 */ /* 0x0003e20000000800 */
[--C-:B------:R-:W-:Y:S02]  /*44f0*/  FADD.FTZ R56, R56, -R6.reuse ;  /* 0x8000000638387221 */ /* 0x100fe40000010000 */
[----:B------:R-:W-:Y:S01]  /*4500*/  FMUL.FTZ R64, R32, R64 ;  /* 0x0000004020407220 */ /* 0x000fe20000410000 */
[----:B------:R-:W-:Y:S01]  /*4510*/  STS [R223+0x1000], R12 ;  /* 0x0010000cdf007388 */ /* 0x000fe20000000800 */
[----:B------:R-:W-:Y:S01]  /*4520*/  F2FP.BF16.PACK_AB R32, R247, R32 ;  /* 0x00000020f720723e */ /* 0x000fe200000010ff */
[----:B------:R-:W-:Y:S02]  /*4530*/  FADD.FTZ R60, R60, -R6 ;  /* 0x800000063c3c7221 */ /* 0x000fe40000010000 */
[----:B------:R-:W-:Y:S01]  /*4540*/  STS [R223+0x1400], R5 ;  /* 0x00140005df007388 */ /* 0x000fe20000000800 */
[----:B------:R-:W3:Y:S01]  /*4550*/  MUFU.EX2 R240, R240 ;  /* 0x000000f000f07308 */ /* 0x000ee20000000800 */
[----:B------:R-:W-:Y:S01]  /*4560*/  FMUL.FTZ R56, R21, R56 ;  /* 0x0000003815387220 */ /* 0x000fe20000410000 */
[----:B------:R-:W-:Y:S01]  /*4570*/  F2FP.BF16.PACK_AB R21, R22, R21 ;  /* 0x000000151615723e */ /* 0x000fe200000010ff */
[----:B------:R-:W-:Y:S01]  /*4580*/  STS [R222+0x1a480], R192 ;  /* 0x01a480c0de007388 */ /* 0x000fe20000000800 */
[----:B--2---:R-:W-:Y:S02]  /*4590*/  FMUL.FTZ R60, R4, R60 ;  /* 0x0000003c043c7220 */ /* 0x004fe40000410000 */
[--C-:B------:R-:W-:Y:S01]  /*45a0*/  FADD.FTZ R37, R37, -R20.reuse ;  /* 0x8000001425257221 */ /* 0x100fe20000010000 */
[----:B------:R-:W-:Y:S01]  /*45b0*/  STS [R222+0x1a880], R170 ;  /* 0x01a880aade007388 */ /* 0x000fe20000000800 */
[----:B------:R-:W-:Y:S02]  /*45c0*/  FADD.FTZ R49, R49, -R20 ;  /* 0x8000001431317221 */ /* 0x000fe40000010000 */
[----:B------:R-:W2:Y:S01]  /*45d0*/  MUFU.EX2 R238, R238 ;  /* 0x000000ee00ee7308 */ /* 0x000ea20000000800 */
[----:B------:R2:W-:Y:S01]  /*45e0*/  STS [R223+0x2400], R2 ;  /* 0x00240002df007388 */ /* 0x0005e20000000800 */
[----:B------:R-:W-:Y:S02]  /*45f0*/  FMUL.FTZ R37, R189, R37 ;  /* 0x00000025bd257220 */ /* 0x000fe40000410000 */
[----:B------:R-:W-:Y:S01]  /*4600*/  FMUL.FTZ R39, R33, R39 ;  /* 0x0000002721277220 */ /* 0x000fe20000410000 */
[----:B------:R-:W-:Y:S01]  /*4610*/  STS [R223+0x2000], R32 ;  /* 0x00200020df007388 */ /* 0x000fe20000000800 */
[----:B-1----:R-:W-:Y:S01]  /*4620*/  F2FP.BF16.PACK_AB R3, R27, R26 ;  /* 0x0000001a1b03723e */ /* 0x002fe200000010ff */
[--C-:B------:R-:W-:Y:S01]  /*4630*/  FADD.FTZ R41, R41, -R6.reuse ;  /* 0x8000000629297221 */ /* 0x100fe20000010000 */
[----:B------:R-:W-:Y:S01]  /*4640*/  F2FP.BF16.PACK_AB R36, R37, R36 ;  /* 0x000000242524723e */ /* 0x000fe200000010ff */
[----:B------:R-:W-:Y:S01]  /*4650*/  STS [R222+0x1b480], R21 ;  /* 0x01b48015de007388 */ /* 0x000fe20000000800 */
[----:B------:R-:W-:Y:S01]  /*4660*/  FMUL.FTZ R49, R191, R49 ;  /* 0x00000031bf317220 */ /* 0x000fe20000410000 */
[----:B------:R-:W-:Y:S01]  /*4670*/  F2FP.BF16.PACK_AB R38, R39, R38 ;  /* 0x000000262726723e */ /* 0x000fe200000010ff */
[----:B------:R-:W-:Y:S01]  /*4680*/  FMUL.FTZ R51, R169, R51 ;  /* 0x00000033a9337220 */ /* 0x000fe20000410000 */
[----:B------:R-:W-:Y:S01]  /*4690*/  STS [R222+0x1b880], R3 ;  /* 0x01b88003de007388 */ /* 0x000fe20000000800 */
[----:B---3--:R-:W-:Y:S01]  /*46a0*/  F2FP.BF16.PACK_AB R4, R240, R4 ;  /* 0x00000004f004723e */ /* 0x008fe200000010ff */
[--C-:B------:R-:W-:Y:S01]  /*46b0*/  FADD.FTZ R42, R42, -R239.reuse ;  /* 0x800000ef2a2a7221 */ /* 0x100fe20000010000 */
[----:B------:R-:W-:Y:S01]  /*46c0*/  F2FP.BF16.PACK_AB R48, R49, R48 ;  /* 0x000000303130723e */ /* 0x000fe200000010ff */
[--C-:B------:R-:W-:Y:S01]  /*46d0*/  FADD.FTZ R43, R43, -R239.reuse ;  /* 0x800000ef2b2b7221 */ /* 0x100fe20000010000 */
[----:B------:R-:W-:Y:S01]  /*46e0*/  F2FP.BF16.PACK_AB R50, R51, R50 ;  /* 0x000000323332723e */ /* 0x000fe200000010ff */
[----:B------:R-:W-:Y:S01]  /*46f0*/  STS [R223+0x3000], R4 ;  /* 0x00300004df007388 */ /* 0x000fe20000000800 */
[----:B------:R-:W-:Y:S02]  /*4700*/  FADD.FTZ R45, R45, -R6 ;  /* 0x800000062d2d7221 */ /* 0x000fe40000010000 */
[----:B------:R-:W-:Y:S02]  /*4710*/  FMUL.FTZ R41, R9, R41 ;  /* 0x0000002909297220 */ /* 0x000fe40000410000 */
[----:B------:R-:W-:Y:S01]  /*4720*/  FMUL.FTZ R42, R10, R42 ;  /* 0x0000002a0a2a7220 */ /* 0x000fe20000410000 */
[----:B--2---:R-:W-:Y:S01]  /*4730*/  F2FP.BF16.PACK_AB R2, R238, R30 ;  /* 0x0000001eee02723e */ /* 0x004fe200000010ff */
[----:B------:R-:W-:Y:S01]  /*4740*/  FMUL.FTZ R43, R11, R43 ;  /* 0x0000002b0b2b7220 */ /* 0x000fe20000410000 */
[----:B------:R-:W-:Y:S01]  /*4750*/  F2FP.BF16.PACK_AB R40, R41, R40 ;  /* 0x000000282928723e */ /* 0x000fe200000010ff */
[--C-:B------:R-:W-:Y:S02]  /*4760*/  FADD.FTZ R46, R46, -R239.reuse ;  /* 0x800000ef2e2e7221 */ /* 0x100fe40000010000 */
[----:B------:R1:W-:Y:S01]  /*4770*/  STS [R223+0x3400], R2 ;  /* 0x00340002df007388 */ /* 0x0003e20000000800 */
[--C-:B------:R-:W-:Y:S01]  /*4780*/  FADD.FTZ R47, R47, -R239.reuse ;  /* 0x800000ef2f2f7221 */ /* 0x100fe20000010000 */
[----:B------:R-:W-:Y:S01]  /*4790*/  F2FP.BF16.PACK_AB R42, R43, R42 ;  /* 0x0000002a2b2a723e */ /* 0x000fe200000010ff */
[--C-:B------:R-:W-:Y:S01]  /*47a0*/  FADD.FTZ R53, R53, -R20.reuse ;  /* 0x8000001435357221 */ /* 0x100fe20000010000 */
[----:B------:R-:W-:Y:S01]  /*47b0*/  BAR.SYNC.DEFER_BLOCKING 0x0 ;  /* 0x0000000000007b1d */ /* 0x000fe20000010000 */
[----:B------:R-:W-:Y:S02]  /*47c0*/  FMUL.FTZ R45, R13, R45 ;  /* 0x0000002d0d2d7220 */ /* 0x000fe40000410000 */
[----:B------:R-:W-:Y:S02]  /*47d0*/  FMUL.FTZ R46, R14, R46 ;  /* 0x0000002e0e2e7220 */ /* 0x000fe40000410000 */
[----:B------:R-:W-:Y:S01]  /*47e0*/  FMUL.FTZ R47, R15, R47 ;  /* 0x0000002f0f2f7220 */ /* 0x000fe20000410000 */
[----:B------:R-:W-:Y:S01]  /*47f0*/  F2FP.BF16.PACK_AB R44, R45, R44 ;  /* 0x0000002c2d2c723e */ /* 0x000fe200000010ff */
[----:B------:R-:W-:Y:S02]  /*4800*/  FADD.FTZ R65, R65, -R20 ;  /* 0x8000001441417221 */ /* 0x000fe40000010000 */
[----:B------:R-:W-:Y:S01]  /*4810*/  FMUL.FTZ R53, R193, R53 ;  /* 0x00000035c1357220 */ /* 0x000fe20000410000 */
[----:B------:R-:W-:Y:S01]  /*4820*/  F2FP.BF16.PACK_AB R46, R47, R46 ;  /* 0x0000002e2f2e723e */ /* 0x000fe200000010ff */
[----:B------:R-:W-:Y:S02]  /*4830*/  FMUL.FTZ R55, R171, R55 ;  /* 0x00000037ab377220 */ /* 0x000fe40000410000 */
[----:B------:R-:W-:Y:S01]  /*4840*/  FMUL.FTZ R65, R247, R65 ;  /* 0x00000041f7417220 */ /* 0x000fe20000410000 */
[----:B------:R-:W-:Y:S01]  /*4850*/  F2FP.BF16.PACK_AB R52, R53, R52 ;  /* 0x000000343534723e */ /* 0x000fe200000010ff */
[--C-:B------:R-:W-:Y:S01]  /*4860*/  FADD.FTZ R57, R57, -R6.reuse ;  /* 0x8000000639397221 */ /* 0x100fe20000010000 */
[----:B------:R-:W-:Y:S01]  /*4870*/  F2FP.BF16.PACK_AB R54, R55, R54 ;  /* 0x000000363736723e */ /* 0x000fe200000010ff */
[--C-:B------:R-:W-:Y:S01]  /*4880*/  FADD.FTZ R58, R58, -R239.reuse ;  /* 0x800000ef3a3a7221 */ /* 0x100fe20000010000 */
[----:B------:R-:W-:Y:S01]  /*4890*/  F2FP.BF16.PACK_AB R64, R65, R64 ;  /* 0x000000404140723e */ /* 0x000fe200000010ff */
[--C-:B------:R-:W-:Y:S02]  /*48a0*/  FADD.FTZ R59, R59, -R239.reuse ;  /* 0x800000ef3b3b7221 */ /* 0x100fe40000010000 */
[----:B------:R-:W-:Y:S02]  /*48b0*/  FMUL.FTZ R67, R241, R67 ;  /* 0x00000043f1437220 */ /* 0x000fe40000410000 */
[----:B------:R-:W-:Y:S01]  /*48c0*/  FADD.FTZ R61, R61, -R6 ;  /* 0x800000063d3d7221 */ /* 0x000fe20000010000 */
        /* <DEDUP_REMOVED lines=16> */
[----:B-1----:R-:W-:Y:S01]  /*49d0*/  IMAD.U32 R2, RZ, RZ, UR4 ;  /* 0x00000004ff027e24 */ /* 0x002fe2000f8e00ff */
[----:B------:R-:W-:Y:S02]  /*49e0*/  F2FP.BF16.PACK_AB R60, R61, R60 ;  /* 0x0000003c3d3c723e */ /* 0x000fe400000010ff */
[----:B------:R-:W-:Y:S01]  /*49f0*/  STS [R222+0x1d880], R42 ;  /* 0x01d8802ade007388 */ /* 0x000fe20000000800 */
[----:B------:R-:W-:Y:S01]  /*4a00*/  IMAD R2, R2, 0x1800, R206 ;  /* 0x0000180002027824 */ /* 0x000fe200078e02ce */
[----:B------:R-:W-:Y:S02]  /*4a10*/  F2FP.BF16.PACK_AB R62, R63, R62 ;  /* 0x0000003e3f3e723e */ /* 0x000fe400000010ff */
        /* <DEDUP_REMOVED lines=83> */
[C---:B------:R-:W-:Y:S07]  /*4f50*/  HMMA.16816.F32.BF16 R88, R36.reuse, R8, R88 ;  /* 0x000000082458723c */ /* 0x040fee0000041858 */
[----:B------:R-:W-:Y:S01]  /*4f60*/  IADD3 R9, R237, 0x2, RZ ;  /* 0x00000002ed097810 */ /* 0x000fe20007ffe0ff */
[-C--:B------:R-:W-:Y:S03]  /*4f70*/  HMMA.16816.F32.BF16 R92, R36, R10.reuse, R92 ;  /* 0x0000000a245c723c */ /* 0x080fe6000004185c */
[----:B------:R-:W-:Y:S05]  /*4f80*/  ISETP.GE.AND P0, PT, R9, UR13, PT ;  /* 0x0000000d09007c0c */ /* 0x000fea000bf06270 */
[C---:B------:R-:W-:Y:S08]  /*4f90*/  HMMA.16816.F32.BF16 R96, R40.reuse, R10, R96 ;  /* 0x0000000a2860723c */ /* 0x040ff00000041860 */
[-C--:B---3--:R-:W-:Y:S08]  /*4fa0*/  HMMA.16816.F32.BF16 R100, R40, R16.reuse, R100 ;  /* 0x000000102864723c */ /* 0x088ff00000041864 */
[C---:B------:R-:W-:Y:S08]  /*4fb0*/  HMMA.16816.F32.BF16 R104, R36.reuse, R16, R104 ;  /* 0x000000102468723c */ /* 0x040ff00000041868 */
[-C--:B------:R-:W-:Y:S08]  /*4fc0*/  HMMA.16816.F32.BF16 R108, R36, R18.reuse, R108 ;  /* 0x00000012246c723c */ /* 0x080ff0000004186c */
[----:B------:R-:W-:Y:S01]  /*4fd0*/  HMMA.16816.F32.BF16 R112, R40, R18, R112 ;  /* 0x000000122870723c */ /* 0x000fe20000041870 */
[----:B------:R-:W-:-:S07]  /*4fe0*/  @P0 BRA `(.L_x_915) ;  /* 0x0000025000000947 */ /* 0x000fce0003800000 */
[----:B-12-45:R-:W-:Y:S01]  /*4ff0*/  IMAD.WIDE.U32 R10, R9, c[0x0][0x208], RZ ;  /* 0x00008200090a7a25 */ /* 0x036fe200078e00ff */
[----:B------:R-:W-:Y:S01]  /*5000*/  SHF.R.S32.HI R5, RZ, 0x1f, R9 ;  /* 0x0000001fff057819 */ /* 0x000fe20000011409 */
[----:B------:R-:W1:Y:S04]  /*5010*/  S2R R6, SR_CTAID.Y ;  /* 0x0000000000067919 */ /* 0x000e680000002600 */
[----:B------:R-:W-:Y:S04]  /*5020*/  IMAD R5, R5, c[0x0][0x208], RZ ;  /* 0x0000820005057a24 */ /* 0x000fe800078e02ff */
[C---:B------:R-:W-:Y:S02]  /*5030*/  IMAD R5, R9.reuse, c[0x0][0x20c], R5 ;  /* 0x0000830009057a24 */ /* 0x040fe400078e0205 */
[----:B------:R-:W-:Y:S02]  /*5040*/  IMAD.SHL.U32 R9, R9, 0x40, RZ ;  /* 0x0000004009097824 */ /* 0x000fe400078e00ff */
[----:B------:R-:W-:Y:S03]  /*5050*/  IMAD.IADD R5, R11, 0x1, R5 ;  /* 0x000000010b057824 */ /* 0x000fe600078e0205 */
[----:B------:R-:W-:Y:S02]  /*5060*/  SHF.R.S32.HI R8, RZ, 0x1f, R9 ;  /* 0x0000001fff087819 */ /* 0x000fe40000011409 */
[----:B-1----:R-:W-:Y:S01]  /*5070*/  SHF.R.S32.HI R4, RZ, 0x1f, R6 ;  /* 0x0000001fff047819 */ /* 0x002fe20000011406 */
[----:B------:R-:W-:Y:S04]  /*5080*/  IMAD.WIDE.U32 R12, R6, c[0x0][0x288], R226 ;  /* 0x0000a200060c7a25 */ /* 0x000fe800078e00e2 */
[----:B------:R-:W-:Y:S01]  /*5090*/  IMAD R4, R4, c[0x0][0x288], RZ ;  /* 0x0000a20004047a24 */ /* 0x000fe200078e02ff */
[C---:B------:R-:W-:Y:S02]  /*50a0*/  IADD3 R7, P5, P0, R9.reuse, UR14, R12 ;  /* 0x0000000e09077c10 */ /* 0x040fe4000f8be00c */
[----:B------:R-:W-:Y:S01]  /*50b0*/  IADD3 R9, -R9, c[0x0][0x168], RZ ;  /* 0x00005a0009097a10 */ /* 0x000fe20007ffe1ff */
[----:B------:R-:W-:Y:S01]  /*50c0*/  IMAD R4, R6, c[0x0][0x28c], R4 ;  /* 0x0000a30006047a24 */ /* 0x000fe200078e0204 */
[C---:B------:R-:W-:Y:S03]  /*50d0*/  LEA R6, P6, R10.reuse, R218, 0x6 ;  /* 0x000000da0a067211 */ /* 0x040fe600078c30ff */
[----:B------:R-:W-:Y:S01]  /*50e0*/  IMAD.IADD R4, R13, 0x1, R4 ;  /* 0x000000010d047824 */ /* 0x000fe200078e0204 */
[----:B------:R-:W-:Y:S02]  /*50f0*/  LEA.HI.X R5, R10, R215, R5, 0x6, P6 ;  /* 0x000000d70a057211 */ /* 0x000fe400030f3405 */
[----:B------:R-:W-:Y:S02]  /*5100*/  LEA R10, P6, R6, c[0x0][0x1f0], 0x1 ;  /* 0x00007c00060a7a11 */ /* 0x000fe400078c08ff */
[----:B------:R-:W-:Y:S02]  /*5110*/  IADD3.X R4, R8, UR9, R4, P5, P0 ;  /* 0x0000000908047c10 */ /* 0x000fe4000afe0404 */
[CC--:B------:R-:W-:Y:S02]  /*5120*/  ISETP.LE.OR P5, PT, R9.reuse, R216.reuse, !P4 ;  /* 0x000000d80900720c */ /* 0x0c0fe400067a3670 */
[----:B------:R-:W-:Y:S01]  /*5130*/  LEA.HI.X R11, R6, c[0x0][0x1f4], R5, 0x1, P6 ;  /* 0x00007d00060b7a11 */ /* 0x000fe200030f0c05 */
[----:B------:R-:W-:Y:S01]  /*5140*/  IMAD.U32 R5, RZ, RZ, UR17 ;  /* 0x00000011ff057e24 */ /* 0x000fe2000f8e00ff */
[-C--:B------:R-:W-:Y:S02]  /*5150*/  ISETP.LE.OR P6, PT, R9, R216.reuse, !P3 ;  /* 0x000000d80900720c */ /* 0x080fe40005fc3670 */
[----:B------:R-:W-:Y:S01]  /*5160*/  LEA R12, P0, R7, c[0x0][0x280], 0x2 ;  /* 0x0000a000070c7a11 */ /* 0x000fe200078010ff */
[----:B------:R-:W-:Y:S03]  /*5170*/  IMAD R5, R5, 0x3000, R220 ;  /* 0x0000300005057824 */ /* 0x000fe600078e02dc */
[----:B------:R-:W-:Y:S01]  /*5180*/  LEA.HI.X R13, R7, c[0x0][0x284], R4, 0x2, P0 ;  /* 0x0000a100070d7a11 */ /* 0x000fe200000f1404 */
[----:B------:R-:W-:Y:S01]  /*5190*/  IMAD.U32 R4, RZ, RZ, UR17 ;  /* 0x00000011ff047e24 */ /* 0x000fe2000f8e00ff */
[----:B------:R-:W-:Y:S01]  /*51a0*/  ISETP.LE.OR P0, PT, R9, R216, !P2 ;  /* 0x000000d80900720c */ /* 0x000fe20005703670 */
[----:B------:R-:W-:Y:S01]  /*51b0*/  @!PT LDS RZ, [RZ] ;  /* 0x00000000fffff984 */ /* 0x000fe20000000800 */
[----:B------:R-:W-:Y:S01]  /*51c0*/  @!PT LDS RZ, [RZ] ;  /* 0x00000000fffff984 */ /* 0x000fe20000000800 */
[----:B------:R-:W-:Y:S01]  /*51d0*/  @!PT LDS RZ, [RZ] ;  /* 0x00000000fffff984 */ /* 0x000fe20000000800 */
[----:B------:R1:W-:Y:S02]  /*51e0*/  LDGSTS.E.BYPASS.LTC128B.128 [R5], [R10.64], !P5 ;  /* 0x000000000a057fae */ /* 0x0003e4000e901d54 */
[----:B------:R-:W-:Y:S03]  /*51f0*/  @!P1 IMAD R4, R4, 0x40, R226 ;  /* 0x0000004004049824 */ /* 0x000fe600078e02e2 */
[----:B------:R1:W-:Y:S01]  /*5200*/  LDGSTS.E.BYPASS.LTC128B.128 [R5+0x1000], [R10.64+0x40], !P6 ;  /* 0x010000400a057fae */ /* 0x0003e2000f101d54 */
[----:B------:R-:W-:Y:S06]  /*5210*/  @!P1 IMAD.SHL.U32 R4, R4, 0x4, RZ ;  /* 0x0000000404049824 */ /* 0x000fec00078e00ff */
[----:B------:R1:W-:Y:S05]  /*5220*/  LDGSTS.E.BYPASS.LTC128B.128 [R5+0x2000], [R10.64+0x80], !P0 ;  /* 0x020000800a057fae */ /* 0x0003ea000c101d54 */
[----:B------:R1:W-:Y:S02]  /*5230*/  @!P1 LDGSTS.E.BYPASS.LTC128B.128 [R4+0x18280], [R12.64] ;  /* 0x182800000c049fae */ /* 0x0003e4000b901d54 */
.L_x_915:
        /* <DEDUP_REMOVED lines=96> */
[----:B------:R-:W-:Y:S01]  /*5840*/  ISETP.GE.AND P0, PT, R236, UR13, PT ;  /* 0x0000000dec007c0c */ /* 0x000fe2000bf06270 */
        /* <DEDUP_REMOVED lines=140> */
.L_x_895:
[----:B------:R-:W-:Y:S05]  /*6110*/  @P1 EXIT ;  /* 0x000000000000194d */ /* 0x000fea0003800000 */
[----:B------:R-:W1:Y:S01]  /*6120*/  S2R R2, SR_CTAID.Y ;  /* 0x0000000000027919 */ /* 0x000e620000002600 */
[----:B------:R-:W-:Y:S01]  /*6130*/  MOV R0, 0x1 ;  /* 0x0000000100007802 */ /* 0x000fe20000000f00 */
[----:B------:R-:W-:Y:S02]  /*6140*/  UIMAD UR5, UR10, 0x3000, URZ ;  /* 0x000030000a0578a4 */ /* 0x000fe4000f8e023f */
[----:B------:R-:W-:Y:S01]  /*6150*/  BAR.SYNC.DEFER_BLOCKING 0x1, 0x100 ;  /* 0x0044000000007b1d */ /* 0x000fe20000010000 */
[----:B------:R-:W-:Y:S01]  /*6160*/  ISETP.NE.AND P1, PT, R0, c[0x0][0x338], PT ;  /* 0x0000ce0000007a0c */ /* 0x000fe20003f25270 */
[----:B------:R-:W-:-:S02]  /*6170*/  USHF.R.S32.HI UR4, URZ, 0x1f, UR5 ;  /* 0x0000001f3f047899 */ /* 0x000fc40008011405 */
[C---:B------:R-:W-:Y:S02]  /*6180*/  IADD3 R6, P0, R212.reuse, UR5, RZ ;  /* 0x00000005d4067c10 */ /* 0x040fe4000ff1e0ff */
[----:B------:R-:W2:Y:S02]  /*6190*/  S2R R0, SR_CTAID.Z ;  /* 0x0000000000007919 */ /* 0x000ea40000002700 */
[----:B------:R-:W-:-:S06]  /*61a0*/  LEA.HI.X.SX32 R7, R212, UR4, 0x1, P0 ;  /* 0x00000004d4077c11 */ /* 0x000fcc00080f0eff */
[----:B-1----:R-:W-:-:S05]  /*61b0*/  @P1 IMAD.HI.U32 R3, R2, c[0x0][0x33c], RZ ;  /* 0x0000cf0002031a27 */ /* 0x002fca00078e00ff */
[----:B------:R-:W-:-:S04]  /*61c0*/  @P1 SHF.R.U32.HI R2, RZ, c[0x0][0x340], R3 ;  /* 0x0000d000ff021a19 */ /* 0x000fc80000011603 */
[----:B------:R-:W-:Y:S01]  /*61d0*/  SHF.R.S32.HI R4, RZ, 0x1f, R2 ;  /* 0x0000001fff047819 */ /* 0x000fe20000011402 */
[----:B------:R-:W-:-:S04]  /*61e0*/  IMAD.WIDE.U32 R8, R2, c[0x0][0x328], R6 ;  /* 0x0000ca0002087a25 */ /* 0x000fc800078e0006 */
[C---:B------:R-:W-:Y:S02]  /*61f0*/  IMAD R3, R4.reuse, c[0x0][0x328], RZ ;  /* 0x0000ca0004037a24 */ /* 0x040fe400078e02ff */
[----:B------:R-:W-:Y:S02]  /*6200*/  IMAD R4, R4, c[0x0][0x300], RZ ;  /* 0x0000c00004047a24 */ /* 0x000fe400078e02ff */
[----:B------:R-:W-:-:S04]  /*6210*/  IMAD.WIDE.U32 R6, R2, c[0x0][0x300], R6 ;  /* 0x0000c00002067a25 */ /* 0x000fc800078e0006 */
[C---:B------:R-:W-:Y:S02]  /*6220*/  IMAD R3, R2.reuse, c[0x0][0x32c], R3 ;  /* 0x0000cb0002037a24 */ /* 0x040fe400078e0203 */
[----:B------:R-:W-:Y:S01]  /*6230*/  IMAD R4, R2, c[0x0][0x304], R4 ;  /* 0x0000c10002047a24 */ /* 0x000fe200078e0204 */
[----:B--2---:R-:W-:Y:S02]  /*6240*/  SHF.R.S32.HI R2, RZ, 0x1f, R0 ;  /* 0x0000001fff027819 */ /* 0x004fe40000011400 */
[----:B------:R-:W-:Y:S02]  /*6250*/  IADD3 R9, R9, R3, RZ ;  /* 0x0000000309097210 */ /* 0x000fe40007ffe0ff */
[----:B------:R-:W-:Y:S01]  /*6260*/  IADD3 R5, R7, R4, RZ ;  /* 0x0000000407057210 */ /* 0x000fe20007ffe0ff */
[----:B------:R-:W-:Y:S01]  /*6270*/  IMAD R3, R2, c[0x0][0x330], RZ ;  /* 0x0000cc0002037a24 */ /* 0x000fe200078e02ff */
[----:B------:R-:W-:Y:S01]  /*6280*/  MOV R4, R6 ;  /* 0x0000000600047202 */ /* 0x000fe20000000f00 */
        /* <DEDUP_REMOVED lines=108> */
.L_x_917:
        /* <DEDUP_REMOVED lines=11> */
.L_x_1423:


//--------------------- .text._ZN7cutlass13device_kernelIN5flash19enable_sm80_to_sm89INS1_16FlashAttnBwdSm80INS1_25CollectiveMainloopBwdSm80ILi2ELi2EN4cute5tupleIJNS5_1CILi64EEENS7_ILi128EEENS7_ILi96EEEEEENS_10bfloat16_tEfNS_4arch4Sm80ELb0ELb1ELb0ELb0ELb1ELb0ELb0ELb0ELi2ELi2ELi4ELi2ELb0EEENS1_24CollectiveEpilogueBwdGQAISB_fSE_Li256ELb0ELb1EEENS1_19SingleTileSchedulerILb0ELb0ELb0ELi128EEEEEEEEEvNT_6ParamsE --------------------------
	.section	.text._ZN7cutlass13device_kernelIN5flash19enable_sm80_to_sm89INS1_16FlashAttnBwdSm80INS1_25CollectiveMainloopBwdSm80ILi2ELi2EN4cute5tupleIJNS5_1CILi64EEENS7_ILi128EEENS7_ILi96EEEEEENS_10bfloat16_tEfNS_4arch4Sm80ELb0ELb1ELb0ELb0ELb1ELb0ELb0ELb0ELi2ELi2ELi4ELi2ELb0EEENS1_24CollectiveEpilogueBwdGQAISB_fSE_Li256ELb0ELb1EEENS1_19SingleTileSchedulerILb0ELb0ELb0ELi128EEEEEEEEEvNT_6ParamsE,"ax",@progbits
	.sectioninfo	@"SHI_REGISTERS=253"
	.align	128
.text._ZN7cutlass13device_kernelIN5flash19enable_sm80_to_sm89INS1_16FlashAttnBwdSm80INS1_25CollectiveMainloopBwdSm80ILi2ELi2EN4cute5tupleIJNS5_1CILi64EEENS7_ILi128EEENS7_ILi96EEEEEENS_10bfloat16_tEfNS_4arch4Sm80ELb0ELb1ELb0ELb0ELb1ELb0ELb0ELb0ELi2ELi2ELi4ELi2ELb0EEENS1_24CollectiveEpilogueBwdGQAISB_fSE_Li256ELb0ELb1EEENS1_19SingleTileSchedulerILb0ELb0ELb0ELi128EEEEEEEEEvNT_6ParamsE:
        .type           _ZN7cutlass13device_kernelIN5flash19enable_sm80_to_sm89INS1_16FlashAttnBwdSm80INS1_25CollectiveMainloopBwdSm80ILi2ELi2EN4cute5tupleIJNS5_1CILi64EEENS7_ILi128EEENS7_ILi96EEEEEENS_10bfloat16_tEfNS_4arch4Sm80ELb0ELb1ELb0ELb0ELb1ELb0ELb0ELb0ELi2ELi2ELi4ELi2ELb0EEENS1_24CollectiveEpilogueBwdGQAISB_fSE_Li256ELb0ELb1EEENS1_19SingleTileSchedulerILb0ELb0ELb0ELi128EEEEEEEEEvNT_6ParamsE,@function
        .size           _ZN7cutlass13device_kernelIN5flash19enable_sm80_to_sm89INS1_16FlashAttnBwdSm80INS1_25CollectiveMainloopBwdSm80ILi2ELi2EN4cute5tupleIJNS5_1CILi64EEENS7_ILi128EEENS7_ILi96EEEEEENS_10bfloat16_tEfNS_4arch4Sm80ELb0ELb1ELb0ELb0ELb1ELb0ELb0ELb0ELi2ELi2ELi4ELi2ELb0EEENS1_24CollectiveEpilogueBwdGQAISB_fSE_Li256ELb0ELb1EEENS1_19SingleTileSchedulerILb0ELb0ELb0ELi128EEEEEEEEEvNT_6ParamsE,(.L_x_1424 - _ZN7cutlass13device_kernelIN5flash19enable_sm80_to_sm89INS1_16FlashAttnBwdSm80INS1_25CollectiveMainloopBwdSm80ILi2ELi2EN4cute5tupleIJNS5_1CILi64EEENS7_ILi128EEENS7_ILi96EEEEEENS_10bfloat16_tEfNS_4arch4Sm80ELb0ELb1ELb0ELb0ELb1ELb0ELb0ELb0ELi2ELi2ELi4ELi2ELb0EEENS1_24CollectiveEpilogueBwdGQAISB_fSE_Li256ELb0ELb1EEENS1_19SingleTileSchedulerILb0ELb0ELb0ELi128EEEEEEEEEvNT_6ParamsE)
        .other          _ZN7cutlass13device_kernelIN5flash19enable_sm80_to_sm89INS1_16FlashAttnBwdSm80INS1_25CollectiveMainloopBwdSm80ILi2ELi2EN4cute5tupleIJNS5_1CILi64EEENS7_ILi128EEENS7_ILi96EEEEEENS_10bfloat16_tEfNS_4arch4Sm80ELb0ELb1ELb0ELb0ELb1ELb0ELb0ELb0ELi2ELi2ELi4ELi2ELb0EEENS1_24CollectiveEpilogueBwdGQAISB_fSE_Li256ELb0ELb1EEENS1_19SingleTileSchedulerILb0ELb0ELb0ELi128EEEEEEEEEvNT_6ParamsE,@"STO_CUDA_ENTRY STV_DEFAULT"
_ZN7cutlass13device_kernelIN5flash19enable_sm80_to_sm89INS1_16FlashAttnBwdSm80INS1_25CollectiveMainloopBwdSm80ILi2ELi2EN4cute5tupleIJNS5_1CILi64EEENS7_ILi128EEENS7_ILi96EEEEEENS_10bfloat16_tEfNS_4arch4Sm80ELb0ELb1ELb0ELb0ELb1ELb0ELb0ELb0ELi2ELi2ELi4ELi2ELb0EEENS1_24CollectiveEpilogueBwdGQAISB_fSE_Li256ELb0ELb1EEENS1_19SingleTileSchedulerILb0ELb0ELb0ELi128EEEEEEEEEvNT_6ParamsE:
        /* <DEDUP_REMOVED lines=26> */
.L_x_918:
        /* <DEDUP_REMOVED lines=436> */
.L_x_921:
[----:B------:R-:W-:Y:S05]  /*1ce0*/  BSYNC B0 ;  /* 0x0000000000007941 */ /* 0x000fea0003800000 */
.L_x_920:
        /* <DEDUP_REMOVED lines=91> */
[----:B------:R-:W-:Y:S01]  /*22a0*/  ULDC UR5, c[0x0][0x2a0] ;  /* 0x0000a80000057ab9 */ /* 0x000fe20000000800 */
[----:B------:R-:W-:Y:S01]  /*22b0*/  IADD3 R233, R229, UR17, RZ ;  /* 0x00000011e5e97c10 */ /* 0x000fe2000fffe0ff */
[----:B------:R-:W-:-:S02]  /*22c0*/  UMOV UR4, URZ ;  /* 0x0000003f00047c82 */ /* 0x000fc40008000000 */
[----:B------:R-:W-:Y:S02]  /*22d0*/  UMOV UR25, 0x1 ;  /* 0x0000000100197882 */ /* 0x000fe40000000000 */
[----:B------:R-:W-:Y:S02]  /*22e0*/  UISETP.GT.AND UP4, UPT, UR10, -0x1, UPT ;  /* 0xffffffff0a00788c */ /* 0x000fe4000bf84270 */
[----:B------:R-:W-:Y:S02]  /*22f0*/  UISETP.LE.AND UP3, UPT, UR23, UR16, UPT ;  /* 0x000000101700728c */ /* 0x000fe4000bf63270 */
[----:B------:R-:W-:Y:S02]  /*2300*/  ULOP3.LUT UR7, URZ, UR7, URZ, 0x33, !UPT ;  /* 0x000000073f077292 */ /* 0x000fe4000f8e333f */
[----:B------:R-:W-:Y:S02]  /*2310*/  ULOP3.LUT UR5, URZ, UR5, URZ, 0x33, !UPT ;  /* 0x000000053f057292 */ /* 0x000fe4000f8e333f */
[----:B------:R-:W-:-:S02]  /*2320*/  UMOV UR22, URZ ;  /* 0x0000003f00167c82 */ /* 0x000fc40008000000 */
.L_x_940:
[----:B------:R-:W-:Y:S04]  /*2330*/  DEPBAR.LE SB0, 0x1 ;  /* 0x000080400000791a */ /* 0x000fe80000000000 */
[----:B------:R-:W-:Y:S01]  /*2340*/  BAR.SYNC.DEFER_BLOCKING 0x0 ;  /* 0x0000000000007b1d */ /* 0x000fe20000010000 */
[----:B------:R-:W-:Y:S01]  /*2350*/  MOV R3, UR4 ;  /* 0x0000000400037c02 */ /* 0x000fe20008000f00 */
[----:B------:R-:W-:Y:S01]  /*2360*/  IMAD.U32 R239, RZ, RZ, UR4 ;  /* 0x00000004ffef7e24 */ /* 0x000fe2000f8e00ff */
[----:B------:R-:W-:Y:S01]  /*2370*/  MOV R2, UR4 ;  /* 0x0000000400027c02 */ /* 0x000fe20008000f00 */
[----:B------:R-:W-:Y:S01]  /*2380*/  IMAD.U32 R169, RZ, RZ, UR4 ;  /* 0x00000004ffa97e24 */ /* 0x000fe2000f8e00ff */
[----:B------:R-:W-:Y:S01]  /*2390*/  PLOP3.LUT P0, PT, PT, PT, UP3, 0x80, 0x0 ;  /* 0x000000000000781c */ /* 0x000fe20003f0f038 */
        /* <DEDUP_REMOVED lines=103> */
.L_x_924:
[----:B------:R-:W-:Y:S04]  /*2a10*/  MOV R36, 0x1 ;  /* 0x0000000100247802 */ /* 0x000fe80000000f00 */
[----:B------:R-:W-:Y:S11]  /*2a20*/  ISETP.NE.AND P5, PT, R36, c[0x0][0x2a8], PT ;  /* 0x0000aa0024007a0c */ /* 0x000ff60003fa5270 */
[----:B------:R-:W-:Y:S02]  /*2a30*/  @!UPT UIADD3 URZ, URZ, URZ, URZ ;  /* 0x0000003f3f3ff290 */ /* 0x000fe4000fffe03f */
[----:B------:R-:W-:Y:S05]  /*2a40*/  @P5 IMAD.HI.U32 R36, R38, c[0x0][0x2ac], RZ ;  /* 0x0000ab0026245a27 */ /* 0x000fea00078e00ff */
[----:B------:R-:W-:Y:S02]  /*2a50*/  @P5 SHF.R.U32.HI R38, RZ, c[0x0][0x2b0], R36 ;  /* 0x0000ac00ff265a19 */ /* 0x000fe40000011624 */
.L_x_925:
[----:B------:R-:W-:Y:S05]  /*2a60*/  BSYNC B0 ;  /* 0x0000000000007941 */ /* 0x000fea0003800000 */
.L_x_923:
        /* <DEDUP_REMOVED lines=9> */
.L_x_922:
        /* <DEDUP_REMOVED lines=19> */
.L_x_928:
[----:B------:R-:W-:Y:S04]  /*2c30*/  MOV R36, 0x1 ;  /* 0x0000000100247802 */ /* 0x000fe80000000f00 */
[----:B------:R-:W-:Y:S11]  /*2c40*/  ISETP.NE.AND P5, PT, R36, c[0x0][0x2a8], PT ;  /* 0x0000aa0024007a0c */ /* 0x000ff60003fa5270 */
[----:B------:R-:W-:Y:S02]  /*2c50*/  @!UPT UIADD3 URZ, URZ, URZ, URZ ;  /* 0x0000003f3f3ff290 */ /* 0x000fe4000fffe03f */
[----:B------:R-:W-:Y:S05]  /*2c60*/  @P5 IMAD.HI.U32 R36, R38, c[0x0][0x2ac], RZ ;  /* 0x0000ab0026245a27 */ /* 0x000fea00078e00ff */
[----:B------:R-:W-:Y:S02]  /*2c70*/  @P5 SHF.R.U32.HI R38, RZ, c[0x0][0x2b0], R36 ;  /* 0x0000ac00ff265a19 */ /* 0x000fe40000011624 */
.L_x_929:
[----:B------:R-:W-:Y:S05]  /*2c80*/  BSYNC B0 ;  /* 0x0000000000007941 */ /* 0x000fea0003800000 */
.L_x_927:
[----:B------:R-:W-:Y:S04]  /*2c90*/  IMAD.MOV.U32 R36, RZ, RZ, c[0x0][0x2a8] ;  /* 0x0000aa00ff247624 */ /* 0x000fe800078e00ff */
[----:B------:R-:W-:Y:S04]  /*2ca0*/  IMAD R38, R38, R36, -UR12 ;  /* 0x8000000c26267e24 */ /* 0x000fe8000f8e0224 */
[----:B------:R-:W-:Y:S05]  /*2cb0*/  IMAD.IADD R38, R38, 0x1, -R228 ;  /* 0x0000000126267824 */ /* 0x000fea00078e0ae4 */
[----:B------:R-:W-:Y:S02]  /*2cc0*/  IADD3 R36, R38, c[0x0][0x2a8], RZ ;  /* 0x0000aa0026247a10 */ /* 0x000fe40007ffe0ff */
[----:B------:R-:W-:Y:S02]  /*2cd0*/  IMNMX R248, R248, R38, !PT ;  /* 0x00000026f8f87217 */ /* 0x000fe40007800200 */
[----:B------:R-:W-:Y:S02]  /*2ce0*/  IMNMX R246, R246, R36, PT ;  /* 0x00000024f6f67217 */ /* 0x000fe40003800200 */
.L_x_926:
        /* <DEDUP_REMOVED lines=19> */
.L_x_932:
[----:B------:R-:W-:Y:S04]  /*2e20*/  MOV R36, 0x1 ;  /* 0x0000000100247802 */ /* 0x000fe80000000f00 */
[----:B------:R-:W-:Y:S11]  /*2e30*/  ISETP.NE.AND P5, PT, R36, c[0x0][0x2a8], PT ;  /* 0x0000aa0024007a0c */ /* 0x000ff60003fa5270 */
[----:B------:R-:W-:Y:S02]  /*2e40*/  @!UPT UIADD3 URZ, URZ, URZ, URZ ;  /* 0x0000003f3f3ff290 */ /* 0x000fe4000fffe03f */
[----:B------:R-:W-:Y:S05]  /*2e50*/  @P5 IMAD.HI.U32 R36, R38, c[0x0][0x2ac], RZ ;  /* 0x0000ab0026245a27 */ /* 0x000fea00078e00ff */
[----:B------:R-:W-:Y:S02]  /*2e60*/  @P5 SHF.R.U32.HI R38, RZ, c[0x0][0x2b0], R36 ;  /* 0x0000ac00ff265a19 */ /* 0x000fe40000011624 */
.L_x_933:
[----:B------:R-:W-:Y:S05]  /*2e70*/  BSYNC B0 ;  /* 0x0000000000007941 */ /* 0x000fea0003800000 */
.L_x_931:
[----:B------:R-:W-:Y:S04]  /*2e80*/  IMAD.MOV.U32 R36, RZ, RZ, c[0x0][0x2a8] ;  /* 0x0000aa00ff247624 */ /* 0x000fe800078e00ff */
[----:B------:R-:W-:Y:S04]  /*2e90*/  IMAD R38, R38, R36, -UR12 ;  /* 0x8000000c26267e24 */ /* 0x000fe8000f8e0224 */
[----:B------:R-:W-:Y:S05]  /*2ea0*/  IMAD.IADD R38, R38, 0x1, -R228 ;  /* 0x0000000126267824 */ /* 0x000fea00078e0ae4 */
[----:B------:R-:W-:Y:S02]  /*2eb0*/  IADD3 R36, R38, c[0x0][0x2a8], RZ ;  /* 0x0000aa0026247a10 */ /* 0x000fe40007ffe0ff */
[----:B------:R-:W-:Y:S02]  /*2ec0*/  IMNMX R244, R244, R38, !PT ;  /* 0x00000026f4f47217 */ /* 0x000fe40007800200 */
[----:B------:R-:W-:Y:S02]  /*2ed0*/  IMNMX R245, R245, R36, PT ;  /* 0x00000024f5f57217 */ /* 0x000fe40003800200 */
.L_x_930:
        /* <DEDUP_REMOVED lines=19> */
.L_x_936:
[----:B------:R-:W-:Y:S04]  /*3010*/  MOV R36, 0x1 ;  /* 0x0000000100247802 */ /* 0x000fe80000000f00 */
[----:B------:R-:W-:Y:S11]  /*3020*/  ISETP.NE.AND P0, PT, R36, c[0x0][0x2a8], PT ;  /* 0x0000aa0024007a0c */ /* 0x000ff60003f05270 */
[----:B------:R-:W-:Y:S02]  /*3030*/  @!UPT UIADD3 URZ, URZ, URZ, URZ ;  /* 0x0000003f3f3ff290 */ /* 0x000fe4000fffe03f */
[----:B------:R-:W-:Y:S05]  /*3040*/  @P0 IMAD.HI.U32 R36, R37, c[0x0][0x2ac], RZ ;  /* 0x0000ab0025240a27 */ /* 0x000fea00078e00ff */
[----:B------:R-:W-:Y:S02]  /*3050*/  @P0 SHF.R.U32.HI R37, RZ, c[0x0][0x2b0], R36 ;  /* 0x0000ac00ff250a19 */ /* 0x000fe40000011624 */
.L_x_937:
[----:B------:R-:W-:Y:S05]  /*3060*/  BSYNC B0 ;  /* 0x0000000000007941 */ /* 0x000fea0003800000 */
.L_x_935:
[----:B------:R-:W-:Y:S04]  /*3070*/  IMAD.MOV.U32 R36, RZ, RZ, c[0x0][0x2a8] ;  /* 0x0000aa00ff247624 */ /* 0x000fe800078e00ff */
[----:B------:R-:W-:Y:S04]  /*3080*/  IMAD R37, R37, R36, -UR12 ;  /* 0x8000000c25257e24 */ /* 0x000fe8000f8e0224 */
[----:B------:R-:W-:Y:S05]  /*3090*/  IMAD.IADD R37, R37, 0x1, -R228 ;  /* 0x0000000125257824 */ /* 0x000fea00078e0ae4 */
[----:B------:R-:W-:Y:S02]  /*30a0*/  IADD3 R36, R37, c[0x0][0x2a8], RZ ;  /* 0x0000aa0025247a10 */ /* 0x000fe40007ffe0ff */
[----:B------:R-:W-:Y:S02]  /*30b0*/  IMNMX R243, R243, R37, !PT ;  /* 0x00000025f3f37217 */ /* 0x000fe40007800200 */
[----:B------:R-:W-:Y:S02]  /*30c0*/  IMNMX R242, R242, R36, PT ;  /* 0x00000024f2f27217 */ /* 0x000fe40003800200 */
.L_x_934:
[----:B------:R-:W-:Y:S04]  /*30d0*/  DEPBAR.LE SB0, 0x1 ;  /* 0x000080400000791a */ /* 0x000fe80000000000 */
[----:B------:R-:W-:Y:S01]  /*30e0*/  BAR.SYNC.DEFER_BLOCKING 0x0 ;  /* 0x0000000000007b1d */ /* 0x000fe20000010000 */
[----:B------:R-:W-:Y:S02]  /*30f0*/  IADD3 R236, R237, 0x1, RZ ;  /* 0x00000001edec7810 */ /* 0x000fe40007ffe0ff */
[----:B------:R-:W-:Y:S02]  /*3100*/  LEA R3, R3, 0x12080, 0x1 ;  /* 0x0001208003037811 */ /* 0x000fe400078e08ff */
[----:B------:R-:W-:Y:S02]  /*3110*/  ISETP.GE.AND P0, PT, R236, UR13, PT ;  /* 0x0000000dec007c0c */ /* 0x000fe4000bf06270 */
[----:B------:R-:W-:Y:S01]  /*3120*/  LEA R2, R2, 0x12080, 0x1 ;  /* 0x0001208002027811 */ /* 0x000fe200078e08ff */
[----:B------:R1:W2:Y:S04]  /*3130*/  LDSM.16.M88.4 R64, [R168+0x12080] ;  /* 0x01208000a840783b */ /* 0x0002a80000000200 */
[----:B------:R1:W3:Y:S04]  /*3140*/  LDSM.16.M88.4 R60, [R168+0x12880] ;  /* 0x01288000a83c783b */ /* 0x0002e80000000200 */
[----:B------:R1:W4:Y:S04]  /*3150*/  LDSM.16.M88.4 R168, [R176+0x12080] ;  /* 0x01208000b0a8783b */ /* 0x0003280000000200 */
[----:B------:R-:W1:Y:S04]  /*3160*/  LDSM.16.M88.4 R176, [R176+0x12880] ;  /* 0x01288000b0b0783b */ /* 0x000e680000000200 */
        /* <DEDUP_REMOVED lines=46> */
.L_x_938:
[-C--:B-12-4-:R-:W-:Y:S01]  /*3450*/  HMMA.16816.F32.BF16 R36, R64, R48.reuse, RZ ;  /* 0x000000304024723c */ /* 0x096fe200000418ff */
[----:B------:R-:W-:Y:S01]  /*3460*/  LDSM.16.M88.4 R184, [R3+0x1000] ;  /* 0x0010000003b8783b */ /* 0x000fe20000000200 */
[----:B------:R-:W-:Y:S04]  /*3470*/  PLOP3.LUT P0, PT, PT, PT, UP4, 0x80, 0x0 ;  /* 0x000000000000781c */ /* 0x000fe80003f0f048 */
[C---:B------:R-:W-:Y:S02]  /*3480*/  ISETP.GT.AND P5, PT, R250.reuse, RZ, P0 ;  /* 0x000000fffa00720c */ /* 0x040fe400007a4270 */
[C---:B---3--:R-:W-:Y:S01]  /*3490*/  HMMA.16816.F32.BF16 R40, R60.reuse, R48, RZ ;  /* 0x000000303c28723c */ /* 0x048fe200000418ff */
[----:B------:R-:W1:Y:S01]  /*34a0*/  LDSM.16.M88.4 R188, [R204+0x8080] ;  /* 0x00808000ccbc783b */ /* 0x000e620000000200 */
[C---:B------:R-:W-:Y:S02]  /*34b0*/  ISETP.LT.OR P5, PT, R249.reuse, 0x1, P5 ;  /* 0x00000001f900780c */ /* 0x040fe40002fa1670 */
[----:B------:R-:W-:Y:S02]  /*34c0*/  ISETP.GT.AND P6, PT, R250, 0x60, P0 ;  /* 0x00000060fa00780c */ /* 0x000fe400007c4270 */
[----:B------:R-:W-:Y:S02]  /*34d0*/  FSEL R4, R4, -INF , !P5 ;  /* 0xff80000004047808 */ /* 0x000fe40006800000 */
[-C--:B------:R-:W-:Y:S01]  /*34e0*/  HMMA.16816.F32.BF16 R44, R60, R50.reuse, RZ ;  /* 0x000000323c2c723c */ /* 0x080fe200000418ff */
[----:B------:R-:W2:Y:S01]  /*34f0*/  LDSM.16.M88.4 R192, [R3+0x1800] ;  /* 0x0018000003c0783b */ /* 0x000ea20000000200 */
        /* <DEDUP_REMOVED lines=25> */
[----:B------:R-:W3:Y:S01]  /*3690*/  LDSM.16.M88.4 R164, [R204+0x9080] ;  /* 0x00908000cca4783b */ /* 0x000ee20000000200 */
[----:B------:R-:W-:Y:S02]  /*36a0*/  ISETP.LT.OR P6, PT, R245, 0x22, P6 ;  /* 0x00000022f500780c */ /* 0x000fe400037c1670 */
[----:B------:R-:W-:Y:S02]  /*36b0*/  ISETP.LT.OR P5, PT, R249, 0x41, P5 ;  /* 0x00000041f900780c */ /* 0x000fe40002fa1670 */
[----:B------:R-:W-:Y:S02]  /*36c0*/  FSEL R13, R13, -INF , !P6 ;  /* 0xff8000000d0d7808 */ /* 0x000fe40007000000 */
[-C--:B------:R-:W-:Y:S05]  /*36d0*/  HMMA.16816.F32.BF16 R36, R168, R172.reuse, R36 ;  /* 0x000000aca824723c */ /* 0x080fea0000041824 */
        /* <DEDUP_REMOVED lines=29> */
[----:B------:R-:W4:Y:S03]  /*38b0*/  LDSM.16.M88.4 R168, [R2+0x1000] ;  /* 0x0010000002a8783b */ /* 0x000f260000000200 */
[----:B------:R-:W-:Y:S04]  /*38c0*/  ISETP.GT.AND P5, PT, R248, 0x1, P0 ;  /* 0x00000001f800780c */ /* 0x000fe800007a4270 */
[-C--:B-1----:R-:W-:Y:S01]  /*38d0*/  HMMA.16816.F32.BF16 R36, R184, R188.reuse, R36 ;  /* 0x000000bcb824723c */ /* 0x082fe20000041824 */
[----:B------:R-:W-:Y:S04]  /*38e0*/  LDSM.16.M88.4 R180, [R3+0x2000] ;  /* 0x0020000003b4783b */ /* 0x000fe80000000200 */
[----:B------:R-:W-:Y:S03]  /*38f0*/  ISETP.LT.OR P5, PT, R246, 0x2, P5 ;  /* 0x00000002f600780c */ /* 0x000fe60002fa1670 */
[C---:B--2---:R-:W-:Y:S04]  /*3900*/  HMMA.16816.F32.BF16 R40, R192.reuse, R188, R40 ;  /* 0x000000bcc028723c */ /* 0x044fe80000041828 */
[----:B------:R-:W-:Y:S02]  /*3910*/  FSEL R7, R7, -INF , !P5 ;  /* 0xff80000007077808 */ /* 0x000fe40006800000 */
[----:B------:R-:W-:Y:S01]  /*3920*/  ISETP.GT.AND P5, PT, R248, 0x20, P0 ;  /* 0x00000020f800780c */ /* 0x000fe200007a4270 */
[----:B------:R-:W-:Y:S01]  /*3930*/  FFMA.FTZ R188, R4, c[0x0][0x29c], -R247 ;  /* 0x0000a70004bc7a23 */ /* 0x000fe200000108f7 */
[-C--:B------:R-:W-:Y:S03]  /*3940*/  HMMA.16816.F32.BF16 R44, R192, R190.reuse, R44 ;  /* 0x000000bec02c723c */ /* 0x080fe6000004182c */
[----:B------:R-:W-:Y:S01]  /*3950*/  ISETP.LT.OR P5, PT, R246, 0x21, P5 ;  /* 0x00000021f600780c */ /* 0x000fe20002fa1670 */
[----:B------:R-:W-:Y:S01]  /*3960*/  FFMA.FTZ R7, R7, c[0x0][0x29c], -R241 ;  /* 0x0000a70007077a23 */ /* 0x000fe200000108f1 */
[----:B------:R-:W1:Y:S01]  /*3970*/  MUFU.EX2 R188, R188 ;  /* 0x000000bc00bc7308 */ /* 0x000e620000000800 */
[--C-:B------:R-:W-:Y:S01]  /*3980*/  FFMA.FTZ R189, R5, c[0x0][0x29c], -R247.reuse ;  /* 0x0000a70005bd7a23 */ /* 0x100fe200000108f7 */
[----:B------:R-:W-:Y:S01]  /*3990*/  FSEL R18, R18, -INF , !P5 ;  /* 0xff80000012127808 */ /* 0x000fe20006800000 */
[C---:B------:R-:W-:Y:S04]  /*39a0*/  HMMA.16816.F32.BF16 R48, R184.reuse, R190, R48 ;  /* 0x000000beb830723c */ /* 0x040fe80000041830 */
[----:B------:R-:W-:Y:S03]  /*39b0*/  ISETP.GT.AND P5, PT, R248, 0x40, P0 ;  /* 0x00000040f800780c */ /* 0x000fe600007a4270 */
[--C-:B------:R-:W-:Y:S01]  /*39c0*/  FFMA.FTZ R190, R16, c[0x0][0x29c], -R247.reuse ;  /* 0x0000a70010be7a23 */ /* 0x100fe200000108f7 */
[-C--:B---3--:R-:W-:Y:S01]  /*39d0*/  HMMA.16816.F32.BF16 R52, R184, R164.reuse, R52 ;  /* 0x000000a4b834723c */ /* 0x088fe20000041834 */
[----:B------:R-:W2:Y:S02]  /*39e0*/  MUFU.EX2 R189, R189 ;  /* 0x000000bd00bd7308 */ /* 0x000ea40000000800 */
[----:B------:R-:W-:Y:S01]  /*39f0*/  ISETP.LT.OR P5, PT, R246, 0x41, P5 ;  /* 0x00000041f600780c */ /* 0x000fe20002fa1670 */
[--C-:B------:R-:W-:Y:S03]  /*3a00*/  FFMA.FTZ R191, R17, c[0x0][0x29c], -R247.reuse ;  /* 0x0000a70011bf7a23 */ /* 0x100fe600000108f7 */
[----:B------:R-:W-:Y:S01]  /*3a10*/  FSEL R22, R22, -INF , !P5 ;  /* 0xff80000016167808 */ /* 0x000fe20006800000 */
[C---:B------:R-:W-:Y:S03]  /*3a20*/  HMMA.16816.F32.BF16 R56, R192.reuse, R164, R56 ;  /* 0x000000a4c038723c */ /* 0x040fe60000041838 */
[----:B------:R-:W3:Y:S01]  /*3a30*/  MUFU.EX2 R190, R190 ;  /* 0x000000be00be7308 */ /* 0x000ee20000000800 */
        /* <DEDUP_REMOVED lines=11> */
[-C--:B----4-:R-:W-:Y:S01]  /*3af0*/  HMMA.16816.F32.BF16 R36, R168, R172.reuse, R36 ;  /* 0x000000aca824723c */ /* 0x090fe20000041824 */
[----:B------:R-:W4:Y:S04]  /*3b00*/  LDSM.16.M88.4 R184, [R204+0xa080] ;  /* 0x00a08000ccb8783b */ /* 0x000f280000000200 */
        /* <DEDUP_REMOVED lines=10> */
[----:B------:R1:W2:Y:S03]  /*3bb0*/  LDSM.16.M88.4 R172, [R3+0x2800] ;  /* 0x0028000003ac783b */ /* 0x0002a60000000200 */
[----:B------:R-:W-:Y:S02]  /*3bc0*/  ISETP.GT.AND P5, PT, R244, RZ, P0 ;  /* 0x000000fff400720c */ /* 0x000fe400007a4270 */
[----:B------:R-:W2:Y:S02]  /*3bd0*/  MUFU.EX2 R192, R192 ;  /* 0x000000c000c07308 */ /* 0x000ea40000000800 */
        /* <DEDUP_REMOVED lines=9> */
[----:B------:R-:W1:Y:S01]  /*3c70*/  LDSM.16.M88.4 R4, [R204+0xb080] ;  /* 0x00b08000cc04783b */ /* 0x000e620000000200 */
        /* <DEDUP_REMOVED lines=9> */
[-C--:B----4-:R-:W-:Y:S05]  /*3d10*/  HMMA.16816.F32.BF16 R36, R180, R184.reuse, R36 ;  /* 0x000000b8b424723c */ /* 0x090fea0000041824 */
[--C-:B------:R-:W-:Y:S01]  /*3d20*/  FFMA.FTZ R170, R22, c[0x0][0x29c], -R241.reuse ;  /* 0x0000a70016aa7a23 */ /* 0x100fe200000108f1 */
[----:B------:R-:W-:Y:S01]  /*3d30*/  MUFU.EX2 R9, R9 ;  /* 0x0000000900097308 */ /* 0x000fe20000000800 */
[--C-:B------:R-:W-:Y:S01]  /*3d40*/  FFMA.FTZ R171, R23, c[0x0][0x29c], -R241.reuse ;  /* 0x0000a70017ab7a23 */ /* 0x100fe200000108f1 */
[C---:B--2---:R-:W-:Y:S01]  /*3d50*/  HMMA.16816.F32.BF16 R40, R172.reuse, R184, R40 ;  /* 0x000000b8ac28723c */ /* 0x044fe20000041828 */
[----:B------:R-:W-:Y:S03]  /*3d60*/  LDSM.16.M88.4 R20, [R196+0xa080] ;  /* 0x00a08000c414783b */ /* 0x000fe60000000200 */
[----:B------:R-:W-:Y:S02]  /*3d70*/  FSEL R12, R12, -INF , !P5 ;  /* 0xff8000000c0c7808 */ /* 0x000fe40006800000 */
[----:B------:R-:W-:Y:S02]  /*3d80*/  ISETP.GT.AND P5, PT, R244, 0x40, P0 ;  /* 0x00000040f400780c */ /* 0x000fe400007a4270 */
[-C--:B------:R-:W-:Y:S01]  /*3d90*/  HMMA.16816.F32.BF16 R44, R172, R186.reuse, R44 ;  /* 0x000000baac2c723c */ /* 0x080fe2000004182c */
[----:B------:R-:W2:Y:S02]  /*3da0*/  MUFU.EX2 R3, R3 ;  /* 0x0000000300037308 */ /* 0x000ea40000000800 */
[----:B------:R-:W-:Y:S01]  /*3db0*/  ISETP.LT.OR P5, PT, R245, 0x41, P5 ;  /* 0x00000041f500780c */ /* 0x000fe20002fa1670 */
[----:B-----5:R4:W5:Y:S01]  /*3dc0*/  LDSM.16.M88.4 R16, [R2+0x2000] ;  /* 0x002000000210783b */ /* 0x0209620000000200 */
        /* <DEDUP_REMOVED lines=10> */
[--C-:B----4-:R-:W-:Y:S01]  /*3e70*/  FFMA.FTZ R2, R34, c[0x0][0x29c], -R241.reuse ;  /* 0x0000a70022027a23 */ /* 0x110fe200000108f1 */
        /* <DEDUP_REMOVED lines=8> */
[----:B------:R-:W4:Y:S01]  /*3f00*/  LDSM.16.M88.4 R4, [R196+0xb080] ;  /* 0x00b08000c404783b */ /* 0x000f220000000200 */
[----:B------:R-:W-:Y:S02]  /*3f10*/  MUFU.EX2 R11, R11 ;  /* 0x0000000b000b7308 */ /* 0x000fe40000000800 */
[----:B------:R-:W-:Y:S04]  /*3f20*/  ISETP.GT.AND P5, PT, R243, 0x21, P0 ;  /* 0x00000021f300780c */ /* 0x000fe800007a4270 */
[-C--:B-----5:R-:W-:Y:S04]  /*3f30*/  HMMA.16816.F32.BF16 R36, R16, R20.reuse, R36 ;  /* 0x000000141024723c */ /* 0x0a0fe80000041824 */
[----:B------:R-:W-:Y:S01]  /*3f40*/  MUFU.EX2 R2, R2 ;  /* 0x0000000200027308 */ /* 0x000fe20000000800 */
[----:B------:R-:W-:Y:S03]  /*3f50*/  ISETP.LT.OR P5, PT, R242, 0x22, P5 ;  /* 0x00000022f200780c */ /* 0x000fe60002fa1670 */
[C---:B------:R-:W-:Y:S01]  /*3f60*/  HMMA.16816.F32.BF16 R40, R164.reuse, R20, R40 ;  /* 0x00000014a428723c */ /* 0x040fe20000041828 */
[----:B------:R-:W5:Y:S03]  /*3f70*/  LDS R20, [R239.X4+0x18280] ;  /* 0x01828000ef147984 */ /* 0x000f660000004800 */
        /* <DEDUP_REMOVED lines=12> */
[-C--:B----4-:R-:W-:Y:S02]  /*4040*/  HMMA.16816.F32.BF16 R52, R16, R4.reuse, R52 ;  /* 0x000000041034723c */ /* 0x090fe40000041834 */
[----:B------:R-:W-:Y:S01]  /*4050*/  MUFU.EX2 R15, R15 ;  /* 0x0000000f000f7308 */ /* 0x000fe20000000800 */
[----:B------:R-:W-:Y:S01]  /*4060*/  FFMA.FTZ R26, R26, c[0x0][0x29c], -R238 ;  /* 0x0000a7001a1a7a23 */ /* 0x000fe200000108ee */
[----:B------:R-:W-:Y:S01]  /*4070*/  ISETP.GT.AND P6, PT, R243, 0x20, P0 ;  /* 0x00000020f300780c */ /* 0x000fe200007c4270 */
[--C-:B------:R-:W-:Y:S01]  /*4080*/  FFMA.FTZ R22, R22, c[0x0][0x29c], -R240.reuse ;  /* 0x0000a70016167a23 */ /* 0x100fe200000108f0 */
[----:B------:R-:W-:Y:S02]  /*4090*/  ISETP.LT.OR P5, PT, R242, 0x61, P5 ;  /* 0x00000061f200780c */ /* 0x000fe40002fa1670 */
[C---:B------:R-:W-:Y:S01]  /*40a0*/  HMMA.16816.F32.BF16 R56, R164.reuse, R4, R56 ;  /* 0x00000004a438723c */ /* 0x040fe20000041838 */
[----:B------:R-:W4:Y:S03]  /*40b0*/  LDS R5, [R239.X4+0x182a0] ;  /* 0x0182a000ef057984 */ /* 0x000f260000004800 */
        /* <DEDUP_REMOVED lines=9> */
[----:B------:R-:W5:Y:S03]  /*4150*/  LDS R6, [R239.X4+0x18300] ;  /* 0x01830000ef067984 */ /* 0x000f660000004800 */
[----:B------:R-:W-:Y:S01]  /*4160*/  FSEL R14, R14, -INF , !P6 ;  /* 0xff8000000e0e7808 */ /* 0x000fe20007000000 */
[----:B------:R-:W5:Y:S01]  /*4170*/  LDS R239, [R239.X4+0x18320] ;  /* 0x01832000efef7984 */ /* 0x000f620000004800 */
[----:B------:R-:W-:Y:S01]  /*4180*/  ISETP.GT.AND P6, PT, R244, 0x61, P0 ;  /* 0x00000061f400780c */ /* 0x000fe200007c4270 */
[----:B------:R-:W-:Y:S01]  /*4190*/  FMUL.FTZ R36, R188, R36 ;  /* 0x00000024bc247220 */ /* 0x000fe20000410000 */
[----:B------:R-:W-:Y:S01]  /*41a0*/  F2FP.BF16.PACK_AB R188, R189, R188 ;  /* 0x000000bcbdbc723e */ /* 0x000fe200000010ff */
[----:B------:R-:W-:Y:S01]  /*41b0*/  FFMA.FTZ R14, R14, c[0x0][0x29c], -R238 ;  /* 0x0000a7000e0e7a23 */ /* 0x000fe200000108ee */
[----:B------:R-:W-:Y:S01]  /*41c0*/  MUFU.EX2 R171, R171 ;  /* 0x000000ab00ab7308 */ /* 0x000fe20000000800 */
[----:B------:R-:W-:Y:S01]  /*41d0*/  ISETP.LT.OR P6, PT, R245, 0x62, P6 ;  /* 0x00000062f500780c */ /* 0x000fe200037c1670 */
[----:B---3--:R-:W-:Y:S01]  /*41e0*/  FMUL.FTZ R48, R190, R48 ;  /* 0x00000030be307220 */ /* 0x008fe20000410000 */
[----:B------:R-:W-:Y:S01]  /*41f0*/  F2FP.BF16.PACK_AB R190, R191, R190 ;  /* 0x000000bebfbe723e */ /* 0x000fe200000010ff */
[----:B------:R-:W-:Y:S01]  /*4200*/  STS [R222+0x18480], R188 ;  /* 0x018480bcde007388 */ /* 0x000fe20000000800 */
[----:B------:R-:W-:Y:S01]  /*4210*/  FSEL R29, R29, -INF , !P6 ;  /* 0xff8000001d1d7808 */ /* 0x000fe20007000000 */
[----:B------:R-:W-:Y:S01]  /*4220*/  FADD.FTZ R52, R52, -R20 ;  /* 0x8000001434347221 */ /* 0x000fe20000010000 */
[C---:B------:R-:W-:Y:S01]  /*4230*/  ISETP.GT.AND P6, PT, R243.reuse, 0x41, P0 ;  /* 0x00000041f300780c */ /* 0x040fe200007c4270 */
[----:B------:R-:W-:Y:S01]  /*4240*/  FFMA.FTZ R30, R30, c[0x0][0x29c], -R238 ;  /* 0x0000a7001e1e7a23 */ /* 0x000fe200000108ee */
[----:B------:R-:W-:Y:S01]  /*4250*/  ISETP.GT.AND P0, PT, R243, 0x61, P0 ;  /* 0x00000061f300780c */ /* 0x000fe20000704270 */
[----:B------:R-:W3:Y:S01]  /*4260*/  MUFU.EX2 R14, R14 ;  /* 0x0000000e000e7308 */ /* 0x000ee20000000800 */
[----:B------:R-:W-:Y:S01]  /*4270*/  ISETP.LT.OR P6, PT, R242, 0x42, P6 ;  /* 0x00000042f200780c */ /* 0x000fe200037c1670 */
[----:B------:R-:W-:Y:S01]  /*4280*/  FMUL.FTZ R52, R192, R52 ;  /* 0x00000034c0347220 */ /* 0x000fe20000410000 */
[----:B------:R-:W-:Y:S01]  /*4290*/  ISETP.LT.OR P0, PT, R242, 0x62, P0 ;  /* 0x00000062f200780c */ /* 0x000fe20000701670 */
[----:B------:R-:W-:Y:S01]  /*42a0*/  FFMA.FTZ R240, R29, c[0x0][0x29c], -R240 ;  /* 0x0000a7001df07a23 */ /* 0x000fe200000108f0 */
[----:B------:R-:W-:Y:S01]  /*42b0*/  FSEL R27, R27, -INF , !P6 ;  /* 0xff8000001b1b7808 */ /* 0x000fe20007000000 */
[--C-:B----4-:R-:W-:Y:S01]  /*42c0*/  FADD.FTZ R38, R38, -R5.reuse ;  /* 0x8000000526267221 */ /* 0x110fe20000010000 */
[----:B------:R-:W-:Y:S01]  /*42d0*/  FSEL R31, R31, -INF , !P0 ;  /* 0xff8000001f1f7808 */ /* 0x000fe20004000000 */
[--C-:B------:R-:W-:Y:S01]  /*42e0*/  FADD.FTZ R50, R50, -R5.reuse ;  /* 0x8000000532327221 */ /* 0x100fe20000010000 */
[----:B------:R-:W-:Y:S01]  /*42f0*/  F2FP.BF16.PACK_AB R192, R193, R192 ;  /* 0x000000c0c1c0723e */ /* 0x000fe200000010ff */
[----:B--2---:R-:W-:Y:S01]  /*4300*/  FMUL.FTZ R38, R3, R38 ;  /* 0x0000002603267220 */ /* 0x004fe20000410000 */
        /* <DEDUP_REMOVED lines=18> */
[----:B---3--:R-:W-:Y:S01]  /*4430*/  F2FP.BF16.PACK_AB R5, R15, R14 ;  /* 0x0000000e0f05723e */ /* 0x008fe200000010ff */
        /* <DEDUP_REMOVED lines=189> */
[----:B-12-4-:R-:W-:Y:S01]  /*5010*/  IMAD.WIDE.U32 R10, R9, c[0x0][0x208], RZ ;  /* 0x00008200090a7a25 */ /* 0x016fe200078e00ff */
        /* <DEDUP_REMOVED lines=36> */
.L_x_939:
[-C--:B-12-4-:R-:W-:Y:S01]  /*5260*/  HMMA.16816.F32.BF16 R4, R20, R2.reuse, RZ ;  /* 0x000000021404723c */ /* 0x096fe200000418ff */
        /* <DEDUP_REMOVED lines=236> */
.L_x_919:
[----:B------:R-:W-:Y:S05]  /*6130*/  @P1 EXIT ;  /* 0x000000000000194d */ /* 0x000fea0003800000 */
[----:B------:R-:W1:Y:S01]  /*6140*/  S2R R0, SR_CTAID.Y ;  /* 0x0000000000007919 */ /* 0x000e620000002600 */
[----:B------:R-:W-:Y:S01]  /*6150*/  IMAD.MOV.U32 R3, RZ, RZ, 0x1 ;  /* 0x00000001ff037424 */ /* 0x000fe200078e00ff */
[----:B------:R-:W-:Y:S01]  /*6160*/  ULDC UR5, c[0x0][0x358] ;  /* 0x0000d60000057ab9 */ /* 0x000fe20000000800 */
[----:B------:R-:W-:Y:S01]  /*6170*/  BSSY B0, `(.L_x_941) ;  /* 0x000001e000007945 */ /* 0x000fe20003800000 */
[----:B------:R-:W2:Y:S01]  /*6180*/  S2R R2, SR_CTAID.Z ;  /* 0x0000000000027919 */ /* 0x000ea20000002700 */
[----:B------:R-:W-:-:S03]  /*6190*/  UIMAD UR5, UR10, UR5, URZ ;  /* 0x000000050a0572a4 */ /* 0x000fc6000f8e023f */
[----:B------:R-:W-:Y:S01]  /*61a0*/  BAR.SYNC.DEFER_BLOCKING 0x1, 0x100 ;  /* 0x0044000000007b1d */ /* 0x000fe20000010000 */
[----:B------:R-:W-:-:S05]  /*61b0*/  ISETP.NE.AND P0, PT, R3, c[0x0][0x338], PT ;  /* 0x0000ce0003007a0c */ /* 0x000fca0003f05270 */
[----:B------:R-:W-:Y:S02]  /*61c0*/  ULDC UR4, c[0x0][0x2f4] ;  /* 0x0000bd0000047ab9 */ /* 0x000fe40000000800 */
[----:B------:R-:W-:-:S04]  /*61d0*/  UIMAD UR5, UR5, UR4, URZ ;  /* 0x00000004050572a4 */ /* 0x000fc8000f8e023f */
[----:B------:R-:W-:Y:S02]  /*61e0*/  USHF.R.S32.HI UR4, URZ, 0x1f, UR5 ;  /* 0x0000001f3f047899 */ /* 0x000fe40008011405 */
[----:B-1----:R-:W-:-:S04]  /*61f0*/  @P0 IMAD.HI.U32 R3, R0, c[0x0][0x33c], RZ ;  /* 0x0000cf0000030a27 */ /* 0x002fc800078e00ff */
[----:B--2---:R-:W-:Y:S02]  /*6200*/  IMAD R6, R2, c[0x0][0x2f4], RZ ;  /* 0x0000bd0002067a24 */ /* 0x004fe400078e02ff */
[----:B------:R-:W-:Y:S01]  /*6210*/  IMAD.MOV.U32 R9, RZ, RZ, R0 ;  /* 0x000000ffff097224 */ /* 0x000fe200078e0000 */
[----:B------:R-:W-:Y:S02]  /*6220*/  @P0 SHF.R.U32.HI R9, RZ, c[0x0][0x340], R3 ;  /* 0x0000d000ff090a19 */ /* 0x000fe40000011603 */
[----:B------:R-:W-:Y:S02]  /*6230*/  SHF.R.S32.HI R4, RZ, 0x1f, R6 ;  /* 0x0000001fff047819 */ /* 0x000fe40000011406 */
[--C-:B------:R-:W-:Y:S02]  /*6240*/  IADD3 R6, P1, P0, R6, UR5, R9.reuse ;  /* 0x0000000506067c10 */ /* 0x100fe4000f83e009 */
[----:B------:R-:W-:-:S03]  /*6250*/  SHF.R.S32.HI R5, RZ, 0x1f, R9 ;  /* 0x0000001fff057819 */ /* 0x000fc60000011409 */
[----:B------:R-:W-:Y:S01]  /*6260*/  IMAD.SHL.U32 R3, R6, 0x4, RZ ;  /* 0x0000000406037824 */ /* 0x000fe200078e00ff */
[----:B------:R-:W-:Y:S02]  /*6270*/  IADD3.X R4, R4, UR4, R5, P1, P0 ;  /* 0x0000000404047c10 */ /* 0x000fe40008fe0405 */
[----:B------:R-:W-:Y:S02]  /*6280*/  ISETP.NE.AND P1, PT, R212, RZ, PT ;  /* 0x000000ffd400720c */ /* 0x000fe40003f25270 */
[----:B------:R-:W-:Y:S01]  /*6290*/  SHF.L.U64.HI R4, R6, 0x2, R4 ;  /* 0x0000000206047819 */ /* 0x000fe20000010204 */
[----:B------:R-:W-:Y:S01]  /*62a0*/  IMAD.MOV R6, RZ, RZ, -R9 ;  /* 0x000000ffff067224 */ /* 0x000fe200078e0a09 */
[----:B------:R-:W-:-:S03]  /*62b0*/  IADD3 R10, P0, R3, c[0x0][0x350], RZ ;  /* 0x0000d400030a7a10 */ /* 0x000fc60007f1e0ff */
[----:B------:R-:W-:Y:S01]  /*62c0*/  IMAD R6, R6, c[0x0][0x338], R0 ;  /* 0x0000ce0006067a24 */ /* 0x000fe200078e0200 */
[----:B------:R-:W-:Y:S02]  /*62d0*/  IADD3.X R11, R4, c[0x0][0x354], RZ, P0, !PT ;  /* 0x0000d500040b7a10 */ /* 0x000fe400007fe4ff */
[----:B------:R-:W-:-:S03]  /*62e0*/  SHF.R.S32.HI R0, RZ, 0x1f, R2 ;  /* 0x0000001fff007819 */ /* 0x000fc60000011402 */
[----:B------:R-:W-:Y:S05]  /*62f0*/  @P1 BRA `(.L_x_942) ;  /* 0x0000005000001947 */ /* 0x000fea0003800000 */
.L_x_943:
[----:B------:R-:W2:Y:S01]  /*6300*/  LDG.E.STRONG.GPU R7, [R10.64] ;  /* 0x000000140a077981 */ /* 0x000ea2000c1ef900 */
[----:B------:R-:W-:Y:S01]  /*6310*/  YIELD ;  /* 0x0000000000007946 */ /* 0x000fe20003800000 */
[----:B--2---:R-:W-:Y:S01]  /*6320*/  ISETP.NE.AND P0, PT, R7, R6, PT ;  /* 0x000000060700720c */ /* 0x004fe20003f05270 */
[----:B------:R-:W-:-:S12]  /*6330*/  CCTL.IVALL ;  /* 0x00000000ff00798f */ /* 0x000fd80002000000 */
[----:B------:R-:W-:Y:S05]  /*6340*/  @P0 BRA `(.L_x_943) ;  /* 0xffffffb000000947 */ /* 0x000fea000383ffff */
.L_x_942:
[----:B------:R-:W-:Y:S05]  /*6350*/  BSYNC B0 ;  /* 0x0000000000007941 */ /* 0x000fea0003800000 */
.L_x_941:
[----:B------:R-:W-:Y:S01]  /*6360*/  MOV R8, 0xffffffff ;  /* 0xffffffff00087802 */ /* 0x000fe20000000f00 */
[----:B------:R-:W-:Y:S05]  /*6370*/  BRA.CONV ~URZ, `(.L_x_944) ;  /* 0x000000237f007947 */ /* 0x000fea000b800000 */
[----:B------:R-:W-:Y:S02]  /*6380*/  MOV R7, 0x63a0 ;  /* 0x000063a000077802 */ /* 0x000fe40000000f00 */
[----:B------:R-:W-:Y:S05]  /*6390*/  CALL.REL.NOINC `($__internal_8_$__cuda_sm70_warpsync) ;  /* 0x00000a9000007944 */ /* 0x000fea0003c00000 */
.L_x_944:
[----:B------:R-:W-:Y:S01]  /*63a0*/  UIMAD UR5, UR10, 0x3000, URZ ;  /* 0x000030000a0578a4 */ /* 0x000fe2000f8e023f */
[----:B------:R-:W-:Y:S01]  /*63b0*/  IMAD R7, R5, c[0x0][0x328], RZ ;  /* 0x0000ca0005077a24 */ /* 0x000fe200078e02ff */
[----:B------:R-:W-:-:S06]  /*63c0*/  NOP ;  /* 0x0000000000007918 */ /* 0x000fcc0000000000 */
[----:B------:R-:W-:Y:S01]  /*63d0*/  USHF.R.S32.HI UR4, URZ, 0x1f, UR5 ;  /* 0x0000001f3f047899 */ /* 0x000fe20008011405 */
[----:B------:R-:W-:Y:S01]  /*63e0*/  IADD3 R12, P0, R212, UR5, RZ ;  /* 0x00000005d40c7c10 */ /* 0x000fe2000ff1e0ff */
[----:B------:R-:W-:Y:S02]  /*63f0*/  IMAD R14, R9, c[0x0][0x32c], R7 ;  /* 0x0000cb00090e7a24 */ /* 0x000fe400078e0207 */
[----:B------:R-:W-:Y:S02]  /*6400*/  IMAD R7, R0, c[0x0][0x330], RZ ;  /* 0x0000cc0000077a24 */ /* 0x000fe400078e02ff */
[----:B------:R-:W-:Y:S02]  /*6410*/  LEA.HI.X.SX32 R13, R212, UR4, 0x1, P0 ;  /* 0x00000004d40d7c11 */ /* 0x000fe400080f0eff */
[----:B------:R-:W-:-:S03]  /*6420*/  IMAD R7, R2, c[0x0][0x334], R7 ;  /* 0x0000cd0002077a24 */ /* 0x000fc600078e0207 */
[----:B------:R-:W-:-:S05]  /*6430*/  IMAD.WIDE.U32 R16, R9, c[0x0][0x328], R12 ;  /* 0x0000ca0009107a25 */ /* 0x000fca00078e000c */
[----:B------:R-:W-:Y:S02]  /*6440*/  IADD3 R15, R17, R14, RZ ;  /* 0x0000000e110f7210 */ /* 0x000fe40007ffe0ff */
[----:B------:R-:W-:-:S05]  /*6450*/  MOV R14, R16 ;  /* 0x00000010000e7202 */ /* 0x000fca0000000f00 */
        /* <DEDUP_REMOVED lines=54> */
[----:B-1----:R-:W-:Y:S05]  /*67c0*/  CALL.REL.NOINC `($__internal_8_$__cuda_sm70_warpsync) ;  /* 0x0000066000007944 */ /* 0x002fea0003c00000 */
.L_x_945:
        /* <DEDUP_REMOVED lines=12> */
.L_x_947:
[----:B------:R-:W-:Y:S05]  /*6890*/  BSYNC B0 ;  /* 0x0000000000007941 */ /* 0x000fea0003800000 */
.L_x_946:
[----:B--2---:R-:W-:Y:S01]  /*68a0*/  IADD3 R10, P0, R3, c[0x0][0x348], RZ ;  /* 0x0000d200030a7a10 */ /* 0x004fe20007f1e0ff */
[----:B------:R-:W-:Y:S03]  /*68b0*/  BSSY B0, `(.L_x_948) ;  /* 0x0000008000007945 */ /* 0x000fe60003800000 */
[----:B------:R-:W-:Y:S01]  /*68c0*/  IADD3.X R11, R4, c[0x0][0x34c], RZ, P0, !PT ;  /* 0x0000d300040b7a10 */ /* 0x000fe200007fe4ff */
[----:B------:R-:W-:Y:S05]  /*68d0*/  @P1 BRA `(.L_x_949) ;  /* 0x0000005000001947 */ /* 0x000fea0003800000 */
.L_x_950:
[----:B------:R-:W2:Y:S01]  /*68e0*/  LDG.E.STRONG.GPU R3, [R10.64] ;  /* 0x000000140a037981 */ /* 0x000ea2000c1ef900 */
[----:B------:R-:W-:Y:S01]  /*68f0*/  YIELD ;  /* 0x0000000000007946 */ /* 0x000fe20003800000 */
[----:B--2---:R-:W-:Y:S01]  /*6900*/  ISETP.NE.AND P0, PT, R3, R6, PT ;  /* 0x000000060300720c */ /* 0x004fe20003f05270 */
[----:B------:R-:W-:-:S12]  /*6910*/  CCTL.IVALL ;  /* 0x00000000ff00798f */ /* 0x000fd80002000000 */
[----:B------:R-:W-:Y:S05]  /*6920*/  @P0 BRA `(.L_x_950) ;  /* 0xffffffb000000947 */ /* 0x000fea000383ffff */
.L_x_949:
[----:B------:R-:W-:Y:S05]  /*6930*/  BSYNC B0 ;  /* 0x0000000000007941 */ /* 0x000fea0003800000 */
.L_x_948:
[----:B------:R-:W-:Y:S05]  /*6940*/  BRA.CONV ~URZ, `(.L_x_951) ;  /* 0x000000237f007947 */ /* 0x000fea000b800000 */
[----:B------:R-:W-:Y:S02]  /*6950*/  MOV R7, 0x6970 ;  /* 0x0000697000077802 */ /* 0x000fe40000000f00 */
[----:B-1----:R-:W-:Y:S05]  /*6960*/  CALL.REL.NOINC `($__internal_8_$__cuda_sm70_warpsync) ;  /* 0x000004c000007944 */ /* 0x002fea0003c00000 */
.L_x_951:
        /* <DEDUP_REMOVED lines=63> */
[----:B-12---:R-:W-:Y:S05]  /*6d60*/  CALL.REL.NOINC `($__internal_8_$__cuda_sm70_warpsync) ;  /* 0x000000c000007944 */ /* 0x006fea0003c00000 */
.L_x_952:
        /* <DEDUP_REMOVED lines=12> */
        .weak           $__internal_8_$__cuda_sm70_warpsync
        .type           $__internal_8_$__cuda_sm70_warpsync,@function
        .size           $__internal_8_$__cuda_sm70_warpsync,(.L_x_1424 - $__internal_8_$__cuda_sm70_warpsync)
$__internal_8_$__cuda_sm70_warpsync:
[----:B------:R-:W-:Y:S01]  /*6e30*/  MOV R14, R7 ;  /* 0x00000007000e7202 */ /* 0x000fe20000000f00 */
[----:B------:R-:W-:Y:S04]  /*6e40*/  WARPSYNC R8 ;  /* 0x0000000800007348 */ /* 0x000fe80003800000 */
[----:B------:R-:W-:-:S04]  /*6e50*/  MOV R15, 0x0 ;  /* 0x00000000000f7802 */ /* 0x000fc80000000f00 */
[----:B------:R-:W-:Y:S05]  /*6e60*/  RET.REL.NODEC R14 `(_ZN7cutlass13device_kernelIN5flash19enable_sm80_to_sm89INS1_16FlashAttnBwdSm80INS1_25CollectiveMainloopBwdSm80ILi2ELi2EN4cute5tupleIJNS5_1CILi64EEENS7_ILi128EEENS7_ILi96EEEEEENS_10bfloat16_tEfNS_4arch4Sm80ELb0ELb1ELb0ELb0ELb1ELb0ELb0ELb0ELi2ELi2ELi4ELi2ELb0EEENS1_24CollectiveEpilogueBwdGQAISB_fSE_Li256ELb0ELb1EEENS1_19SingleTileSchedulerILb0ELb0ELb0ELi128EEEEEEEEEvNT_6ParamsE) ;  /* 0xffff91900e007950 */ /* 0x000fea0003c3ffff */
.L_x_953:
        /* <DEDUP_REMOVED lines=9> */
.L_x_1424:


//--------------------- .text._ZN7cutlass13device_kernelIN5flash19enable_sm80_to_sm89INS1_16FlashAttnBwdSm80INS1_25CollectiveMainloopBwdSm80ILi2ELi2EN4cute5tupleIJNS5_1CILi64EEENS7_ILi128EEENS7_ILi96EEEEEENS_10bfloat16_tEfNS_4arch4Sm80ELb0ELb1ELb0ELb1ELb0ELb0ELb0ELb0ELi2ELi2ELi4ELi2ELb0EEENS1_21CollectiveEpilogueBwdISB_SC_SE_Li256ELb1ELb0ELi2EEENS1_19SingleTileSchedulerILb1ELb0ELb0ELi128EEEEEEEEEvNT_6ParamsE --------------------------
	.section	.text._ZN7cutlass13device_kernelIN5flash19enable_sm80_to_sm89INS1_16FlashAttnBwdSm80INS1_25CollectiveMainloopBwdSm80ILi2ELi2EN4cute5tupleIJNS5_1CILi64EEENS7_ILi128EEENS7_ILi96EEEEEENS_10bfloat16_tEfNS_4arch4Sm80ELb0ELb1ELb0ELb1ELb0ELb0ELb0ELb0ELi2ELi2ELi4ELi2ELb0EEENS1_21CollectiveEpilogueBwdISB_SC_SE_Li256ELb1ELb0ELi2EEENS1_19SingleTileSchedulerILb1ELb0ELb0ELi128EEEEEEEEEvNT_6ParamsE,"ax",@progbits
	.sectioninfo	@"SHI_REGISTERS=255"
	.align	128
.text._ZN7cutlass13device_kernelIN5flash19enable_sm80_to_sm89INS1_16FlashAttnBwdSm80INS1_25CollectiveMainloopBwdSm80ILi2ELi2EN4cute5tupleIJNS5_1CILi64EEENS7_ILi128EEENS7_ILi96EEEEEENS_10bfloat16_tEfNS_4arch4Sm80ELb0ELb1ELb0ELb1ELb0ELb0ELb0ELb0ELi2ELi2ELi4ELi2ELb0EEENS1_21CollectiveEpilogueBwdISB_SC_SE_Li256ELb1ELb0ELi2EEENS1_19SingleTileSchedulerILb1ELb0ELb0ELi128EEEEEEEEEvNT_6ParamsE:
        .type           _ZN7cutlass13device_kernelIN5flash19enable_sm80_to_sm89INS1_16FlashAttnBwdSm80INS1_25CollectiveMainloopBwdSm80ILi2ELi2EN4cute5tupleIJNS5_1CILi64EEENS7_ILi128EEENS7_ILi96EEEEEENS_10bfloat16_tEfNS_4arch4Sm80ELb0ELb1ELb0ELb1ELb0ELb0ELb0ELb0ELi2ELi2ELi4ELi2ELb0EEENS1_21CollectiveEpilogueBwdISB_SC_SE_Li256ELb1ELb0ELi2EEENS1_19SingleTileSchedulerILb1ELb0ELb0ELi128EEEEEEEEEvNT_6ParamsE,@function
        .size           _ZN7cutlass13device_kernelIN5flash19enable_sm80_to_sm89INS1_16FlashAttnBwdSm80INS1_25CollectiveMainloopBwdSm80ILi2ELi2EN4cute5tupleIJNS5_1CILi64EEENS7_ILi128EEENS7_ILi96EEEEEENS_10bfloat16_tEfNS_4arch4Sm80ELb0ELb1ELb0ELb1ELb0ELb0ELb0ELb0ELi2ELi2ELi4ELi2ELb0EEENS1_21CollectiveEpilogueBwdISB_SC_SE_Li256ELb1ELb0ELi2EEENS1_19SingleTileSchedulerILb1ELb0ELb0ELi128EEEEEEEEEvNT_6ParamsE,(.L_x_1426 - _ZN7cutlass13device_kernelIN5flash19enable_sm80_to_sm89INS1_16FlashAttnBwdSm80INS1_25CollectiveMainloopBwdSm80ILi2ELi2EN4cute5tupleIJNS5_1CILi64EEENS7_ILi128EEENS7_ILi96EEEEEENS_10bfloat16_tEfNS_4arch4Sm80ELb0ELb1ELb0ELb1ELb0ELb0ELb0ELb0ELi2ELi2ELi4ELi2ELb0EEENS1_21CollectiveEpilogueBwdISB_SC_SE_Li256ELb1ELb0ELi2EEENS1_19SingleTileSchedulerILb1ELb0ELb0ELi128EEEEEEEEEvNT_6ParamsE)
        .other          _ZN7cutlass13device_kernelIN5flash19enable_sm80_to_sm89INS1_16FlashAttnBwdSm80INS1_25CollectiveMainloopBwdSm80ILi2ELi2EN4cute5tupleIJNS5_1CILi64EEENS7_ILi128EEENS7_ILi96EEEEEENS_10bfloat16_tEfNS_4arch4Sm80ELb0ELb1ELb0ELb1ELb0ELb0ELb0ELb0ELi2ELi2ELi4ELi2ELb0EEENS1_21CollectiveEpilogueBwdISB_SC_SE_Li256ELb1ELb0ELi2EEENS1_19SingleTileSchedulerILb1ELb0ELb0ELi128EEEEEEEEEvNT_6ParamsE,@"STO_CUDA_ENTRY STV_DEFAULT"
_ZN7cutlass13device_kernelIN5flash19enable_sm80_to_sm89INS1_16FlashAttnBwdSm80INS1_25CollectiveMainloopBwdSm80ILi2ELi2EN4cute5tupleIJNS5_1CILi64EEENS7_ILi128EEENS7_ILi96EEEEEENS_10bfloat16_tEfNS_4arch4Sm80ELb0ELb1ELb0ELb1ELb0ELb0ELb0ELb0ELi2ELi2ELi4ELi2ELb0EEENS1_21CollectiveEpilogueBwdISB_SC_SE_Li256ELb1ELb0ELi2EEENS1_19SingleTileSchedulerILb1ELb0ELb0ELi128EEEEEEEEEvNT_6ParamsE:
        /* <DEDUP_REMOVED lines=18> */
.L_x_955:
        /* <DEDUP_REMOVED lines=8> */
.L_x_957:
[----:B------:R-:W-:Y:S02]  /*01a0*/  MOV R0, c[0x0][0x3a4] ;  /* 0x0000e90000007a02 */ /* 0x000fe40000000f00 */
.L_x_956:
[----:B------:R-:W-:-:S05]  /*01b0*/  IMAD.SHL.U32 R231, R29, 0x80, RZ ;  /* 0x000000801de77824 */ /* 0x000fca00078e00ff */
[----:B-----5:R-:W-:-:S04]  /*01c0*/  ISETP.GE.AND P0, PT, R231, R0, PT ;  /* 0x00000000e700720c */ /* 0x020fc80003f06270 */
[----:B------:R-:W-:-:S05]  /*01d0*/  SEL R0, R5, 0xffffffff, !P0 ;  /* 0xffffffff05007807 */ /* 0x000fca0004000000 */
[----:B------:R2:W-:Y:S01]  /*01e0*/  STL [R1+0x8], R0 ;  /* 0x0000080001007387 */ /* 0x0005e20000100800 */
[----:B------:R-:W-:Y:S05]  /*01f0*/  BRA `(.L_x_958) ;  /* 0x0000012000007947 */ /* 0x000fea0003800000 */
.L_x_954:
[----:B---34-:R-:W-:-:S04]  /*0200*/  ISETP.NE.U32.AND P0, PT, RZ, c[0x0][0x3c0], PT ;  /* 0x0000f000ff007a0c */ /* 0x018fc80003f05070 */
[----:B------:R-:W-:-:S13]  /*0210*/  ISETP.NE.AND.EX P0, PT, RZ, c[0x0][0x3c4], PT, P0 ;  /* 0x0000f100ff007a0c */ /* 0x000fda0003f05300 */
[----:B------:R-:W-:Y:S05]  /*0220*/  @!P0 BRA `(.L_x_959) ;  /* 0x0000002000008947 */ /* 0x000fea0003800000 */
[----:B------:R1:W5:Y:S01]  /*0230*/  LDG.E R0, [R2.64] ;  /* 0x0000000802007981 */ /* 0x000362000c1e1900 */
[----:B------:R-:W-:Y:S05]  /*0240*/  BRA `(.L_x_960) ;  /* 0x0000009000007947 */ /* 0x000fea0003800000 */
.L_x_959:
        /* <DEDUP_REMOVED lines=8> */
.L_x_961:
[----:B------:R-:W-:Y:S02]  /*02d0*/  MOV R0, c[0x0][0x3a4] ;  /* 0x0000e90000007a02 */ /* 0x000fe40000000f00 */
.L_x_960:
[----:B------:R-:W-:-:S05]  /*02e0*/  IMAD.SHL.U32 R231, R29, 0x80, RZ ;  /* 0x000000801de77824 */ /* 0x000fca00078e00ff */
[----:B-----5:R-:W-:-:S04]  /*02f0*/  ISETP.GE.AND P0, PT, R231, R0, PT ;  /* 0x00000000e700720c */ /* 0x020fc80003f06270 */
[----:B------:R-:W-:-:S05]  /*0300*/  SEL R0, R5, 0xffffffff, !P0 ;  /* 0xffffffff05007807 */ /* 0x000fca0004000000 */
[----:B------:R2:W-:Y:S04]  /*0310*/  STL [R1+0x8], R0 ;  /* 0x0000080001007387 */ /* 0x0005e80000100800 */
.L_x_958:
[----:B------:R-:W3:Y:S02]  /*0320*/  LDL R30, [R1+0x8] ;  /* 0x00000800011e7983 */ /* 0x000ee40000100800 */
[----:B---3--:R-:W-:-:S13]  /*0330*/  ISETP.GE.AND P0, PT, R30, RZ, PT ;  /* 0x000000ff1e00720c */ /* 0x008fda0003f06270 */
[----:B------:R-:W-:Y:S05]  /*0340*/  @!P0 EXIT ;  /* 0x000000000000894d */ /* 0x000fea0003800000 */
[----:B------:R-:W-:Y:S01]  /*0350*/  ISETP.NE.U32.AND P1, PT, RZ, c[0x0][0x2c8], PT ;  /* 0x0000b200ff007a0c */ /* 0x000fe20003f25070 */
[----:B------:R-:W-:Y:S01]  /*0360*/  IMAD.WIDE R4, R30, R8, c[0x0][0x2c8] ;  /* 0x0000b2001e047625 */ /* 0x000fe200078e0208 */
[----:B------:R-:W-:Y:S02]  /*0370*/  ISETP.NE.U32.AND P0, PT, RZ, c[0x0][0x2d8], PT ;  /* 0x0000b600ff007a0c */ /* 0x000fe40003f05070 */
[----:B------:R-:W-:Y:S02]  /*0380*/  ISETP.NE.AND.EX P1, PT, RZ, c[0x0][0x2cc], PT, P1 ;  /* 0x0000b300ff007a0c */ /* 0x000fe40003f25310 */
[----:B------:R-:W-:-:S04]  /*0390*/  ISETP.NE.U32.AND P3, PT, RZ, c[0x0][0x2d0], PT ;  /* 0x0000b400ff007a0c */ /* 0x000fc80003f65070 */
[----:B------:R-:W-:-:S07]  /*03a0*/  ISETP.NE.AND.EX P3, PT, RZ, c[0x0][0x2d4], PT, P3 ;  /* 0x0000b500ff007a0c */ /* 0x000fce0003f65330 */
[----:B--2---:R-:W2:Y:S01]  /*03b0*/  @P1 LDG.E R0, [R4.64] ;  /* 0x0000000804001981 */ /* 0x004ea2000c1e1900 */
[----:B------:R-:W-:Y:S01]  /*03c0*/  IMAD.MOV.U32 R21, RZ, RZ, RZ ;  /* 0x000000ffff157224 */ /* 0x000fe200078e00ff */
[----:B------:R-:W-:Y:S01]  /*03d0*/  ISETP.NE.AND.EX P0, PT, RZ, c[0x0][0x2dc], PT, P0 ;  /* 0x0000b700ff007a0c */ /* 0x000fe20003f05300 */
[----:B------:R-:W-:Y:S02]  /*03e0*/  IMAD.MOV.U32 R9, RZ, RZ, RZ ;  /* 0x000000ffff097224 */ /* 0x000fe400078e00ff */
[CC--:B-1----:R-:W-:Y:S02]  /*03f0*/  IMAD.WIDE R2, R30.reuse, R8.reuse, c[0x0][0x2d0] ;  /* 0x0000b4001e027625 */ /* 0x0c2fe400078e0208 */
[----:B------:R1:W5:Y:S02]  /*0400*/  @P1 LDG.E R21, [R4.64] ;  /* 0x0000000804151981 */ /* 0x000364000c1e1900 */
[----:B------:R-:W-:Y:S02]  /*0410*/  IMAD.MOV.U32 R233, RZ, RZ, c[0x0][0x168] ;  /* 0x00005a00ffe97624 */ /* 0x000fe400078e00ff */
[----:B------:R1:W5:Y:S04]  /*0420*/  @P3 LDG.E R9, [R2.64] ;  /* 0x0000000802093981 */ /* 0x000368000c1e1900 */
[----:B------:R-:W-:-:S05]  /*0430*/  @P0 IMAD.WIDE R6, R30, R8, c[0x0][0x2d8] ;  /* 0x0000b6001e060625 */ /* 0x000fca00078e0208 */
[----:B------:R3:W5:Y:S01]  /*0440*/  @P0 LDG.E R233, [R6.64] ;  /* 0x0000000806e90981 */ /* 0x000762000c1e1900 */
[----:B------:R-:W-:Y:S02]  /*0450*/  IMAD.MOV.U32 R230, RZ, RZ, c[0x0][0x198] ;  /* 0x00006600ffe67624 */ /* 0x000fe400078e00ff */
[----:B---3--:R-:W-:Y:S02]  /*0460*/  IMAD.MOV.U32 R7, RZ, RZ, RZ ;  /* 0x000000ffff077224 */ /* 0x008fe400078e00ff */
[----:B--2---:R-:W-:-:S05]  /*0470*/  @P1 IMAD R0, R30, 0x40, R0 ;  /* 0x000000401e001824 */ /* 0x004fca00078e0200 */
[----:B------:R-:W-:-:S04]  /*0480*/  @P1 SHF.R.S32.HI R6, RZ, 0x1f, R0 ;  /* 0x0000001fff061819 */ /* 0x000fc80000011400 */
[----:B------:R-:W-:-:S04]  /*0490*/  @P1 LEA.HI R0, R6, R0, RZ, 0x6 ;  /* 0x0000000006001211 */ /* 0x000fc800078f30ff */
[----:B------:R-:W-:Y:S01]  /*04a0*/  @P1 LOP3.LUT R7, R0, 0xffffffc0, RZ, 0xc0, !PT ;  /* 0xffffffc000071812 */ /* 0x000fe200078ec0ff */
[----:B------:R-:W-:Y:S05]  /*04b0*/  @P0 BRA `(.L_x_962) ;  /* 0x0000004000000947 */ /* 0x000fea0003800000 */
[----:B-1----:R-:W-:Y:S05]  /*04c0*/  @!P1 BRA `(.L_x_962) ;  /* 0x0000003000009947 */ /* 0x002fea0003800000 */
[----:B------:R1:W2:Y:S04]  /*04d0*/  LDG.E R0, [R4.64] ;  /* 0x0000000804007981 */ /* 0x0002a8000c1e1900 */
[----:B-1----:R-:W2:Y:S02]  /*04e0*/  LDG.E R4, [R4.64+0x4] ;  /* 0x0000040804047981 */ /* 0x002ea4000c1e1900 */
[----:B--2--5:R-:W-:Y:S02]  /*04f0*/  IADD3 R233, -R0, R4, RZ ;  /* 0x0000000400e97210 */ /* 0x024fe40007ffe1ff */
.L_x_962:
[----:B-1----:R-:W-:-:S04]  /*0500*/  ISETP.NE.U32.AND P0, PT, RZ, c[0x0][0x2e0], PT ;  /* 0x0000b800ff007a0c */ /* 0x002fc80003f05070 */
[----:B------:R-:W-:-:S13]  /*0510*/  ISETP.NE.AND.EX P0, PT, RZ, c[0x0][0x2e4], PT, P0 ;  /* 0x0000b900ff007a0c */ /* 0x000fda0003f05300 */
[----:B------:R-:W-:Y:S05]  /*0520*/  @!P0 BRA `(.L_x_963) ;  /* 0x0000003000008947 */ /* 0x000fea0003800000 */
[----:B------:R-:W-:-:S05]  /*0530*/  IMAD.WIDE R2, R30, R8, c[0x0][0x2e0] ;  /* 0x0000b8001e027625 */ /* 0x000fca00078e0208 */
[----:B------:R1:W5:Y:S01]  /*0540*/  LDG.E R230, [R2.64] ;  /* 0x0000000802e67981 */ /* 0x000362000c1e1900 */
[----:B------:R-:W-:Y:S05]  /*0550*/  BRA `(.L_x_964) ;  /* 0x0000004000007947 */ /* 0x000fea0003800000 */
.L_x_963:
[----:B------:R-:W-:Y:S05]  /*0560*/  @!P3 BRA `(.L_x_964) ;  /* 0x000000300000b947 */ /* 0x000fea0003800000 */
[----:B------:R1:W2:Y:S04]  /*0570*/  LDG.E R0, [R2.64] ;  /* 0x0000000802007981 */ /* 0x0002a8000c1e1900 */
[----:B-1----:R-:W2:Y:S02]  /*0580*/  LDG.E R2, [R2.64+0x4] ;  /* 0x0000040802027981 */ /* 0x002ea4000c1e1900 */
[----:B--2---:R-:W-:Y:S02]  /*0590*/  IADD3 R230, -R0, R2, RZ ;  /* 0x0000000200e67210 */ /* 0x004fe40007ffe1ff */
.L_x_964:
[----:B------:R-:W-:Y:S02]  /*05a0*/  ISETP.GE.AND P0, PT, R29, RZ, PT ;  /* 0x000000ff1d00720c */ /* 0x000fe40003f06270 */
[----:B-----5:R-:W-:-:S04]  /*05b0*/  IADD3 R0, R233, 0x3f, RZ ;  /* 0x0000003fe9007810 */ /* 0x020fc80007ffe0ff */
[----:B-1----:R-:W-:-:S04]  /*05c0*/  SHF.R.S32.HI R2, RZ, 0x1f, R0 ;  /* 0x0000001fff027819 */ /* 0x002fc80000011400 */
[----:B------:R-:W-:-:S04]  /*05d0*/  LEA.HI R0, R2, R0, RZ, 0x6 ;  /* 0x0000000002007211 */ /* 0x000fc800078f30ff */
[----:B------:R-:W-:Y:S01]  /*05e0*/  SHF.R.S32.HI R232, RZ, 0x6, R0 ;  /* 0x00000006ffe87819 */ /* 0x000fe20000011400 */
[----:B------:R-:W-:Y:S05]  /*05f0*/  @!P0 BRA `(.L_x_965) ;  /* 0x0000007000008947 */ /* 0x000fea0003800000 */
[----:B------:R-:W-:-:S05]  /*0600*/  IADD3 R0, -R230, 0xbf, R233 ;  /* 0x000000bfe6007810 */ /* 0x000fca0007ffe1e9 */
[----:B------:R-:W-:-:S05]  /*0610*/  IMAD R0, R29, 0x80, R0 ;  /* 0x000000801d007824 */ /* 0x000fca00078e0200 */
[----:B------:R-:W-:-:S04]  /*0620*/  IADD3 R0, R0, c[0x0][0x2a0], RZ ;  /* 0x0000a80000007a10 */ /* 0x000fc80007ffe0ff */
[----:B------:R-:W-:-:S04]  /*0630*/  SHF.R.S32.HI R2, RZ, 0x1f, R0 ;  /* 0x0000001fff027819 */ /* 0x000fc80000011400 */
[----:B------:R-:W-:-:S04]  /*0640*/  LEA.HI R0, R2, R0, RZ, 0x6 ;  /* 0x0000000002007211 */ /* 0x000fc800078f30ff */
[----:B------:R-:W-:-:S04]  /*0650*/  SHF.R.S32.HI R0, RZ, 0x6, R0 ;  /* 0x00000006ff007819 */ /* 0x000fc80000011400 */
[----:B------:R-:W-:Y:S02]  /*0660*/  IMNMX R232, R232, R0, PT ;  /* 0x00000000e8e87217 */ /* 0x000fe40003800200 */
.L_x_965:
[----:B------:R-:W-:Y:S01]  /*0670*/  IADD3 R0, R231, R233, -R230 ;  /* 0x000000e9e7007210 */ /* 0x000fe20007ffe8e6 */
[----:B------:R-:W-:Y:S01]  /*0680*/  IMAD.MOV.U32 R159, RZ, RZ, RZ ;  /* 0x000000ffff9f7224 */ /* 0x000fe200078e00ff */
[----:B------:R-:W-:Y:S01]  /*0690*/  PLOP3.LUT P2, PT, PT, PT, PT, 0x80, 0x0 ;  /* 0x000000000000781c */ /* 0x000fe20003f4f070 */
[----:B------:R-:W-:Y:S01]  /*06a0*/  CS2R R10, SRZ ;  /* 0x00000000000a7805 */ /* 0x000fe2000001ff00 */
[----:B------:R-:W-:Y:S01]  /*06b0*/  IADD3 R0, R0, -c[0x0][0x2a4], RZ ;  /* 0x8000a90000007a10 */ /* 0x000fe20007ffe0ff */
[----:B------:R-:W-:Y:S01]  /*06c0*/  IMAD.MOV.U32 R156, RZ, RZ, RZ ;  /* 0x000000ffff9c7224 */ /* 0x000fe200078e00ff */
[----:B------:R-:W-:Y:S01]  /*06d0*/  CS2R R162, SRZ ;  /* 0x0000000000a27805 */ /* 0x000fe2000001ff00 */
[----:B------:R-:W-:Y:S01]  /*06e0*/  CS2R R160, SRZ ;  /* 0x0000000000a07805 */ /* 0x000fe2000001ff00 */
[----:B------:R-:W-:Y:S01]  /*06f0*/  SHF.R.S32.HI R2, RZ, 0x1f, R0 ;  /* 0x0000001fff027819 */ /* 0x000fe20000011400 */
[----:B------:R-:W-:Y:S01]  /*0700*/  CS2R R12, SRZ ;  /* 0x00000000000c7805 */ /* 0x000fe2000001ff00 */
[----:B------:R-:W-:Y:S01]  /*0710*/  MOV R154, RZ ;  /* 0x000000ff009a7202 */ /* 0x000fe20000000f00 */
[----:B------:R-:W-:Y:S01]  /*0720*/  CS2R R152, SRZ ;  /* 0x0000000000987805 */ /* 0x000fe2000001ff00 */
[----:B------:R-:W-:Y:S01]  /*0730*/  LEA.HI R2, R2, R0, RZ, 0x6 ;  /* 0x0000000002027211 */ /* 0x000fe200078f30ff */
[----:B------:R-:W-:Y:S01]  /*0740*/  CS2R R150, SRZ ;  /* 0x0000000000967805 */ /* 0x000fe2000001ff00 */
[----:B------:R-:W-:Y:S01]  /*0750*/  CS2R R148, SRZ ;  /* 0x0000000000947805 */ /* 0x000fe2000001ff00 */
[----:B------:R-:W-:Y:S01]  /*0760*/  IMAD.MOV.U32 R8, RZ, RZ, RZ ;  /* 0x000000ffff087224 */ /* 0x000fe200078e00ff */
[----:B------:R-:W-:Y:S01]  /*0770*/  SHF.R.S32.HI R2, RZ, 0x6, R2 ;  /* 0x00000006ff027819 */ /* 0x000fe20000011402 */
[----:B------:R-:W-:Y:S01]  /*0780*/  IMAD.MOV.U32 R142, RZ, RZ, RZ ;  /* 0x000000ffff8e7224 */ /* 0x000fe200078e00ff */
[----:B------:R-:W-:Y:S01]  /*0790*/  CS2R R140, SRZ ;  /* 0x00000000008c7805 */ /* 0x000fe2000001ff00 */
[----:B------:R-:W-:Y:S01]  /*07a0*/  MOV R146, RZ ;  /* 0x000000ff00927202 */ /* 0x000fe20000000f00 */
[----:B------:R-:W-:Y:S01]  /*07b0*/  CS2R R14, SRZ ;  /* 0x00000000000e7805 */ /* 0x000fe2000001ff00 */
[----:B------:R-:W-:Y:S01]  /*07c0*/  IMNMX R216, RZ, R2, !PT ;  /* 0x00000002ffd87217 */ /* 0x000fe20007800200 */
[----:B------:R-:W-:Y:S01]  /*07d0*/  IMAD.MOV.U32 R144, RZ, RZ, RZ ;  /* 0x000000ffff907224 */ /* 0x000fe200078e00ff */
[----:B------:R-:W-:Y:S01]  /*07e0*/  CS2R R16, SRZ ;  /* 0x0000000000107805 */ /* 0x000fe2000001ff00 */
[----:B------:R-:W-:Y:S01]  /*07f0*/  IMAD.MOV.U32 R138, RZ, RZ, RZ ;  /* 0x000000ffff8a7224 */ /* 0x000fe200078e00ff */
[----:B------:R-:W-:Y:S01]  /*0800*/  ISETP.GT.AND P0, PT, R232, R216, PT ;  /* 0x000000d8e800720c */ /* 0x000fe20003f04270 */
[----:B------:R-:W-:Y:S01]  /*0810*/  IMAD.MOV.U32 R134, RZ, RZ, RZ ;  /* 0x000000ffff867224 */ /* 0x000fe200078e00ff */
[----:B------:R-:W-:Y:S01]  /*0820*/  MOV R136, RZ ;  /* 0x000000ff00887202 */ /* 0x000fe20000000f00 */
[----:B------:R-:W-:Y:S01]  /*0830*/  CS2R R18, SRZ ;  /* 0x0000000000127805 */ /* 0x000fe2000001ff00 */
[----:B------:R-:W-:Y:S01]  /*0840*/  IMAD.MOV.U32 R132, RZ, RZ, RZ ;  /* 0x000000ffff847224 */ /* 0x000fe200078e00ff */
[----:B------:R-:W-:Y:S01]  /*0850*/  MOV R126, RZ ;  /* 0x000000ff007e7202 */ /* 0x000fe20000000f00 */
[----:B------:R-:W-:Y:S01]  /*0860*/  IMAD.MOV.U32 R20, RZ, RZ, RZ ;  /* 0x000000ffff147224 */ /* 0x000fe200078e00ff */
[----:B------:R-:W-:Y:S01]  /*0870*/  CS2R R130, SRZ ;  /* 0x0000000000827805 */ /* 0x000fe2000001ff00 */
[----:B------:R-:W-:Y:S01]  /*0880*/  IMAD.MOV.U32 R124, RZ, RZ, RZ ;  /* 0x000000ffff7c7224 */ /* 0x000fe200078e00ff */
[----:B------:R-:W-:Y:S01]  /*0890*/  CS2R R22, SRZ ;  /* 0x0000000000167805 */ /* 0x000fe2000001ff00 */
[----:B------:R-:W-:Y:S01]  /*08a0*/  MOV R128, RZ ;  /* 0x000000ff00807202 */ /* 0x000fe20000000f00 */
[----:B------:R-:W-:Y:S01]  /*08b0*/  IMAD.MOV.U32 R122, RZ, RZ, RZ ;  /* 0x000000ffff7a7224 */ /* 0x000fe200078e00ff */
[----:B------:R-:W-:Y:S01]  /*08c0*/  CS2R R24, SRZ ;  /* 0x0000000000187805 */ /* 0x000fe2000001ff00 */
[----:B------:R-:W-:Y:S01]  /*08d0*/  IMAD.MOV.U32 R120, RZ, RZ, RZ ;  /* 0x000000ffff787224 */ /* 0x000fe200078e00ff */
[----:B------:R-:W-:Y:S01]  /*08e0*/  MOV R118, RZ ;  /* 0x000000ff00767202 */ /* 0x000fe20000000f00 */
        /* <DEDUP_REMOVED lines=31> */
[----:B------:R-:W-:Y:S01]  /*0ae0*/  IMAD.SHL.U32 R14, R48, 0x4, RZ ;  /* 0x00000004300e7824 */ /* 0x000fe200078e00ff */
[----:B------:R-:W-:Y:S01]  /*0af0*/  ISETP.NE.AND P0, PT, R0, 0x1, PT ;  /* 0x000000010000780c */ /* 0x000fe20003f05270 */
[----:B------:R-:W-:Y:S01]  /*0b00*/  IMAD.MOV.U32 R23, RZ, RZ, c[0x0][0x1d8] ;  /* 0x00007600ff177624 */ /* 0x000fe200078e00ff */
[CC--:B------:R-:W-:Y:S01]  /*0b10*/  LEA.HI R42, R45.reuse, R48.reuse, RZ, 0x2 ;  /* 0x000000302d2a7211 */ /* 0x0c0fe200078f10ff */
[----:B------:R-:W-:Y:S01]  /*0b20*/  IMAD.IADD R229, R230, 0x1, -R231 ;  /* 0x00000001e6e57824 */ /* 0x000fe200078e0ae7 */
[-C--:B------:R-:W-:Y:S01]  /*0b30*/  LEA.HI R27, R45, R48.reuse, RZ, 0x4 ;  /* 0x000000302d1b7211 */ /* 0x080fe200078f20ff */
[----:B------:R-:W-:Y:S01]  /*0b40*/  UMOV UR6, 0x6 ;  /* 0x0000000600067882 */ /* 0x000fe20000000000 */
[----:B------:R-:W-:Y:S01]  /*0b50*/  LOP3.LUT R0, R42, 0xfffffffc, RZ, 0xc0, !PT ;  /* 0xfffffffc2a007812 */ /* 0x000fe200078ec0ff */
[----:B------:R-:W-:Y:S01]  /*0b60*/  ULDC.64 UR4, c[0x0][0x208] ;  /* 0x0000820000047ab9 */ /* 0x000fe20000000a00 */
[----:B------:R-:W-:Y:S01]  /*0b70*/  SHF.R.S32.HI R5, RZ, 0x4, R27 ;  /* 0x00000004ff057819 */ /* 0x000fe2000001141b */
[----:B------:R-:W-:Y:S01]  /*0b80*/  USHF.L.U64.HI UR5, UR4, UR6, UR5 ;  /* 0x0000000604057299 */ /* 0x000fe20008010205 */
[----:B------:R-:W-:Y:S01]  /*0b90*/  SHF.R.S32.HI R223, RZ, 0x2, R42 ;  /* 0x00000002ffdf7819 */ /* 0x000fe2000001142a */
[----:B------:R-:W-:Y:S01]  /*0ba0*/  IMAD.IADD R34, R48, 0x1, -R0 ;  /* 0x0000000130227824 */ /* 0x000fe200078e0a00 */
[----:B------:R-:W-:Y:S01]  /*0bb0*/  LEA.HI R4, R27, R5, RZ, 0x1 ;  /* 0x000000051b047211 */ /* 0x000fe200078f08ff */
[----:B------:R-:W-:Y:S01]  /*0bc0*/  @P0 IMAD.HI.U32 R2, R51, c[0x0][0x24c], RZ ;  /* 0x0000930033020a27 */ /* 0x000fe200078e00ff */
[----:B------:R-:W-:Y:S01]  /*0bd0*/  SHF.R.S32.HI R6, RZ, 0x1f, R223 ;  /* 0x0000001fff067819 */ /* 0x000fe200000114df */
[----:B------:R-:W-:Y:S01]  /*0be0*/  USHF.L.U32 UR4, UR4, 0x6, URZ ;  /* 0x0000000604047899 */ /* 0x000fe2000800063f */
[----:B------:R-:W-:Y:S01]  /*0bf0*/  LOP3.LUT R4, R4, 0xfffffffe, RZ, 0xc0, !PT ;  /* 0xfffffffe04047812 */ /* 0x000fe200078ec0ff */
[----:B------:R-:W-:Y:S01]  /*0c00*/  IMAD R0, R7, 0x60, RZ ;  /* 0x0000006007007824 */ /* 0x000fe200078e02ff */
[----:B------:R-:W-:Y:S01]  /*0c10*/  @P0 SHF.R.U32.HI R11, RZ, c[0x0][0x250], R2 ;  /* 0x00009400ff0b0a19 */ /* 0x000fe20000011602 */
[----:B------:R-:W-:Y:S01]  /*0c20*/  IMAD.SHL.U32 R18, R34, 0x8, RZ ;  /* 0x0000000822127824 */ /* 0x000fe200078e00ff */
[----:B------:R-:W-:Y:S01]  /*0c30*/  SHF.R.S32.HI R50, RZ, 0x1f, R51 ;  /* 0x0000001fff327819 */ /* 0x000fe20000011433 */
[----:B------:R-:W-:Y:S01]  /*0c40*/  IMAD.IADD R36, R5, 0x1, -R4 ;  /* 0x0000000105247824 */ /* 0x000fe200078e0a04 */
[----:B------:R-:W-:Y:S01]  /*0c50*/  SHF.R.S32.HI R17, RZ, 0x1f, R11 ;  /* 0x0000001fff117819 */ /* 0x000fe2000001140b */
[----:B------:R-:W-:Y:S01]  /*0c60*/  IMAD.MOV.U32 R196, RZ, RZ, 0x10 ;  /* 0x00000010ffc47424 */ /* 0x000fe200078e00ff */
[----:B------:R-:W-:Y:S01]  /*0c70*/  IADD3 R12, P0, R0, R48, RZ ;  /* 0x00000030000c7210 */ /* 0x000fe20007f1e0ff */
[----:B------:R-:W-:Y:S01]  /*0c80*/  IMAD R10, R50, c[0x0][0x270], RZ ;  /* 0x00009c00320a7a24 */ /* 0x000fe200078e02ff */
[----:B------:R-:W-:Y:S01]  /*0c90*/  SHF.R.S32.HI R19, RZ, 0x1f, R18 ;  /* 0x0000001fff137819 */ /* 0x000fe20000011412 */
[----:B------:R-:W-:Y:S01]  /*0ca0*/  IMAD R2, R17, c[0x0][0x1e0], RZ ;  /* 0x0000780011027a24 */ /* 0x000fe200078e02ff */
[----:B------:R-:W-:Y:S01]  /*0cb0*/  LEA.HI.X.SX32 R13, R0, R3, 0x1, P0 ;  /* 0x00000003000d7211 */ /* 0x000fe200000f0eff */
[----:B------:R-:W-:Y:S01]  /*0cc0*/  IMAD R10, R51, c[0x0][0x274], R10 ;  /* 0x00009d00330a7a24 */ /* 0x000fe200078e020a */
[----:B------:R-:W-:Y:S01]  /*0cd0*/  IADD3 R8, P0, R223, R9, RZ ;  /* 0x00000009df087210 */ /* 0x000fe20007f1e0ff */
[C---:B------:R-:W-:Y:S01]  /*0ce0*/  IMAD R0, R11.reuse, c[0x0][0x1e4], R2 ;  /* 0x000079000b007a24 */ /* 0x040fe200078e0202 */
[----:B------:R-:W-:Y:S01]  /*0cf0*/  SHF.R.S32.HI R26, RZ, 0x1f, R30 ;  /* 0x0000001fff1a7819 */ /* 0x000fe2000001141e */
[----:B------:R-:W-:Y:S01]  /*0d00*/  IMAD.WIDE.U32 R2, R11, c[0x0][0x1e0], R18 ;  /* 0x000078000b027a25 */ /* 0x000fe200078e0012 */
[----:B------:R-:W-:-:S02]  /*0d10*/  LEA.HI.X.SX32 R9, R9, R6, 0x1, P0 ;  /* 0x0000000609097211 */ /* 0x000fc400000f0eff */
[C---:B------:R-:W-:Y:S01]  /*0d20*/  IADD3 R4, P0, R14.reuse, R7, RZ ;  /* 0x000000070e047210 */ /* 0x040fe20007f1e0ff */
[----:B------:R-:W-:Y:S01]  /*0d30*/  IMAD.IADD R3, R3, 0x1, R0 ;  /* 0x0000000103037824 */ /* 0x000fe200078e0200 */
[----:B------:R-:W-:Y:S01]  /*0d40*/  SHF.R.S32.HI R0, RZ, 0x1f, R7 ;  /* 0x0000001fff007819 */ /* 0x000fe20000011407 */
[----:B------:R-:W-:Y:S01]  /*0d50*/  IMAD.WIDE R8, R29, 0x80, R8 ;  /* 0x000000801d087825 */ /* 0x000fe200078e0208 */
[----:B------:R-:W-:Y:S02]  /*0d60*/  IADD3 R16, P2, R223, R21, RZ ;  /* 0x00000015df107210 */ /* 0x000fe40007f5e0ff */
[----:B------:R-:W-:Y:S01]  /*0d70*/  LEA.HI.X.SX32 R5, R14, R0, 0x1, P0 ;  /* 0x000000000e057211 */ /* 0x000fe200000f0eff */
[----:B------:R-:W-:Y:S01]  /*0d80*/  IMAD R14, R50, c[0x0][0x288], RZ ;  /* 0x0000a200320e7a24 */ /* 0x000fe200078e02ff */
[----:B------:R-:W-:Y:S02]  /*0d90*/  SEL R15, R26, RZ, !P3 ;  /* 0x000000ff1a0f7207 */ /* 0x000fe40005800000 */
[----:B------:R-:W-:Y:S01]  /*0da0*/  LEA.HI R49, R45, R48, RZ, 0x3 ;  /* 0x000000302d317211 */ /* 0x000fe200078f18ff */
[----:B------:R-:W-:Y:S01]  /*0db0*/  IMAD R14, R51, c[0x0][0x28c], R14 ;  /* 0x0000a300330e7a24 */ /* 0x000fe200078e020e */
[----:B------:R-:W-:Y:S01]  /*0dc0*/  LEA.HI.X.SX32 R21, R21, R6, 0x1, P2 ;  /* 0x0000000615157211 */ /* 0x000fe200010f0eff */
[----:B------:R-:W-:Y:S01]  /*0dd0*/  IMAD.WIDE.U32 R6, R51, c[0x0][0x270], R4 ;  /* 0x00009c0033067a25 */ /* 0x000fe200078e0004 */
[----:B------:R-:W-:-:S02]  /*0de0*/  SEL R20, R30, RZ, !P3 ;  /* 0x000000ff1e147207 */ /* 0x000fc40005800000 */
[----:B------:R-:W-:Y:S01]  /*0df0*/  LEA.HI R46, R45, R48, RZ, 0x5 ;  /* 0x000000302d2e7211 */ /* 0x000fe200078f28ff */
[----:B------:R-:W-:Y:S01]  /*0e00*/  IMAD R0, R15, c[0x0][0x1e8], RZ ;  /* 0x00007a000f007a24 */ /* 0x000fe200078e02ff */
[C---:B------:R-:W-:Y:S01]  /*0e10*/  IADD3 R47, R18.reuse, 0x20, RZ ;  /* 0x00000020122f7810 */ /* 0x040fe20007ffe0ff */
[----:B------:R-:W-:Y:S01]  /*0e20*/  IMAD.SHL.U32 R22, R49, 0x8, RZ ;  /* 0x0000000831167824 */ /* 0x000fe200078e00ff */
[----:B------:R-:W-:Y:S01]  /*0e30*/  SHF.R.S32.HI R39, RZ, 0x5, R46 ;  /* 0x00000005ff277819 */ /* 0x000fe2000001142e */
[----:B------:R-:W-:Y:S01]  /*0e40*/  IMAD.IADD R25, R7, 0x1, R10 ;  /* 0x0000000107197824 */ /* 0x000fe200078e020a */
[C---:B------:R-:W-:Y:S01]  /*0e50*/  IADD3 R238, R18.reuse, 0x40, RZ ;  /* 0x0000004012ee7810 */ /* 0x040fe20007ffe0ff */
[----:B------:R-:W-:Y:S01]  /*0e60*/  IMAD.WIDE.U32 R4, R51, c[0x0][0x288], R4 ;  /* 0x0000a20033047a25 */ /* 0x000fe200078e0004 */
[----:B------:R-:W-:Y:S02]  /*0e70*/  ISETP.GE.AND P5, PT, R18, c[0x0][0x1cc], PT ;  /* 0x0000730012007a0c */ /* 0x000fe40003fa6270 */
[----:B------:R-:W-:Y:S01]  /*0e80*/  ISETP.GE.AND P6, PT, R47, c[0x0][0x1cc], PT ;  /* 0x000073002f007a0c */ /* 0x000fe20003fc6270 */
[----:B------:R-:W-:Y:S01]  /*0e90*/  IMAD R7, R20, c[0x0][0x1ec], R0 ;  /* 0x00007b0014077a24 */ /* 0x000fe200078e0200 */
[----:B------:R-:W-:Y:S01]  /*0ea0*/  LOP3.LUT R0, R22, 0xc0, RZ, 0xc0, !PT ;  /* 0x000000c016007812 */ /* 0x000fe200078ec0ff */
[----:B------:R-:W-:Y:S01]  /*0eb0*/  IMAD.IADD R33, R5, 0x1, R14 ;  /* 0x0000000105217824 */ /* 0x000fe200078e020e */
[----:B------:R-:W-:Y:S01]  /*0ec0*/  LEA.HI R22, R42, R223, RZ, 0x1 ;  /* 0x000000df2a167211 */ /* 0x000fe200078f08ff */
[----:B------:R-:W-:Y:S01]  /*0ed0*/  IMAD.WIDE.U32 R2, R20, c[0x0][0x1e8], R2 ;  /* 0x00007a0014027a25 */ /* 0x000fe200078e0002 */
[----:B------:R-:W-:-:S02]  /*0ee0*/  SHF.R.U32.HI R5, RZ, 0x3, R0 ;  /* 0x00000003ff057819 */ /* 0x000fc40000011600 */
[----:B------:R-:W-:Y:S01]  /*0ef0*/  LOP3.LUT R0, R0, 0x18, R18, 0xf8, !PT ;  /* 0x0000001800007812 */ /* 0x000fe200078ef812 */
[----:B------:R-:W-:Y:S01]  /*0f00*/  IMAD.IADD R3, R3, 0x1, R7 ;  /* 0x0000000103037824 */ /* 0x000fe200078e0207 */
[----:B------:R-:W-:Y:S01]  /*0f10*/  SEL R30, R30, RZ, !P1 ;  /* 0x000000ff1e1e7207 */ /* 0x000fe20004800000 */
[----:B------:R-:W-:Y:S01]  /*0f20*/  IMAD.MOV.U32 R24, RZ, RZ, R6 ;  /* 0x000000ffff187224 */ /* 0x000fe200078e0006 */
[----:B------:R-:W-:Y:S01]  /*0f30*/  LOP3.LUT R14, R0, R5, RZ, 0x3c, !PT ;  /* 0x00000005000e7212 */ /* 0x000fe200078e3cff */
[----:B------:R-:W-:Y:S02]  /*0f40*/  IMAD R0, R9, c[0x0][0x1d8], RZ ;  /* 0x0000760009007a24 */ /* 0x000fe400078e02ff */
[----:B------:R-:W-:Y:S02]  /*0f50*/  IMAD.MOV.U32 R32, RZ, RZ, R4 ;  /* 0x000000ffff207224 */ /* 0x000fe400078e0004 */
[----:B------:R-:W-:Y:S02]  /*0f60*/  IMAD R6, R50, c[0x0][0x238], RZ ;  /* 0x00008e0032067a24 */ /* 0x000fe400078e02ff */
[----:B------:R-:W-:Y:S01]  /*0f70*/  IMAD R10, R8, c[0x0][0x1dc], R0 ;  /* 0x00007700080a7a24 */ /* 0x000fe200078e0200 */
[----:B------:R-:W-:Y:S01]  /*0f80*/  LOP3.LUT R0, R22, 0x7fffffe, RZ, 0xc0, !PT ;  /* 0x07fffffe16007812 */ /* 0x000fe200078ec0ff */
[----:B------:R-:W-:-:S04]  /*0f90*/  IMAD.WIDE.U32 R4, R8, c[0x0][0x1d8], R2 ;  /* 0x0000760008047a25 */ /* 0x000fc800078e0002 */
[C---:B------:R-:W-:Y:S01]  /*0fa0*/  IMAD R3, R51.reuse, c[0x0][0x23c], R6 ;  /* 0x00008f0033037a24 */ /* 0x040fe200078e0206 */
[----:B------:R-:W-:Y:S01]  /*0fb0*/  LEA R2, P0, R4, c[0x0][0x1c0], 0x1 ;  /* 0x0000700004027a11 */ /* 0x000fe200078008ff */
[----:B------:R-:W-:-:S04]  /*0fc0*/  IMAD.WIDE.U32 R6, R51, c[0x0][0x238], R12 ;  /* 0x00008e0033067a25 */ /* 0x000fc800078e000c */
[----:B------:R-:W-:Y:S02]  /*0fd0*/  IMAD.IADD R5, R5, 0x1, R10 ;  /* 0x0000000105057824 */ /* 0x000fe400078e020a */
[----:B------:R-:W-:Y:S02]  /*0fe0*/  IMAD.IADD R29, R7, 0x1, R3 ;  /* 0x00000001071d7824 */ /* 0x000fe400078e0203 */
[----:B------:R-:W-:Y:S01]  /*0ff0*/  IMAD.IADD R0, R223, 0x1, -R0 ;  /* 0x00000001df007824 */ /* 0x000fe200078e0a00 */
[----:B------:R-:W-:Y:S01]  /*1000*/  LEA.HI.X R3, R4, c[0x0][0x1c4], R5, 0x1, P0 ;  /* 0x0000710004037a11 */ /* 0x000fe200000f0c05 */
[----:B------:R-:W-:Y:S01]  /*1010*/  IMAD.MOV.U32 R4, RZ, RZ, c[0x0][0x1dc] ;  /* 0x00007700ff047624 */ /* 0x000fe200078e00ff */
[----:B------:R-:W-:Y:S01]  /*1020*/  LEA R12, P0, R23, R2, 0x7 ;  /* 0x00000002170c7211 */ /* 0x000fe200078038ff */
[----:B------:R-:W-:Y:S02]  /*1030*/  IMAD R0, R39, 0x8, R0 ;  /* 0x0000000827007824 */ /* 0x000fe400078e0200 */
[----:B------:R-:W-:Y:S01]  /*1040*/  IMAD.MOV.U32 R28, RZ, RZ, R6 ;  /* 0x000000ffff1c7224 */ /* 0x000fe200078e0006 */
[----:B------:R-:W-:Y:S01]  /*1050*/  LEA.HI.X R13, R23, R3, R4, 0x7, P0 ;  /* 0x00000003170d7211 */ /* 0x000fe200000f3c04 */
[----:B------:R-:W-:Y:S01]  /*1060*/  IMAD R4, R17, c[0x0][0x1b0], RZ ;  /* 0x00006c0011047a24 */ /* 0x000fe200078e02ff */
[----:B------:R-:W-:Y:S01]  /*1070*/  ISETP.GE.AND P0, PT, R238, c[0x0][0x1cc], PT ;  /* 0x00007300ee007a0c */ /* 0x000fe20003f06270 */
[----:B------:R-:W-:-:S02]  /*1080*/  IMAD.U32 R14, R0, 0x20, R14 ;  /* 0x00000020000e7824 */ /* 0x000fc400078e000e */
[----:B------:R-:W-:Y:S02]  /*1090*/  IMAD.IADD R0, R229, 0x1, -R223 ;  /* 0x00000001e5007824 */ /* 0x000fe400078e0adf */
[C---:B------:R-:W-:Y:S02]  /*10a0*/  IMAD R6, R11.reuse, c[0x0][0x1b4], R4 ;  /* 0x00006d000b067a24 */ /* 0x040fe400078e0204 */
[----:B------:R-:W-:Y:S01]  /*10b0*/  IMAD.WIDE.U32 R4, R11, c[0x0][0x1b0], R18 ;  /* 0x00006c000b047a25 */ /* 0x000fe200078e0012 */
[C---:B------:R-:W-:Y:S02]  /*10c0*/  ISETP.LT.OR P4, PT, R0.reuse, 0x1, P5 ;  /* 0x000000010000780c */ /* 0x040fe40002f81670 */
[C---:B------:R-:W-:Y:S01]  /*10d0*/  ISETP.LT.OR P3, PT, R0.reuse, 0x1, P6 ;  /* 0x000000010000780c */ /* 0x040fe20003761670 */
[----:B------:R-:W-:Y:S01]  /*10e0*/  IMAD R7, R21, c[0x0][0x208], RZ ;  /* 0x0000820015077a24 */ /* 0x000fe200078e02ff */
[C---:B------:R-:W-:Y:S01]  /*10f0*/  ISETP.LT.OR P2, PT, R0.reuse, 0x1, P0 ;  /* 0x000000010000780c */ /* 0x040fe20000741670 */
[----:B------:R-:W-:Y:S01]  /*1100*/  IMAD R15, R15, c[0x0][0x1b8], RZ ;  /* 0x00006e000f0f7a24 */ /* 0x000fe200078e02ff */
[C---:B------:R-:W-:Y:S01]  /*1110*/  ISETP.LT.OR P6, PT, R0.reuse, 0x41, P6 ;  /* 0x000000410000780c */ /* 0x040fe200037c1670 */
[----:B------:R-:W-:Y:S01]  /*1120*/  IMAD.IADD R5, R5, 0x1, R6 ;  /* 0x0000000105057824 */ /* 0x000fe200078e0206 */
[----:B------:R-:W-:Y:S01]  /*1130*/  ISETP.LT.OR P0, PT, R0, 0x41, P0 ;  /* 0x000000410000780c */ /* 0x000fe20000701670 */
[----:B------:R-:W-:-:S02]  /*1140*/  IMAD R38, R16, c[0x0][0x20c], R7 ;  /* 0x0000830010267a24 */ /* 0x000fc400078e0207 */
[C---:B------:R-:W-:Y:S02]  /*1150*/  IMAD R15, R20.reuse, c[0x0][0x1bc], R15 ;  /* 0x00006f00140f7a24 */ /* 0x040fe400078e020f */
[----:B------:R-:W-:Y:S01]  /*1160*/  IMAD.WIDE.U32 R6, R20, c[0x0][0x1b8], R4 ;  /* 0x00006e0014067a25 */ /* 0x000fe200078e0004 */
[----:B------:R-:W-:-:S03]  /*1170*/  LOP3.LUT R20, R49, 0xfffffff8, RZ, 0xc0, !PT ;  /* 0xfffffff831147812 */ /* 0x000fc600078ec0ff */
[----:B------:R-:W-:Y:S02]  /*1180*/  IMAD.SHL.U32 R14, R14, 0x2, RZ ;  /* 0x000000020e0e7824 */ /* 0x000fe400078e00ff */
[----:B------:R-:W-:Y:S02]  /*1190*/  IMAD.IADD R20, R48, 0x1, -R20 ;  /* 0x0000000130147824 */ /* 0x000fe400078e0a14 */
[----:B------:R-:W-:Y:S01]  /*11a0*/  IMAD R10, R21, c[0x0][0x178], RZ ;  /* 0x00005e00150a7a24 */ /* 0x000fe200078e02ff */
[----:B------:R-:W-:Y:S01]  /*11b0*/  @!PT LDS RZ, [RZ] ;  /* 0x00000000fffff984 */ /* 0x000fe20000000800 */
[----:B------:R-:W-:Y:S01]  /*11c0*/  @!PT LDS RZ, [RZ] ;  /* 0x00000000fffff984 */ /* 0x000fe20000000800 */
[----:B------:R-:W-:Y:S01]  /*11d0*/  @!PT LDS RZ, [RZ] ;  /* 0x00000000fffff984 */ /* 0x000fe20000000800 */
[----:B------:R1:W-:Y:S01]  /*11e0*/  LDGSTS.E.BYPASS.LTC128B.128 [R14+0x6080], [R2.64], !P4 ;  /* 0x06080000020e7fae */ /* 0x0003e2000e101d48 */
[----:B------:R-:W-:Y:S01]  /*11f0*/  ISETP.GE.AND P4, PT, R238, c[0x0][0x19c], PT ;  /* 0x00006700ee007a0c */ /* 0x000fe20003f86270 */
[----:B------:R-:W-:Y:S01]  /*1200*/  IMAD.WIDE.U32 R22, R16, c[0x0][0x208], R18 ;  /* 0x0000820010167a25 */ /* 0x000fe200078e0012 */
[----:B------:R-:W-:Y:S01]  /*1210*/  LEA.HI R37, R20, R20, RZ, 0x1 ;  /* 0x0000001414257211 */ /* 0x000fe200078f08ff */
[----:B------:R1:W-:Y:S01]  /*1220*/  LDGSTS.E.BYPASS.LTC128B.128 [R14+0x8080], [R2.64+0x40], !P3 ;  /* 0x08080040020e7fae */ /* 0x0003e2000d901d48 */
[----:B------:R-:W-:Y:S01]  /*1230*/  ISETP.LT.OR P3, PT, R0, 0x41, P5 ;  /* 0x000000410000780c */ /* 0x000fe20002f61670 */
[----:B------:R-:W-:Y:S01]  /*1240*/  IMAD R17, R16, c[0x0][0x17c], R10 ;  /* 0x00005f0010117a24 */ /* 0x000fe200078e020a */
[----:B------:R-:W-:Y:S01]  /*1250*/  ISETP.GE.AND P5, PT, R18, c[0x0][0x19c], PT ;  /* 0x0000670012007a0c */ /* 0x000fe20003fa6270 */
[----:B------:R1:W-:Y:S01]  /*1260*/  LDGSTS.E.BYPASS.LTC128B.128 [R14+0xa080], [R2.64+0x80], !P2 ;  /* 0x0a080080020e7fae */ /* 0x0003e2000d101d48 */
[----:B------:R-:W-:Y:S01]  /*1270*/  ISETP.GE.AND P2, PT, R47, c[0x0][0x19c], PT ;  /* 0x000067002f007a0c */ /* 0x000fe20003f46270 */
[----:B------:R-:W-:Y:S01]  /*1280*/  IMAD.WIDE.U32 R10, R16, c[0x0][0x178], R18 ;  /* 0x00005e00100a7a25 */ /* 0x000fe200078e0012 */
[----:B------:R-:W-:-:S02]  /*1290*/  SEL R21, R26, RZ, !P1 ;  /* 0x000000ff1a157207 */ /* 0x000fc40004800000 */
[C---:B------:R-:W-:Y:S01]  /*12a0*/  ISETP.LT.OR P1, PT, R0.reuse, 0x1, P5 ;  /* 0x000000010000780c */ /* 0x040fe20002f21670 */
[----:B------:R-:W-:Y:S01]  /*12b0*/  IMAD.IADD R5, R11, 0x1, R17 ;  /* 0x000000010b057824 */ /* 0x000fe200078e0211 */
[----:B------:R-:W-:Y:S01]  /*12c0*/  ISETP.LT.OR P5, PT, R0, 0x41, P5 ;  /* 0x000000410000780c */ /* 0x000fe20002fa1670 */
[----:B------:R-:W-:Y:S01]  /*12d0*/  IMAD.MOV.U32 R4, RZ, RZ, R10 ;  /* 0x000000ffff047224 */ /* 0x000fe200078e000a */
[----:B------:R-:W-:Y:S01]  /*12e0*/  IADD3 R251, R14, 0xc080, RZ ;  /* 0x0000c0800efb7810 */ /* 0x000fe20007ffe0ff */
[----:B------:R2:W-:Y:S01]  /*12f0*/  LDGSTS.E.BYPASS.LTC128B.128 [R14+0x7080], [R12.64], !P3 ;  /* 0x070800000c0e7fae */ /* 0x0005e2000d901d48 */
[C---:B------:R-:W-:Y:S01]  /*1300*/  ISETP.LT.OR P3, PT, R0.reuse, 0x1, P2 ;  /* 0x000000010000780c */ /* 0x040fe20001761670 */
[----:B------:R-:W-:Y:S01]  /*1310*/  IMAD.WIDE.U32 R4, R51, c[0x0][0x180], R4 ;  /* 0x0000600033047a25 */ /* 0x000fe200078e0004 */
[C---:B------:R-:W-:Y:S01]  /*1320*/  ISETP.LT.OR P2, PT, R0.reuse, 0x41, P2 ;  /* 0x000000410000780c */ /* 0x040fe20001741670 */
[----:B------:R2:W-:Y:S01]  /*1330*/  LDGSTS.E.BYPASS.LTC128B.128 [R14+0x9080], [R12.64+0x40], !P6 ;  /* 0x090800400c0e7fae */ /* 0x0005e2000f101d48 */
[----:B------:R-:W-:Y:S01]  /*1340*/  ISETP.LT.OR P6, PT, R0, 0x1, P4 ;  /* 0x000000010000780c */ /* 0x000fe200027c1670 */
[----:B------:R-:W-:Y:S01]  /*1350*/  IMAD.WIDE.U32 R244, R30, c[0x0][0x278], R24 ;  /* 0x00009e001ef47a25 */ /* 0x000fe200078e0018 */
[----:B------:R-:W-:Y:S01]  /*1360*/  ISETP.LT.OR P4, PT, R0, 0x41, P4 ;  /* 0x000000410000780c */ /* 0x000fe20002781670 */
[----:B------:R2:W-:Y:S01]  /*1370*/  LDGSTS.E.BYPASS.LTC128B.128 [R14+0xb080], [R12.64+0x80], !P0 ;  /* 0x0b0800800c0e7fae */ /* 0x0005e2000c101d48 */
[----:B------:R-:W-:Y:S01]  /*1380*/  IADD3 R250, R14, 0x12080, RZ ;  /* 0x000120800efa7810 */ /* 0x000fe20007ffe0ff */
[----:B------:R-:W-:-:S02]  /*1390*/  IMAD R0, R50, c[0x0][0x180], RZ ;  /* 0x0000600032007a24 */ /* 0x000fc400078e02ff */
[----:B------:R-:W-:-:S04]  /*13a0*/  IMAD.WIDE.U32 R240, R30, c[0x0][0x290], R32 ;  /* 0x0000a4001ef07a25 */ /* 0x000fc800078e0020 */
[----:B------:R-:W-:Y:S01]  /*13b0*/  IMAD R0, R51, c[0x0][0x184], R0 ;  /* 0x0000610033007a24 */ /* 0x000fe200078e0200 */
[----:B-1----:R-:W-:Y:S01]  /*13c0*/  LEA.HI R2, R45, R48, RZ, 0x6 ;  /* 0x000000302d027211 */ /* 0x002fe200078f30ff */
[----:B------:R-:W-:-:S03]  /*13d0*/  IMAD.WIDE.U32 R248, R30, c[0x0][0x240], R28 ;  /* 0x000090001ef87a25 */ /* 0x000fc600078e001c */
[----:B------:R-:W-:Y:S01]  /*13e0*/  SHF.R.S32.HI R31, RZ, 0x6, R2 ;  /* 0x00000006ff1f7819 */ /* 0x000fe20000011402 */
[----:B------:R-:W-:Y:S01]  /*13f0*/  IMAD.IADD R5, R5, 0x1, R0 ;  /* 0x0000000105057824 */ /* 0x000fe200078e0200 */
[----:B------:R-:W-:-:S03]  /*1400*/  LOP3.LUT R2, R37, 0x7fffffe, RZ, 0xc0, !PT ;  /* 0x07fffffe25027812 */ /* 0x000fc600078ec0ff */
[----:B------:R-:W-:-:S04]  /*1410*/  IMAD.WIDE.U32 R246, R30, c[0x0][0x188], R4 ;  /* 0x000062001ef67a25 */ /* 0x000fc800078e0004 */
[----:B------:R-:W-:Y:S02]  /*1420*/  IMAD.IADD R3, R20, 0x1, -R2 ;  /* 0x0000000114037824 */ /* 0x000fe400078e0a02 */
[----:B------:R-:W-:Y:S02]  /*1430*/  IMAD R2, R36, 0x4, R31 ;  /* 0x0000000424027824 */ /* 0x000fe400078e021f */
[----:B--2---:R-:W-:Y:S02]  /*1440*/  IMAD.MOV.U32 R12, RZ, RZ, c[0x0][0x1a8] ;  /* 0x00006a00ff0c7624 */ /* 0x004fe400078e00ff */
[----:B------:R-:W-:Y:S02]  /*1450*/  IMAD R44, R2, 0x8, R3 ;  /* 0x00000008022c7824 */ /* 0x000fe400078e0203 */
[----:B------:R-:W-:Y:S02]  /*1460*/  IMAD.IADD R3, R7, 0x1, R15 ;  /* 0x0000000107037824 */ /* 0x000fe400078e020f */
[----:B------:R-:W-:-:S02]  /*1470*/  IMAD R7, R9, c[0x0][0x1a8], RZ ;  /* 0x00006a0009077a24 */ /* 0x000fc400078e02ff */
[----:B------:R-:W-:Y:S02]  /*1480*/  IMAD.MOV.U32 R2, RZ, RZ, R6 ;  /* 0x000000ffff027224 */ /* 0x000fe400078e0006 */
[C---:B------:R-:W-:Y:S02]  /*1490*/  IMAD R6, R8.reuse, c[0x0][0x1ac], R7 ;  /* 0x00006b0008067a24 */ /* 0x040fe400078e0207 */
[----:B------:R-:W-:-:S04]  /*14a0*/  IMAD.WIDE.U32 R2, R8, c[0x0][0x1a8], R2 ;  /* 0x00006a0008027a25 */ /* 0x000fc800078e0002 */
[----:B------:R-:W-:Y:S01]  /*14b0*/  IMAD.IADD R0, R3, 0x1, R6 ;  /* 0x0000000103007824 */ /* 0x000fe200078e0206 */
[C---:B------:R-:W-:Y:S01]  /*14c0*/  LEA R8, P0, R2.reuse, c[0x0][0x190], 0x1 ;  /* 0x0000640002087a11 */ /* 0x040fe200078008ff */
[----:B------:R-:W-:Y:S01]  /*14d0*/  IMAD R7, R21, c[0x0][0x188], RZ ;  /* 0x0000620015077a24 */ /* 0x000fe200078e02ff */
[----:B------:R-:W-:Y:S01]  /*14e0*/  LOP3.LUT R3, R27, 0xfffffff0, RZ, 0xc0, !PT ;  /* 0xfffffff01b037812 */ /* 0x000fe200078ec0ff */
[----:B------:R-:W-:Y:S01]  /*14f0*/  IMAD.MOV.U32 R13, RZ, RZ, c[0x0][0x1ac] ;  /* 0x00006b00ff0d7624 */ /* 0x000fe200078e00ff */
[----:B------:R-:W-:Y:S01]  /*1500*/  LEA.HI.X R9, R2, c[0x0][0x194], R0, 0x1, P0 ;  /* 0x0000650002097a11 */ /* 0x000fe200000f0c00 */
[----:B------:R-:W-:Y:S01]  /*1510*/  IMAD R0, R216, UR5, RZ ;  /* 0x00000005d8007c24 */ /* 0x000fe2000f8e02ff */
[----:B------:R-:W-:Y:S01]  /*1520*/  SHF.R.S32.HI R2, RZ, 0x1f, R216 ;  /* 0x0000001fff027819 */ /* 0x000fe200000114d8 */
[----:B------:R-:W-:Y:S01]  /*1530*/  IMAD R10, R30, c[0x0][0x18c], R7 ;  /* 0x000063001e0a7a24 */ /* 0x000fe200078e0207 */
[----:B------:R-:W-:Y:S01]  /*1540*/  LEA R16, P0, R12, R8, 0x7 ;  /* 0x000000080c107211 */ /* 0x000fe200078038ff */
[----:B------:R1:W-:Y:S01]  /*1550*/  LDGSTS.E.BYPASS.LTC128B.128 [R14+0x80], [R8.64], !P1 ;  /* 0x00080000080e7fae */ /* 0x0003e2000c901d48 */
[----:B------:R-:W-:Y:S01]  /*1560*/  ISETP.GE.AND P1, PT, R238, c[0x0][0x16c], PT ;  /* 0x00005b00ee007a0c */ /* 0x000fe20003f26270 */
[----:B------:R-:W-:Y:S01]  /*1570*/  IMAD R40, R2, UR4, R0 ;  /* 0x0000000402287c24 */ /* 0x000fe2000f8e0200 */
[----:B------:R-:W-:Y:S01]  /*1580*/  LEA.HI.X R17, R12, R9, R13, 0x7, P0 ;  /* 0x000000090c117211 */ /* 0x000fe200000f3c0d */
[----:B------:R-:W-:Y:S01]  /*1590*/  IMAD.IADD R0, R48, 0x1, -R3 ;  /* 0x0000000130007824 */ /* 0x000fe200078e0a03 */
[----:B------:R1:W-:Y:S01]  /*15a0*/  LDGSTS.E.BYPASS.LTC128B.128 [R14+0x2080], [R8.64+0x40], !P3 ;  /* 0x02080040080e7fae */ /* 0x0003e2000d901d48 */
[----:B------:R-:W-:-:S02]  /*15b0*/  IMAD R6, R2, c[0x0][0x178], RZ ;  /* 0x00005e0002067a24 */ /* 0x000fc400078e02ff */
[----:B------:R-:W-:Y:S01]  /*15c0*/  IMAD.WIDE.U32 R2, R216, c[0x0][0x178], RZ ;  /* 0x00005e00d8027a25 */ /* 0x000fe200078e00ff */
[----:B------:R-:W-:Y:S01]  /*15d0*/  SHF.R.S32.HI R7, RZ, 0x1f, R0 ;  /* 0x0000001fff077819 */ /* 0x000fe20000011400 */
[----:B------:R1:W-:Y:S01]  /*15e0*/  LDGSTS.E.BYPASS.LTC128B.128 [R14+0x4080], [R8.64+0x80], !P6 ;  /* 0x04080080080e7fae */ /* 0x0003e2000f101d48 */
[-C--:B------:R-:W-:Y:S01]  /*15f0*/  LEA.HI R11, R0, R0.reuse, RZ, 0x1 ;  /* 0x00000000000b7211 */ /* 0x080fe200078f08ff */
[----:B------:R-:W-:Y:S01]  /*1600*/  IMAD R6, R216, c[0x0][0x17c], R6 ;  /* 0x00005f00d8067a24 */ /* 0x000fe200078e0206 */
[----:B------:R-:W-:Y:S01]  /*1610*/  LEA.HI R7, R7, R0, RZ, 0x3 ;  /* 0x0000000007077211 */ /* 0x000fe200078f18ff */
[----:B------:R-:W-:Y:S01]  /*1620*/  IMAD.IADD R35, R247, 0x1, R10 ;  /* 0x00000001f7237824 */ /* 0x000fe200078e020a */
[----:B------:R-:W-:Y:S01]  /*1630*/  LOP3.LUT R4, R11, 0x7fffffe, RZ, 0xc0, !PT ;  /* 0x07fffffe0b047812 */ /* 0x000fe200078ec0ff */
[----:B------:R-:W-:Y:S01]  /*1640*/  IMAD.IADD R12, R3, 0x1, R6 ;  /* 0x00000001030c7824 */ /* 0x000fe200078e0206 */
[----:B------:R-:W-:Y:S01]  /*1650*/  LOP3.LUT R3, R7, 0xfffffff8, RZ, 0xc0, !PT ;  /* 0xfffffff807037812 */ /* 0x000fe200078ec0ff */
[----:B------:R2:W-:Y:S01]  /*1660*/  LDGSTS.E.BYPASS.LTC128B.128 [R14+0x1080], [R16.64], !P5 ;  /* 0x01080000100e7fae */ /* 0x0005e2000e901d48 */
[----:B------:R-:W-:Y:S01]  /*1670*/  LEA.HI R10, R46, R39, RZ, 0x1 ;  /* 0x000000272e0a7211 */ /* 0x000fe200078f08ff */
[----:B------:R-:W-:Y:S01]  /*1680*/  IMAD.IADD R6, R0, 0x1, -R4 ;  /* 0x0000000100067824 */ /* 0x000fe200078e0a04 */
[----:B------:R-:W-:Y:S01]  /*1690*/  LEA R5, P0, R2, R246, 0x6 ;  /* 0x000000f602057211 */ /* 0x000fe200078030ff */
[----:B------:R-:W-:Y:S01]  /*16a0*/  IMAD.IADD R26, R0, 0x1, -R3 ;  /* 0x00000001001a7824 */ /* 0x000fe200078e0a03 */
[----:B------:R-:W-:Y:S01]  /*16b0*/  LOP3.LUT R0, R10, 0xfffffffe, RZ, 0xc0, !PT ;  /* 0xfffffffe0a007812 */ /* 0x000fe200078ec0ff */
[----:B------:R3:W-:Y:S01]  /*16c0*/  STL [R1+0x4], R35 ;  /* 0x0000042301007387 */ /* 0x0007e20000100800 */
[----:B------:R-:W-:-:S02]  /*16d0*/  LEA.HI.X R4, R2, R35, R12, 0x6, P0 ;  /* 0x0000002302047211 */ /* 0x000fc400000f340c */
[----:B------:R-:W-:Y:S01]  /*16e0*/  ISETP.GE.AND P0, PT, R18, c[0x0][0x16c], PT ;  /* 0x00005b0012007a0c */ /* 0x000fe20003f06270 */
[----:B------:R-:W-:Y:S01]  /*16f0*/  IMAD.IADD R27, R39, 0x1, -R0 ;  /* 0x00000001271b7824 */ /* 0x000fe200078e0a00 */
[----:B------:R-:W-:Y:S01]  /*1700*/  SHF.R.S32.HI R2, RZ, 0x3, R7 ;  /* 0x00000003ff027819 */ /* 0x000fe20000011407 */
[----:B------:R2:W-:Y:S01]  /*1710*/  LDGSTS.E.BYPASS.LTC128B.128 [R14+0x3080], [R16.64+0x40], !P2 ;  /* 0x03080040100e7fae */ /* 0x0005e2000d101d48 */
[----:B------:R-:W-:Y:S01]  /*1720*/  SEL R3, RZ, 0x4, P1 ;  /* 0x00000004ff037807 */ /* 0x000fe20000800000 */
[----:B------:R-:W-:Y:S01]  /*1730*/  IMAD.SHL.U32 R0, R27, 0x400, RZ ;  /* 0x000004001b007824 */ /* 0x000fe200078e00ff */
[C---:B------:R-:W-:Y:S01]  /*1740*/  LEA R12, P1, R5.reuse, c[0x0][0x160], 0x1 ;  /* 0x00005800050c7a11 */ /* 0x040fe200078208ff */
[----:B------:R-:W-:Y:S01]  /*1750*/  IMAD R41, R2, 0x8, R6 ;  /* 0x0000000802297824 */ /* 0x000fe200078e0206 */
[----:B------:R2:W-:Y:S01]  /*1760*/  LDGSTS.E.BYPASS.LTC128B.128 [R14+0x5080], [R16.64+0x80], !P4 ;  /* 0x05080080100e7fae */ /* 0x0005e2000e101d48 */
[----:B------:R-:W-:Y:S01]  /*1770*/  IMAD R213, R34, 0x2, R0 ;  /* 0x0000000222d57824 */ /* 0x000fe200078e0200 */
[----:B------:R-:W-:Y:S01]  /*1780*/  LEA.HI.X R13, R5, c[0x0][0x164], R4, 0x1, P1 ;  /* 0x00005900050d7a11 */ /* 0x000fe200008f0c04 */
[----:B------:R-:W-:Y:S01]  /*1790*/  IMAD R43, R2, 0x200, R0 ;  /* 0x00000200022b7824 */ /* 0x000fe200078e0200 */
[----:B------:R-:W-:Y:S01]  /*17a0*/  ISETP.GT.AND P1, PT, R48, 0xf, PT ;  /* 0x0000000f3000780c */ /* 0x000fe20003f24270 */
[----:B------:R-:W-:Y:S01]  /*17b0*/  IMAD.SHL.U32 R0, R20, 0x40, RZ ;  /* 0x0000004014007824 */ /* 0x000fe200078e00ff */
[----:B------:R-:W-:Y:S01]  /*17c0*/  SHF.R.S32.HI R5, RZ, 0x1, R11 ;  /* 0x00000001ff057819 */ /* 0x000fe2000001140b */
[----:B------:R-:W-:Y:S01]  /*17d0*/  IMAD R2, R21, c[0x0][0x278], RZ ;  /* 0x00009e0015027a24 */ /* 0x000fe200078e02ff */
[----:B------:R-:W0:Y:S01]  /*17e0*/  LDGDEPBAR ;  /* 0x00000000000079af */ /* 0x000e220000000000 */
[----:B------:R-:W-:Y:S01]  /*17f0*/  IMAD.SHL.U32 R34, R216, 0x40, RZ ;  /* 0x00000040d8227824 */ /* 0x000fe200078e00ff */
[----:B------:R-:W-:Y:S01]  /*1800*/  LOP3.LUT R0, R0, 0x1c0, RZ, 0xc0, !PT ;  /* 0x000001c000007812 */ /* 0x000fe200078ec0ff */
[----:B------:R-:W-:-:S02]  /*1810*/  IMAD R4, R30, c[0x0][0x27c], R2 ;  /* 0x00009f001e047a24 */ /* 0x000fc400078e0202 */
[----:B------:R-:W-:Y:S01]  /*1820*/  IMAD R20, R50, c[0x0][0x210], RZ ;  /* 0x0000840032147a24 */ /* 0x000fe200078e02ff */
[----:B---3--:R-:W-:Y:S01]  /*1830*/  SEL R35, RZ, 0x1, P0 ;  /* 0x00000001ff237807 */ /* 0x008fe20000000000 */
[----:B------:R-:W-:Y:S01]  /*1840*/  IMAD.IADD R15, R245, 0x1, R4 ;  /* 0x00000001f50f7824 */ /* 0x000fe200078e0204 */
[----:B------:R-:W-:Y:S01]  /*1850*/  ISETP.GE.AND P0, PT, R47, c[0x0][0x16c], PT ;  /* 0x00005b002f007a0c */ /* 0x000fe20003f06270 */
[----:B------:R-:W-:Y:S01]  /*1860*/  IMAD R20, R51, c[0x0][0x214], R20 ;  /* 0x0000850033147a24 */ /* 0x000fe200078e0214 */
[----:B------:R-:W-:Y:S02]  /*1870*/  SHF.R.U32.HI R2, RZ, 0x3, R0 ;  /* 0x00000003ff027819 */ /* 0x000fe40000011600 */
[----:B------:R-:W-:Y:S01]  /*1880*/  SEL R7, RZ, 0x2, P0 ;  /* 0x00000002ff077807 */ /* 0x000fe20000000000 */
[----:B------:R3:W-:Y:S01]  /*1890*/  STL [R1], R15 ;  /* 0x0000000f01007387 */ /* 0x0007e20000100800 */
[----:B------:R-:W-:Y:S02]  /*18a0*/  SHF.R.S32.HI R25, RZ, 0x1f, R34 ;  /* 0x0000001fff197819 */ /* 0x000fe40000011422 */
[----:B------:R-:W-:Y:S01]  /*18b0*/  IADD3 R7, R3, R7, R35 ;  /* 0x0000000703077210 */ /* 0x000fe20007ffe023 */
[----:B------:R-:W-:Y:S01]  /*18c0*/  IMAD.SHL.U32 R3, R39, 0x10, RZ ;  /* 0x0000001027037824 */ /* 0x000fe200078e00ff */
[----:B------:R-:W-:-:S02]  /*18d0*/  @!P1 IADD3 R6, P3, R34, R244, RZ ;  /* 0x000000f422069210 */ /* 0x000fc40007f7e0ff */
[C---:B------:R-:W-:Y:S02]  /*18e0*/  LOP3.LUT P5, RZ, R7.reuse, 0x2, RZ, 0xc0, !PT ;  /* 0x0000000207ff7812 */ /* 0x040fe400078ac0ff */
[----:B------:R-:W-:Y:S02]  /*18f0*/  LOP3.LUT R3, R0, 0x30, R3, 0xf8, !PT ;  /* 0x0000003000037812 */ /* 0x000fe400078ef803 */
[----:B------:R-:W-:Y:S02]  /*1900*/  LOP3.LUT P6, RZ, R7, 0x4, RZ, 0xc0, !PT ;  /* 0x0000000407ff7812 */ /* 0x000fe400078cc0ff */
[----:B------:R-:W-:Y:S01]  /*1910*/  LOP3.LUT R0, R3, 0x8, R49, 0xf8, !PT ;  /* 0x0000000803007812 */ /* 0x000fe200078ef831 */
[----:B------:R-:W-:-:S03]  /*1920*/  IMAD.IADD R3, R23, 0x1, R38 ;  /* 0x0000000117037824 */ /* 0x000fc600078e0226 */
[----:B------:R-:W-:Y:S01]  /*1930*/  LOP3.LUT R38, R0, R2, RZ, 0x3c, !PT ;  /* 0x0000000200267212 */ /* 0x000fe200078e3cff */
[----:B------:R-:W-:Y:S01]  /*1940*/  IMAD.MOV.U32 R2, RZ, RZ, R22 ;  /* 0x000000ffff027224 */ /* 0x000fe200078e0016 */
[----:B------:R-:W-:Y:S01]  /*1950*/  SHF.R.S32.HI R0, RZ, 0x1f, R11 ;  /* 0x0000001fff007819 */ /* 0x000fe2000001140b */
[----:B------:R-:W-:Y:S01]  /*1960*/  @!P1 IMAD.X R22, R25, 0x1, R15, P3 ;  /* 0x0000000119169824 */ /* 0x000fe200018e060f */
[----:B------:R-:W-:Y:S01]  /*1970*/  ISETP.GE.AND P3, PT, R18, c[0x0][0x1fc], PT ;  /* 0x00007f0012007a0c */ /* 0x000fe20003f66270 */
[----:B------:R-:W-:Y:S01]  /*1980*/  IMAD.WIDE.U32 R2, R51, c[0x0][0x210], R2 ;  /* 0x0000840033027a25 */ /* 0x000fe200078e0002 */
[----:B------:R-:W-:Y:S02]  /*1990*/  LEA.HI R4, R0, R5, RZ, 0x2 ;  /* 0x0000000500047211 */ /* 0x000fe400078f10ff */
[----:B---3--:R-:W-:Y:S01]  /*19a0*/  SEL R15, RZ, 0x1, P3 ;  /* 0x00000001ff0f7807 */ /* 0x008fe20001800000 */
[----:B------:R-:W-:Y:S01]  /*19b0*/  IMAD.SHL.U32 R0, R36, 0x10, RZ ;  /* 0x0000001024007824 */ /* 0x000fe200078e00ff */
[----:B------:R-:W-:Y:S01]  /*19c0*/  ISETP.GE.AND P3, PT, R47, c[0x0][0x1fc], PT ;  /* 0x00007f002f007a0c */ /* 0x000fe20003f66270 */
[----:B------:R-:W-:Y:S01]  /*19d0*/  IMAD.IADD R3, R3, 0x1, R20 ;  /* 0x0000000103037824 */ /* 0x000fe200078e0214 */
[----:B------:R-:W-:-:S02]  /*19e0*/  LEA.HI R11, R45, R48, RZ, 0x7 ;  /* 0x000000302d0b7211 */ /* 0x000fc400078f38ff */
[----:B------:R-:W-:Y:S01]  /*19f0*/  SEL R10, RZ, 0xffffffff, P3 ;  /* 0xffffffffff0a7807 */ /* 0x000fe20001800000 */
[----:B------:R-:W-:Y:S01]  /*1a00*/  IMAD.WIDE.U32 R242, R30, c[0x0][0x218], R2 ;  /* 0x000086001ef27a25 */ /* 0x000fe200078e0002 */
[----:B------:R-:W-:Y:S02]  /*1a10*/  LOP3.LUT R4, R4, 0xfffffffc, RZ, 0xc0, !PT ;  /* 0xfffffffc04047812 */ /* 0x000fe400078ec0ff */
[----:B------:R-:W-:Y:S01]  /*1a20*/  SHF.R.U32.HI R11, RZ, 0x4, R11 ;  /* 0x00000004ff0b7819 */ /* 0x000fe2000001160b */
[----:B------:R-:W-:Y:S01]  /*1a30*/  IMAD.SHL.U32 R23, R10, 0x2, RZ ;  /* 0x000000020a177824 */ /* 0x000fe200078e00ff */
[----:B------:R-:W-:Y:S01]  /*1a40*/  LOP3.LUT R0, R0, 0x10, RZ, 0xc0, !PT ;  /* 0x0000001000007812 */ /* 0x000fe200078ec0ff */
[----:B------:R-:W-:Y:S01]  /*1a50*/  IMAD.IADD R24, R5, 0x1, -R4 ;  /* 0x0000000105187824 */ /* 0x000fe200078e0a04 */
[----:B------:R-:W-:Y:S01]  /*1a60*/  @!P1 LEA R10, P3, R6, c[0x0][0x258], 0x2 ;  /* 0x00009600060a9a11 */ /* 0x000fe200078610ff */
[C---:B------:R-:W-:Y:S01]  /*1a70*/  IMAD R4, R21.reuse, c[0x0][0x218], RZ ;  /* 0x0000860015047a24 */ /* 0x040fe200078e02ff */
[----:B------:R-:W-:Y:S01]  /*1a80*/  LOP3.LUT R39, R0, 0x8, R11, 0xf8, !PT ;  /* 0x0000000800277812 */ /* 0x000fe200078ef80b */
[C---:B------:R-:W-:Y:S01]  /*1a90*/  IMAD R0, R21.reuse, c[0x0][0x240], RZ ;  /* 0x0000900015007a24 */ /* 0x040fe200078e02ff */
[----:B------:R-:W-:Y:S01]  /*1aa0*/  @!P1 LEA.HI.X R11, R6, c[0x0][0x25c], R22, 0x2, P3 ;  /* 0x00009700060b9a11 */ /* 0x000fe200018f1416 */
[----:B------:R-:W-:Y:S01]  /*1ab0*/  IMAD R5, R21, c[0x0][0x290], RZ ;  /* 0x0000a40015057a24 */ /* 0x000fe200078e02ff */
[----:B------:R-:W-:Y:S01]  /*1ac0*/  ISETP.GE.AND P3, PT, R238, c[0x0][0x1fc], PT ;  /* 0x00007f00ee007a0c */ /* 0x000fe20003f66270 */
[C---:B------:R-:W-:Y:S01]  /*1ad0*/  IMAD R6, R30.reuse, c[0x0][0x21c], R4 ;  /* 0x000087001e067a24 */ /* 0x040fe200078e0204 */
[----:B------:R-:W-:Y:S01]  /*1ae0*/  LOP3.LUT R15, R23, 0x2, R15, 0xe2, !PT ;  /* 0x00000002170f7812 */ /* 0x000fe200078ee20f */
[----:B------:R-:W-:Y:S01]  /*1af0*/  IMAD R21, R30, c[0x0][0x244], R0 ;  /* 0x000091001e157a24 */ /* 0x000fe200078e0200 */
[----:B------:R-:W-:Y:S01]  /*1b00*/  SEL R0, RZ, 0x4, P3 ;  /* 0x00000004ff007807 */ /* 0x000fe20001800000 */
[----:B------:R-:W-:Y:S01]  /*1b10*/  IMAD.IADD R4, R233, 0x1, -R34 ;  /* 0x00000001e9047824 */ /* 0x000fe200078e0a22 */
[----:B------:R-:W-:Y:S01]  /*1b20*/  LOP3.LUT P3, RZ, R7, 0x1, RZ, 0xc0, !PT ;  /* 0x0000000107ff7812 */ /* 0x000fe2000786c0ff */
[----:B------:R-:W-:Y:S01]  /*1b30*/  IMAD.IADD R237, R243, 0x1, R6 ;  /* 0x00000001f3ed7824 */ /* 0x000fe200078e0206 */
[----:B------:R-:W-:Y:S01]  /*1b40*/  LOP3.LUT R0, R15, R0, RZ, 0xfc, !PT ;  /* 0x000000000f007212 */ /* 0x000fe200078efcff */
[----:B------:R-:W-:Y:S01]  /*1b50*/  IMAD.MOV.U32 R236, RZ, RZ, R242 ;  /* 0x000000ffffec7224 */ /* 0x000fe200078e00f2 */
[-C--:B------:R-:W-:Y:S01]  /*1b60*/  ISETP.LE.OR P3, PT, R4, R223.reuse, !P3 ;  /* 0x000000df0400720c */ /* 0x080fe20005f63670 */
[----:B------:R-:W-:Y:S01]  /*1b70*/  IMAD R20, R30, c[0x0][0x294], R5 ;  /* 0x0000a5001e147a24 */ /* 0x000fe200078e0205 */
[-C--:B------:R-:W-:Y:S01]  /*1b80*/  ISETP.LE.OR P2, PT, R4, R223.reuse, !P5 ;  /* 0x000000df0400720c */ /* 0x080fe20006f43670 */
[----:B------:R-:W-:Y:S01]  /*1b90*/  IMAD.WIDE.U32 R2, R216, UR4, R236 ;  /* 0x00000004d8027c25 */ /* 0x000fe2000f8e00ec */
[----:B------:R-:W-:-:S02]  /*1ba0*/  ISETP.LE.OR P6, PT, R4, R223, !P6 ;  /* 0x000000df0400720c */ /* 0x000fc400077c3670 */
[----:B------:R-:W-:Y:S01]  /*1bb0*/  SHF.R.S32.HI R5, RZ, 0x1f, R42 ;  /* 0x0000001fff057819 */ /* 0x000fe2000001142a */
[----:B------:R-:W-:Y:S01]  /*1bc0*/  IMAD.IADD R3, R3, 0x1, R40 ;  /* 0x0000000103037824 */ /* 0x000fe200078e0228 */
[----:B------:R-:W-:Y:S01]  /*1bd0*/  LOP3.LUT P4, RZ, R0, 0x1, RZ, 0xc0, !PT ;  /* 0x0000000100ff7812 */ /* 0x000fe2000788c0ff */
[----:B------:R-:W-:Y:S01]  /*1be0*/  IMAD.IADD R239, R241, 0x1, R20 ;  /* 0x00000001f1ef7824 */ /* 0x000fe200078e0214 */
[----:B-1----:R-:W-:Y:S01]  /*1bf0*/  LEA R8, P5, R2, c[0x0][0x1f0], 0x1 ;  /* 0x00007c0002087a11 */ /* 0x002fe200078a08ff */
[----:B------:R-:W-:Y:S02]  /*1c00*/  IMAD.IADD R252, R249, 0x1, R21 ;  /* 0x00000001f9fc7824 */ /* 0x000fe400078e0215 */
[----:B------:R1:W-:Y:S01]  /*1c10*/  LDGSTS.E.BYPASS.LTC128B.128 [R14+0xc080], [R12.64], !P3 ;  /* 0x0c0800000c0e7fae */ /* 0x0003e2000d901d48 */
[----:B------:R-:W-:Y:S02]  /*1c20*/  LOP3.LUT P3, RZ, R0, 0x2, RZ, 0xc0, !PT ;  /* 0x0000000200ff7812 */ /* 0x000fe4000786c0ff */
[----:B------:R-:W-:Y:S01]  /*1c30*/  LEA.HI.X R9, R2, c[0x0][0x1f4], R3, 0x1, P5 ;  /* 0x00007d0002097a11 */ /* 0x000fe200028f0c03 */
[----:B------:R1:W-:Y:S01]  /*1c40*/  LDGSTS.E.BYPASS.LTC128B.128 [R14+0xd080], [R12.64+0x40], !P2 ;  /* 0x0d0800400c0e7fae */ /* 0x0003e2000d101d48 */
[----:B------:R-:W-:Y:S01]  /*1c50*/  LOP3.LUT P2, RZ, R0, 0x4, RZ, 0xc0, !PT ;  /* 0x0000000400ff7812 */ /* 0x000fe2000784c0ff */
[----:B------:R-:W-:Y:S01]  /*1c60*/  @!P1 IMAD.SHL.U32 R3, R48, 0x10, RZ ;  /* 0x0000001030039824 */ /* 0x000fe200078e00ff */
[-C--:B------:R-:W-:Y:S01]  /*1c70*/  LEA.HI R0, R5, R223.reuse, RZ, 0x3 ;  /* 0x000000df05007211 */ /* 0x080fe200078f18ff */
[----:B------:R1:W-:Y:S01]  /*1c80*/  LDGSTS.E.BYPASS.LTC128B.128 [R14+0xe080], [R12.64+0x80], !P6 ;  /* 0x0e0800800c0e7fae */ /* 0x0003e2000f101d48 */
[----:B------:R-:W-:-:S02]  /*1c90*/  ISETP.LE.OR P6, PT, R4, R223, !P4 ;  /* 0x000000df0400720c */ /* 0x000fc400067c3670 */
[-C--:B------:R-:W-:Y:S01]  /*1ca0*/  ISETP.LE.OR P5, PT, R4, R223.reuse, !P3 ;  /* 0x000000df0400720c */ /* 0x080fe20005fa3670 */
[----:B------:R3:W-:Y:S01]  /*1cb0*/  @!P1 LDGSTS.E.BYPASS.LTC128B.128 [R3+0x18080], [R10.64] ;  /* 0x180800000a039fae */ /* 0x0007e2000b901d48 */
[----:B------:R-:W-:Y:S02]  /*1cc0*/  LOP3.LUT R2, R0, 0xfffffff8, RZ, 0xc0, !PT ;  /* 0xfffffff800027812 */ /* 0x000fe400078ec0ff */
[----:B------:R-:W-:Y:S01]  /*1cd0*/  SHF.R.S32.HI R0, RZ, 0x1, R37 ;  /* 0x00000001ff007819 */ /* 0x000fe20000011425 */
[----:B------:R-:W0:Y:S01]  /*1ce0*/  LDGDEPBAR ;  /* 0x00000000000079af */ /* 0x000e220000000000 */
[----:B------:R-:W-:Y:S01]  /*1cf0*/  SEL R5, RZ, 0xffffffff, P0 ;  /* 0xffffffffff057807 */ /* 0x000fe20000000000 */
[----:B--2---:R-:W-:Y:S01]  /*1d00*/  IMAD.IADD R17, R223, 0x1, -R2 ;  /* 0x00000001df117824 */ /* 0x004fe200078e0a02 */
[C---:B------:R-:W-:Y:S01]  /*1d10*/  LOP3.LUT P0, RZ, R0.reuse, 0x2, RZ, 0xc0, !PT ;  /* 0x0000000200ff7812 */ /* 0x040fe2000780c0ff */
[----:B------:R-:W-:Y:S02]  /*1d20*/  IMAD.SHL.U32 R0, R0, 0x40, RZ ;  /* 0x0000004000007824 */ /* 0x000fe400078e00ff */
[----:B------:R2:W-:Y:S01]  /*1d30*/  LDGSTS.E.BYPASS.LTC128B.128 [R14+0x12080], [R8.64], !P6 ;  /* 0x12080000080e7fae */ /* 0x0005e2000f101d48 */
[----:B------:R-:W-:Y:S01]  /*1d40*/  IMAD.SHL.U32 R2, R17, 0x40, RZ ;  /* 0x0000004011027824 */ /* 0x000fe200078e00ff */
[----:B------:R-:W-:Y:S01]  /*1d50*/  ISETP.LE.OR P6, PT, R4, R223, !P2 ;  /* 0x000000df0400720c */ /* 0x000fe200057c3670 */
[----:B------:R-:W-:Y:S01]  /*1d60*/  IMAD.SHL.U32 R7, R5, 0x2, RZ ;  /* 0x0000000205077824 */ /* 0x000fe200078e00ff */
[----:B------:R2:W-:Y:S01]  /*1d70*/  LDGSTS.E.BYPASS.LTC128B.128 [R14+0x13080], [R8.64+0x40], !P5 ;  /* 0x13080040080e7fae */ /* 0x0005e2000e901d48 */
[----:B------:R-:W-:-:S02]  /*1d80*/  SEL R187, R196, 0xfffffff0, !P0 ;  /* 0xfffffff0c4bb7807 */ /* 0x000fc40004000000 */
[----:B------:R-:W-:Y:S02]  /*1d90*/  LOP3.LUT R2, R2, 0x1c0, RZ, 0xc0, !PT ;  /* 0x000001c002027812 */ /* 0x000fe400078ec0ff */
[----:B------:R-:W-:Y:S01]  /*1da0*/  LOP3.LUT R234, R7, 0x2, R35, 0xe2, !PT ;  /* 0x0000000207ea7812 */ /* 0x000fe200078ee223 */
[C---:B------:R-:W-:Y:S01]  /*1db0*/  IMAD.SHL.U32 R7, R24.reuse, 0x40, RZ ;  /* 0x0000004018077824 */ /* 0x040fe200078e00ff */
[----:B------:R-:W-:-:S04]  /*1dc0*/  LOP3.LUT P0, RZ, R24, 0x2, RZ, 0xc0, !PT ;  /* 0x0000000218ff7812 */ /* 0x000fc8000780c0ff */
[----:B------:R-:W-:Y:S01]  /*1dd0*/  LOP3.LUT R7, R7, 0xc0, RZ, 0xc0, !PT ;  /* 0x000000c007077812 */ /* 0x000fe200078ec0ff */
[----:B------:R2:W-:Y:S01]  /*1de0*/  LDGSTS.E.BYPASS.LTC128B.128 [R14+0x14080], [R8.64+0x80], !P6 ;  /* 0x14080080080e7fae */ /* 0x0005e2000f101d48 */
[----:B---3--:R-:W-:Y:S01]  /*1df0*/  IMAD.SHL.U32 R3, R31, 0x8, RZ ;  /* 0x000000081f037824 */ /* 0x008fe200078e00ff */
[----:B------:R-:W-:-:S04]  /*1e00*/  LOP3.LUT P6, RZ, R26, 0x4, RZ, 0xc0, !PT ;  /* 0x000000041aff7812 */ /* 0x000fc800078cc0ff */
[----:B-1----:R-:W-:Y:S02]  /*1e10*/  LOP3.LUT R13, R3, 0x18, RZ, 0xc0, !PT ;  /* 0x00000018030d7812 */ /* 0x002fe400078ec0ff */
[----:B------:R-:W-:Y:S02]  /*1e20*/  LOP3.LUT R3, R0, 0xc0, RZ, 0xc0, !PT ;  /* 0x000000c000037812 */ /* 0x000fe400078ec0ff */
[----:B------:R-:W-:Y:S02]  /*1e30*/  IADD3 R0, P5, R34, R240, RZ ;  /* 0x000000f022007210 */ /* 0x000fe40007fbe0ff */
[----:B------:R-:W-:Y:S02]  /*1e40*/  LOP3.LUT R5, R3, 0x8, R49, 0xf8, !PT ;  /* 0x0000000803057812 */ /* 0x000fe400078ef831 */
[----:B------:R-:W-:Y:S01]  /*1e50*/  SHF.R.U32.HI R4, RZ, 0x3, R3 ;  /* 0x00000003ff047819 */ /* 0x000fe20000011603 */
[----:B------:R-:W-:Y:S01]  /*1e60*/  IMAD.X R6, R25, 0x1, R239, P5 ;  /* 0x0000000119067824 */ /* 0x000fe200028e06ef */
[----:B------:R-:W-:-:S02]  /*1e70*/  LEA R10, P5, R0, c[0x0][0x280], 0x2 ;  /* 0x0000a000000a7a11 */ /* 0x000fc400078a10ff */
[----:B------:R-:W-:Y:S02]  /*1e80*/  SHF.R.U32.HI R3, RZ, 0x3, R2 ;  /* 0x00000003ff037819 */ /* 0x000fe40000011602 */
[----:B------:R-:W-:Y:S02]  /*1e90*/  LEA.HI.X R11, R0, c[0x0][0x284], R6, 0x2, P5 ;  /* 0x0000a100000b7a11 */ /* 0x000fe400028f1406 */
[----:B------:R-:W-:Y:S02]  /*1ea0*/  LOP3.LUT R0, R46, 0xffffffe0, RZ, 0xc0, !PT ;  /* 0xffffffe02e007812 */ /* 0x000fe400078ec0ff */
[----:B------:R-:W-:Y:S01]  /*1eb0*/  LOP3.LUT R3, R3, R2, R13, 0x1e, !PT ;  /* 0x0000000203037212 */ /* 0x000fe200078e1e0d */
[----:B------:R-:W-:Y:S01]  /*1ec0*/  IMAD.SHL.U32 R2, R36, 0x8, RZ ;  /* 0x0000000824027824 */ /* 0x000fe200078e00ff */
[----:B------:R-:W-:Y:S01]  /*1ed0*/  LOP3.LUT R4, R5, R4, RZ, 0x3c, !PT ;  /* 0x0000000405047212 */ /* 0x000fe200078e3cff */
[----:B------:R-:W-:Y:S01]  /*1ee0*/  IMAD.IADD R12, R48, 0x1, -R0 ;  /* 0x00000001300c7824 */ /* 0x000fe200078e0a00 */
[----:B--2---:R-:W-:Y:S01]  /*1ef0*/  SHF.R.U32.HI R8, RZ, 0x3, R7 ;  /* 0x00000003ff087819 */ /* 0x004fe20000011607 */
[C---:B------:R-:W-:Y:S01]  /*1f00*/  IMAD.SHL.U32 R0, R26.reuse, 0x40, RZ ;  /* 0x000000401a007824 */ /* 0x040fe200078e00ff */
[----:B------:R-:W-:Y:S01]  /*1f10*/  LOP3.LUT P5, RZ, R26, 0x2, RZ, 0xc0, !PT ;  /* 0x000000021aff7812 */ /* 0x000fe200078ac0ff */
[----:B------:R-:W-:Y:S01]  /*1f20*/  IMAD.IADD R213, R213, 0x1, R3 ;  /* 0x00000001d5d57824 */ /* 0x000fe200078e0203 */
[----:B------:R-:W-:Y:S01]  /*1f30*/  LOP3.LUT R3, R2, 0x8, RZ, 0xc0, !PT ;  /* 0x0000000802037812 */ /* 0x000fe200078ec0ff */
[----:B------:R-:W-:Y:S01]  /*1f40*/  IMAD.U32 R6, R44, 0x20, R4 ;  /* 0x000000202c067824 */ /* 0x000fe200078e0004 */
[----:B------:R-:W-:Y:S01]  /*1f50*/  LOP3.LUT R0, R0, 0x1c0, RZ, 0xc0, !PT ;  /* 0x000001c000007812 */ /* 0x000fe200078ec0ff */
[----:B------:R-:W-:Y:S01]  /*1f60*/  @!P1 IMAD.SHL.U32 R4, R48, 0x10, RZ ;  /* 0x0000001030049824 */ /* 0x000fe200078e00ff */
[----:B------:R-:W-:Y:S01]  /*1f70*/  SHF.R.S32.HI R15, RZ, 0x1f, R12 ;  /* 0x0000001fff0f7819 */ /* 0x000fe2000001140c */
[----:B------:R-:W-:Y:S01]  /*1f80*/  IMAD.SHL.U32 R213, R213, 0x2, RZ ;  /* 0x00000002d5d57824 */ /* 0x000fe200078e00ff */
[----:B------:R-:W-:Y:S01]  /*1f90*/  SHF.R.U32.HI R2, RZ, 0x3, R0 ;  /* 0x00000003ff027819 */ /* 0x000fe20000011600 */
[----:B------:R-:W-:Y:S01]  /*1fa0*/  IMAD R5, R36, 0x200, R38 ;  /* 0x0000020024057824 */ /* 0x000fe200078e0226 */
[----:B------:R1:W-:Y:S01]  /*1fb0*/  @!P1 LDGSTS.E.BYPASS.LTC128B.128 [R4+0x18280], [R10.64] ;  /* 0x182800000a049fae */ /* 0x0003e2000b901d48 */
[----:B------:R-:W-:-:S02]  /*1fc0*/  LEA.HI R15, R15, R12, RZ, 0x2 ;  /* 0x0000000c0f0f7211 */ /* 0x000fc400078f10ff */
[--C-:B------:R-:W-:Y:S01]  /*1fd0*/  LOP3.LUT R9, R2, R0, R3.reuse, 0x1e, !PT ;  /* 0x0000000002097212 */ /* 0x100fe200078e1e03 */
[----:B------:R-:W-:Y:S01]  /*1fe0*/  IMAD.SHL.U32 R0, R41, 0x20, RZ ;  /* 0x0000002029007824 */ /* 0x000fe200078e00ff */
[C---:B------:R-:W-:Y:S01]  /*1ff0*/  LOP3.LUT R3, R8.reuse, R7, R3, 0x1e, !PT ;  /* 0x0000000708037212 */ /* 0x040fe200078e1e03 */
[----:B------:R-:W0:Y:S01]  /*2000*/  LDGDEPBAR ;  /* 0x00000000000079af */ /* 0x000e220000000000 */
[----:B------:R-:W-:Y:S02]  /*2010*/  SHF.R.S32.HI R2, RZ, 0x2, R15 ;  /* 0x00000002ff027819 */ /* 0x000fe4000001140f */
[----:B------:R-:W-:Y:S01]  /*2020*/  IADD3 R16, R213, 0x18480, RZ ;  /* 0x00018480d5107810 */ /* 0x000fe20007ffe0ff */
[----:B------:R-:W0:Y:S02]  /*2030*/  LDGDEPBAR ;  /* 0x00000000000079af */ /* 0x000e240000000000 */
[----:B------:R-:W-:Y:S01]  /*2040*/  IMAD R235, R27, 0x10, R2 ;  /* 0x000000101beb7824 */ /* 0x000fe200078e0202 */
[----:B------:R-:W-:-:S02]  /*2050*/  LOP3.LUT R2, R8, R39, R7, 0x1e, !PT ;  /* 0x0000002708027212 */ /* 0x000fc400078e1e07 */
[----:B------:R-:W-:Y:S01]  /*2060*/  LOP3.LUT R8, R8, R7, R13, 0x1e, !PT ;  /* 0x0000000708087212 */ /* 0x000fe200078e1e0d */
[----:B------:R-:W-:Y:S02]  /*2070*/  IMAD.IADD R7, R43, 0x1, R9 ;  /* 0x000000012b077824 */ /* 0x000fe400078e0209 */
[----:B------:R-:W-:Y:S02]  /*2080*/  IMAD.IADD R198, R0, 0x1, R2 ;  /* 0x0000000100c67824 */ /* 0x000fe400078e0202 */
[----:B------:R-:W-:-:S05]  /*2090*/  IMAD.MOV.U32 R2, RZ, RZ, 0x20 ;  /* 0x00000020ff027424 */ /* 0x000fca00078e00ff */
[----:B------:R-:W-:Y:S01]  /*20a0*/  SEL R2, R2, 0xffffffe0, !P6 ;  /* 0xffffffe002027807 */ /* 0x000fe20007000000 */
[----:B-1----:R-:W-:Y:S01]  /*20b0*/  IMAD R4, R27, 0x200, R0 ;  /* 0x000002001b047824 */ /* 0x002fe200078e0200 */
[----:B------:R-:W-:Y:S01]  /*20c0*/  IADD3 R10, R216, 0x1, RZ ;  /* 0x00000001d80a7810 */ /* 0x000fe20007ffe0ff */
[----:B------:R-:W-:Y:S02]  /*20d0*/  IMAD.IADD R0, R0, 0x1, R8 ;  /* 0x0000000100007824 */ /* 0x000fe400078e0208 */
[----:B------:R-:W-:Y:S01]  /*20e0*/  IMAD.IADD R193, R4, 0x1, R3 ;  /* 0x0000000104c17824 */ /* 0x000fe200078e0203 */
[----:B------:R-:W-:Y:S02]  /*20f0*/  SEL R3, R196, 0xfffffff0, !P5 ;  /* 0xfffffff0c4037807 */ /* 0x000fe40006800000 */
[----:B------:R-:W-:Y:S02]  /*2100*/  ISETP.GE.AND P5, PT, R10, R232, PT ;  /* 0x000000e80a00720c */ /* 0x000fe40003fa6270 */
[----:B------:R-:W-:-:S11]  /*2110*/  SEL R196, R196, 0xfffffff0, !P0 ;  /* 0xfffffff0c4c47807 */ /* 0x000fd60004000000 */
[----:B------:R-:W-:Y:S05]  /*2120*/  @P5 BRA `(.L_x_967) ;  /* 0x0000019000005947 */ /* 0x000fea0003800000 */
[----:B------:R-:W-:Y:S01]  /*2130*/  SHF.R.S32.HI R8, RZ, 0x1f, R10 ;  /* 0x0000001fff087819 */ /* 0x000fe2000001140a */
[C---:B------:R-:W-:Y:S01]  /*2140*/  IMAD R4, R10.reuse, UR5, RZ ;  /* 0x000000050a047c24 */ /* 0x040fe2000f8e02ff */
[----:B------:R-:W-:Y:S01]  /*2150*/  BSSY B0, `(.L_x_967) ;  /* 0x0000016000007945 */ /* 0x000fe20003800000 */
[C---:B------:R-:W-:Y:S02]  /*2160*/  IMAD.SHL.U32 R13, R10.reuse, 0x40, RZ ;  /* 0x000000400a0d7824 */ /* 0x040fe400078e00ff */
[----:B------:R-:W-:-:S04]  /*2170*/  IMAD.WIDE.U32 R10, R10, UR4, R236 ;  /* 0x000000040a0a7c25 */ /* 0x000fc8000f8e00ec */
[----:B------:R-:W-:Y:S01]  /*2180*/  IMAD R4, R8, UR4, R4 ;  /* 0x0000000408047c24 */ /* 0x000fe2000f8e0204 */
[----:B------:R-:W-:Y:S01]  /*2190*/  LEA R8, P5, R10, c[0x0][0x1f0], 0x1 ;  /* 0x00007c000a087a11 */ /* 0x000fe200078a08ff */
[----:B------:R-:W-:Y:S02]  /*21a0*/  IMAD.IADD R9, R233, 0x1, -R13 ;  /* 0x00000001e9097824 */ /* 0x000fe400078e0a0d */
[----:B------:R-:W-:-:S03]  /*21b0*/  IMAD.IADD R4, R11, 0x1, R4 ;  /* 0x000000010b047824 */ /* 0x000fc600078e0204 */
[----:B------:R-:W-:Y:S02]  /*21c0*/  ISETP.GT.AND P0, PT, R9, R223, PT ;  /* 0x000000df0900720c */ /* 0x000fe40003f04270 */
[----:B------:R-:W-:Y:S02]  /*21d0*/  LEA.HI.X R9, R10, c[0x0][0x1f4], R4, 0x1, P5 ;  /* 0x00007d000a097a11 */ /* 0x000fe400028f0c04 */
[----:B------:R-:W-:Y:S02]  /*21e0*/  ISETP.GE.OR P6, PT, R18, c[0x0][0x1fc], !P0 ;  /* 0x00007f0012007a0c */ /* 0x000fe400047c6670 */
[----:B------:R-:W-:Y:S02]  /*21f0*/  ISETP.GE.OR P5, PT, R47, c[0x0][0x1fc], !P0 ;  /* 0x00007f002f007a0c */ /* 0x000fe400047a6670 */
[----:B------:R-:W-:-:S09]  /*2200*/  ISETP.GE.OR P0, PT, R238, c[0x0][0x1fc], !P0 ;  /* 0x00007f00ee007a0c */ /* 0x000fd20004706670 */
[----:B------:R1:W-:Y:S04]  /*2210*/  LDGSTS.E.BYPASS.LTC128B.128 [R14+0x15080], [R8.64], !P6 ;  /* 0x15080000080e7fae */ /* 0x0003e8000f101d48 */
[----:B------:R1:W-:Y:S01]  /*2220*/  LDGSTS.E.BYPASS.LTC128B.128 [R14+0x16080], [R8.64+0x40], !P5 ;  /* 0x16080040080e7fae */ /* 0x0003e2000e901d48 */
[----:B------:R-:W-:-:S03]  /*2230*/  IADD3 R4, P5, R13, R240, RZ ;  /* 0x000000f00d047210 */ /* 0x000fc60007fbe0ff */
[----:B------:R1:W-:Y:S02]  /*2240*/  LDGSTS.E.BYPASS.LTC128B.128 [R14+0x17080], [R8.64+0x80], !P0 ;  /* 0x17080080080e7fae */ /* 0x0003e4000c101d48 */
[----:B-1----:R-:W-:Y:S02]  /*2250*/  LEA R8, P0, R4, c[0x0][0x280], 0x2 ;  /* 0x0000a00004087a11 */ /* 0x002fe400078010ff */
[----:B------:R-:W-:-:S04]  /*2260*/  LEA.HI.X.SX32 R9, R13, R239, 0x1, P5 ;  /* 0x000000ef0d097211 */ /* 0x000fc800028f0eff */
[----:B------:R-:W-:Y:S01]  /*2270*/  LEA.HI.X R9, R4, c[0x0][0x284], R9, 0x2, P0 ;  /* 0x0000a10004097a11 */ /* 0x000fe200000f1409 */
[----:B------:R-:W-:Y:S05]  /*2280*/  @P1 BRA `(.L_x_968) ;  /* 0x0000002000001947 */ /* 0x000fea0003800000 */
[----:B------:R-:W-:-:S05]  /*2290*/  SHF.L.U32 R48, R48, 0x4, RZ ;  /* 0x0000000430307819 */ /* 0x000fca00000006ff */
[----:B------:R1:W-:Y:S02]  /*22a0*/  LDGSTS.E.BYPASS.LTC128B.128 [R48+0x18380], [R8.64] ;  /* 0x1838000008307fae */ /* 0x0003e4000b901d48 */
.L_x_968:
[----:B------:R-:W-:Y:S05]  /*22b0*/  BSYNC B0 ;  /* 0x0000000000007941 */ /* 0x000fea0003800000 */
.L_x_967:
[----:B------:R-:W-:Y:S01]  /*22c0*/  SHF.R.S32.HI R4, RZ, 0x1f, R31 ;  /* 0x0000001fff047819 */ /* 0x000fe2000001141f */
[----:B------:R-:W0:Y:S01]  /*22d0*/  LDGDEPBAR ;  /* 0x00000000000079af */ /* 0x000e220000000000 */
[----:B-1----:R-:W-:Y:S01]  /*22e0*/  LOP3.LUT R8, R15, 0x7ffffffc, RZ, 0xc0, !PT ;  /* 0x7ffffffc0f087812 */ /* 0x002fe200078ec0ff */
[----:B------:R-:W-:Y:S01]  /*22f0*/  ULDC UR4, c[0x0][0x2a0] ;  /* 0x0000a80000047ab9 */ /* 0x000fe20000000800 */
[----:B------:R-:W-:Y:S01]  /*2300*/  LEA.HI R4, R4, R31, RZ, 0x2 ;  /* 0x0000001f04047211 */ /* 0x000fe200078f10ff */
[----:B------:R-:W-:Y:S01]  /*2310*/  ULOP3.LUT UR4, URZ, UR4, URZ, 0x33, !UPT ;  /* 0x000000043f047292 */ /* 0x000fe2000f8e333f */
[----:B------:R-:W-:Y:S01]  /*2320*/  LOP3.LUT P0, RZ, R17, 0x4, RZ, 0xc0, !PT ;  /* 0x0000000411ff7812 */ /* 0x000fe2000780c0ff */
[----:B------:R-:W-:Y:S01]  /*2330*/  IMAD.IADD R8, R12, 0x1, -R8 ;  /* 0x000000010c087824 */ /* 0x000fe200078e0a08 */
[----:B------:R-:W-:Y:S01]  /*2340*/  LOP3.LUT R4, R4, 0x1ffffffc, RZ, 0xc0, !PT ;  /* 0x1ffffffc04047812 */ /* 0x000fe200078ec0ff */
[----:B------:R-:W-:Y:S01]  /*2350*/  IMAD.MOV.U32 R9, RZ, RZ, 0x1 ;  /* 0x00000001ff097424 */ /* 0x000fe200078e00ff */
[----:B------:R-:W-:Y:S01]  /*2360*/  LEA R190, R7, 0x1c480, 0x1 ;  /* 0x0001c48007be7811 */ /* 0x000fe200078e08ff */
[----:B------:R-:W-:Y:S01]  /*2370*/  IMAD.SHL.U32 R186, R6, 0x2, RZ ;  /* 0x0000000206ba7824 */ /* 0x000fe200078e00ff */
[----:B------:R-:W-:Y:S01]  /*2380*/  IADD3 R224, R230, 0x1, -R231 ;  /* 0x00000001e6e07810 */ /* 0x000fe20007ffe8e7 */
[----:B------:R-:W-:Y:S01]  /*2390*/  IMAD.IADD R4, R31, 0x1, -R4 ;  /* 0x000000011f047824 */ /* 0x000fe200078e0a04 */
[----:B------:R-:W-:Y:S01]  /*23a0*/  IADD3 R212, R213, 0x184c0, RZ ;  /* 0x000184c0d5d47810 */ /* 0x000fe20007ffe0ff */
[----:B------:R-:W-:Y:S01]  /*23b0*/  IMAD R191, R2, 0x2, R190 ;  /* 0x0000000202bf7824 */ /* 0x000fe200078e02be */
[----:B------:R-:W-:Y:S01]  /*23c0*/  ISETP.LE.AND P5, PT, R9, c[0x0][0x2a8], PT ;  /* 0x0000aa0009007a0c */ /* 0x000fe20003fa3270 */
[----:B------:R-:W-:Y:S01]  /*23d0*/  IMAD R4, R4, 0x4, R8 ;  /* 0x0000000404047824 */ /* 0x000fe200078e0208 */
[----:B------:R-:W-:Y:S01]  /*23e0*/  LEA R184, R0, 0x80, 0x1 ;  /* 0x0000008000b87811 */ /* 0x000fe200078e08ff */
[----:B------:R-:W-:Y:S01]  /*23f0*/  IMAD R192, R3, 0x2, R190 ;  /* 0x0000000203c07824 */ /* 0x000fe200078e02be */
[----:B------:R-:W-:Y:S01]  /*2400*/  @P0 IADD3 R212, R16, -0x40, RZ ;  /* 0xffffffc010d40810 */ /* 0x000fe20007ffe0ff */
[----:B------:R-:W-:Y:S01]  /*2410*/  IMAD.SHL.U32 R228, R4, 0x2, RZ ;  /* 0x0000000204e47824 */ /* 0x000fe200078e00ff */
[----:B------:R-:W-:Y:S01]  /*2420*/  IADD3 R230, R230, -R233, RZ ;  /* 0x800000e9e6e67210 */ /* 0x000fe20007ffe0ff */
[----:B------:R-:W-:Y:S01]  /*2430*/  IMAD.SHL.U32 R185, R5, 0x2, RZ ;  /* 0x0000000205b97824 */ /* 0x000fe200078e00ff */
[----:B------:R-:W-:Y:S01]  /*2440*/  CS2R R162, SRZ ;  /* 0x0000000000a27805 */ /* 0x000fe2000001ff00 */
[----:B------:R-:W-:Y:S01]  /*2450*/  IMAD.MOV.U32 R189, RZ, RZ, RZ ;  /* 0x000000ffffbd7224 */ /* 0x000fe200078e00ff */
[----:B------:R-:W-:Y:S01]  /*2460*/  IADD3 R224, -R228, R224, -R233 ;  /* 0x000000e0e4e07210 */ /* 0x000fe20007ffe9e9 */
[----:B------:R-:W-:Y:S01]  /*2470*/  IMAD.MOV.U32 R226, RZ, RZ, 0x1 ;  /* 0x00000001ffe27424 */ /* 0x000fe200078e00ff */
[----:B------:R-:W-:Y:S01]  /*2480*/  CS2R R160, SRZ ;  /* 0x0000000000a07805 */ /* 0x000fe2000001ff00 */
[----:B------:R-:W-:Y:S01]  /*2490*/  IMAD.MOV.U32 R225, RZ, RZ, RZ ;  /* 0x000000ffffe17224 */ /* 0x000fe200078e00ff */
[----:B------:R-:W-:Y:S01]  /*24a0*/  IADD3 R227, R224, c[0x0][0x2a4], RZ ;  /* 0x0000a900e0e37a10 */ /* 0x000fe20007ffe0ff */
        /* <DEDUP_REMOVED lines=50> */
[----:B------:R-:W-:Y:S01]  /*27d0*/  IMAD.IADD R229, R229, 0x1, -R228 ;  /* 0x00000001e5e57824 */ /* 0x000fe200078e0ae4 */
[----:B------:R-:W-:-:S02]  /*27e0*/  IADD3 R224, R224, UR4, RZ ;  /* 0x00000004e0e07c10 */ /* 0x000fc4000fffe0ff */
.L_x_987:
[----:B------:R-:W-:Y:S04]  /*27f0*/  DEPBAR.LE SB0, 0x1 ;  /* 0x000080400000791a */ /* 0x000fe80000000000 */
[----:B------:R-:W-:Y:S01]  /*2800*/  BAR.SYNC.DEFER_BLOCKING 0x0 ;  /* 0x0000000000007b1d */ /* 0x000fe20000010000 */
[C---:B------:R-:W-:Y:S01]  /*2810*/  IMAD R188, R189.reuse, 0x1800, R193 ;  /* 0x00001800bdbc7824 */ /* 0x040fe200078e02c1 */
[C---:B------:R-:W-:Y:S01]  /*2820*/  LEA R211, R189.reuse, R235, 0x6 ;  /* 0x000000ebbdd37211 */ /* 0x040fe200078e30ff */
[C---:B------:R-:W-:Y:S02]  /*2830*/  IMAD R3, R189.reuse, 0x1800, R196 ;  /* 0x00001800bd037824 */ /* 0x040fe400078e02c4 */
[----:B------:R-:W-:Y:S01]  /*2840*/  IMAD R2, R189, 0x1800, R197 ;  /* 0x00001800bd027824 */ /* 0x000fe200078e02c5 */
[----:B------:R-:W-:Y:S01]  /*2850*/  SHF.L.U32 R0, R188, 0x1, RZ ;  /* 0x00000001bc007819 */ /* 0x000fe200000006ff */
[----:B------:R-:W-:Y:S02]  /*2860*/  IMAD.IADD R3, R193, 0x1, R3 ;  /* 0x00000001c1037824 */ /* 0x000fe400078e0203 */
[----:B------:R-:W-:Y:S03]  /*2870*/  IMAD.SHL.U32 R2, R2, 0x2, RZ ;  /* 0x0000000202027824 */ /* 0x000fe600078e00ff */
        /* <DEDUP_REMOVED lines=14> */
[-C--:B------:R-:W-:Y:S05]  /*2960*/  HMMA.16816.F32.BF16 R12, R28, R18.reuse, RZ ;  /* 0x000000121c0c723c */ /* 0x080fea00000418ff */
[----:B------:R-:W-:Y:S03]  /*2970*/  LDS R207, [R211.X4+0x18080] ;  /* 0x01808000d3cf7984 */ /* 0x000fe60000004800 */
[C---:B------:R-:W-:Y:S03]  /*2980*/  HMMA.16816.F32.BF16 R16, R32.reuse, R18, RZ ;  /* 0x000000122010723c */ /* 0x040fe600000418ff */
[----:B------:R-:W-:Y:S05]  /*2990*/  LDS R208, [R211.X4+0x180a0] ;  /* 0x0180a000d3d07984 */ /* 0x000fea0000004800 */
[-C--:B---3--:R-:W-:Y:S01]  /*29a0*/  HMMA.16816.F32.BF16 R20, R32, R36.reuse, RZ ;  /* 0x000000242014723c */ /* 0x088fe200000418ff */
[----:B------:R-:W-:Y:S06]  /*29b0*/  LDS R209, [R211.X4+0x18100] ;  /* 0x01810000d3d17984 */ /* 0x000fec0000004800 */
[----:B------:R-:W-:Y:S01]  /*29c0*/  LDS R210, [R211.X4+0x18120] ;  /* 0x01812000d3d27984 */ /* 0x000fe20000004800 */
        /* <DEDUP_REMOVED lines=14> */
[----:B------:R-:W2:Y:S06]  /*2ab0*/  LDSM.16.M88.4 R40, [R2+0xd080] ;  /* 0x00d080000228783b */ /* 0x000eac0000000200 */
[----:B------:R-:W3:Y:S01]  /*2ac0*/  LDSM.16.M88.4 R52, [R187+0x3080] ;  /* 0x00308000bb34783b */ /* 0x000ee20000000200 */
[-C--:B-1----:R-:W-:Y:S08]  /*2ad0*/  HMMA.16816.F32.BF16 R4, R36, R56.reuse, R4 ;  /* 0x000000382404723c */ /* 0x082ff00000041804 */
[C---:B------:R-:W-:Y:S08]  /*2ae0*/  HMMA.16816.F32.BF16 R8, R60.reuse, R56, R8 ;  /* 0x000000383c08723c */ /* 0x040ff00000041808 */
        /* <DEDUP_REMOVED lines=8> */
[----:B------:R-:W1:Y:S06]  /*2b70*/  LDSM.16.M88.4 R36, [R0+0xe080] ;  /* 0x00e080000024783b */ /* 0x000e6c0000000200 */
[----:B------:R-:W4:Y:S01]  /*2b80*/  LDSM.16.M88.4 R64, [R186+0x5080] ;  /* 0x00508000ba40783b */ /* 0x000f220000000200 */
[-C--:B--2---:R-:W-:Y:S08]  /*2b90*/  HMMA.16816.F32.BF16 R4, R40, R44.reuse, R4 ;  /* 0x0000002c2804723c */ /* 0x084ff00000041804 */
[C---:B------:R-:W-:Y:S08]  /*2ba0*/  HMMA.16816.F32.BF16 R8, R48.reuse, R44, R8 ;  /* 0x0000002c3008723c */ /* 0x040ff00000041808 */
        /* <DEDUP_REMOVED lines=8> */
[----:B------:R2:W3:Y:S06]  /*2c30*/  LDSM.16.M88.4 R40, [R2+0xe080] ;  /* 0x00e080000228783b */ /* 0x0004ec0000000200 */
[----:B------:R-:W5:Y:S01]  /*2c40*/  LDSM.16.M88.4 R52, [R187+0x5080] ;  /* 0x00508000bb34783b */ /* 0x000f620000000200 */
[-C--:B-1----:R-:W-:Y:S08]  /*2c50*/  HMMA.16816.F32.BF16 R4, R36, R56.reuse, R4 ;  /* 0x000000382404723c */ /* 0x082ff00000041804 */
[C---:B------:R-:W-:Y:S08]  /*2c60*/  HMMA.16816.F32.BF16 R8, R60.reuse, R56, R8 ;  /* 0x000000383c08723c */ /* 0x040ff00000041808 */
[-C--:B------:R-:W-:Y:S04]  /*2c70*/  HMMA.16816.F32.BF16 R12, R60, R58.reuse, R12 ;  /* 0x0000003a3c0c723c */ /* 0x080fe8000004180c */
[----:B--2---:R-:W-:Y:S04]  /*2c80*/  IMAD R2, R216, 0x40, R235 ;  /* 0x00000040d8027824 */ /* 0x004fe800078e02eb */
[C---:B------:R-:W-:Y:S04]  /*2c90*/  HMMA.16816.F32.BF16 R16, R36.reuse, R58, R16 ;  /* 0x0000003a2410723c */ /* 0x040fe80000041810 */
[-C--:B------:R-:W-:Y:S02]  /*2ca0*/  IADD3 R199, R227, R2.reuse, RZ ;  /* 0x00000002e3c77210 */ /* 0x080fe40007ffe0ff */
[----:B------:R-:W-:Y:S02]  /*2cb0*/  IADD3 R201, R224, R2, RZ ;  /* 0x00000002e0c97210 */ /* 0x000fe40007ffe0ff */
[-C--:B----4-:R-:W-:Y:S04]  /*2cc0*/  HMMA.16816.F32.BF16 R20, R36, R64.reuse, R20 ;  /* 0x000000402414723c */ /* 0x090fe80000041814 */
[----:B------:R-:W-:Y:S04]  /*2cd0*/  IMNMX R199, R229, R199, PT ;  /* 0x000000c7e5c77217 */ /* 0x000fe80003800200 */
[C---:B------:R-:W-:Y:S08]  /*2ce0*/  HMMA.16816.F32.BF16 R24, R60.reuse, R64, R24 ;  /* 0x000000403c18723c */ /* 0x040ff00000041818 */
[-C--:B------:R-:W-:Y:S08]  /*2cf0*/  HMMA.16816.F32.BF16 R28, R60, R66.reuse, R28 ;  /* 0x000000423c1c723c */ /* 0x080ff0000004181c */
[----:B------:R-:W-:Y:S08]  /*2d00*/  HMMA.16816.F32.BF16 R32, R36, R66, R32 ;  /* 0x000000422420723c */ /* 0x000ff00000041820 */
[-C--:B---3--:R-:W-:Y:S08]  /*2d10*/  HMMA.16816.F32.BF16 R4, R40, R44.reuse, R4 ;  /* 0x0000002c2804723c */ /* 0x088ff00000041804 */
[C---:B------:R-:W-:Y:S08]  /*2d20*/  HMMA.16816.F32.BF16 R8, R48.reuse, R44, R8 ;  /* 0x0000002c3008723c */ /* 0x040ff00000041808 */
[-C--:B------:R-:W-:Y:S08]  /*2d30*/  HMMA.16816.F32.BF16 R12, R48, R46.reuse, R12 ;  /* 0x0000002e300c723c */ /* 0x080ff0000004180c */
[C---:B------:R-:W-:Y:S08]  /*2d40*/  HMMA.16816.F32.BF16 R16, R40.reuse, R46, R16 ;  /* 0x0000002e2810723c */ /* 0x040ff00000041810 */
[-C--:B-----5:R-:W-:Y:S08]  /*2d50*/  HMMA.16816.F32.BF16 R20, R40, R52.reuse, R20 ;  /* 0x000000342814723c */ /* 0x0a0ff00000041814 */
[C---:B------:R-:W-:Y:S08]  /*2d60*/  HMMA.16816.F32.BF16 R24, R48.reuse, R52, R24 ;  /* 0x000000343018723c */ /* 0x040ff00000041818 */
[-C--:B------:R-:W-:Y:S08]  /*2d70*/  HMMA.16816.F32.BF16 R28, R48, R54.reuse, R28 ;  /* 0x00000036301c723c */ /* 0x080ff0000004181c */
[----:B------:R-:W-:Y:S01]  /*2d80*/  HMMA.16816.F32.BF16 R32, R40, R54, R32 ;  /* 0x000000362820723c */ /* 0x000fe20000041820 */
[----:B------:R-:W-:-:S07]  /*2d90*/  @!P5 BRA `(.L_x_969) ;  /* 0x000001900000d947 */ /* 0x000fce0003800000 */
[----:B------:R-:W-:Y:S01]  /*2da0*/  IADD3 R36, R230, R2, RZ ;  /* 0x00000002e6247210 */ /* 0x000fe20007ffe0ff */
        /* <DEDUP_REMOVED lines=12> */
.L_x_971:
[----:B------:R-:W-:Y:S04]  /*2e70*/  MOV R37, 0x1 ;  /* 0x0000000100257802 */ /* 0x000fe80000000f00 */
[----:B------:R-:W-:Y:S11]  /*2e80*/  ISETP.NE.AND P0, PT, R37, c[0x0][0x2a8], PT ;  /* 0x0000aa0025007a0c */ /* 0x000ff60003f05270 */
[----:B------:R-:W-:Y:S02]  /*2e90*/  @!UPT UIADD3 URZ, URZ, URZ, URZ ;  /* 0x0000003f3f3ff290 */ /* 0x000fe4000fffe03f */
[----:B------:R-:W-:Y:S05]  /*2ea0*/  @P0 IMAD.HI.U32 R37, R36, c[0x0][0x2ac], RZ ;  /* 0x0000ab0024250a27 */ /* 0x000fea00078e00ff */
[----:B------:R-:W-:Y:S02]  /*2eb0*/  @P0 SHF.R.U32.HI R36, RZ, c[0x0][0x2b0], R37 ;  /* 0x0000ac00ff240a19 */ /* 0x000fe40000011625 */
.L_x_972:
[----:B------:R-:W-:Y:S05]  /*2ec0*/  BSYNC B0 ;  /* 0x0000000000007941 */ /* 0x000fea0003800000 */
.L_x_970:
[----:B------:R-:W-:Y:S02]  /*2ed0*/  IMAD R201, R36, c[0x0][0x2a8], -R231 ;  /* 0x0000aa0024c97a24 */ /* 0x000fe400078e0ae7 */
[----:B------:R-:W-:Y:S02]  /*2ee0*/  IMAD.IADD R36, R224, 0x1, R2 ;  /* 0x00000001e0247824 */ /* 0x000fe400078e0202 */
[----:B------:R-:W-:Y:S05]  /*2ef0*/  IMAD.IADD R201, R201, 0x1, -R228 ;  /* 0x00000001c9c97824 */ /* 0x000fea00078e0ae4 */
[----:B------:R-:W-:Y:S02]  /*2f00*/  IADD3 R37, R201, c[0x0][0x2a8], RZ ;  /* 0x0000aa00c9257a10 */ /* 0x000fe40007ffe0ff */
[----:B------:R-:W-:Y:S02]  /*2f10*/  IMNMX R201, R36, R201, !PT ;  /* 0x000000c924c97217 */ /* 0x000fe40007800200 */
[----:B------:R-:W-:Y:S02]  /*2f20*/  IMNMX R199, R199, R37, PT ;  /* 0x00000025c7c77217 */ /* 0x000fe40003800200 */
.L_x_969:
[----:B------:R-:W-:Y:S05]  /*2f30*/  IADD3 R36, R2, 0x8, RZ ;  /* 0x0000000802247810 */ /* 0x000fea0007ffe0ff */
[--C-:B------:R-:W-:Y:S02]  /*2f40*/  IMAD.IADD R202, R227, 0x1, R36.reuse ;  /* 0x00000001e3ca7824 */ /* 0x100fe400078e0224 */
[----:B------:R-:W-:Y:S03]  /*2f50*/  IMAD.IADD R200, R224, 0x1, R36 ;  /* 0x00000001e0c87824 */ /* 0x000fe600078e0224 */
[----:B------:R-:W-:Y:S01]  /*2f60*/  IMNMX R202, R229, R202, PT ;  /* 0x000000cae5ca7217 */ /* 0x000fe20003800200 */
[----:B------:R-:W-:-:S05]  /*2f70*/  @!P5 BRA `(.L_x_973) ;  /* 0x000001800000d947 */ /* 0x000fca0003800000 */
        /* <DEDUP_REMOVED lines=13> */
.L_x_975:
[----:B------:R-:W-:Y:S04]  /*3050*/  MOV R37, 0x1 ;  /* 0x0000000100257802 */ /* 0x000fe80000000f00 */
[----:B------:R-:W-:Y:S11]  /*3060*/  ISETP.NE.AND P0, PT, R37, c[0x0][0x2a8], PT ;  /* 0x0000aa0025007a0c */ /* 0x000ff60003f05270 */
[----:B------:R-:W-:Y:S02]  /*3070*/  @!UPT UIADD3 URZ, URZ, URZ, URZ ;  /* 0x0000003f3f3ff290 */ /* 0x000fe4000fffe03f */
[----:B------:R-:W-:Y:S05]  /*3080*/  @P0 IMAD.HI.U32 R37, R36, c[0x0][0x2ac], RZ ;  /* 0x0000ab0024250a27 */ /* 0x000fea00078e00ff */
[----:B------:R-:W-:Y:S02]  /*3090*/  @P0 SHF.R.U32.HI R36, RZ, c[0x0][0x2b0], R37 ;  /* 0x0000ac00ff240a19 */ /* 0x000fe40000011625 */
.L_x_976:
[----:B------:R-:W-:Y:S05]  /*30a0*/  BSYNC B0 ;  /* 0x0000000000007941 */ /* 0x000fea0003800000 */
.L_x_974:
[----:B------:R-:W-:Y:S04]  /*30b0*/  IMAD R36, R36, c[0x0][0x2a8], -R231 ;  /* 0x0000aa0024247a24 */ /* 0x000fe800078e0ae7 */
[----:B------:R-:W-:Y:S05]  /*30c0*/  IMAD.IADD R36, R36, 0x1, -R228 ;  /* 0x0000000124247824 */ /* 0x000fea00078e0ae4 */
[----:B------:R-:W-:Y:S02]  /*30d0*/  IADD3 R37, R36, c[0x0][0x2a8], RZ ;  /* 0x0000aa0024257a10 */ /* 0x000fe40007ffe0ff */
[----:B------:R-:W-:Y:S02]  /*30e0*/  IMNMX R200, R200, R36, !PT ;  /* 0x00000024c8c87217 */ /* 0x000fe40007800200 */
[----:B------:R-:W-:Y:S02]  /*30f0*/  IMNMX R202, R202, R37, PT ;  /* 0x00000025caca7217 */ /* 0x000fe40003800200 */
.L_x_973:
        /* <DEDUP_REMOVED lines=18> */
.L_x_979:
[----:B------:R-:W-:Y:S04]  /*3220*/  MOV R37, 0x1 ;  /* 0x0000000100257802 */ /* 0x000fe80000000f00 */
[----:B------:R-:W-:Y:S11]  /*3230*/  ISETP.NE.AND P0, PT, R37, c[0x0][0x2a8], PT ;  /* 0x0000aa0025007a0c */ /* 0x000ff60003f05270 */
[----:B------:R-:W-:Y:S02]  /*3240*/  @!UPT UIADD3 URZ, URZ, URZ, URZ ;  /* 0x0000003f3f3ff290 */ /* 0x000fe4000fffe03f */
[----:B------:R-:W-:Y:S05]  /*3250*/  @P0 IMAD.HI.U32 R37, R36, c[0x0][0x2ac], RZ ;  /* 0x0000ab0024250a27 */ /* 0x000fea00078e00ff */
[----:B------:R-:W-:Y:S02]  /*3260*/  @P0 SHF.R.U32.HI R36, RZ, c[0x0][0x2b0], R37 ;  /* 0x0000ac00ff240a19 */ /* 0x000fe40000011625 */
.L_x_980:
[----:B------:R-:W-:Y:S05]  /*3270*/  BSYNC B0 ;  /* 0x0000000000007941 */ /* 0x000fea0003800000 */
.L_x_978:
[----:B------:R-:W-:Y:S04]  /*3280*/  IMAD R36, R36, c[0x0][0x2a8], -R231 ;  /* 0x0000aa0024247a24 */ /* 0x000fe800078e0ae7 */
[----:B------:R-:W-:Y:S05]  /*3290*/  IMAD.IADD R36, R36, 0x1, -R228 ;  /* 0x0000000124247824 */ /* 0x000fea00078e0ae4 */
[----:B------:R-:W-:Y:S02]  /*32a0*/  IADD3 R37, R36, c[0x0][0x2a8], RZ ;  /* 0x0000aa0024257a10 */ /* 0x000fe40007ffe0ff */
[----:B------:R-:W-:Y:S02]  /*32b0*/  IMNMX R203, R203, R36, !PT ;  /* 0x00000024cbcb7217 */ /* 0x000fe40007800200 */
[----:B------:R-:W-:Y:S02]  /*32c0*/  IMNMX R205, R205, R37, PT ;  /* 0x00000025cdcd7217 */ /* 0x000fe40003800200 */
.L_x_977:
        /* <DEDUP_REMOVED lines=18> */
.L_x_983:
[----:B------:R-:W-:Y:S04]  /*33f0*/  MOV R36, 0x1 ;  /* 0x0000000100247802 */ /* 0x000fe80000000f00 */
[----:B------:R-:W-:Y:S11]  /*3400*/  ISETP.NE.AND P0, PT, R36, c[0x0][0x2a8], PT ;  /* 0x0000aa0024007a0c */ /* 0x000ff60003f05270 */
[----:B------:R-:W-:Y:S02]  /*3410*/  @!UPT UIADD3 URZ, URZ, URZ, URZ ;  /* 0x0000003f3f3ff290 */ /* 0x000fe4000fffe03f */
[----:B------:R-:W-:Y:S05]  /*3420*/  @P0 IMAD.HI.U32 R36, R2, c[0x0][0x2ac], RZ ;  /* 0x0000ab0002240a27 */ /* 0x000fea00078e00ff */
[----:B------:R-:W-:Y:S02]  /*3430*/  @P0 SHF.R.U32.HI R2, RZ, c[0x0][0x2b0], R36 ;  /* 0x0000ac00ff020a19 */ /* 0x000fe40000011624 */
.L_x_984:
[----:B------:R-:W-:Y:S05]  /*3440*/  BSYNC B0 ;  /* 0x0000000000007941 */ /* 0x000fea0003800000 */
.L_x_982:
[----:B------:R-:W-:Y:S04]  /*3450*/  IMAD R2, R2, c[0x0][0x2a8], -R231 ;  /* 0x0000aa0002027a24 */ /* 0x000fe800078e0ae7 */
[----:B------:R-:W-:Y:S05]  /*3460*/  IMAD.IADD R2, R2, 0x1, -R228 ;  /* 0x0000000102027824 */ /* 0x000fea00078e0ae4 */
[----:B------:R-:W-:Y:S02]  /*3470*/  IADD3 R36, R2, c[0x0][0x2a8], RZ ;  /* 0x0000aa0002247a10 */ /* 0x000fe40007ffe0ff */
[----:B------:R-:W-:Y:S02]  /*3480*/  IMNMX R204, R204, R2, !PT ;  /* 0x00000002cccc7217 */ /* 0x000fe40007800200 */
[----:B------:R-:W-:Y:S02]  /*3490*/  IMNMX R206, R206, R36, PT ;  /* 0x00000024cece7217 */ /* 0x000fe40003800200 */
.L_x_981:
[----:B------:R-:W-:Y:S04]  /*34a0*/  DEPBAR.LE SB0, 0x1 ;  /* 0x000080400000791a */ /* 0x000fe80000000000 */
[----:B------:R-:W-:Y:S01]  /*34b0*/  BAR.SYNC.DEFER_BLOCKING 0x0 ;  /* 0x0000000000007b1d */ /* 0x000fe20000010000 */
[----:B------:R-:W-:Y:S02]  /*34c0*/  IADD3 R215, R216, 0x1, RZ ;  /* 0x00000001d8d77810 */ /* 0x000fe40007ffe0ff */
[----:B------:R-:W-:Y:S02]  /*34d0*/  LEA R2, R3, 0x12080, 0x1 ;  /* 0x0001208003027811 */ /* 0x000fe400078e08ff */
[----:B------:R-:W-:Y:S01]  /*34e0*/  ISETP.GE.AND P0, PT, R215, R232, PT ;  /* 0x000000e8d700720c */ /* 0x000fe20003f06270 */
[----:B------:R-:W1:Y:S04]  /*34f0*/  LDSM.16.M88.4 R64, [R0+0x12080] ;  /* 0x012080000040783b */ /* 0x000e680000000200 */
[----:B------:R2:W3:Y:S04]  /*3500*/  LDSM.16.M88.4 R60, [R0+0x12880] ;  /* 0x01288000003c783b */ /* 0x0004e80000000200 */
[----:B------:R4:W1:Y:S04]  /*3510*/  LDSM.16.M88.4 R168, [R176+0x12080] ;  /* 0x01208000b0a8783b */ /* 0x0008680000000200 */
[----:B------:R-:W1:Y:S04]  /*3520*/  LDSM.16.M88.4 R176, [R176+0x12880] ;  /* 0x01288000b0b0783b */ /* 0x000e680000000200 */
[----:B------:R4:W1:Y:S04]  /*3530*/  LDSM.16.M88.4 R48, [R186+0x6080] ;  /* 0x00608000ba30783b */ /* 0x0008680000000200 */
[----:B------:R4:W1:Y:S04]  /*3540*/  LDSM.16.M88.4 R164, [R186+0x7080] ;  /* 0x00708000baa4783b */ /* 0x0008680000000200 */
[----:B------:R4:W1:Y:S01]  /*3550*/  LDSM.16.M88.4 R172, [R187+0x6080] ;  /* 0x00608000bbac783b */ /* 0x0008620000000200 */
[----:B--2---:R-:W-:Y:S03]  /*3560*/  LEA R0, R188, 0x12080, 0x1 ;  /* 0x00012080bc007811 */ /* 0x004fe600078e08ff */
[----:B------:R4:W2:Y:S01]  /*3570*/  LDSM.16.M88.4 R180, [R187+0x7080] ;  /* 0x00708000bbb4783b */ /* 0x0008a20000000200 */
[----:B------:R-:W-:-:S05]  /*3580*/  @P0 BRA `(.L_x_985) ;  /* 0x0000023000000947 */ /* 0x000fca0003800000 */
[----:B------:R-:W-:Y:S01]  /*3590*/  SHF.R.S32.HI R36, RZ, 0x1f, R215 ;  /* 0x0000001fff247819 */ /* 0x000fe200000114d7 */
[----:B------:R-:W5:Y:S01]  /*35a0*/  LDL R41, [R1] ;  /* 0x0000000001297983 */ /* 0x000f620000100800 */
[----:B------:R-:W-:Y:S02]  /*35b0*/  @!P1 LEA R3, R216, 0x40, 0x6 ;  /* 0x00000040d8039811 */ /* 0x000fe400078e30ff */
[----:B------:R-:W-:Y:S01]  /*35c0*/  LOP3.LUT P6, RZ, R234, 0x1, RZ, 0xc0, !PT ;  /* 0x00000001eaff7812 */ /* 0x000fe200078cc0ff */
[----:B----4-:R-:W4:Y:S01]  /*35d0*/  LDL R42, [R1+0x4] ;  /* 0x00000400012a7983 */ /* 0x010f220000100800 */
[----:B------:R-:W-:Y:S01]  /*35e0*/  @!P1 IADD3 R39, P0, R3, R244, RZ ;  /* 0x000000f403279210 */ /* 0x000fe20007f1e0ff */
[----:B------:R-:W-:Y:S02]  /*35f0*/  IMAD R38, R36, c[0x0][0x178], RZ ;  /* 0x00005e0024267a24 */ /* 0x000fe400078e02ff */
[C---:B------:R-:W-:Y:S04]  /*3600*/  IMAD.WIDE.U32 R36, R215.reuse, c[0x0][0x178], RZ ;  /* 0x00005e00d7247a25 */ /* 0x040fe800078e00ff */
[C---:B------:R-:W-:Y:S02]  /*3610*/  IMAD R40, R215.reuse, c[0x0][0x17c], R38 ;  /* 0x00005f00d7287a24 */ /* 0x040fe400078e0226 */
[----:B------:R-:W-:Y:S02]  /*3620*/  IMAD R38, R215, -0x40, R233 ;  /* 0xffffffc0d7267824 */ /* 0x000fe400078e02e9 */
[----:B------:R-:W-:Y:S03]  /*3630*/  IMAD.IADD R37, R37, 0x1, R40 ;  /* 0x0000000125257824 */ /* 0x000fe600078e0228 */
[----:B------:R-:W-:Y:S02]  /*3640*/  ISETP.LE.OR P6, PT, R38, R223, !P6 ;  /* 0x000000df2600720c */ /* 0x000fe400077c3670 */
[----:B-----5:R-:W-:Y:S02]  /*3650*/  @!P1 LEA.HI.X.SX32 R41, R3, R41, 0x1, P0 ;  /* 0x0000002903299211 */ /* 0x020fe400000f0eff */
[C---:B------:R-:W-:Y:S04]  /*3660*/  LEA R3, P0, R36.reuse, R246, 0x6 ;  /* 0x000000f624037211 */ /* 0x040fe800078030ff */
[----:B----4-:R-:W-:Y:S02]  /*3670*/  LEA.HI.X R37, R36, R42, R37, 0x6, P0 ;  /* 0x0000002a24257211 */ /* 0x010fe400000f3425 */
[----:B------:R-:W4:Y:S01]  /*3680*/  S2R R42, SR_TID.X ;  /* 0x00000000002a7919 */ /* 0x000f220000002100 */
[C---:B------:R-:W-:Y:S04]  /*3690*/  LEA R36, P0, R3.reuse, c[0x0][0x160], 0x1 ;  /* 0x0000580003247a11 */ /* 0x040fe800078008ff */
[----:B------:R-:W-:Y:S01]  /*36a0*/  LEA.HI.X R37, R3, c[0x0][0x164], R37, 0x1, P0 ;  /* 0x0000590003257a11 */ /* 0x000fe200000f0c25 */
[----:B------:R-:W-:Y:S01]  /*36b0*/  IMAD R3, R226, 0x3000, R251 ;  /* 0x00003000e2037824 */ /* 0x000fe200078e02fb */
[C---:B------:R-:W-:Y:S04]  /*36c0*/  @!P1 LEA R40, P0, R39.reuse, c[0x0][0x258], 0x2 ;  /* 0x0000960027289a11 */ /* 0x040fe800078010ff */
[----:B------:R-:W-:Y:S01]  /*36d0*/  @!PT LDS RZ, [RZ] ;  /* 0x00000000fffff984 */ /* 0x000fe20000000800 */
[----:B------:R-:W-:Y:S01]  /*36e0*/  @!PT LDS RZ, [RZ] ;  /* 0x00000000fffff984 */ /* 0x000fe20000000800 */
[----:B------:R-:W-:Y:S01]  /*36f0*/  @!PT LDS RZ, [RZ] ;  /* 0x00000000fffff984 */ /* 0x000fe20000000800 */
[----:B------:R3:W-:Y:S01]  /*3700*/  LDGSTS.E.BYPASS.LTC128B.128 [R3], [R36.64], !P6 ;  /* 0x0000000024037fae */ /* 0x0007e2000f101d48 */
[----:B------:R-:W-:Y:S02]  /*3710*/  @!P1 LEA.HI.X R41, R39, c[0x0][0x25c], R41, 0x2, P0 ;  /* 0x0000970027299a11 */ /* 0x000fe400000f1429 */
[----:B------:R-:W-:Y:S02]  /*3720*/  LOP3.LUT P0, RZ, R234, 0x2, RZ, 0xc0, !PT ;  /* 0x00000002eaff7812 */ /* 0x000fe4000780c0ff */
[CC--:B------:R-:W-:Y:S02]  /*3730*/  ISETP.GT.AND P6, PT, R38.reuse, R223.reuse, PT ;  /* 0x000000df2600720c */ /* 0x0c0fe40003fc4270 */
[----:B------:R-:W-:Y:S02]  /*3740*/  ISETP.LE.OR P0, PT, R38, R223, !P0 ;  /* 0x000000df2600720c */ /* 0x000fe40004703670 */
[----:B------:R-:W-:Y:S01]  /*3750*/  ISETP.GE.OR P6, PT, R238, c[0x0][0x16c], !P6 ;  /* 0x00005b00ee007a0c */ /* 0x000fe200077c6670 */
[----:B----4-:R-:W-:Y:S04]  /*3760*/  IMAD.SHL.U32 R42, R42, 0x4, RZ ;  /* 0x000000042a2a7824 */ /* 0x010fe800078e00ff */
[----:B------:R-:W-:Y:S06]  /*3770*/  @!P1 IMAD R38, R226, 0x40, R42 ;  /* 0x00000040e2269824 */ /* 0x000fec00078e022a */
[----:B------:R3:W-:Y:S01]  /*3780*/  LDGSTS.E.BYPASS.LTC128B.128 [R3+0x1000], [R36.64+0x40], !P0 ;  /* 0x0100004024037fae */ /* 0x0007e2000c101d48 */
[----:B------:R-:W-:Y:S03]  /*3790*/  @!P1 IMAD.SHL.U32 R38, R38, 0x4, RZ ;  /* 0x0000000426269824 */ /* 0x000fe600078e00ff */
[----:B------:R3:W-:Y:S04]  /*37a0*/  LDGSTS.E.BYPASS.LTC128B.128 [R3+0x2000], [R36.64+0x80], !P6 ;  /* 0x0200008024037fae */ /* 0x0007e8000f101d48 */
[----:B------:R3:W-:Y:S02]  /*37b0*/  @!P1 LDGSTS.E.BYPASS.LTC128B.128 [R38+0x18080], [R40.64] ;  /* 0x1808000028269fae */ /* 0x0007e4000b901d48 */
.L_x_985:
[-C--:B-1-3--:R-:W-:Y:S01]  /*37c0*/  HMMA.16816.F32.BF16 R36, R64, R48.reuse, RZ ;  /* 0x000000304024723c */ /* 0x08afe200000418ff */
[----:B------:R-:W0:Y:S07]  /*37d0*/  LDGDEPBAR ;  /* 0x00000000000079af */ /* 0x000e2e0000000000 */
[C---:B------:R-:W-:Y:S01]  /*37e0*/  HMMA.16816.F32.BF16 R40, R60.reuse, R48, RZ ;  /* 0x000000303c28723c */ /* 0x040fe200000418ff */
[----:B------:R-:W1:Y:S07]  /*37f0*/  S2R R3, SR_CTAID.X ;  /* 0x0000000000037919 */ /* 0x000e6e0000002500 */
[-C--:B------:R-:W-:Y:S08]  /*3800*/  HMMA.16816.F32.BF16 R44, R60, R50.reuse, RZ ;  /* 0x000000323c2c723c */ /* 0x080ff000000418ff */
[C---:B------:R-:W-:Y:S08]  /*3810*/  HMMA.16816.F32.BF16 R48, R64.reuse, R50, RZ ;  /* 0x000000324030723c */ /* 0x040ff000000418ff */
[-C--:B------:R-:W-:Y:S01]  /*3820*/  HMMA.16816.F32.BF16 R52, R64, R164.reuse, RZ ;  /* 0x000000a44034723c */ /* 0x080fe200000418ff */
[----:B-1----:R-:W-:Y:S04]  /*3830*/  ISETP.GT.AND P0, PT, R3, -0x1, PT ;  /* 0xffffffff0300780c */ /* 0x002fe80003f04270 */
[----:B------:R-:W-:Y:S03]  /*3840*/  ISETP.GT.AND P6, PT, R201, RZ, P0 ;  /* 0x000000ffc900720c */ /* 0x000fe600007c4270 */
[C---:B------:R-:W-:Y:S02]  /*3850*/  HMMA.16816.F32.BF16 R56, R60.reuse, R164, RZ ;  /* 0x000000a43c38723c */ /* 0x040fe400000418ff */
[----:B------:R-:W-:Y:S04]  /*3860*/  ISETP.LT.OR P6, PT, R199, 0x1, P6 ;  /* 0x00000001c700780c */ /* 0x000fe800037c1670 */
[----:B------:R-:W-:Y:S02]  /*3870*/  FSEL R3, R4, -INF , !P6 ;  /* 0xff80000004037808 */ /* 0x000fe40007000000 */
[-C--:B------:R-:W-:Y:S01]  /*3880*/  HMMA.16816.F32.BF16 R60, R60, R166.reuse, RZ ;  /* 0x000000a63c3c723c */ /* 0x080fe200000418ff */
[----:B------:R-:W-:Y:S03]  /*3890*/  ISETP.GT.AND P6, PT, R201, 0x1, P0 ;  /* 0x00000001c900780c */ /* 0x000fe600007c4270 */
[--C-:B------:R-:W-:Y:S01]  /*38a0*/  FFMA.FTZ R3, R3, c[0x0][0x29c], -R207.reuse ;  /* 0x0000a70003037a23 */ /* 0x100fe200000108cf */
[----:B------:R-:W-:Y:S03]  /*38b0*/  ISETP.LT.OR P6, PT, R199, 0x2, P6 ;  /* 0x00000002c700780c */ /* 0x000fe600037c1670 */
[----:B------:R-:W-:Y:S01]  /*38c0*/  HMMA.16816.F32.BF16 R64, R64, R166, RZ ;  /* 0x000000a64040723c */ /* 0x000fe200000418ff */
[----:B------:R-:W-:Y:S01]  /*38d0*/  LDSM.16.M88.4 R164, [R0+0x1000] ;  /* 0x0010000000a4783b */ /* 0x000fe20000000200 */
[----:B------:R1:W-:Y:S06]  /*38e0*/  MUFU.EX2 R222, R3 ;  /* 0x0000000300de7308 */ /* 0x0003ec0000000800 */
[-C--:B------:R-:W-:Y:S08]  /*38f0*/  HMMA.16816.F32.BF16 R36, R168, R172.reuse, R36 ;  /* 0x000000aca824723c */ /* 0x080ff00000041824 */
[C---:B------:R-:W-:Y:S08]  /*3900*/  HMMA.16816.F32.BF16 R40, R176.reuse, R172, R40 ;  /* 0x000000acb028723c */ /* 0x040ff00000041828 */
[-C--:B------:R-:W-:Y:S08]  /*3910*/  HMMA.16816.F32.BF16 R44, R176, R174.reuse, R44 ;  /* 0x000000aeb02c723c */ /* 0x080ff0000004182c */
[C---:B------:R-:W-:Y:S01]  /*3920*/  HMMA.16816.F32.BF16 R48, R168.reuse, R174, R48 ;  /* 0x000000aea830723c */ /* 0x040fe20000041830 */
[----:B------:R-:W3:Y:S07]  /*3930*/  LDSM.16.M88.4 R172, [R186+0x8080] ;  /* 0x00808000baac783b */ /* 0x000eee0000000200 */
[-C--:B--2---:R-:W-:Y:S08]  /*3940*/  HMMA.16816.F32.BF16 R52, R168, R180.reuse, R52 ;  /* 0x000000b4a834723c */ /* 0x084ff00000041834 */
[C---:B------:R-:W-:Y:S07]  /*3950*/  HMMA.16816.F32.BF16 R56, R176.reuse, R180, R56 ;  /* 0x000000b4b038723c */ /* 0x040fee0000041838 */
[----:B------:R-:W-:Y:S01]  /*3960*/  FSEL R181, R5, -INF , !P6 ;  /* 0xff80000005b57808 */ /* 0x000fe20007000000 */
[-C--:B------:R-:W-:Y:S01]  /*3970*/  HMMA.16816.F32.BF16 R60, R176, R182.reuse, R60 ;  /* 0x000000b6b03c723c */ /* 0x080fe2000004183c */
[----:B----4-:R-:W2:Y:S02]  /*3980*/  LDSM.16.M88.4 R176, [R0+0x1800] ;  /* 0x0018000000b0783b */ /* 0x010ea40000000200 */
[----:B------:R-:W-:Y:S01]  /*3990*/  ISETP.GT.AND P6, PT, R200, RZ, P0 ;  /* 0x000000ffc800720c */ /* 0x000fe200007c4270 */
[--C-:B-1----:R-:W-:Y:S03]  /*39a0*/  FFMA.FTZ R3, R181, c[0x0][0x29c], -R207.reuse ;  /* 0x0000a700b5037a23 */ /* 0x102fe600000108cf */
[----:B------:R-:W-:Y:S01]  /*39b0*/  ISETP.LT.OR P6, PT, R202, 0x1, P6 ;  /* 0x00000001ca00780c */ /* 0x000fe200037c1670 */
[----:B------:R-:W-:Y:S01]  /*39c0*/  HMMA.16816.F32.BF16 R64, R168, R182, R64 ;  /* 0x000000b6a840723c */ /* 0x000fe20000041840 */
[----:B------:R1:W4:Y:S01]  /*39d0*/  MUFU.EX2 R221, R3 ;  /* 0x0000000300dd7308 */ /* 0x0003220000000800 */
[----:B------:R-:W5:Y:S02]  /*39e0*/  LDSM.16.M88.4 R168, [R186+0x9080] ;  /* 0x00908000baa8783b */ /* 0x000f640000000200 */
[----:B------:R-:W-:Y:S02]  /*39f0*/  FSEL R214, R6, -INF , !P6 ;  /* 0xff80000006d67808 */ /* 0x000fe40007000000 */
[----:B------:R-:W-:Y:S02]  /*3a00*/  ISETP.GT.AND P6, PT, R200, 0x1, P0 ;  /* 0x00000001c800780c */ /* 0x000fe400007c4270 */
[-C--:B---3--:R-:W-:Y:S05]  /*3a10*/  HMMA.16816.F32.BF16 R36, R164, R172.reuse, R36 ;  /* 0x000000aca424723c */ /* 0x088fea0000041824 */
[----:B------:R-:W-:Y:S04]  /*3a20*/  ISETP.LT.OR P6, PT, R202, 0x2, P6 ;  /* 0x00000002ca00780c */ /* 0x000fe800037c1670 */
[----:B------:R-:W-:Y:S02]  /*3a30*/  FSEL R188, R7, -INF , !P6 ;  /* 0xff80000007bc7808 */ /* 0x000fe40007000000 */
[----:B------:R-:W-:Y:S01]  /*3a40*/  ISETP.GT.AND P6, PT, R201, 0x20, P0 ;  /* 0x00000020c900780c */ /* 0x000fe200007c4270 */
[----:B------:R-:W-:Y:S03]  /*3a50*/  LDSM.16.M88.4 R4, [R2+0x1000] ;  /* 0x001000000204783b */ /* 0x000fe60000000200 */
[----:B------:R-:W-:Y:S04]  /*3a60*/  ISETP.LT.OR P6, PT, R199, 0x21, P6 ;  /* 0x00000021c700780c */ /* 0x000fe800037c1670 */
[----:B------:R-:W-:Y:S02]  /*3a70*/  FSEL R16, R16, -INF , !P6 ;  /* 0xff80000010107808 */ /* 0x000fe40007000000 */
[----:B------:R-:W-:Y:S01]  /*3a80*/  ISETP.GT.AND P6, PT, R201, 0x21, P0 ;  /* 0x00000021c900780c */ /* 0x000fe200007c4270 */
[C---:B--2---:R-:W-:Y:S04]  /*3a90*/  HMMA.16816.F32.BF16 R40, R176.reuse, R172, R40 ;  /* 0x000000acb028723c */ /* 0x044fe80000041828 */
[--C-:B-1----:R-:W-:Y:S01]  /*3aa0*/  FFMA.FTZ R3, R16, c[0x0][0x29c], -R207.reuse ;  /* 0x0000a70010037a23 */ /* 0x102fe200000108cf */
[----:B------:R-:W-:Y:S03]  /*3ab0*/  ISETP.LT.OR P6, PT, R199, 0x22, P6 ;  /* 0x00000022c700780c */ /* 0x000fe600037c1670 */
[-C--:B------:R-:W-:Y:S01]  /*3ac0*/  HMMA.16816.F32.BF16 R44, R176, R174.reuse, R44 ;  /* 0x000000aeb02c723c */ /* 0x080fe2000004182c */
[----:B------:R1:W-:Y:S03]  /*3ad0*/  MUFU.EX2 R220, R3 ;  /* 0x0000000300dc7308 */ /* 0x0003e60000000800 */
[----:B------:R-:W-:Y:S02]  /*3ae0*/  FSEL R180, R17, -INF , !P6 ;  /* 0xff80000011b47808 */ /* 0x000fe40007000000 */
[----:B------:R-:W-:Y:S02]  /*3af0*/  ISETP.GT.AND P6, PT, R200, 0x20, P0 ;  /* 0x00000020c800780c */ /* 0x000fe400007c4270 */
[C---:B------:R-:W-:Y:S01]  /*3b00*/  HMMA.16816.F32.BF16 R48, R164.reuse, R174, R48 ;  /* 0x000000aea430723c */ /* 0x040fe20000041830 */
[----:B------:R-:W2:Y:S03]  /*3b10*/  LDSM.16.M88.4 R172, [R187+0x8080] ;  /* 0x00808000bbac783b */ /* 0x000ea60000000200 */
[----:B------:R-:W-:Y:S04]  /*3b20*/  ISETP.LT.OR P6, PT, R202, 0x21, P6 ;  /* 0x00000021ca00780c */ /* 0x000fe800037c1670 */
[-C--:B-----5:R-:W-:Y:S04]  /*3b30*/  HMMA.16816.F32.BF16 R52, R164, R168.reuse, R52 ;  /* 0x000000a8a434723c */ /* 0x0a0fe80000041834 */
[----:B------:R-:W-:Y:S02]  /*3b40*/  FSEL R182, R18, -INF , !P6 ;  /* 0xff80000012b67808 */ /* 0x000fe40007000000 */
[----:B------:R-:W-:Y:S02]  /*3b50*/  ISETP.GT.AND P6, PT, R200, 0x21, P0 ;  /* 0x00000021c800780c */ /* 0x000fe400007c4270 */
[C---:B------:R-:W-:Y:S04]  /*3b60*/  HMMA.16816.F32.BF16 R56, R176.reuse, R168, R56 ;  /* 0x000000a8b038723c */ /* 0x040fe80000041838 */
[--C-:B-1----:R-:W-:Y:S01]  /*3b70*/  FFMA.FTZ R3, R180, c[0x0][0x29c], -R207.reuse ;  /* 0x0000a700b4037a23 */ /* 0x102fe200000108cf */
[----:B------:R-:W-:Y:S03]  /*3b80*/  ISETP.LT.OR P6, PT, R202, 0x22, P6 ;  /* 0x00000022ca00780c */ /* 0x000fe600037c1670 */
[-C--:B------:R-:W-:Y:S01]  /*3b90*/  HMMA.16816.F32.BF16 R60, R176, R170.reuse, R60 ;  /* 0x000000aab03c723c */ /* 0x080fe2000004183c */
[----:B------:R1:W3:Y:S01]  /*3ba0*/  MUFU.EX2 R219, R3 ;  /* 0x0000000300db7308 */ /* 0x0002e20000000800 */
[----:B------:R-:W5:Y:S02]  /*3bb0*/  LDSM.16.M88.4 R176, [R2+0x1800] ;  /* 0x0018000002b0783b */ /* 0x000f640000000200 */
[----:B------:R-:W-:Y:S02]  /*3bc0*/  FSEL R183, R19, -INF , !P6 ;  /* 0xff80000013b77808 */ /* 0x000fe40007000000 */
[----:B------:R-:W-:Y:S02]  /*3bd0*/  ISETP.GT.AND P6, PT, R201, 0x40, P0 ;  /* 0x00000040c900780c */ /* 0x000fe400007c4270 */
[----:B------:R-:W-:Y:S02]  /*3be0*/  HMMA.16816.F32.BF16 R64, R164, R170, R64 ;  /* 0x000000aaa440723c */ /* 0x000fe40000041840 */
[----:B------:R-:W-:Y:S02]  /*3bf0*/  LDSM.16.M88.4 R168, [R0+0x2800] ;  /* 0x0028000000a8783b */ /* 0x000fe40000000200 */
[----:B------:R-:W-:Y:S04]  /*3c00*/  ISETP.LT.OR P6, PT, R199, 0x41, P6 ;  /* 0x00000041c700780c */ /* 0x000fe800037c1670 */
[----:B------:R-:W-:Y:S01]  /*3c10*/  FSEL R20, R20, -INF , !P6 ;  /* 0xff80000014147808 */ /* 0x000fe20007000000 */
[-C--:B--2---:R-:W-:Y:S01]  /*3c20*/  HMMA.16816.F32.BF16 R36, R4, R172.reuse, R36 ;  /* 0x000000ac0424723c */ /* 0x084fe20000041824 */
[----:B------:R-:W2:Y:S04]  /*3c30*/  LDSM.16.M88.4 R16, [R187+0x9080] ;  /* 0x00908000bb10783b */ /* 0x000ea80000000200 */
[----:B------:R-:W-:Y:S01]  /*3c40*/  ISETP.GT.AND P6, PT, R201, 0x41, P0 ;  /* 0x00000041c900780c */ /* 0x000fe200007c4270 */
[--C-:B-1----:R-:W-:Y:S03]  /*3c50*/  FFMA.FTZ R3, R20, c[0x0][0x29c], -R207.reuse ;  /* 0x0000a70014037a23 */ /* 0x102fe600000108cf */
[----:B------:R-:W-:Y:S01]  /*3c60*/  ISETP.LT.OR P6, PT, R199, 0x42, P6 ;  /* 0x00000042c700780c */ /* 0x000fe200037c1670 */
[----:B------:R-:W-:Y:S01]  /*3c70*/  LDSM.16.M88.4 R164, [R186+0xa080] ;  /* 0x00a08000baa4783b */ /* 0x000fe20000000200 */
[----:B------:R1:W-:Y:S02]  /*3c80*/  MUFU.EX2 R218, R3 ;  /* 0x0000000300da7308 */ /* 0x0003e40000000800 */
[----:B------:R-:W-:Y:S02]  /*3c90*/  FSEL R21, R21, -INF , !P6 ;  /* 0xff80000015157808 */ /* 0x000fe40007000000 */
[----:B------:R-:W-:Y:S04]  /*3ca0*/  ISETP.GT.AND P6, PT, R200, 0x40, P0 ;  /* 0x00000040c800780c */ /* 0x000fe800007c4270 */
[----:B------:R-:W-:Y:S04]  /*3cb0*/  ISETP.LT.OR P6, PT, R202, 0x41, P6 ;  /* 0x00000041ca00780c */ /* 0x000fe800037c1670 */
[----:B------:R-:W-:Y:S01]  /*3cc0*/  FSEL R181, R22, -INF , !P6 ;  /* 0xff80000016b57808 */ /* 0x000fe20007000000 */
[C---:B-----5:R-:W-:Y:S04]  /*3cd0*/  HMMA.16816.F32.BF16 R40, R176.reuse, R172, R40 ;  /* 0x000000acb028723c */ /* 0x060fe80000041828 */
[----:B------:R-:W-:Y:S04]  /*3ce0*/  ISETP.GT.AND P6, PT, R200, 0x41, P0 ;  /* 0x00000041c800780c */ /* 0x000fe800007c4270 */
[-C--:B------:R-:W-:Y:S03]  /*3cf0*/  HMMA.16816.F32.BF16 R44, R176, R174.reuse, R44 ;  /* 0x000000aeb02c723c */ /* 0x080fe6000004182c */
[----:B------:R-:W-:Y:S01]  /*3d00*/  ISETP.LT.OR P6, PT, R202, 0x42, P6 ;  /* 0x00000042ca00780c */ /* 0x000fe200037c1670 */
[--C-:B-1----:R-:W-:Y:S03]  /*3d10*/  FFMA.FTZ R3, R21, c[0x0][0x29c], -R207.reuse ;  /* 0x0000a70015037a23 */ /* 0x102fe600000108cf */
[----:B------:R-:W-:Y:S01]  /*3d20*/  FSEL R180, R23, -INF , !P6 ;  /* 0xff80000017b47808 */ /* 0x000fe20007000000 */
[C---:B------:R-:W-:Y:S01]  /*3d30*/  HMMA.16816.F32.BF16 R48, R4.reuse, R174, R48 ;  /* 0x000000ae0430723c */ /* 0x040fe20000041830 */
[----:B------:R1:W5:Y:S01]  /*3d40*/  LDSM.16.M88.4 R20, [R0+0x2000] ;  /* 0x002000000014783b */ /* 0x0003620000000200 */
[----:B------:R1:W1:Y:S02]  /*3d50*/  MUFU.EX2 R217, R3 ;  /* 0x0000000300d97308 */ /* 0x0002640000000800 */
[----:B------:R-:W-:Y:S04]  /*3d60*/  ISETP.GT.AND P6, PT, R201, 0x60, P0 ;  /* 0x00000060c900780c */ /* 0x000fe800007c4270 */
[-C--:B--2---:R-:W-:Y:S03]  /*3d70*/  HMMA.16816.F32.BF16 R52, R4, R16.reuse, R52 ;  /* 0x000000100434723c */ /* 0x084fe60000041834 */
[----:B------:R-:W-:Y:S04]  /*3d80*/  ISETP.LT.OR P6, PT, R199, 0x61, P6 ;  /* 0x00000061c700780c */ /* 0x000fe800037c1670 */
[----:B------:R-:W-:Y:S01]  /*3d90*/  FSEL R32, R32, -INF , !P6 ;  /* 0xff80000020207808 */ /* 0x000fe20007000000 */
[C---:B------:R-:W-:Y:S04]  /*3da0*/  HMMA.16816.F32.BF16 R56, R176.reuse, R16, R56 ;  /* 0x00000010b038723c */ /* 0x040fe80000041838 */
[----:B------:R-:W-:Y:S04]  /*3db0*/  ISETP.GT.AND P6, PT, R201, 0x61, P0 ;  /* 0x00000061c900780c */ /* 0x000fe800007c4270 */
[-C--:B------:R-:W-:Y:S03]  /*3dc0*/  HMMA.16816.F32.BF16 R60, R176, R18.reuse, R60 ;  /* 0x00000012b03c723c */ /* 0x080fe6000004183c */
[----:B------:R-:W-:Y:S01]  /*3dd0*/  ISETP.LT.OR P6, PT, R199, 0x62, P6 ;  /* 0x00000062c700780c */ /* 0x000fe200037c1670 */
[--C-:B-1----:R-:W-:Y:S02]  /*3de0*/  FFMA.FTZ R0, R214, c[0x0][0x29c], -R208.reuse ;  /* 0x0000a700d6007a23 */ /* 0x102fe400000108d0 */
[--C-:B------:R-:W-:Y:S01]  /*3df0*/  FFMA.FTZ R3, R32, c[0x0][0x29c], -R207.reuse ;  /* 0x0000a70020037a23 */ /* 0x100fe200000108cf */
[----:B------:R-:W-:Y:S01]  /*3e00*/  FSEL R33, R33, -INF , !P6 ;  /* 0xff80000021217808 */ /* 0x000fe20007000000 */
[----:B------:R-:W-:Y:S01]  /*3e10*/  HMMA.16816.F32.BF16 R64, R4, R18, R64 ;  /* 0x000000120440723c */ /* 0x000fe20000041840 */
[----:B------:R1:W-:Y:S01]  /*3e20*/  MUFU.EX2 R199, R0 ;  /* 0x0000000000c77308 */ /* 0x0003e20000000800 */
[----:B------:R-:W2:Y:S02]  /*3e30*/  LDSM.16.M88.4 R4, [R186+0xb080] ;  /* 0x00b08000ba04783b */ /* 0x000ea40000000200 */
[----:B------:R-:W-:Y:S01]  /*3e40*/  ISETP.GT.AND P6, PT, R200, 0x60, P0 ;  /* 0x00000060c800780c */ /* 0x000fe200007c4270 */
[----:B------:R-:W-:Y:S03]  /*3e50*/  FFMA.FTZ R207, R33, c[0x0][0x29c], -R207 ;  /* 0x0000a70021cf7a23 */ /* 0x000fe600000108cf */
[----:B------:R-:W-:Y:S01]  /*3e60*/  ISETP.LT.OR P6, PT, R202, 0x61, P6 ;  /* 0x00000061ca00780c */ /* 0x000fe200037c1670 */
[-C--:B-----5:R-:W-:Y:S01]  /*3e70*/  HMMA.16816.F32.BF16 R36, R20, R164.reuse, R36 ;  /* 0x000000a41424723c */ /* 0x0a0fe20000041824 */
[----:B------:R-:W-:Y:S01]  /*3e80*/  LDSM.16.M88.4 R16, [R187+0xa080] ;  /* 0x00a08000bb10783b */ /* 0x000fe20000000200 */
[----:B------:R-:W-:Y:S03]  /*3e90*/  MUFU.EX2 R201, R3 ;  /* 0x0000000300c97308 */ /* 0x000fe60000000800 */
[----:B------:R-:W-:Y:S02]  /*3ea0*/  FSEL R34, R34, -INF , !P6 ;  /* 0xff80000022227808 */ /* 0x000fe40007000000 */
[----:B------:R-:W-:Y:S01]  /*3eb0*/  ISETP.GT.AND P6, PT, R200, 0x61, P0 ;  /* 0x00000061c800780c */ /* 0x000fe200007c4270 */
[C---:B------:R-:W-:Y:S04]  /*3ec0*/  HMMA.16816.F32.BF16 R40, R168.reuse, R164, R40 ;  /* 0x000000a4a828723c */ /* 0x040fe80000041828 */
[----:B------:R-:W-:Y:S01]  /*3ed0*/  ISETP.LT.OR P6, PT, R202, 0x62, P6 ;  /* 0x00000062ca00780c */ /* 0x000fe200037c1670 */
[----:B------:R-:W5:Y:S03]  /*3ee0*/  MUFU.EX2 R207, R207 ;  /* 0x000000cf00cf7308 */ /* 0x000f660000000800 */
[-C--:B------:R-:W-:Y:S04]  /*3ef0*/  HMMA.16816.F32.BF16 R44, R168, R166.reuse, R44 ;  /* 0x000000a6a82c723c */ /* 0x080fe8000004182c */
[--C-:B-1----:R-:W-:Y:S01]  /*3f00*/  FFMA.FTZ R0, R188, c[0x0][0x29c], -R208.reuse ;  /* 0x0000a700bc007a23 */ /* 0x102fe200000108d0 */
[----:B------:R-:W-:Y:S02]  /*3f10*/  FSEL R174, R35, -INF , !P6 ;  /* 0xff80000023ae7808 */ /* 0x000fe40007000000 */
[----:B------:R-:W-:Y:S01]  /*3f20*/  ISETP.GT.AND P6, PT, R203, RZ, P0 ;  /* 0x000000ffcb00720c */ /* 0x000fe200007c4270 */
[C---:B------:R-:W-:Y:S01]  /*3f30*/  HMMA.16816.F32.BF16 R48, R20.reuse, R166, R48 ;  /* 0x000000a61430723c */ /* 0x040fe20000041830 */
[----:B------:R1:W-:Y:S03]  /*3f40*/  MUFU.EX2 R188, R0 ;  /* 0x0000000000bc7308 */ /* 0x0003e60000000800 */
[----:B------:R-:W-:Y:S04]  /*3f50*/  ISETP.LT.OR P6, PT, R205, 0x1, P6 ;  /* 0x00000001cd00780c */ /* 0x000fe800037c1670 */
[----:B------:R-:W-:Y:S01]  /*3f60*/  FSEL R173, R8, -INF , !P6 ;  /* 0xff80000008ad7808 */ /* 0x000fe20007000000 */
[-C--:B--2---:R-:W-:Y:S03]  /*3f70*/  HMMA.16816.F32.BF16 R52, R20, R4.reuse, R52 ;  /* 0x000000041434723c */ /* 0x084fe60000041834 */
[----:B------:R-:W-:Y:S04]  /*3f80*/  ISETP.GT.AND P6, PT, R203, 0x1, P0 ;  /* 0x00000001cb00780c */ /* 0x000fe800007c4270 */
[----:B------:R-:W-:Y:S01]  /*3f90*/  ISETP.LT.OR P6, PT, R205, 0x2, P6 ;  /* 0x00000002cd00780c */ /* 0x000fe200037c1670 */
[C---:B------:R-:W-:Y:S04]  /*3fa0*/  HMMA.16816.F32.BF16 R56, R168.reuse, R4, R56 ;  /* 0x00000004a838723c */ /* 0x040fe80000041838 */
[----:B------:R-:W-:Y:S02]  /*3fb0*/  FSEL R172, R9, -INF , !P6 ;  /* 0xff80000009ac7808 */ /* 0x000fe40007000000 */
[----:B------:R-:W-:Y:S02]  /*3fc0*/  ISETP.GT.AND P6, PT, R204, RZ, P0 ;  /* 0x000000ffcc00720c */ /* 0x000fe400007c4270 */
[-C--:B------:R-:W-:Y:S03]  /*3fd0*/  HMMA.16816.F32.BF16 R60, R168, R6.reuse, R60 ;  /* 0x00000006a83c723c */ /* 0x080fe6000004183c */
[----:B------:R-:W-:Y:S01]  /*3fe0*/  ISETP.LT.OR P6, PT, R206, 0x1, P6 ;  /* 0x00000001ce00780c */ /* 0x000fe200037c1670 */
[----:B-1----:R-:W-:Y:S03]  /*3ff0*/  FFMA.FTZ R0, R182, c[0x0][0x29c], -R208 ;  /* 0x0000a700b6007a23 */ /* 0x002fe600000108d0 */
[----:B------:R-:W-:Y:S01]  /*4000*/  FSEL R175, R10, -INF , !P6 ;  /* 0xff8000000aaf7808 */ /* 0x000fe20007000000 */
[----:B------:R-:W-:Y:S01]  /*4010*/  HMMA.16816.F32.BF16 R64, R20, R6, R64 ;  /* 0x000000061440723c */ /* 0x000fe20000041840 */
[----:B------:R1:W-:Y:S03]  /*4020*/  MUFU.EX2 R182, R0 ;  /* 0x0000000000b67308 */ /* 0x0003e60000000800 */
[----:B------:R-:W-:Y:S03]  /*4030*/  ISETP.GT.AND P6, PT, R204, 0x1, P0 ;  /* 0x00000001cc00780c */ /* 0x000fe600007c4270 */
[----:B----4-:R-:W-:Y:S02]  /*4040*/  F2FP.BF16.PACK_AB R23, R221, R222 ;  /* 0x000000dedd17723e */ /* 0x010fe400000010ff */
[----:B------:R-:W-:Y:S03]  /*4050*/  ISETP.LT.OR P6, PT, R206, 0x2, P6 ;  /* 0x00000002ce00780c */ /* 0x000fe600037c1670 */
[----:B---3--:R-:W-:Y:S02]  /*4060*/  F2FP.BF16.PACK_AB R21, R219, R220 ;  /* 0x000000dcdb15723e */ /* 0x008fe400000010ff */
[----:B------:R-:W-:Y:S02]  /*4070*/  FSEL R165, R11, -INF , !P6 ;  /* 0xff8000000ba57808 */ /* 0x000fe40007000000 */
[----:B------:R-:W-:Y:S01]  /*4080*/  ISETP.GT.AND P6, PT, R203, 0x20, P0 ;  /* 0x00000020cb00780c */ /* 0x000fe200007c4270 */
[----:B------:R-:W2:Y:S01]  /*4090*/  LDSM.16.M88.4 R8, [R2+0x2000] ;  /* 0x002000000208783b */ /* 0x000ea20000000200 */
[----:B------:R-:W-:Y:S01]  /*40a0*/  F2FP.BF16.PACK_AB R22, R217, R218 ;  /* 0x000000dad916723e */ /* 0x000fe200000010ff */
[----:B------:R-:W-:Y:S01]  /*40b0*/  FFMA.FTZ R4, R165, c[0x0][0x29c], -R210 ;  /* 0x0000a700a5047a23 */ /* 0x000fe200000108d2 */
[----:B------:R-:W-:Y:S02]  /*40c0*/  ISETP.LT.OR P6, PT, R205, 0x21, P6 ;  /* 0x00000021cd00780c */ /* 0x000fe400037c1670 */
[----:B-----5:R-:W-:Y:S02]  /*40d0*/  F2FP.BF16.PACK_AB R20, R207, R201 ;  /* 0x000000c9cf14723e */ /* 0x020fe400000010ff */
[----:B------:R-:W-:Y:S01]  /*40e0*/  FSEL R3, R12, -INF , !P6 ;  /* 0xff8000000c037808 */ /* 0x000fe20007000000 */
[--C-:B-1----:R-:W-:Y:S01]  /*40f0*/  FFMA.FTZ R0, R183, c[0x0][0x29c], -R208.reuse ;  /* 0x0000a700b7007a23 */ /* 0x102fe200000108d0 */
[----:B------:R-:W-:Y:S03]  /*4100*/  ISETP.GT.AND P6, PT, R203, 0x21, P0 ;  /* 0x00000021cb00780c */ /* 0x000fe600007c4270 */
[----:B------:R1:W3:Y:S01]  /*4110*/  MUFU.EX2 R179, R0 ;  /* 0x0000000000b37308 */ /* 0x0002e20000000800 */
[----:B------:R-:W-:Y:S01]  /*4120*/  ISETP.LT.OR P6, PT, R205, 0x22, P6 ;  /* 0x00000022cd00780c */ /* 0x000fe200037c1670 */
[--C-:B-1----:R-:W-:Y:S01]  /*4130*/  FFMA.FTZ R0, R181, c[0x0][0x29c], -R208.reuse ;  /* 0x0000a700b5007a23 */ /* 0x102fe200000108d0 */
[-C--:B--2---:R-:W-:Y:S07]  /*4140*/  HMMA.16816.F32.BF16 R36, R8, R16.reuse, R36 ;  /* 0x000000100824723c */ /* 0x084fee0000041824 */
[----:B------:R1:W-:Y:S02]  /*4150*/  MUFU.EX2 R178, R0 ;  /* 0x0000000000b27308 */ /* 0x0003e40000000800 */
[--C-:B-1----:R-:W-:Y:S08]  /*4160*/  FFMA.FTZ R0, R180, c[0x0][0x29c], -R208.reuse ;  /* 0x0000a700b4007a23 */ /* 0x102ff000000108d0 */
[----:B------:R1:W-:Y:S02]  /*4170*/  MUFU.EX2 R177, R0 ;  /* 0x0000000000b17308 */ /* 0x0003e40000000800 */
[--C-:B-1----:R-:W-:Y:S02]  /*4180*/  FFMA.FTZ R0, R34, c[0x0][0x29c], -R208.reuse ;  /* 0x0000a70022007a23 */ /* 0x102fe400000108d0 */
[----:B------:R1:W2:Y:S01]  /*4190*/  LDSM.16.M88.4 R32, [R2+0x2800] ;  /* 0x002800000220783b */ /* 0x0002a20000000200 */
[----:B------:R-:W-:Y:S05]  /*41a0*/  FFMA.FTZ R208, R174, c[0x0][0x29c], -R208 ;  /* 0x0000a700aed07a23 */ /* 0x000fea00000108d0 */
[----:B------:R4:W-:Y:S10]  /*41b0*/  MUFU.EX2 R176, R0 ;  /* 0x0000000000b07308 */ /* 0x0009f40000000800 */
[----:B------:R-:W5:Y:S01]  /*41c0*/  MUFU.EX2 R208, R208 ;  /* 0x000000d000d07308 */ /* 0x000f620000000800 */
[----:B-1----:R-:W-:Y:S02]  /*41d0*/  FSEL R2, R13, -INF , !P6 ;  /* 0xff8000000d027808 */ /* 0x002fe40007000000 */
[----:B------:R-:W-:Y:S01]  /*41e0*/  ISETP.GT.AND P6, PT, R204, 0x20, P0 ;  /* 0x00000020cc00780c */ /* 0x000fe200007c4270 */
[--C-:B----4-:R-:W-:Y:S03]  /*41f0*/  FFMA.FTZ R0, R173, c[0x0][0x29c], -R209.reuse ;  /* 0x0000a700ad007a23 */ /* 0x110fe600000108d1 */
[----:B------:R-:W-:Y:S03]  /*4200*/  ISETP.LT.OR P6, PT, R206, 0x21, P6 ;  /* 0x00000021ce00780c */ /* 0x000fe600037c1670 */
[----:B------:R1:W-:Y:S01]  /*4210*/  MUFU.EX2 R173, R0 ;  /* 0x0000000000ad7308 */ /* 0x0003e20000000800 */
[----:B------:R-:W-:Y:S02]  /*4220*/  FSEL R5, R14, -INF , !P6 ;  /* 0xff8000000e057808 */ /* 0x000fe40007000000 */
[----:B------:R-:W-:Y:S03]  /*4230*/  ISETP.GT.AND P6, PT, R204, 0x21, P0 ;  /* 0x00000021cc00780c */ /* 0x000fe600007c4270 */
[--C-:B------:R-:W-:Y:S01]  /*4240*/  FFMA.FTZ R5, R5, c[0x0][0x29c], -R210.reuse ;  /* 0x0000a70005057a23 */ /* 0x100fe200000108d2 */
[----:B------:R-:W-:Y:S01]  /*4250*/  ISETP.LT.OR P6, PT, R206, 0x22, P6 ;  /* 0x00000022ce00780c */ /* 0x000fe200037c1670 */
[C---:B--2---:R-:W-:Y:S04]  /*4260*/  HMMA.16816.F32.BF16 R40, R32.reuse, R16, R40 ;  /* 0x000000102028723c */ /* 0x044fe80000041828 */
[----:B------:R-:W-:Y:S02]  /*4270*/  FSEL R164, R15, -INF , !P6 ;  /* 0xff8000000fa47808 */ /* 0x000fe40007000000 */
[----:B------:R-:W-:Y:S01]  /*4280*/  ISETP.GT.AND P6, PT, R203, 0x40, P0 ;  /* 0x00000040cb00780c */ /* 0x000fe200007c4270 */
[----:B------:R-:W2:Y:S01]  /*4290*/  LDSM.16.M88.4 R12, [R187+0xb080] ;  /* 0x00b08000bb0c783b */ /* 0x000ea20000000200 */
[-C--:B------:R-:W-:Y:S03]  /*42a0*/  HMMA.16816.F32.BF16 R44, R32, R18.reuse, R44 ;  /* 0x00000012202c723c */ /* 0x080fe6000004182c */
[----:B------:R-:W-:Y:S01]  /*42b0*/  ISETP.LT.OR P6, PT, R205, 0x41, P6 ;  /* 0x00000041cd00780c */ /* 0x000fe200037c1670 */
[--C-:B------:R-:W-:Y:S01]  /*42c0*/  FFMA.FTZ R6, R164, c[0x0][0x29c], -R210.reuse ;  /* 0x0000a700a4067a23 */ /* 0x100fe200000108d2 */
[----:B---3--:R-:W-:Y:S01]  /*42d0*/  F2FP.BF16.PACK_AB R16, R179, R182 ;  /* 0x000000b6b310723e */ /* 0x008fe200000010ff */
[--C-:B-1----:R-:W-:Y:S01]  /*42e0*/  FFMA.FTZ R0, R172, c[0x0][0x29c], -R209.reuse ;  /* 0x0000a700ac007a23 */ /* 0x102fe200000108d1 */
[----:B------:R-:W-:Y:S01]  /*42f0*/  FSEL R24, R24, -INF , !P6 ;  /* 0xff80000018187808 */ /* 0x000fe20007000000 */
[C---:B------:R-:W-:Y:S02]  /*4300*/  HMMA.16816.F32.BF16 R48, R8.reuse, R18, R48 ;  /* 0x000000120830723c */ /* 0x040fe40000041830 */
[----:B------:R1:W3:Y:S02]  /*4310*/  MUFU.EX2 R171, R0 ;  /* 0x0000000000ab7308 */ /* 0x0002e40000000800 */
[----:B------:R-:W-:Y:S04]  /*4320*/  ISETP.GT.AND P6, PT, R203, 0x41, P0 ;  /* 0x00000041cb00780c */ /* 0x000fe800007c4270 */
[----:B------:R-:W-:Y:S04]  /*4330*/  ISETP.LT.OR P6, PT, R205, 0x42, P6 ;  /* 0x00000042cd00780c */ /* 0x000fe800037c1670 */
[----:B------:R-:W-:Y:S02]  /*4340*/  FSEL R25, R25, -INF , !P6 ;  /* 0xff80000019197808 */ /* 0x000fe40007000000 */
[----:B------:R-:W-:Y:S04]  /*4350*/  ISETP.GT.AND P6, PT, R203, 0x60, P0 ;  /* 0x00000060cb00780c */ /* 0x000fe800007c4270 */
[----:B------:R-:W-:Y:S04]  /*4360*/  ISETP.LT.OR P6, PT, R205, 0x61, P6 ;  /* 0x00000061cd00780c */ /* 0x000fe800037c1670 */
[----:B------:R-:W-:Y:S02]  /*4370*/  FSEL R28, R28, -INF , !P6 ;  /* 0xff8000001c1c7808 */ /* 0x000fe40007000000 */
[----:B------:R-:W-:Y:S01]  /*4380*/  ISETP.GT.AND P6, PT, R203, 0x61, P0 ;  /* 0x00000061cb00780c */ /* 0x000fe200007c4270 */
[--C-:B-1----:R-:W-:Y:S02]  /*4390*/  FFMA.FTZ R0, R3, c[0x0][0x29c], -R209.reuse ;  /* 0x0000a70003007a23 */ /* 0x102fe400000108d1 */
[----:B------:R-:W1:Y:S01]  /*43a0*/  LDS R3, [R211.X4+0x18280] ;  /* 0x01828000d3037984 */ /* 0x000e620000004800 */
[----:B------:R-:W-:Y:S01]  /*43b0*/  ISETP.LT.OR P6, PT, R205, 0x62, P6 ;  /* 0x00000062cd00780c */ /* 0x000fe200037c1670 */
[----:B------:R4:W-:Y:S01]  /*43c0*/  MUFU.EX2 R170, R0 ;  /* 0x0000000000aa7308 */ /* 0x0009e20000000800 */
[-C--:B--2---:R-:W-:Y:S03]  /*43d0*/  HMMA.16816.F32.BF16 R52, R8, R12.reuse, R52 ;  /* 0x0000000c0834723c */ /* 0x084fe60000041834 */
[----:B------:R-:W-:Y:S02]  /*43e0*/  FSEL R29, R29, -INF , !P6 ;  /* 0xff8000001d1d7808 */ /* 0x000fe40007000000 */
[----:B------:R-:W-:Y:S03]  /*43f0*/  ISETP.GT.AND P6, PT, R204, 0x40, P0 ;  /* 0x00000040cc00780c */ /* 0x000fe600007c4270 */
[C---:B------:R-:W-:Y:S04]  /*4400*/  HMMA.16816.F32.BF16 R56, R32.reuse, R12, R56 ;  /* 0x0000000c2038723c */ /* 0x040fe80000041838 */
[----:B------:R-:W-:Y:S03]  /*4410*/  ISETP.LT.OR P6, PT, R206, 0x41, P6 ;  /* 0x00000041ce00780c */ /* 0x000fe600037c1670 */
[----:B-----5:R-:W-:Y:S01]  /*4420*/  F2FP.BF16.PACK_AB R12, R208, R176 ;  /* 0x000000b0d00c723e */ /* 0x020fe200000010ff */
[-C--:B------:R-:W-:Y:S01]  /*4430*/  HMMA.16816.F32.BF16 R60, R32, R14.reuse, R60 ;  /* 0x0000000e203c723c */ /* 0x080fe2000004183c */
[----:B------:R-:W-:Y:S03]  /*4440*/  MUFU.EX2 R32, R4 ;  /* 0x0000000400207308 */ /* 0x000fe60000000800 */
[----:B------:R-:W-:Y:S02]  /*4450*/  FSEL R7, R26, -INF , !P6 ;  /* 0xff8000001a077808 */ /* 0x000fe40007000000 */
[----:B------:R-:W-:Y:S01]  /*4460*/  ISETP.GT.AND P6, PT, R204, 0x41, P0 ;  /* 0x00000041cc00780c */ /* 0x000fe200007c4270 */
[----:B----4-:R-:W-:Y:S01]  /*4470*/  FFMA.FTZ R0, R2, c[0x0][0x29c], -R209 ;  /* 0x0000a70002007a23 */ /* 0x010fe200000108d1 */
[----:B------:R-:W-:Y:S03]  /*4480*/  HMMA.16816.F32.BF16 R64, R8, R14, R64 ;  /* 0x0000000e0840723c */ /* 0x000fe60000041840 */
[----:B------:R2:W-:Y:S01]  /*4490*/  MUFU.EX2 R169, R0 ;  /* 0x0000000000a97308 */ /* 0x0005e20000000800 */
[--C-:B------:R-:W-:Y:S01]  /*44a0*/  FFMA.FTZ R2, R175, c[0x0][0x29c], -R210.reuse ;  /* 0x0000a700af027a23 */ /* 0x100fe200000108d2 */
[----:B------:R-:W-:Y:S01]  /*44b0*/  ISETP.LT.OR P6, PT, R206, 0x42, P6 ;  /* 0x00000042ce00780c */ /* 0x000fe200037c1670 */
[--C-:B------:R-:W-:Y:S01]  /*44c0*/  FFMA.FTZ R7, R7, c[0x0][0x29c], -R210.reuse ;  /* 0x0000a70007077a23 */ /* 0x100fe200000108d2 */
[----:B---3--:R-:W-:Y:S02]  /*44d0*/  F2FP.BF16.PACK_AB R9, R171, R173 ;  /* 0x000000adab09723e */ /* 0x008fe400000010ff */
[----:B------:R-:W-:Y:S02]  /*44e0*/  FSEL R27, R27, -INF , !P6 ;  /* 0xff8000001b1b7808 */ /* 0x000fe40007000000 */
[C---:B------:R-:W-:Y:S02]  /*44f0*/  ISETP.GT.AND P6, PT, R204.reuse, 0x60, P0 ;  /* 0x00000060cc00780c */ /* 0x040fe400007c4270 */
[----:B------:R3:W-:Y:S01]  /*4500*/  MUFU.EX2 R33, R2 ;  /* 0x0000000200217308 */ /* 0x0007e20000000800 */
[----:B------:R-:W-:Y:S01]  /*4510*/  ISETP.GT.AND P0, PT, R204, 0x61, P0 ;  /* 0x00000061cc00780c */ /* 0x000fe20000704270 */
[--C-:B-1----:R-:W-:Y:S01]  /*4520*/  FADD.FTZ R37, R37, -R3.reuse ;  /* 0x8000000325257221 */ /* 0x102fe20000010000 */
[C---:B------:R-:W-:Y:S01]  /*4530*/  ISETP.LT.OR P6, PT, R206.reuse, 0x61, P6 ;  /* 0x00000061ce00780c */ /* 0x040fe200037c1670 */
[--C-:B------:R-:W-:Y:S01]  /*4540*/  FADD.FTZ R49, R49, -R3.reuse ;  /* 0x8000000331317221 */ /* 0x100fe20000010000 */
[----:B------:R-:W-:Y:S01]  /*4550*/  ISETP.LT.OR P0, PT, R206, 0x62, P0 ;  /* 0x00000062ce00780c */ /* 0x000fe20000701670 */
[--C-:B------:R-:W-:Y:S01]  /*4560*/  FADD.FTZ R53, R53, -R3.reuse ;  /* 0x8000000335357221 */ /* 0x100fe20000010000 */
[----:B------:R-:W-:Y:S01]  /*4570*/  FSEL R30, R30, -INF , !P6 ;  /* 0xff8000001e1e7808 */ /* 0x000fe20007000000 */
[--C-:B------:R-:W-:Y:S01]  /*4580*/  FADD.FTZ R36, R36, -R3.reuse ;  /* 0x8000000324247221 */ /* 0x100fe20000010000 */
[----:B------:R-:W-:Y:S01]  /*4590*/  FSEL R31, R31, -INF , !P0 ;  /* 0xff8000001f1f7808 */ /* 0x000fe20004000000 */
[--C-:B------:R-:W-:Y:S01]  /*45a0*/  FADD.FTZ R48, R48, -R3.reuse ;  /* 0x8000000330307221 */ /* 0x100fe20000010000 */
[----:B------:R-:W-:Y:S01]  /*45b0*/  F2FP.BF16.PACK_AB R14, R177, R178 ;  /* 0x000000b2b10e723e */ /* 0x000fe200000010ff */
[----:B------:R-:W-:Y:S02]  /*45c0*/  FADD.FTZ R52, R52, -R3 ;  /* 0x8000000334347221 */ /* 0x000fe40000010000 */
[----:B--2---:R-:W-:Y:S02]  /*45d0*/  FFMA.FTZ R0, R24, c[0x0][0x29c], -R209 ;  /* 0x0000a70018007a23 */ /* 0x004fe400000108d1 */
[--C-:B------:R-:W-:Y:S02]  /*45e0*/  FADD.FTZ R64, R64, -R3.reuse ;  /* 0x8000000340407221 */ /* 0x100fe40000010000 */
[----:B------:R1:W-:Y:S01]  /*45f0*/  MUFU.EX2 R168, R0 ;  /* 0x0000000000a87308 */ /* 0x0003e20000000800 */
[----:B------:R-:W-:Y:S01]  /*4600*/  FADD.FTZ R65, R65, -R3 ;  /* 0x8000000341417221 */ /* 0x000fe20000010000 */
[----:B------:R-:W-:Y:S01]  /*4610*/  F2FP.BF16.PACK_AB R3, R188, R199 ;  /* 0x000000c7bc03723e */ /* 0x000fe200000010ff */
[--C-:B------:R-:W-:Y:S02]  /*4620*/  FFMA.FTZ R27, R27, c[0x0][0x29c], -R210.reuse ;  /* 0x0000a7001b1b7a23 */ /* 0x100fe400000108d2 */
[--C-:B------:R-:W-:Y:S01]  /*4630*/  FFMA.FTZ R30, R30, c[0x0][0x29c], -R210.reuse ;  /* 0x0000a7001e1e7a23 */ /* 0x100fe200000108d2 */
[----:B---3--:R-:W2:Y:S01]  /*4640*/  LDS R2, [R211.X4+0x18300] ;  /* 0x01830000d3027984 */ /* 0x008ea20000004800 */
[----:B------:R-:W-:Y:S02]  /*4650*/  FFMA.FTZ R210, R31, c[0x0][0x29c], -R210 ;  /* 0x0000a7001fd27a23 */ /* 0x000fe400000108d2 */
[----:B------:R-:W-:Y:S01]  /*4660*/  FMUL.FTZ R36, R222, R36 ;  /* 0x00000024de247220 */ /* 0x000fe20000410000 */
[----:B------:R-:W-:Y:S01]  /*4670*/  MUFU.EX2 R31, R5 ;  /* 0x00000005001f7308 */ /* 0x000fe20000000800 */
[----:B------:R-:W-:Y:S02]  /*4680*/  FMUL.FTZ R24, R221, R37 ;  /* 0x00000025dd187220 */ /* 0x000fe40000410000 */
[----:B------:R-:W-:Y:S02]  /*4690*/  FMUL.FTZ R48, R220, R48 ;  /* 0x00000030dc307220 */ /* 0x000fe40000410000 */
[----:B------:R-:W-:Y:S01]  /*46a0*/  FMUL.FTZ R52, R218, R52 ;  /* 0x00000034da347220 */ /* 0x000fe20000410000 */
[----:B------:R-:W-:Y:S01]  /*46b0*/  F2FP.BF16.PACK_AB R24, R24, R36 ;  /* 0x000000241818723e */ /* 0x000fe200000010ff */
[----:B------:R-:W-:Y:S02]  /*46c0*/  FMUL.FTZ R26, R217, R53 ;  /* 0x00000035d91a7220 */ /* 0x000fe40000410000 */
[----:B------:R-:W-:Y:S01]  /*46d0*/  FMUL.FTZ R64, R201, R64 ;  /* 0x00000040c9407220 */ /* 0x000fe20000410000 */
[----:B------:R-:W-:Y:S01]  /*46e0*/  MUFU.EX2 R27, R27 ;  /* 0x0000001b001b7308 */ /* 0x000fe20000000800 */
[----:B------:R-:W-:Y:S01]  /*46f0*/  FMUL.FTZ R18, R207, R65 ;  /* 0x00000041cf127220 */ /* 0x000fe20000410000 */
[----:B------:R-:W-:Y:S01]  /*4700*/  F2FP.BF16.PACK_AB R26, R26, R52 ;  /* 0x000000341a1a723e */ /* 0x000fe200000010ff */
[--C-:B-1----:R-:W-:Y:S02]  /*4710*/  FFMA.FTZ R0, R25, c[0x0][0x29c], -R209.reuse ;  /* 0x0000a70019007a23 */ /* 0x102fe400000108d1 */
[----:B------:R-:W-:Y:S01]  /*4720*/  FMUL.FTZ R25, R219, R49 ;  /* 0x00000031db197220 */ /* 0x000fe20000410000 */
[----:B------:R-:W-:Y:S04]  /*4730*/  F2FP.BF16.PACK_AB R18, R18, R64 ;  /* 0x000000401212723e */ /* 0x000fe800000010ff */
[----:B------:R1:W3:Y:S01]  /*4740*/  MUFU.EX2 R167, R0 ;  /* 0x0000000000a77308 */ /* 0x0002e20000000800 */
[----:B------:R-:W-:Y:S09]  /*4750*/  F2FP.BF16.PACK_AB R25, R25, R48 ;  /* 0x000000301919723e */ /* 0x000ff200000010ff */
[----:B------:R-:W-:Y:S01]  /*4760*/  MUFU.EX2 R30, R30 ;  /* 0x0000001e001e7308 */ /* 0x000fe20000000800 */
[--C-:B--2---:R-:W-:Y:S02]  /*4770*/  FADD.FTZ R41, R41, -R2.reuse ;  /* 0x8000000229297221 */ /* 0x104fe40000010000 */
[--C-:B------:R-:W-:Y:S02]  /*4780*/  FADD.FTZ R45, R45, -R2.reuse ;  /* 0x800000022d2d7221 */ /* 0x100fe40000010000 */
[--C-:B------:R-:W-:Y:S05]  /*4790*/  FADD.FTZ R40, R40, -R2.reuse ;  /* 0x8000000228287221 */ /* 0x100fea0000010000 */
[----:B------:R-:W-:Y:S01]  /*47a0*/  MUFU.EX2 R210, R210 ;  /* 0x000000d200d27308 */ /* 0x000fe20000000800 */
[--C-:B------:R-:W-:Y:S02]  /*47b0*/  FADD.FTZ R44, R44, -R2.reuse ;  /* 0x800000022c2c7221 */ /* 0x100fe40000010000 */
[--C-:B-1----:R-:W-:Y:S01]  /*47c0*/  FFMA.FTZ R0, R28, c[0x0][0x29c], -R209.reuse ;  /* 0x0000a7001c007a23 */ /* 0x102fe200000108d1 */
[----:B---3--:R-:W-:Y:S01]  /*47d0*/  F2FP.BF16.PACK_AB R4, R167, R168 ;  /* 0x000000a8a704723e */ /* 0x008fe200000010ff */
[----:B------:R-:W-:Y:S02]  /*47e0*/  FFMA.FTZ R209, R29, c[0x0][0x29c], -R209 ;  /* 0x0000a7001dd17a23 */ /* 0x000fe400000108d1 */
[--C-:B------:R-:W-:Y:S02]  /*47f0*/  FADD.FTZ R56, R56, -R2.reuse ;  /* 0x8000000238387221 */ /* 0x100fe40000010000 */
[--C-:B------:R-:W-:Y:S01]  /*4800*/  FADD.FTZ R57, R57, -R2.reuse ;  /* 0x8000000239397221 */ /* 0x100fe20000010000 */
[----:B------:R1:W2:Y:S01]  /*4810*/  MUFU.EX2 R166, R0 ;  /* 0x0000000000a67308 */ /* 0x0002a20000000800 */
[--C-:B------:R-:W-:Y:S02]  /*4820*/  FADD.FTZ R60, R60, -R2.reuse ;  /* 0x800000023c3c7221 */ /* 0x100fe40000010000 */
[----:B------:R-:W-:Y:S02]  /*4830*/  FADD.FTZ R61, R61, -R2 ;  /* 0x800000023d3d7221 */ /* 0x000fe40000010000 */
[----:B------:R-:W-:Y:S02]  /*4840*/  FMUL.FTZ R40, R173, R40 ;  /* 0x00000028ad287220 */ /* 0x000fe40000410000 */
[----:B------:R-:W-:Y:S02]  /*4850*/  FMUL.FTZ R44, R170, R44 ;  /* 0x0000002caa2c7220 */ /* 0x000fe40000410000 */
[----:B------:R-:W-:Y:S01]  /*4860*/  FMUL.FTZ R8, R169, R45 ;  /* 0x0000002da9087220 */ /* 0x000fe20000410000 */
[----:B------:R-:W3:Y:S01]  /*4870*/  MUFU.EX2 R29, R6 ;  /* 0x00000006001d7308 */ /* 0x000ee20000000800 */
[----:B------:R-:W-:Y:S02]  /*4880*/  FMUL.FTZ R56, R168, R56 ;  /* 0x00000038a8387220 */ /* 0x000fe40000410000 */
[----:B------:R-:W-:Y:S01]  /*4890*/  FMUL.FTZ R10, R167, R57 ;  /* 0x00000039a70a7220 */ /* 0x000fe20000410000 */
[----:B------:R-:W-:Y:S04]  /*48a0*/  F2FP.BF16.PACK_AB R8, R8, R44 ;  /* 0x0000002c0808723e */ /* 0x000fe800000010ff */
[----:B------:R-:W-:Y:S02]  /*48b0*/  F2FP.BF16.PACK_AB R10, R10, R56 ;  /* 0x000000380a0a723e */ /* 0x000fe400000010ff */
[----:B------:R4:W-:Y:S01]  /*48c0*/  MUFU.EX2 R28, R7 ;  /* 0x00000007001c7308 */ /* 0x0009e20000000800 */
[----:B-1----:R-:W1:Y:S01]  /*48d0*/  LDS R0, [R211.X4+0x182a0] ;  /* 0x0182a000d3007984 */ /* 0x002e620000004800 */
[----:B--2---:R-:W-:Y:S08]  /*48e0*/  FMUL.FTZ R60, R166, R60 ;  /* 0x0000003ca63c7220 */ /* 0x004ff00000410000 */
[----:B------:R-:W2:Y:S01]  /*48f0*/  MUFU.EX2 R209, R209 ;  /* 0x000000d100d17308 */ /* 0x000ea20000000800 */
[----:B---3--:R-:W-:Y:S01]  /*4900*/  F2FP.BF16.PACK_AB R2, R29, R31 ;  /* 0x0000001f1d02723e */ /* 0x008fe200000010ff */
[----:B------:R-:W-:Y:S05]  /*4910*/  FMUL.FTZ R6, R171, R41 ;  /* 0x00000029ab067220 */ /* 0x000fea0000410000 */
[----:B------:R-:W-:Y:S02]  /*4920*/  F2FP.BF16.PACK_AB R6, R6, R40 ;  /* 0x000000280606723e */ /* 0x000fe400000010ff */
[----:B----4-:R-:W-:Y:S02]  /*4930*/  F2FP.BF16.PACK_AB R7, R169, R170 ;  /* 0x000000aaa907723e */ /* 0x010fe400000010ff */
        /* <DEDUP_REMOVED lines=12> */
[----:B------:R-:W-:Y:S02]  /*4a00*/  FMUL.FTZ R38, R199, R38 ;  /* 0x00000026c7267220 */ /* 0x000fe40000410000 */
[----:B------:R-:W-:Y:S01]  /*4a10*/  FMUL.FTZ R13, R188, R39 ;  /* 0x00000027bc0d7220 */ /* 0x000fe20000410000 */
[----:B------:R2:W-:Y:S01]  /*4a20*/  STS [R213+0x18880], R3 ;  /* 0x01888003d5007388 */ /* 0x0005e20000000800 */
[----:B------:R-:W-:Y:S02]  /*4a30*/  FMUL.FTZ R50, R182, R50 ;  /* 0x00000032b6327220 */ /* 0x000fe40000410000 */
[----:B------:R-:W-:Y:S01]  /*4a40*/  FMUL.FTZ R15, R179, R51 ;  /* 0x00000033b30f7220 */ /* 0x000fe20000410000 */
[----:B------:R-:W-:Y:S01]  /*4a50*/  STS [R213+0x18480], R23 ;  /* 0x01848017d5007388 */ /* 0x000fe20000000800 */
[----:B------:R-:W-:Y:S01]  /*4a60*/  F2FP.BF16.PACK_AB R13, R13, R38 ;  /* 0x000000260d0d723e */ /* 0x000fe200000010ff */
[----:B------:R-:W-:Y:S02]  /*4a70*/  FMUL.FTZ R54, R178, R54 ;  /* 0x00000036b2367220 */ /* 0x000fe40000410000 */
[----:B------:R-:W-:Y:S01]  /*4a80*/  STS [R212], R21 ;  /* 0x00000015d4007388 */ /* 0x000fe20000000800 */
[----:B------:R-:W-:Y:S01]  /*4a90*/  F2FP.BF16.PACK_AB R15, R15, R50 ;  /* 0x000000320f0f723e */ /* 0x000fe200000010ff */
[----:B------:R-:W-:Y:S02]  /*4aa0*/  FMUL.FTZ R19, R177, R55 ;  /* 0x00000037b1137220 */ /* 0x000fe40000410000 */
[----:B------:R-:W-:Y:S01]  /*4ab0*/  STS [R212+0x400], R16 ;  /* 0x00040010d4007388 */ /* 0x000fe20000000800 */
[----:B------:R-:W-:Y:S02]  /*4ac0*/  FMUL.FTZ R66, R176, R66 ;  /* 0x00000042b0427220 */ /* 0x000fe40000410000 */
[----:B------:R-:W-:Y:S01]  /*4ad0*/  FMUL.FTZ R17, R208, R67 ;  /* 0x00000043d0117220 */ /* 0x000fe20000410000 */
[----:B------:R-:W-:Y:S01]  /*4ae0*/  STS [R213+0x19480], R9 ;  /* 0x01948009d5007388 */ /* 0x000fe20000000800 */
[----:B------:R-:W-:Y:S03]  /*4af0*/  F2FP.BF16.PACK_AB R19, R19, R54 ;  /* 0x000000361313723e */ /* 0x000fe600000010ff */
[----:B------:R-:W-:Y:S02]  /*4b00*/  F2FP.BF16.PACK_AB R17, R17, R66 ;  /* 0x000000421111723e */ /* 0x000fe400000010ff */
[----:B--2---:R-:W-:Y:S05]  /*4b10*/  F2FP.BF16.PACK_AB R3, R32, R33 ;  /* 0x000000212003723e */ /* 0x004fea00000010ff */
        /* <DEDUP_REMOVED lines=19> */
[----:B---3--:R-:W-:Y:S01]  /*4c50*/  F2FP.BF16.PACK_AB R2, R27, R28 ;  /* 0x0000001c1b02723e */ /* 0x008fe200000010ff */
[--C-:B------:R-:W-:Y:S02]  /*4c60*/  FADD.FTZ R62, R62, -R0.reuse ;  /* 0x800000003e3e7221 */ /* 0x100fe40000010000 */
[----:B------:R-:W-:Y:S01]  /*4c70*/  FADD.FTZ R63, R63, -R0 ;  /* 0x800000003f3f7221 */ /* 0x000fe20000010000 */
[----:B------:R-:W-:Y:S01]  /*4c80*/  F2FP.BF16.PACK_AB R3, R3, R58 ;  /* 0x0000003a0303723e */ /* 0x000fe200000010ff */
[----:B------:R2:W-:Y:S01]  /*4c90*/  STS [R213+0x1b880], R2 ;  /* 0x01b88002d5007388 */ /* 0x0005e20000000800 */
[----:B------:R-:W-:Y:S02]  /*4ca0*/  FMUL.FTZ R62, R30, R62 ;  /* 0x0000003e1e3e7220 */ /* 0x000fe40000410000 */
[----:B------:R-:W-:Y:S01]  /*4cb0*/  FMUL.FTZ R63, R210, R63 ;  /* 0x0000003fd23f7220 */ /* 0x000fe20000410000 */
[----:B------:R-:W-:Y:S01]  /*4cc0*/  STS [R212+0x3000], R5 ;  /* 0x00300005d4007388 */ /* 0x000fe20000000800 */
[----:B------:R-:W-:Y:S04]  /*4cd0*/  IMAD R0, R189, 0x1800, R198 ;  /* 0x00001800bd007824 */ /* 0x000fe800078e02c6 */
[----:B------:R-:W-:Y:S02]  /*4ce0*/  IMAD.SHL.U32 R0, R0, 0x2, RZ ;  /* 0x0000000200007824 */ /* 0x000fe400078e00ff */
        /* <DEDUP_REMOVED lines=105> */
[----:B-12-4-:R-:W-:Y:S01]  /*5380*/  SHF.R.S32.HI R5, RZ, 0x1f, R4 ;  /* 0x0000001fff057819 */ /* 0x016fe20000011404 */
[C---:B------:R-:W-:Y:S01]  /*5390*/  IMAD.SHL.U32 R6, R4.reuse, 0x40, RZ ;  /* 0x0000004004067824 */ /* 0x040fe200078e00ff */
[----:B------:R-:W1:Y:S01]  /*53a0*/  S2R R200, SR_TID.X ;  /* 0x0000000000c87919 */ /* 0x000e620000002100 */
[----:B------:R-:W-:Y:S03]  /*53b0*/  IMAD.WIDE.U32 R10, R4, c[0x0][0x208], RZ ;  /* 0x00008200040a7a25 */ /* 0x000fe600078e00ff */
[----:B------:R-:W-:Y:S01]  /*53c0*/  IADD3 R9, P6, R6, R240, RZ ;  /* 0x000000f006097210 */ /* 0x000fe20007fde0ff */
[----:B------:R-:W-:Y:S02]  /*53d0*/  IMAD R5, R5, c[0x0][0x208], RZ ;  /* 0x0000820005057a24 */ /* 0x000fe400078e02ff */
[----:B------:R-:W-:Y:S02]  /*53e0*/  IMAD.IADD R7, R233, 0x1, -R6 ;  /* 0x00000001e9077824 */ /* 0x000fe400078e0a06 */
[----:B------:R-:W-:Y:S01]  /*53f0*/  IMAD R4, R4, c[0x0][0x20c], R5 ;  /* 0x0000830004047a24 */ /* 0x000fe200078e0205 */
[----:B------:R-:W-:Y:S03]  /*5400*/  LEA R5, P0, R10, R242, 0x6 ;  /* 0x000000f20a057211 */ /* 0x000fe600078030ff */
[----:B------:R-:W-:Y:S01]  /*5410*/  IMAD.IADD R4, R11, 0x1, R4 ;  /* 0x000000010b047824 */ /* 0x000fe200078e0204 */
[----:B------:R-:W-:Y:S01]  /*5420*/  LEA.HI.X.SX32 R11, R6, R239, 0x1, P6 ;  /* 0x000000ef060b7211 */ /* 0x000fe200030f0eff */
[----:B------:R-:W-:Y:S01]  /*5430*/  IMAD R6, R225, 0x3000, R250 ;  /* 0x00003000e1067824 */ /* 0x000fe200078e02fa */
[----:B------:R-:W-:Y:S02]  /*5440*/  ISETP.LE.OR P6, PT, R7, R223, !P4 ;  /* 0x000000df0700720c */ /* 0x000fe400067c3670 */
[----:B------:R-:W-:Y:S02]  /*5450*/  LEA.HI.X R10, R10, R237, R4, 0x6, P0 ;  /* 0x000000ed0a0a7211 */ /* 0x000fe400000f3404 */
[C---:B------:R-:W-:Y:S04]  /*5460*/  LEA R4, P0, R5.reuse, c[0x0][0x1f0], 0x1 ;  /* 0x00007c0005047a11 */ /* 0x040fe800078008ff */
[----:B------:R-:W-:Y:S01]  /*5470*/  LEA.HI.X R5, R5, c[0x0][0x1f4], R10, 0x1, P0 ;  /* 0x00007d0005057a11 */ /* 0x000fe200000f0c0a */
[----:B-1----:R-:W-:Y:S01]  /*5480*/  IMAD.SHL.U32 R200, R200, 0x4, RZ ;  /* 0x00000004c8c87824 */ /* 0x002fe200078e00ff */
[C---:B------:R-:W-:Y:S03]  /*5490*/  LEA R8, P0, R9.reuse, c[0x0][0x280], 0x2 ;  /* 0x0000a00009087a11 */ /* 0x040fe600078010ff */
[----:B------:R-:W-:Y:S01]  /*54a0*/  @!PT LDS RZ, [RZ] ;  /* 0x00000000fffff984 */ /* 0x000fe20000000800 */
[----:B------:R-:W-:Y:S01]  /*54b0*/  @!PT LDS RZ, [RZ] ;  /* 0x00000000fffff984 */ /* 0x000fe20000000800 */
[----:B------:R-:W-:Y:S01]  /*54c0*/  @!PT LDS RZ, [RZ] ;  /* 0x00000000fffff984 */ /* 0x000fe20000000800 */
[----:B------:R1:W-:Y:S01]  /*54d0*/  LDGSTS.E.BYPASS.LTC128B.128 [R6], [R4.64], !P6 ;  /* 0x0000000004067fae */ /* 0x0003e2000f101d48 */
[----:B------:R-:W-:Y:S02]  /*54e0*/  LEA.HI.X R9, R9, c[0x0][0x284], R11, 0x2, P0 ;  /* 0x0000a10009097a11 */ /* 0x000fe400000f140b */
[CC--:B------:R-:W-:Y:S02]  /*54f0*/  ISETP.LE.OR P0, PT, R7.reuse, R223.reuse, !P3 ;  /* 0x000000df0700720c */ /* 0x0c0fe40005f03670 */
[----:B------:R-:W-:Y:S01]  /*5500*/  ISETP.LE.OR P6, PT, R7, R223, !P2 ;  /* 0x000000df0700720c */ /* 0x000fe200057c3670 */
[----:B------:R-:W-:Y:S04]  /*5510*/  @!P1 IMAD R7, R225, 0x40, R200 ;  /* 0x00000040e1079824 */ /* 0x000fe800078e02c8 */
[----:B------:R-:W-:Y:S06]  /*5520*/  @!P1 IMAD.SHL.U32 R7, R7, 0x4, RZ ;  /* 0x0000000407079824 */ /* 0x000fec00078e00ff */
[----:B------:R1:W-:Y:S04]  /*5530*/  LDGSTS.E.BYPASS.LTC128B.128 [R6+0x1000], [R4.64+0x40], !P0 ;  /* 0x0100004004067fae */ /* 0x0003e8000c101d48 */
[----:B------:R1:W-:Y:S04]  /*5540*/  LDGSTS.E.BYPASS.LTC128B.128 [R6+0x2000], [R4.64+0x80], !P6 ;  /* 0x0200008004067fae */ /* 0x0003e8000f101d48 */
[----:B------:R1:W-:Y:S02]  /*5550*/  @!P1 LDGSTS.E.BYPASS.LTC128B.128 [R7+0x18280], [R8.64] ;  /* 0x1828000008079fae */ /* 0x0003e4000b901d48 */
.L_x_986:
[-C--:B-12-4-:R-:W-:Y:S01]  /*5560*/  HMMA.16816.F32.BF16 R4, R20, R2.reuse, RZ ;  /* 0x000000021404723c */ /* 0x096fe200000418ff */
[----:B------:R-:W-:Y:S02]  /*5570*/  LDSM.16.M88.4 R36, [R191] ;  /* 0x00000000bf24783b */ /* 0x000fe40000000200 */
[C---:B------:R-:W-:Y:S02]  /*5580*/  ISETP.GE.AND P6, PT, R189.reuse, 0x1, PT ;  /* 0x00000001bd00780c */ /* 0x040fe40003fc6270 */
[----:B------:R-:W-:Y:S01]  /*5590*/  LDSM.16.M88.4 R40, [R191+0x1000] ;  /* 0x00100000bf28783b */ /* 0x000fe20000000200 */
[----:B------:R-:W-:Y:S02]  /*55a0*/  IADD3 R189, R189, 0x1, RZ ;  /* 0x00000001bdbd7810 */ /* 0x000fe40007ffe0ff */
[C---:B------:R-:W-:Y:S01]  /*55b0*/  HMMA.16816.F32.BF16 R8, R24.reuse, R2, RZ ;  /* 0x000000021808723c */ /* 0x040fe200000418ff */
[----:B------:R-:W1:Y:S03]  /*55c0*/  LDSM.16.MT88.2 R2, [R184+0x800] ;  /* 0x00080000b802783b */ /* 0x000e660000004100 */
[----:B------:R-:W-:Y:S01]  /*55d0*/  SEL R189, R189, RZ, !P6 ;  /* 0x000000ffbdbd7207 */ /* 0x000fe20007000000 */
[----:B------:R-:W-:Y:S01]  /*55e0*/  LDSM.16.M88.4 R56, [R190+0x2000] ;  /* 0x00200000be38783b */ /* 0x000fe20000000200 */
[----:B------:R-:W-:Y:S02]  /*55f0*/  ISETP.GE.AND P6, PT, R225, 0x1, PT ;  /* 0x00000001e100780c */ /* 0x000fe40003fc6270 */
[-C--:B------:R-:W-:Y:S01]  /*5600*/  HMMA.16816.F32.BF16 R12, R24, R28.reuse, RZ ;  /* 0x0000001c180c723c */ /* 0x080fe200000418ff */
[----:B------:R-:W-:Y:S04]  /*5610*/  LDSM.16.M88.4 R60, [R191+0x3000] ;  /* 0x00300000bf3c783b */ /* 0x000fe80000000200 */
[----:B------:R-:W0:Y:S03]  /*5620*/  LDGDEPBAR ;  /* 0x00000000000079af */ /* 0x000e260000000000 */
[C---:B------:R-:W-:Y:S01]  /*5630*/  HMMA.16816.F32.BF16 R16, R20.reuse, R28, RZ ;  /* 0x0000001c1410723c */ /* 0x040fe200000418ff */
[----:B------:R-:W2:Y:S07]  /*5640*/  LDSM.16.MT88.2 R28, [R184+0x2800] ;  /* 0x00280000b81c783b */ /* 0x000eae0000004100 */
        /* <DEDUP_REMOVED lines=60> */
[----:B------:R-:W-:Y:S01]  /*5a10*/  IMAD R29, R216, 0x1800, RZ ;  /* 0x00001800d81d7824 */ /* 0x000fe200078e02ff */
[-C--:B---3--:R-:W-:Y:S04]  /*5a20*/  HMMA.16816.F32.BF16 R20, R48, R30.reuse, R20 ;  /* 0x0000001e3014723c */ /* 0x088fe80000041814 */
[C---:B------:R-:W-:Y:S01]  /*5a30*/  IADD3 R28, P0, R29.reuse, R248, RZ ;  /* 0x000000f81d1c7210 */ /* 0x040fe20007f1e0ff */
[----:B------:R-:W-:Y:S03]  /*5a40*/  IMAD.MOV.U32 R216, RZ, RZ, R215 ;  /* 0x000000ffffd87224 */ /* 0x000fe600078e00d7 */
[----:B------:R-:W-:Y:S04]  /*5a50*/  HMMA.16816.F32.BF16 R24, R60, R30, R24 ;  /* 0x0000001e3c18723c */ /* 0x000fe80000041818 */
[----:B------:R-:W-:Y:S04]  /*5a60*/  LEA.HI.X.SX32 R29, R29, R252, 0x1, P0 ;  /* 0x000000fc1d1d7211 */ /* 0x000fe800000f0eff */
        /* <DEDUP_REMOVED lines=8> */
[----:B------:R-:W-:Y:S02]  /*5af0*/  LEA.HI.X R45, R28, c[0x0][0x224], R29, 0x2, P0 ;  /* 0x000089001c2d7a11 */ /* 0x000fe400000f141d */
[----:B------:R-:W-:Y:S01]  /*5b00*/  LDSM.16.MT88.4 R28, [R0+0xe080] ;  /* 0x00e08000001c783b */ /* 0x000fe20000004200 */
[C---:B------:R-:W-:Y:S01]  /*5b10*/  ISETP.GE.AND P0, PT, R226.reuse, 0x1, PT ;  /* 0x00000001e200780c */ /* 0x040fe20003f06270 */
        /* <DEDUP_REMOVED lines=65> */
[----:B------:R1:W2:Y:S03]  /*5f30*/  LDSM.16.MT88.4 R32, [R0+0xec80] ;  /* 0x00ec80000020783b */ /* 0x0002a60000004200 */
[-C--:B---3--:R-:W-:Y:S08]  /*5f40*/  HMMA.16816.F32.BF16 R116, R4, R12.reuse, R116 ;  /* 0x0000000c0474723c */ /* 0x088ff00000041874 */
[C---:B------:R-:W-:Y:S08]  /*5f50*/  HMMA.16816.F32.BF16 R120, R16.reuse, R12, R120 ;  /* 0x0000000c1078723c */ /* 0x040ff00000041878 */
[-C--:B------:R-:W-:Y:S04]  /*5f60*/  HMMA.16816.F32.BF16 R124, R16, R14.reuse, R124 ;  /* 0x0000000e107c723c */ /* 0x080fe8000004187c */
[----:B-1----:R-:W-:Y:S04]  /*5f70*/  IADD3 R0, R226, 0x1, RZ ;  /* 0x00000001e2007810 */ /* 0x002fe80007ffe0ff */
[C---:B------:R-:W-:Y:S04]  /*5f80*/  HMMA.16816.F32.BF16 R128, R4.reuse, R14, R128 ;  /* 0x0000000e0480723c */ /* 0x040fe80000041880 */
[----:B------:R-:W-:Y:S02]  /*5f90*/  SEL R226, R0, RZ, !P0 ;  /* 0x000000ff00e27207 */ /* 0x000fe40004000000 */
[----:B------:R-:W-:Y:S02]  /*5fa0*/  ISETP.GE.AND P0, PT, R215, R232, PT ;  /* 0x000000e8d700720c */ /* 0x000fe40003f06270 */
[-C--:B-----5:R-:W-:Y:S04]  /*5fb0*/  HMMA.16816.F32.BF16 R132, R4, R28.reuse, R132 ;  /* 0x0000001c0484723c */ /* 0x0a0fe80000041884 */
[----:B------:R-:W-:Y:S04]  /*5fc0*/  IADD3 R0, R225, 0x1, RZ ;  /* 0x00000001e1007810 */ /* 0x000fe80007ffe0ff */
[C---:B------:R-:W-:Y:S04]  /*5fd0*/  HMMA.16816.F32.BF16 R136, R16.reuse, R28, R136 ;  /* 0x0000001c1088723c */ /* 0x040fe80000041888 */
[----:B------:R-:W-:Y:S04]  /*5fe0*/  SEL R225, R0, RZ, !P6 ;  /* 0x000000ff00e17207 */ /* 0x000fe80007000000 */
[-C--:B------:R-:W-:Y:S08]  /*5ff0*/  HMMA.16816.F32.BF16 R140, R16, R30.reuse, R140 ;  /* 0x0000001e108c723c */ /* 0x080ff0000004188c */
[C---:B------:R-:W-:Y:S08]  /*6000*/  HMMA.16816.F32.BF16 R144, R4.reuse, R30, R144 ;  /* 0x0000001e0490723c */ /* 0x040ff00000041890 */
[-C--:B------:R-:W-:Y:S08]  /*6010*/  HMMA.16816.F32.BF16 R148, R4, R20.reuse, R148 ;  /* 0x000000140494723c */ /* 0x080ff00000041894 */
        /* <DEDUP_REMOVED lines=65> */
.L_x_966:
        /* <DEDUP_REMOVED lines=152> */
.L_x_989:
[----:B-1----:R-:W-:Y:S01]  /*6db0*/  LEA.HI R0, R30, R31, RZ, 0x3 ;  /* 0x0000001f1e007211 */ /* 0x002fe200078f18ff */
[----:B------:R-:W-:Y:S01]  /*6dc0*/  IMAD.SHL.U32 R2, R29, 0x8, RZ ;  /* 0x000000081d027824 */ /* 0x000fe200078e00ff */
[----:B------:R-:W-:Y:S01]  /*6dd0*/  LEA.HI R3, R28, R28, RZ, 0x1 ;  /* 0x0000001c1c037211 */ /* 0x000fe200078f08ff */
[----:B------:R-:W1:Y:S01]  /*6de0*/  S2R R31, SR_CTAID.Y ;  /* 0x00000000001f7919 */ /* 0x000e620000002600 */
[----:B-----5:R-:W-:Y:S01]  /*6df0*/  IMAD.IADD R10, R10, 0x1, -R231 ;  /* 0x000000010a0a7824 */ /* 0x020fe200078e0ae7 */
[----:B------:R-:W-:Y:S01]  /*6e00*/  SHF.R.S32.HI R8, RZ, 0x1f, R117 ;  /* 0x0000001fff087819 */ /* 0x000fe20000011475 */
[----:B------:R-:W-:Y:S01]  /*6e10*/  IMAD.SHL.U32 R0, R0, 0x8, RZ ;  /* 0x0000000800007824 */ /* 0x000fe200078e00ff */
[----:B------:R-:W-:Y:S01]  /*6e20*/  LOP3.LUT R3, R3, 0x3fffffe, RZ, 0xc0, !PT ;  /* 0x03fffffe03037812 */ /* 0x000fe200078ec0ff */
[----:B------:R-:W2:Y:S01]  /*6e30*/  S2R R11, SR_CTAID.X ;  /* 0x00000000000b7919 */ /* 0x000ea20000002500 */
[----:B------:R-:W-:Y:S01]  /*6e40*/  IMNMX R29, R10, 0x80, PT ;  /* 0x000000800a1d7817 */ /* 0x000fe20003800200 */
[----:B------:R-:W-:Y:S01]  /*6e50*/  BSSY B0, `(.L_x_990) ;  /* 0x0000035000007945 */ /* 0x000fe20003800000 */
[----:B------:R-:W-:Y:S01]  /*6e60*/  LOP3.LUT R0, R0, 0xc0, RZ, 0xc0, !PT ;  /* 0x000000c000007812 */ /* 0x000fe200078ec0ff */
[C---:B------:R-:W-:Y:S01]  /*6e70*/  IMAD.IADD R3, R28.reuse, 0x1, -R3 ;  /* 0x000000011c037824 */ /* 0x040fe200078e0a03 */
[----:B------:R-:W-:-:S02]  /*6e80*/  ISETP.GE.AND P4, PT, R28, R29, PT ;  /* 0x0000001d1c00720c */ /* 0x000fc40003f86270 */
[----:B------:R-:W-:Y:S01]  /*6e90*/  LOP3.LUT R6, R0, 0x18, R2, 0xf8, !PT ;  /* 0x0000001800067812 */ /* 0x000fe200078ef802 */
[----:B------:R-:W-:Y:S01]  /*6ea0*/  IMAD R3, R27, 0x8, R3 ;  /* 0x000000081b037824 */ /* 0x000fe200078e0203 */
[----:B------:R-:W-:Y:S02]  /*6eb0*/  SHF.R.U32.HI R0, RZ, 0x3, R0 ;  /* 0x00000003ff007819 */ /* 0x000fe40000011600 */
[----:B------:R-:W-:Y:S02]  /*6ec0*/  SEL R30, R8, RZ, !P1 ;  /* 0x000000ff081e7207 */ /* 0x000fe40004800000 */
[----:B------:R-:W-:Y:S02]  /*6ed0*/  LOP3.LUT R0, R6, R0, RZ, 0x3c, !PT ;  /* 0x0000000006007212 */ /* 0x000fe400078e3cff */
[----:B------:R-:W-:Y:S01]  /*6ee0*/  IADD3 R4, P0, R28, R4, RZ ;  /* 0x000000041c047210 */ /* 0x000fe20007f1e0ff */
[----:B------:R-:W-:Y:S01]  /*6ef0*/  IMAD R8, R30, c[0x0][0x340], RZ ;  /* 0x0000d0001e087a24 */ /* 0x000fe200078e02ff */
[----:B------:R-:W-:Y:S01]  /*6f00*/  SEL R14, R117, RZ, !P1 ;  /* 0x000000ff750e7207 */ /* 0x000fe20004800000 */
[----:B------:R-:W-:Y:S01]  /*6f10*/  IMAD.U32 R0, R3, 0x20, R0 ;  /* 0x0000002003007824 */ /* 0x000fe200078e0000 */
[----:B-1----:R-:W-:-:S02]  /*6f20*/  SHF.R.S32.HI R68, RZ, 0x1f, R31 ;  /* 0x0000001fff447819 */ /* 0x002fc4000001141f */
[--C-:B------:R-:W-:Y:S01]  /*6f30*/  SHF.R.S32.HI R3, RZ, 0x1f, R2.reuse ;  /* 0x0000001fff037819 */ /* 0x100fe20000011402 */
[----:B------:R-:W-:Y:S01]  /*6f40*/  IMAD.SHL.U32 R0, R0, 0x2, RZ ;  /* 0x0000000200007824 */ /* 0x000fe200078e00ff */
[----:B------:R-:W-:Y:S01]  /*6f50*/  LEA.HI.X.SX32 R5, R28, R5, 0x1, P0 ;  /* 0x000000051c057211 */ /* 0x000fe200000f0eff */
[----:B------:R-:W-:Y:S01]  /*6f60*/  IMAD R9, R68, c[0x0][0x338], RZ ;  /* 0x0000ce0044097a24 */ /* 0x000fe200078e02ff */
[----:B------:R-:W-:Y:S01]  /*6f70*/  IADD3 R15, R2, 0x20, RZ ;  /* 0x00000020020f7810 */ /* 0x000fe20007ffe0ff */
[C---:B------:R-:W-:Y:S01]  /*6f80*/  IMAD.WIDE.U32 R6, R31.reuse, c[0x0][0x338], R2 ;  /* 0x0000ce001f067a25 */ /* 0x040fe200078e0002 */
[----:B------:R1:W3:Y:S03]  /*6f90*/  LDS.128 R40, [R0+0x7080] ;  /* 0x0070800000287984 */ /* 0x0002e60000000c00 */
[----:B------:R-:W-:Y:S01]  /*6fa0*/  IMAD R9, R31, c[0x0][0x33c], R9 ;  /* 0x0000cf001f097a24 */ /* 0x000fe200078e0209 */
[----:B------:R1:W4:Y:S01]  /*6fb0*/  LDS.128 R36, [R0+0x9080] ;  /* 0x0090800000247984 */ /* 0x0003220000000c00 */
[----:B------:R-:W-:-:S02]  /*6fc0*/  IMAD R8, R14, c[0x0][0x344], R8 ;  /* 0x0000d1000e087a24 */ /* 0x000fc400078e0208 */
[----:B------:R-:W-:Y:S01]  /*6fd0*/  IMAD.IADD R7, R7, 0x1, R9 ;  /* 0x0000000107077824 */ /* 0x000fe200078e0209 */
[----:B------:R1:W1:Y:S01]  /*6fe0*/  LDS.128 R32, [R0+0xb080] ;  /* 0x00b0800000207984 */ /* 0x0002620000000c00 */
[----:B--2---:R-:W-:-:S03]  /*6ff0*/  IMAD.WIDE R4, R11, 0x80, R4 ;  /* 0x000000800b047825 */ /* 0x004fc600078e0204 */
[----:B------:R2:W1:Y:S01]  /*7000*/  LDS.128 R52, [R0+0x80] ;  /* 0x0000800000347984 */ /* 0x0004620000000c00 */
[----:B------:R-:W-:-:S03]  /*7010*/  IMAD.WIDE.U32 R12, R14, c[0x0][0x340], R6 ;  /* 0x0000d0000e0c7a25 */ /* 0x000fc600078e0006 */
[----:B------:R2:W1:Y:S01]  /*7020*/  LDS.128 R48, [R0+0x2080] ;  /* 0x0020800000307984 */ /* 0x0004620000000c00 */
[----:B------:R-:W-:-:S03]  /*7030*/  IMAD.IADD R9, R13, 0x1, R8 ;  /* 0x000000010d097824 */ /* 0x000fc600078e0208 */
        /* <DEDUP_REMOVED lines=14> */
[----:B------:R2:W4:Y:S02]  /*7120*/  @!P3 LDS.128 R20, [R0+0x6080] ;  /* 0x006080000014b984 */ /* 0x0005240000000c00 */
[----:B-12---:R-:W-:-:S04]  /*7130*/  IMAD R0, R5, c[0x0][0x330], RZ ;  /* 0x0000cc0005007a24 */ /* 0x006fc800078e02ff */
[----:B------:R-:W-:-:S04]  /*7140*/  IMAD R0, R4, c[0x0][0x334], R0 ;  /* 0x0000cd0004007a24 */ /* 0x000fc800078e0200 */
[----:B------:R-:W-:-:S05]  /*7150*/  IMAD.IADD R0, R11, 0x1, R0 ;  /* 0x000000010b007824 */ /* 0x000fca00078e0200 */
[----:B------:R-:W-:-:S05]  /*7160*/  LEA.HI.X R7, R10, c[0x0][0x31c], R0, 0x1, P0 ;  /* 0x0000c7000a077a11 */ /* 0x000fca00000f0c00 */
[----:B-----5:R1:W-:Y:S04]  /*7170*/  @!P2 STG.E.128 [R6.64+0x40], R24 ;  /* 0x000040180600a986 */ /* 0x0203e8000c101d08 */
[----:B----4-:R1:W-:Y:S04]  /*7180*/  @!P3 STG.E.128 [R6.64], R20 ;  /* 0x000000140600b986 */ /* 0x0103e8000c101d08 */
[----:B------:R1:W-:Y:S02]  /*7190*/  @!P1 STG.E.128 [R6.64+0x80], R16 ;  /* 0x0000801006009986 */ /* 0x0003e4000c101d08 */
.L_x_991:
[----:B------:R-:W-:Y:S05]  /*71a0*/  BSYNC B0 ;  /* 0x0000000000007941 */ /* 0x000fea0003800000 */
.L_x_990:
[----:B------:R-:W-:Y:S01]  /*71b0*/  IADD3 R28, R28, 0x40, RZ ;  /* 0x000000401c1c7810 */ /* 0x000fe20007ffe0ff */
[----:B------:R-:W-:Y:S03]  /*71c0*/  BSSY B0, `(.L_x_992) ;  /* 0x0000014000007945 */ /* 0x000fe60003800000 */
[----:B------:R-:W-:-:S13]  /*71d0*/  ISETP.GE.AND P3, PT, R28, R29, PT ;  /* 0x0000001d1c00720c */ /* 0x000fda0003f66270 */
[----:B------:R-:W-:Y:S05]  /*71e0*/  @P3 BRA `(.L_x_993) ;  /* 0x0000011000003947 */ /* 0x000fea0003800000 */
[----:B-12---:R-:W-:Y:S01]  /*71f0*/  IADD3 R0, P0, R4, 0x40, RZ ;  /* 0x0000004004007810 */ /* 0x006fe20007f1e0ff */
        /* <DEDUP_REMOVED lines=13> */
[----:B---3--:R1:W-:Y:S04]  /*72d0*/  @!P2 STG.E.128 [R6.64], R40 ;  /* 0x000000280600a986 */ /* 0x0083e8000c101d08 */
[----:B----4-:R1:W-:Y:S04]  /*72e0*/  @!P1 STG.E.128 [R6.64+0x40], R36 ;  /* 0x0000402406009986 */ /* 0x0103e8000c101d08 */
[----:B------:R1:W-:Y:S02]  /*72f0*/  @!P0 STG.E.128 [R6.64+0x80], R32 ;  /* 0x0000802006008986 */ /* 0x0003e4000c101d08 */
.L_x_993:
[----:B------:R-:W-:Y:S05]  /*7300*/  BSYNC B0 ;  /* 0x0000000000007941 */ /* 0x000fea0003800000 */
.L_x_992:
[----:B-12---:R-:W-:Y:S01]  /*7310*/  IMAD R0, R68, c[0x0][0x308], RZ ;  /* 0x0000c20044007a24 */ /* 0x006fe200078e02ff */
        /* <DEDUP_REMOVED lines=23> */
.L_x_995:
[----:B------:R-:W-:Y:S05]  /*7490*/  BSYNC B0 ;  /* 0x0000000000007941 */ /* 0x000fea0003800000 */
.L_x_994:
        /* <DEDUP_REMOVED lines=19> */
.L_x_988:
        /* <DEDUP_REMOVED lines=8> */
[----:B------:R-:W-:Y:S02]  /*7650*/  IMAD.MOV.U32 R7, RZ, RZ, c[0x0][0x2f0] ;  /* 0x0000bc00ff077624 */ /* 0x000fe400078e00ff */
        /* <DEDUP_REMOVED lines=10> */
.L_x_996:
[----:B------:R-:W1:Y:S01]  /*7700*/  S2R R5, SR_TID.X ;  /* 0x0000000000057919 */ /* 0x000e620000002100 */
[----:B------:R-:W-:Y:S01]  /*7710*/  SHF.R.S32.HI R6, RZ, 0x1f, R9 ;  /* 0x0000001fff067819 */ /* 0x000fe20000011409 */
[----:B-----5:R-:W-:Y:S01]  /*7720*/  IMAD.IADD R15, R7, 0x1, -R231 ;  /* 0x00000001070f7824 */ /* 0x020fe200078e0ae7 */
[----:B------:R-:W-:Y:S01]  /*7730*/  SEL R14, R9, RZ, !P1 ;  /* 0x000000ff090e7207 */ /* 0x000fe20004800000 */
[----:B------:R-:W2:Y:S01]  /*7740*/  S2R R19, SR_CTAID.Y ;  /* 0x0000000000137919 */ /* 0x000ea20000002600 */
[----:B------:R-:W-:Y:S01]  /*7750*/  SEL R18, R6, RZ, !P1 ;  /* 0x000000ff06127207 */ /* 0x000fe20004800000 */
[----:B------:R-:W-:Y:S02]  /*7760*/  BSSY B0, `(.L_x_997) ;  /* 0x0000026000007945 */ /* 0x000fe40003800000 */
[----:B------:R-:W3:Y:S01]  /*7770*/  S2R R9, SR_CTAID.X ;  /* 0x0000000000097919 */ /* 0x000ee20000002500 */
        /* <DEDUP_REMOVED lines=13> */
[----:B------:R-:W-:Y:S02]  /*7850*/  IADD3 R16, R12, 0x20, RZ ;  /* 0x000000200c107810 */ /* 0x000fe40007ffe0ff */
[----:B------:R-:W-:Y:S01]  /*7860*/  LEA.HI.X.SX32 R7, R0, R3, 0x1, P0 ;  /* 0x0000000300077211 */ /* 0x000fe200000f0eff */
[----:B------:R-:W-:Y:S01]  /*7870*/  IMAD.IADD R5, R8, 0x1, R5 ;  /* 0x0000000108057824 */ /* 0x000fe200078e0205 */
[----:B------:R-:W-:Y:S01]  /*7880*/  IADD3 R17, R12, 0x40, RZ ;  /* 0x000000400c117810 */ /* 0x000fe20007ffe0ff */
[----:B------:R-:W-:-:S02]  /*7890*/  IMAD R2, R18, c[0x0][0x310], RZ ;  /* 0x0000c40012027a24 */ /* 0x000fc400078e02ff */
[----:B------:R-:W-:-:S04]  /*78a0*/  IMAD.WIDE.U32 R10, R14, c[0x0][0x310], R4 ;  /* 0x0000c4000e0a7a25 */ /* 0x000fc800078e0004 */
[----:B------:R-:W-:Y:S02]  /*78b0*/  IMAD R2, R14, c[0x0][0x314], R2 ;  /* 0x0000c5000e027a24 */ /* 0x000fe400078e0202 */
[----:B---3--:R-:W-:-:S04]  /*78c0*/  IMAD.WIDE R6, R9, 0x80, R6 ;  /* 0x0000008009067825 */ /* 0x008fc800078e0206 */
        /* <DEDUP_REMOVED lines=15> */
.L_x_998:
[----:B------:R-:W-:Y:S05]  /*79c0*/  BSYNC B0 ;  /* 0x0000000000007941 */ /* 0x000fea0003800000 */
.L_x_997:
        /* <DEDUP_REMOVED lines=19> */
.L_x_1000:
[----:B------:R-:W-:Y:S05]  /*7b00*/  BSYNC B0 ;  /* 0x0000000000007941 */ /* 0x000fea0003800000 */
.L_x_999:
        /* <DEDUP_REMOVED lines=23> */
.L_x_1002:
[----:B------:R-:W-:Y:S05]  /*7c80*/  BSYNC B0 ;  /* 0x0000000000007941 */ /* 0x000fea0003800000 */
.L_x_1001:
        /* <DEDUP_REMOVED lines=18> */
.L_x_1003:
        /* <DEDUP_REMOVED lines=13> */
.L_x_1426:


//--------------------- .text._ZN7cutlass13device_kernelIN5flash19enable_sm80_to_sm89INS1_16FlashAttnBwdSm80INS1_25CollectiveMainloopBwdSm80ILi2ELi2EN4cute5tupleIJNS5_1CILi64EEENS7_ILi128EEENS7_ILi96EEEEEENS_10bfloat16_tEfNS_4arch4Sm80ELb0ELb1ELb0ELb1ELb1ELb0ELb0ELb0ELi2ELi2ELi4ELi2ELb0EEENS1_21CollectiveEpilogueBwdISB_SC_SE_Li256ELb1ELb0ELi2EEENS1_19SingleTileSchedulerILb1ELb0ELb0ELi128EEEEEEEEEvNT_6ParamsE --------------------------
	.section	.text._ZN7cutlass13device_kernelIN5flash19enable_sm80_to_sm89INS1_16FlashAttnBwdSm80INS1_25CollectiveMainloopBwdSm80ILi2ELi2EN4cute5tupleIJNS5_1CILi64EEENS7_ILi128EEENS7_ILi96EEEEEENS_10bfloat16_tEfNS_4arch4Sm80ELb0ELb1ELb0ELb1ELb1ELb0ELb0ELb0ELi2ELi2ELi4ELi2ELb0EEENS1_21CollectiveEpilogueBwdISB_SC_SE_Li256ELb1ELb0ELi2EEENS1_19SingleTileSchedulerILb1ELb0ELb0ELi128EEEEEEEEEvNT_6ParamsE,"ax",@progbits
	.sectioninfo	@"SHI_REGISTERS=255"
	.align	128
.text._ZN7cutlass13device_kernelIN5flash19enable_sm80_to_sm89INS1_16FlashAttnBwdSm80INS1_25CollectiveMainloopBwdSm80ILi2ELi2EN4cute5tupleIJNS5_1CILi64EEENS7_ILi128EEENS7_ILi96EEEEEENS_10bfloat16_tEfNS_4arch4Sm80ELb0ELb1ELb0ELb1ELb1ELb0ELb0ELb0ELi2ELi2ELi4ELi2ELb0EEENS1_21CollectiveEpilogueBwdISB_SC_SE_Li256ELb1ELb0ELi2EEENS1_19SingleTileSchedulerILb1ELb0ELb0ELi128EEEEEEEEEvNT_6ParamsE:
        .type           _ZN7cutlass13device_kernelIN5flash19enable_sm80_to_sm89INS1_16FlashAttnBwdSm80INS1_25CollectiveMainloopBwdSm80ILi2ELi2EN4cute5tupleIJNS5_1CILi64EEENS7_ILi128EEENS7_ILi96EEEEEENS_10bfloat16_tEfNS_4arch4Sm80ELb0ELb1ELb0ELb1ELb1ELb0ELb0ELb0ELi2ELi2ELi4ELi2ELb0EEENS1_21CollectiveEpilogueBwdISB_SC_SE_Li256ELb1ELb0ELi2EEENS1_19SingleTileSchedulerILb1ELb0ELb0ELi128EEEEEEEEEvNT_6ParamsE,@function
        .size           _ZN7cutlass13device_kernelIN5flash19enable_sm80_to_sm89INS1_16FlashAttnBwdSm80INS1_25CollectiveMainloopBwdSm80ILi2ELi2EN4cute5tupleIJNS5_1CILi64EEENS7_ILi128EEENS7_ILi96EEEEEENS_10bfloat16_tEfNS_4arch4Sm80ELb0ELb1ELb0ELb1ELb1ELb0ELb0ELb0ELi2ELi2ELi4ELi2ELb0EEENS1_21CollectiveEpilogueBwdISB_SC_SE_Li256ELb1ELb0ELi2EEENS1_19SingleTileSchedulerILb1ELb0ELb0ELi128EEEEEEEEEvNT_6ParamsE,(.L_x_1427 - _ZN7cutlass13device_kernelIN5flash19enable_sm80_to_sm89INS1_16FlashAttnBwdSm80INS1_25CollectiveMainloopBwdSm80ILi2ELi2EN4cute5tupleIJNS5_1CILi64EEENS7_ILi128EEENS7_ILi96EEEEEENS_10bfloat16_tEfNS_4arch4Sm80ELb0ELb1ELb0ELb1ELb1ELb0ELb0ELb0ELi2ELi2ELi4ELi2ELb0EEENS1_21CollectiveEpilogueBwdISB_SC_SE_Li256ELb1ELb0ELi2EEENS1_19SingleTileSchedulerILb1ELb0ELb0ELi128EEEEEEEEEvNT_6ParamsE)
        .other          _ZN7cutlass13device_kernelIN5flash19enable_sm80_to_sm89INS1_16FlashAttnBwdSm80INS1_25CollectiveMainloopBwdSm80ILi2ELi2EN4cute5tupleIJNS5_1CILi64EEENS7_ILi128EEENS7_ILi96EEEEEENS_10bfloat16_tEfNS_4arch4Sm80ELb0ELb1ELb0ELb1ELb1ELb0ELb0ELb0ELi2ELi2ELi4ELi2ELb0EEENS1_21CollectiveEpilogueBwdISB_SC_SE_Li256ELb1ELb0ELi2EEENS1_19SingleTileSchedulerILb1ELb0ELb0ELi128EEEEEEEEEvNT_6ParamsE,@"STO_CUDA_ENTRY STV_DEFAULT"
_ZN7cutlass13device_kernelIN5flash19enable_sm80_to_sm89INS1_16FlashAttnBwdSm80INS1_25CollectiveMainloopBwdSm80ILi2ELi2EN4cute5tupleIJNS5_1CILi64EEENS7_ILi128EEENS7_ILi96EEEEEENS_10bfloat16_tEfNS_4arch4Sm80ELb0ELb1ELb0ELb1ELb1ELb0ELb0ELb0ELi2ELi2ELi4ELi2ELb0EEENS1_21CollectiveEpilogueBwdISB_SC_SE_Li256ELb1ELb0ELi2EEENS1_19SingleTileSchedulerILb1ELb0ELb0ELi128EEEEEEEEEvNT_6ParamsE:
        /* <DEDUP_REMOVED lines=18> */
.L_x_1005:
        /* <DEDUP_REMOVED lines=8> */
.L_x_1007:
[----:B------:R-:W-:Y:S02]  /*01a0*/  MOV R0, c[0x0][0x3a4] ;  /* 0x0000e90000007a02 */ /* 0x000fe40000000f00 */
.L_x_1006:
[----:B------:R-:W-:-:S05]  /*01b0*/  IMAD.SHL.U32 R231, R29, 0x80, RZ ;  /* 0x000000801de77824 */ /* 0x000fca00078e00ff */
[----:B-----5:R-:W-:-:S04]  /*01c0*/  ISETP.GE.AND P0, PT, R231, R0, PT ;  /* 0x00000000e700720c */ /* 0x020fc80003f06270 */
[----:B------:R-:W-:-:S05]  /*01d0*/  SEL R0, R5, 0xffffffff, !P0 ;  /* 0xffffffff05007807 */ /* 0x000fca0004000000 */
[----:B------:R2:W-:Y:S01]  /*01e0*/  STL [R1+0x8], R0 ;  /* 0x0000080001007387 */ /* 0x0005e20000100800 */
[----:B------:R-:W-:Y:S05]  /*01f0*/  BRA `(.L_x_1008) ;  /* 0x0000012000007947 */ /* 0x000fea0003800000 */
.L_x_1004:
[----:B---34-:R-:W-:-:S04]  /*0200*/  ISETP.NE.U32.AND P0, PT, RZ, c[0x0][0x3c0], PT ;  /* 0x0000f000ff007a0c */ /* 0x018fc80003f05070 */
[----:B------:R-:W-:-:S13]  /*0210*/  ISETP.NE.AND.EX P0, PT, RZ, c[0x0][0x3c4], PT, P0 ;  /* 0x0000f100ff007a0c */ /* 0x000fda0003f05300 */
[----:B------:R-:W-:Y:S05]  /*0220*/  @!P0 BRA `(.L_x_1009) ;  /* 0x0000002000008947 */ /* 0x000fea0003800000 */
[----:B------:R1:W5:Y:S01]  /*0230*/  LDG.E R0, [R2.64] ;  /* 0x0000000802007981 */ /* 0x000362000c1e1900 */
[----:B------:R-:W-:Y:S05]  /*0240*/  BRA `(.L_x_1010) ;  /* 0x0000009000007947 */ /* 0x000fea0003800000 */
.L_x_1009:
        /* <DEDUP_REMOVED lines=8> */
.L_x_1011:
[----:B------:R-:W-:Y:S02]  /*02d0*/  MOV R0, c[0x0][0x3a4] ;  /* 0x0000e90000007a02 */ /* 0x000fe40000000f00 */
.L_x_1010:
[----:B------:R-:W-:-:S05]  /*02e0*/  IMAD.SHL.U32 R231, R29, 0x80, RZ ;  /* 0x000000801de77824 */ /* 0x000fca00078e00ff */
[----:B-----5:R-:W-:-:S04]  /*02f0*/  ISETP.GE.AND P0, PT, R231, R0, PT ;  /* 0x00000000e700720c */ /* 0x020fc80003f06270 */
[----:B------:R-:W-:-:S05]  /*0300*/  SEL R0, R5, 0xffffffff, !P0 ;  /* 0xffffffff05007807 */ /* 0x000fca0004000000 */
[----:B------:R2:W-:Y:S04]  /*0310*/  STL [R1+0x8], R0 ;  /* 0x0000080001007387 */ /* 0x0005e80000100800 */
.L_x_1008:
        /* <DEDUP_REMOVED lines=30> */
.L_x_1012:
[----:B-1----:R-:W-:-:S04]  /*0500*/  ISETP.NE.U32.AND P0, PT, RZ, c[0x0][0x2e0], PT ;  /* 0x0000b800ff007a0c */ /* 0x002fc80003f05070 */
[----:B------:R-:W-:-:S13]  /*0510*/  ISETP.NE.AND.EX P0, PT, RZ, c[0x0][0x2e4], PT, P0 ;  /* 0x0000b900ff007a0c */ /* 0x000fda0003f05300 */
[----:B------:R-:W-:Y:S05]  /*0520*/  @!P0 BRA `(.L_x_1013) ;  /* 0x0000003000008947 */ /* 0x000fea0003800000 */
[----:B------:R-:W-:-:S05]  /*0530*/  IMAD.WIDE R2, R30, R8, c[0x0][0x2e0] ;  /* 0x0000b8001e027625 */ /* 0x000fca00078e0208 */
[----:B------:R1:W5:Y:S01]  /*0540*/  LDG.E R230, [R2.64] ;  /* 0x0000000802e67981 */ /* 0x000362000c1e1900 */
[----:B------:R-:W-:Y:S05]  /*0550*/  BRA `(.L_x_1014) ;  /* 0x0000004000007947 */ /* 0x000fea0003800000 */
.L_x_1013:
[----:B------:R-:W-:Y:S05]  /*0560*/  @!P3 BRA `(.L_x_1014) ;  /* 0x000000300000b947 */ /* 0x000fea0003800000 */
[----:B------:R1:W2:Y:S04]  /*0570*/  LDG.E R0, [R2.64] ;  /* 0x0000000802007981 */ /* 0x0002a8000c1e1900 */
[----:B-1----:R-:W2:Y:S02]  /*0580*/  LDG.E R2, [R2.64+0x4] ;  /* 0x0000040802027981 */ /* 0x002ea4000c1e1900 */
[----:B--2---:R-:W-:Y:S02]  /*0590*/  IADD3 R230, -R0, R2, RZ ;  /* 0x0000000200e67210 */ /* 0x004fe40007ffe1ff */
.L_x_1014:
        /* <DEDUP_REMOVED lines=13> */
.L_x_1015:
        /* <DEDUP_REMOVED lines=452> */
.L_x_1018:
[----:B------:R-:W-:Y:S05]  /*22b0*/  BSYNC B0 ;  /* 0x0000000000007941 */ /* 0x000fea0003800000 */
.L_x_1017:
        /* <DEDUP_REMOVED lines=83> */
.L_x_1037:
        /* <DEDUP_REMOVED lines=104> */
.L_x_1021:
[----:B------:R-:W-:Y:S04]  /*2e70*/  MOV R37, 0x1 ;  /* 0x0000000100257802 */ /* 0x000fe80000000f00 */
[----:B------:R-:W-:Y:S11]  /*2e80*/  ISETP.NE.AND P0, PT, R37, c[0x0][0x2a8], PT ;  /* 0x0000aa0025007a0c */ /* 0x000ff60003f05270 */
[----:B------:R-:W-:Y:S02]  /*2e90*/  @!UPT UIADD3 URZ, URZ, URZ, URZ ;  /* 0x0000003f3f3ff290 */ /* 0x000fe4000fffe03f */
[----:B------:R-:W-:Y:S05]  /*2ea0*/  @P0 IMAD.HI.U32 R37, R36, c[0x0][0x2ac], RZ ;  /* 0x0000ab0024250a27 */ /* 0x000fea00078e00ff */
[----:B------:R-:W-:Y:S02]  /*2eb0*/  @P0 SHF.R.U32.HI R36, RZ, c[0x0][0x2b0], R37 ;  /* 0x0000ac00ff240a19 */ /* 0x000fe40000011625 */
.L_x_1022:
[----:B------:R-:W-:Y:S05]  /*2ec0*/  BSYNC B0 ;  /* 0x0000000000007941 */ /* 0x000fea0003800000 */
.L_x_1020:
[----:B------:R-:W-:Y:S02]  /*2ed0*/  IMAD R201, R36, c[0x0][0x2a8], -R231 ;  /* 0x0000aa0024c97a24 */ /* 0x000fe400078e0ae7 */
[----:B------:R-:W-:Y:S02]  /*2ee0*/  IMAD.IADD R36, R224, 0x1, R2 ;  /* 0x00000001e0247824 */ /* 0x000fe400078e0202 */
[----:B------:R-:W-:Y:S05]  /*2ef0*/  IMAD.IADD R201, R201, 0x1, -R228 ;  /* 0x00000001c9c97824 */ /* 0x000fea00078e0ae4 */
[----:B------:R-:W-:Y:S02]  /*2f00*/  IADD3 R37, R201, c[0x0][0x2a8], RZ ;  /* 0x0000aa00c9257a10 */ /* 0x000fe40007ffe0ff */
[----:B------:R-:W-:Y:S02]  /*2f10*/  IMNMX R201, R36, R201, !PT ;  /* 0x000000c924c97217 */ /* 0x000fe40007800200 */
[----:B------:R-:W-:Y:S02]  /*2f20*/  IMNMX R199, R199, R37, PT ;  /* 0x00000025c7c77217 */ /* 0x000fe40003800200 */
.L_x_1019:
        /* <DEDUP_REMOVED lines=18> */
.L_x_1025:
[----:B------:R-:W-:Y:S04]  /*3050*/  MOV R37, 0x1 ;  /* 0x0000000100257802 */ /* 0x000fe80000000f00 */
[----:B------:R-:W-:Y:S11]  /*3060*/  ISETP.NE.AND P0, PT, R37, c[0x0][0x2a8], PT ;  /* 0x0000aa0025007a0c */ /* 0x000ff60003f05270 */
[----:B------:R-:W-:Y:S02]  /*3070*/  @!UPT UIADD3 URZ, URZ, URZ, URZ ;  /* 0x0000003f3f3ff290 */ /* 0x000fe4000fffe03f */
[----:B------:R-:W-:Y:S05]  /*3080*/  @P0 IMAD.HI.U32 R37, R36, c[0x0][0x2ac], RZ ;  /* 0x0000ab0024250a27 */ /* 0x000fea00078e00ff */
[----:B------:R-:W-:Y:S02]  /*3090*/  @P0 SHF.R.U32.HI R36, RZ, c[0x0][0x2b0], R37 ;  /* 0x0000ac00ff240a19 */ /* 0x000fe40000011625 */
.L_x_1026:
[----:B------:R-:W-:Y:S05]  /*30a0*/  BSYNC B0 ;  /* 0x0000000000007941 */ /* 0x000fea0003800000 */
.L_x_1024:
[----:B------:R-:W-:Y:S04]  /*30b0*/  IMAD R36, R36, c[0x0][0x2a8], -R231 ;  /* 0x0000aa0024247a24 */ /* 0x000fe800078e0ae7 */
[----:B------:R-:W-:Y:S05]  /*30c0*/  IMAD.IADD R36, R36, 0x1, -R228 ;  /* 0x0000000124247824 */ /* 0x000fea00078e0ae4 */
[----:B------:R-:W-:Y:S02]  /*30d0*/  IADD3 R37, R36, c[0x0][0x2a8], RZ ;  /* 0x0000aa0024257a10 */ /* 0x000fe40007ffe0ff */
[----:B------:R-:W-:Y:S02]  /*30e0*/  IMNMX R200, R200, R36, !PT ;  /* 0x00000024c8c87217 */ /* 0x000fe40007800200 */
[----:B------:R-:W-:Y:S02]  /*30f0*/  IMNMX R202, R202, R37, PT ;  /* 0x00000025caca7217 */ /* 0x000fe40003800200 */
.L_x_1023:
        /* <DEDUP_REMOVED lines=18> */
.L_x_1029:
[----:B------:R-:W-:Y:S04]  /*3220*/  MOV R37, 0x1 ;  /* 0x0000000100257802 */ /* 0x000fe80000000f00 */
[----:B------:R-:W-:Y:S11]  /*3230*/  ISETP.NE.AND P0, PT, R37, c[0x0][0x2a8], PT ;  /* 0x0000aa0025007a0c */ /* 0x000ff60003f05270 */
[----:B------:R-:W-:Y:S02]  /*3240*/  @!UPT UIADD3 URZ, URZ, URZ, URZ ;  /* 0x0000003f3f3ff290 */ /* 0x000fe4000fffe03f */
[----:B------:R-:W-:Y:S05]  /*3250*/  @P0 IMAD.HI.U32 R37, R36, c[0x0][0x2ac], RZ ;  /* 0x0000ab0024250a27 */ /* 0x000fea00078e00ff */
[----:B------:R-:W-:Y:S02]  /*3260*/  @P0 SHF.R.U32.HI R36, RZ, c[0x0][0x2b0], R37 ;  /* 0x0000ac00ff240a19 */ /* 0x000fe40000011625 */
.L_x_1030:
[----:B------:R-:W-:Y:S05]  /*3270*/  BSYNC B0 ;  /* 0x0000000000007941 */ /* 0x000fea0003800000 */
.L_x_1028:
[----:B------:R-:W-:Y:S04]  /*3280*/  IMAD R36, R36, c[0x0][0x2a8], -R231 ;  /* 0x0000aa0024247a24 */ /* 0x000fe800078e0ae7 */
[----:B------:R-:W-:Y:S05]  /*3290*/  IMAD.IADD R36, R36, 0x1, -R228 ;  /* 0x0000000124247824 */ /* 0x000fea00078e0ae4 */
[----:B------:R-:W-:Y:S02]  /*32a0*/  IADD3 R37, R36, c[0x0][0x2a8], RZ ;  /* 0x0000aa0024257a10 */ /* 0x000fe40007ffe0ff */
[----:B------:R-:W-:Y:S02]  /*32b0*/  IMNMX R203, R203, R36, !PT ;  /* 0x00000024cbcb7217 */ /* 0x000fe40007800200 */
[----:B------:R-:W-:Y:S02]  /*32c0*/  IMNMX R205, R205, R37, PT ;  /* 0x00000025cdcd7217 */ /* 0x000fe40003800200 */
.L_x_1027:
        /* <DEDUP_REMOVED lines=18> */
.L_x_1033:
[----:B------:R-:W-:Y:S04]  /*33f0*/  MOV R36, 0x1 ;  /* 0x0000000100247802 */ /* 0x000fe80000000f00 */
[----:B------:R-:W-:Y:S11]  /*3400*/  ISETP.NE.AND P0, PT, R36, c[0x0][0x2a8], PT ;  /* 0x0000aa0024007a0c */ /* 0x000ff60003f05270 */
[----:B------:R-:W-:Y:S02]  /*3410*/  @!UPT UIADD3 URZ, URZ, URZ, URZ ;  /* 0x0000003f3f3ff290 */ /* 0x000fe4000fffe03f */
[----:B------:R-:W-:Y:S05]  /*3420*/  @P0 IMAD.HI.U32 R36, R2, c[0x0][0x2ac], RZ ;  /* 0x0000ab0002240a27 */ /* 0x000fea00078e00ff */
[----:B------:R-:W-:Y:S02]  /*3430*/  @P0 SHF.R.U32.HI R2, RZ, c[0x0][0x2b0], R36 ;  /* 0x0000ac00ff020a19 */ /* 0x000fe40000011624 */
.L_x_1034:
[----:B------:R-:W-:Y:S05]  /*3440*/  BSYNC B0 ;  /* 0x0000000000007941 */ /* 0x000fea0003800000 */
.L_x_1032:
[----:B------:R-:W-:Y:S04]  /*3450*/  IMAD R2, R2, c[0x0][0x2a8], -R231 ;  /* 0x0000aa0002027a24 */ /* 0x000fe800078e0ae7 */
[----:B------:R-:W-:Y:S05]  /*3460*/  IMAD.IADD R2, R2, 0x1, -R228 ;  /* 0x0000000102027824 */ /* 0x000fea00078e0ae4 */
[----:B------:R-:W-:Y:S02]  /*3470*/  IADD3 R36, R2, c[0x0][0x2a8], RZ ;  /* 0x0000aa0002247a10 */ /* 0x000fe40007ffe0ff */
[----:B------:R-:W-:Y:S02]  /*3480*/  IMNMX R204, R204, R2, !PT ;  /* 0x00000002cccc7217 */ /* 0x000fe40007800200 */
[----:B------:R-:W-:Y:S02]  /*3490*/  IMNMX R206, R206, R36, PT ;  /* 0x00000024cece7217 */ /* 0x000fe40003800200 */
.L_x_1031:
        /* <DEDUP_REMOVED lines=50> */
.L_x_1035:
        /* <DEDUP_REMOVED lines=474> */
.L_x_1036:
        /* <DEDUP_REMOVED lines=237> */
.L_x_1016:
        /* <DEDUP_REMOVED lines=152> */
.L_x_1039:
        /* <DEDUP_REMOVED lines=63> */
.L_x_1041:
[----:B------:R-:W-:Y:S05]  /*71a0*/  BSYNC B0 ;  /* 0x0000000000007941 */ /* 0x000fea0003800000 */
.L_x_1040:
        /* <DEDUP_REMOVED lines=21> */
.L_x_1043:
[----:B------:R-:W-:Y:S05]  /*7300*/  BSYNC B0 ;  /* 0x0000000000007941 */ /* 0x000fea0003800000 */
.L_x_1042:
        /* <DEDUP_REMOVED lines=24> */
.L_x_1045:
[----:B------:R-:W-:Y:S05]  /*7490*/  BSYNC B0 ;  /* 0x0000000000007941 */ /* 0x000fea0003800000 */
.L_x_1044:
        /* <DEDUP_REMOVED lines=19> */
.L_x_1038:
        /* <DEDUP_REMOVED lines=19> */
.L_x_1046:
        /* <DEDUP_REMOVED lines=44> */
.L_x_1048:
[----:B------:R-:W-:Y:S05]  /*79c0*/  BSYNC B0 ;  /* 0x0000000000007941 */ /* 0x000fea0003800000 */
.L_x_1047:
        /* <DEDUP_REMOVED lines=19> */
.L_x_1050:
[----:B------:R-:W-:Y:S05]  /*7b00*/  BSYNC B0 ;  /* 0x0000000000007941 */ /* 0x000fea0003800000 */
.L_x_1049:
        /* <DEDUP_REMOVED lines=23> */
.L_x_1052:
[----:B------:R-:W-:Y:S05]  /*7c80*/  BSYNC B0 ;  /* 0x0000000000007941 */ /* 0x000fea0003800000 */
.L_x_1051:
        /* <DEDUP_REMOVED lines=18> */
.L_x_1053:
        /* <DEDUP_REMOVED lines=13> */
.L_x_1427:


//--------------------- .text._ZN7cutlass13device_kernelIN5flash19enable_sm80_to_sm89INS1_16FlashAttnBwdSm80INS1_25CollectiveMainloopBwdSm80ILi2ELi2EN4cute5tupleIJNS5_1CILi64EEENS7_ILi128EEENS7_ILi96EEEEEENS_10bfloat16_tEfNS_4arch4Sm80ELb0ELb1ELb0ELb1ELb0ELb0ELb0ELb0ELi2ELi2ELi4ELi2ELb0EEENS1_24CollectiveEpilogueBwdGQAISB_fSE_Li256ELb1ELb0EEENS1_19SingleTileSchedulerILb1ELb0ELb0ELi128EEEEEEEEEvNT_6ParamsE --------------------------
	.section	.text._ZN7cutlass13device_kernelIN5flash19enable_sm80_to_sm89INS1_16FlashAttnBwdSm80INS1_25CollectiveMainloopBwdSm80ILi2ELi2EN4cute5tupleIJNS5_1CILi64EEENS7_ILi128EEENS7_ILi96EEEEEENS_10bfloat16_tEfNS_4arch4Sm80ELb0ELb1ELb0ELb1ELb0ELb0ELb0ELb0ELi2ELi2ELi4ELi2ELb0EEENS1_24CollectiveEpilogueBwdGQAISB_fSE_Li256ELb1ELb0EEENS1_19SingleTileSchedulerILb1ELb0ELb0ELi128EEEEEEEEEvNT_6ParamsE,"ax",@progbits
	.sectioninfo	@"SHI_REGISTERS=255"
	.align	128
.text._ZN7cutlass13device_kernelIN5flash19enable_sm80_to_sm89INS1_16FlashAttnBwdSm80INS1_25CollectiveMainloopBwdSm80ILi2ELi2EN4cute5tupleIJNS5_1CILi64EEENS7_ILi128EEENS7_ILi96EEEEEENS_10bfloat16_tEfNS_4arch4Sm80ELb0ELb1ELb0ELb1ELb0ELb0ELb0ELb0ELi2ELi2ELi4ELi2ELb0EEENS1_24CollectiveEpilogueBwdGQAISB_fSE_Li256ELb1ELb0EEENS1_19SingleTileSchedulerILb1ELb0ELb0ELi128EEEEEEEEEvNT_6ParamsE:
        .type           _ZN7cutlass13device_kernelIN5flash19enable_sm80_to_sm89INS1_16FlashAttnBwdSm80INS1_25CollectiveMainloopBwdSm80ILi2ELi2EN4cute5tupleIJNS5_1CILi64EEENS7_ILi128EEENS7_ILi96EEEEEENS_10bfloat16_tEfNS_4arch4Sm80ELb0ELb1ELb0ELb1ELb0ELb0ELb0ELb0ELi2ELi2ELi4ELi2ELb0EEENS1_24CollectiveEpilogueBwdGQAISB_fSE_Li256ELb1ELb0EEENS1_19SingleTileSchedulerILb1ELb0ELb0ELi128EEEEEEEEEvNT_6ParamsE,@function
        .size           _ZN7cutlass13device_kernelIN5flash19enable_sm80_to_sm89INS1_16FlashAttnBwdSm80INS1_25CollectiveMainloopBwdSm80ILi2ELi2EN4cute5tupleIJNS5_1CILi64EEENS7_ILi128EEENS7_ILi96EEEEEENS_10bfloat16_tEfNS_4arch4Sm80ELb0ELb1ELb0ELb1ELb0ELb0ELb0ELb0ELi2ELi2ELi4ELi2ELb0EEENS1_24CollectiveEpilogueBwdGQAISB_fSE_Li256ELb1ELb0EEENS1_19SingleTileSchedulerILb1ELb0ELb0ELi128EEEEEEEEEvNT_6ParamsE,(.L_x_1428 - _ZN7cutlass13device_kernelIN5flash19enable_sm80_to_sm89INS1_16FlashAttnBwdSm80INS1_25CollectiveMainloopBwdSm80ILi2ELi2EN4cute5tupleIJNS5_1CILi64EEENS7_ILi128EEENS7_ILi96EEEEEENS_10bfloat16_tEfNS_4arch4Sm80ELb0ELb1ELb0ELb1ELb0ELb0ELb0ELb0ELi2ELi2ELi4ELi2ELb0EEENS1_24CollectiveEpilogueBwdGQAISB_fSE_Li256ELb1ELb0EEENS1_19SingleTileSchedulerILb1ELb0ELb0ELi128EEEEEEEEEvNT_6ParamsE)
        .other          _ZN7cutlass13device_kernelIN5flash19enable_sm80_to_sm89INS1_16FlashAttnBwdSm80INS1_25CollectiveMainloopBwdSm80ILi2ELi2EN4cute5tupleIJNS5_1CILi64EEENS7_ILi128EEENS7_ILi96EEEEEENS_10bfloat16_tEfNS_4arch4Sm80ELb0ELb1ELb0ELb1ELb0ELb0ELb0ELb0ELi2ELi2ELi4ELi2ELb0EEENS1_24CollectiveEpilogueBwdGQAISB_fSE_Li256ELb1ELb0EEENS1_19SingleTileSchedulerILb1ELb0ELb0ELi128EEEEEEEEEvNT_6ParamsE,@"STO_CUDA_ENTRY STV_DEFAULT"
_ZN7cutlass13device_kernelIN5flash19enable_sm80_to_sm89INS1_16FlashAttnBwdSm80INS1_25CollectiveMainloopBwdSm80ILi2ELi2EN4cute5tupleIJNS5_1CILi64EEENS7_ILi128EEENS7_ILi96EEEEEENS_10bfloat16_tEfNS_4arch4Sm80ELb0ELb1ELb0ELb1ELb0ELb0ELb0ELb0ELi2ELi2ELi4ELi2ELb0EEENS1_24CollectiveEpilogueBwdGQAISB_fSE_Li256ELb1ELb0EEENS1_19SingleTileSchedulerILb1ELb0ELb0ELi128EEEEEEEEEvNT_6ParamsE:
        /* <DEDUP_REMOVED lines=18> */
.L_x_1055:
        /* <DEDUP_REMOVED lines=8> */
.L_x_1057:
[----:B------:R-:W-:Y:S02]  /*01a0*/  MOV R0, c[0x0][0x3ac] ;  /* 0x0000eb0000007a02 */ /* 0x000fe40000000f00 */
.L_x_1056:
[----:B------:R-:W-:-:S05]  /*01b0*/  IMAD.SHL.U32 R231, R23, 0x80, RZ ;  /* 0x0000008017e77824 */ /* 0x000fca00078e00ff */
[----:B-----5:R-:W-:-:S04]  /*01c0*/  ISETP.GE.AND P0, PT, R231, R0, PT ;  /* 0x00000000e700720c */ /* 0x020fc80003f06270 */
[----:B------:R-:W-:-:S05]  /*01d0*/  SEL R0, R5, 0xffffffff, !P0 ;  /* 0xffffffff05007807 */ /* 0x000fca0004000000 */
[----:B------:R2:W-:Y:S01]  /*01e0*/  STL [R1+0x8], R0 ;  /* 0x0000080001007387 */ /* 0x0005e20000100800 */
[----:B------:R-:W-:Y:S05]  /*01f0*/  BRA `(.L_x_1058) ;  /* 0x0000012000007947 */ /* 0x000fea0003800000 */
.L_x_1054:
[----:B---34-:R-:W-:-:S04]  /*0200*/  ISETP.NE.U32.AND P0, PT, RZ, c[0x0][0x3c8], PT ;  /* 0x0000f200ff007a0c */ /* 0x018fc80003f05070 */
[----:B------:R-:W-:-:S13]  /*0210*/  ISETP.NE.AND.EX P0, PT, RZ, c[0x0][0x3cc], PT, P0 ;  /* 0x0000f300ff007a0c */ /* 0x000fda0003f05300 */
[----:B------:R-:W-:Y:S05]  /*0220*/  @!P0 BRA `(.L_x_1059) ;  /* 0x0000002000008947 */ /* 0x000fea0003800000 */
[----:B------:R1:W5:Y:S01]  /*0230*/  LDG.E R0, [R2.64] ;  /* 0x0000000802007981 */ /* 0x000362000c1e1900 */
[----:B------:R-:W-:Y:S05]  /*0240*/  BRA `(.L_x_1060) ;  /* 0x0000009000007947 */ /* 0x000fea0003800000 */
.L_x_1059:
        /* <DEDUP_REMOVED lines=8> */
.L_x_1061:
[----:B------:R-:W-:Y:S02]  /*02d0*/  MOV R0, c[0x0][0x3ac] ;  /* 0x0000eb0000007a02 */ /* 0x000fe40000000f00 */
.L_x_1060:
[----:B------:R-:W-:-:S05]  /*02e0*/  IMAD.SHL.U32 R231, R23, 0x80, RZ ;  /* 0x0000008017e77824 */ /* 0x000fca00078e00ff */
[----:B-----5:R-:W-:-:S04]  /*02f0*/  ISETP.GE.AND P0, PT, R231, R0, PT ;  /* 0x00000000e700720c */ /* 0x020fc80003f06270 */
[----:B------:R-:W-:-:S05]  /*0300*/  SEL R0, R5, 0xffffffff, !P0 ;  /* 0xffffffff05007807 */ /* 0x000fca0004000000 */
[----:B------:R2:W-:Y:S04]  /*0310*/  STL [R1+0x8], R0 ;  /* 0x0000080001007387 */ /* 0x0005e80000100800 */
.L_x_1058:
[----:B------:R-:W3:Y:S02]  /*0320*/  LDL R30, [R1+0x8] ;  /* 0x00000800011e7983 */ /* 0x000ee40000100800 */
[----:B---3--:R-:W-:-:S13]  /*0330*/  ISETP.GE.AND P0, PT, R30, RZ, PT ;  /* 0x000000ff1e00720c */ /* 0x008fda0003f06270 */
[----:B------:R-:W-:Y:S05]  /*0340*/  @!P0 EXIT ;  /* 0x000000000000894d */ /* 0x000fea0003800000 */
[----:B------:R-:W-:Y:S01]  /*0350*/  ISETP.NE.U32.AND P1, PT, RZ, c[0x0][0x2c8], PT ;  /* 0x0000b200ff007a0c */ /* 0x000fe20003f25070 */
[CC--:B------:R-:W-:Y:S01]  /*0360*/  IMAD.WIDE R4, R30.reuse, R11.reuse, c[0x0][0x2c8] ;  /* 0x0000b2001e047625 */ /* 0x0c0fe200078e020b */
[----:B------:R-:W-:Y:S02]  /*0370*/  ISETP.NE.U32.AND P3, PT, RZ, c[0x0][0x2d0], PT ;  /* 0x0000b400ff007a0c */ /* 0x000fe40003f65070 */
[----:B------:R-:W-:Y:S02]  /*0380*/  ISETP.NE.AND.EX P1, PT, RZ, c[0x0][0x2cc], PT, P1 ;  /* 0x0000b300ff007a0c */ /* 0x000fe40003f25310 */
[----:B------:R-:W-:Y:S01]  /*0390*/  ISETP.NE.AND.EX P3, PT, RZ, c[0x0][0x2d4], PT, P3 ;  /* 0x0000b500ff007a0c */ /* 0x000fe20003f65330 */
[----:B-1----:R-:W-:-:S10]  /*03a0*/  IMAD.WIDE R2, R30, R11, c[0x0][0x2d0] ;  /* 0x0000b4001e027625 */ /* 0x002fd400078e020b */
[----:B--2---:R-:W2:Y:S01]  /*03b0*/  @P1 LDG.E R0, [R4.64] ;  /* 0x0000000804001981 */ /* 0x004ea2000c1e1900 */
[----:B------:R-:W-:-:S03]  /*03c0*/  ISETP.NE.U32.AND P0, PT, RZ, c[0x0][0x2d8], PT ;  /* 0x0000b600ff007a0c */ /* 0x000fc60003f05070 */
[----:B------:R-:W3:Y:S01]  /*03d0*/  @P1 LDG.E R9, [R4.64] ;  /* 0x0000000804091981 */ /* 0x000ee2000c1e1900 */
[----:B------:R-:W-:-:S03]  /*03e0*/  ISETP.NE.AND.EX P0, PT, RZ, c[0x0][0x2dc], PT, P0 ;  /* 0x0000b700ff007a0c */ /* 0x000fc60003f05300 */
[----:B------:R-:W4:Y:S01]  /*03f0*/  @P3 LDG.E R8, [R2.64] ;  /* 0x0000000802083981 */ /* 0x000f22000c1e1900 */
[----:B------:R-:W-:-:S09]  /*0400*/  IMAD.MOV.U32 R233, RZ, RZ, c[0x0][0x168] ;  /* 0x00005a00ffe97624 */ /* 0x000fd200078e00ff */
[----:B------:R-:W-:-:S05]  /*0410*/  @P0 IMAD.WIDE R6, R30, R11, c[0x0][0x2d8] ;  /* 0x0000b6001e060625 */ /* 0x000fca00078e020b */
[----:B------:R1:W5:Y:S01]  /*0420*/  @P0 LDG.E R233, [R6.64] ;  /* 0x0000000806e90981 */ /* 0x000362000c1e1900 */
[----:B------:R-:W-:Y:S01]  /*0430*/  CS2R R14, SRZ ;  /* 0x00000000000e7805 */ /* 0x000fe2000001ff00 */
[----:B------:R-:W-:Y:S02]  /*0440*/  IMAD.MOV.U32 R10, RZ, RZ, RZ ;  /* 0x000000ffff0a7224 */ /* 0x000fe400078e00ff */
[----:B------:R-:W-:Y:S02]  /*0450*/  IMAD.MOV.U32 R230, RZ, RZ, c[0x0][0x198] ;  /* 0x00006600ffe67624 */ /* 0x000fe400078e00ff */
[----:B--2---:R-:W-:-:S05]  /*0460*/  @P1 IMAD R0, R30, 0x40, R0 ;  /* 0x000000401e001824 */ /* 0x004fca00078e0200 */
[----:B-1----:R-:W-:-:S04]  /*0470*/  @P1 SHF.R.S32.HI R6, RZ, 0x1f, R0 ;  /* 0x0000001fff061819 */ /* 0x002fc80000011400 */
[----:B------:R-:W-:Y:S02]  /*0480*/  @P1 LEA.HI R0, R6, R0, RZ, 0x6 ;  /* 0x0000000006001211 */ /* 0x000fe400078f30ff */
[----:B------:R-:W-:Y:S01]  /*0490*/  CS2R R6, SRZ ;  /* 0x0000000000067805 */ /* 0x000fe2000001ff00 */
[--C-:B----4-:R-:W-:Y:S01]  /*04a0*/  @P3 SHF.R.S32.HI R15, RZ, 0x1f, R8.reuse ;  /* 0x0000001fff0f3819 */ /* 0x110fe20000011408 */
[--C-:B---3--:R-:W-:Y:S01]  /*04b0*/  @P1 IMAD.MOV.U32 R6, RZ, RZ, R9.reuse ;  /* 0x000000ffff061224 */ /* 0x108fe200078e0009 */
[----:B------:R-:W-:Y:S01]  /*04c0*/  @P1 SHF.R.S32.HI R7, RZ, 0x1f, R9 ;  /* 0x0000001fff071819 */ /* 0x000fe20000011409 */
[----:B------:R-:W-:Y:S01]  /*04d0*/  @P3 IMAD.MOV.U32 R14, RZ, RZ, R8 ;  /* 0x000000ffff0e3224 */ /* 0x000fe200078e0008 */
[----:B------:R-:W-:Y:S01]  /*04e0*/  @P1 LOP3.LUT R10, R0, 0xffffffc0, RZ, 0xc0, !PT ;  /* 0xffffffc0000a1812 */ /* 0x000fe200078ec0ff */
[----:B------:R-:W-:Y:S05]  /*04f0*/  @P0 BRA `(.L_x_1062) ;  /* 0x0000004000000947 */ /* 0x000fea0003800000 */
[----:B------:R-:W-:Y:S05]  /*0500*/  @!P1 BRA `(.L_x_1062) ;  /* 0x0000003000009947 */ /* 0x000fea0003800000 */
[----:B------:R1:W2:Y:S04]  /*0510*/  LDG.E R0, [R4.64] ;  /* 0x0000000804007981 */ /* 0x0002a8000c1e1900 */
[----:B-1----:R-:W2:Y:S02]  /*0520*/  LDG.E R4, [R4.64+0x4] ;  /* 0x0000040804047981 */ /* 0x002ea4000c1e1900 */
[----:B--2--5:R-:W-:-:S02]  /*0530*/  IADD3 R233, -R0, R4, RZ ;  /* 0x0000000400e97210 */ /* 0x024fc40007ffe1ff */
.L_x_1062:
[----:B------:R-:W-:-:S04]  /*0540*/  ISETP.NE.U32.AND P0, PT, RZ, c[0x0][0x2e0], PT ;  /* 0x0000b800ff007a0c */ /* 0x000fc80003f05070 */
[----:B------:R-:W-:-:S13]  /*0550*/  ISETP.NE.AND.EX P0, PT, RZ, c[0x0][0x2e4], PT, P0 ;  /* 0x0000b900ff007a0c */ /* 0x000fda0003f05300 */
[----:B------:R-:W-:Y:S05]  /*0560*/  @!P0 BRA `(.L_x_1063) ;  /* 0x0000003000008947 */ /* 0x000fea0003800000 */
[----:B------:R-:W-:-:S05]  /*0570*/  IMAD.WIDE R2, R30, R11, c[0x0][0x2e0] ;  /* 0x0000b8001e027625 */ /* 0x000fca00078e020b */
[----:B------:R1:W5:Y:S01]  /*0580*/  LDG.E R230, [R2.64] ;  /* 0x0000000802e67981 */ /* 0x000362000c1e1900 */
[----:B------:R-:W-:Y:S05]  /*0590*/  BRA `(.L_x_1064) ;  /* 0x0000004000007947 */ /* 0x000fea0003800000 */
.L_x_1063:
[----:B------:R-:W-:Y:S05]  /*05a0*/  @!P3 BRA `(.L_x_1064) ;  /* 0x000000300000b947 */ /* 0x000fea0003800000 */
[----:B------:R1:W2:Y:S04]  /*05b0*/  LDG.E R0, [R2.64] ;  /* 0x0000000802007981 */ /* 0x0002a8000c1e1900 */
[----:B-1----:R-:W2:Y:S02]  /*05c0*/  LDG.E R2, [R2.64+0x4] ;  /* 0x0000040802027981 */ /* 0x002ea4000c1e1900 */
[----:B--2---:R-:W-:Y:S02]  /*05d0*/  IADD3 R230, -R0, R2, RZ ;  /* 0x0000000200e67210 */ /* 0x004fe40007ffe1ff */
.L_x_1064:
        /* <DEDUP_REMOVED lines=13> */
.L_x_1065:
[----:B------:R-:W-:Y:S01]  /*06b0*/  IADD3 R0, R231, R233, -R230 ;  /* 0x000000e9e7007210 */ /* 0x000fe20007ffe8e6 */
[----:B------:R-:W-:Y:S01]  /*06c0*/  CS2R R158, SRZ ;  /* 0x00000000009e7805 */ /* 0x000fe2000001ff00 */
[----:B------:R-:W-:Y:S01]  /*06d0*/  PLOP3.LUT P2, PT, PT, PT, PT, 0x80, 0x0 ;  /* 0x000000000000781c */ /* 0x000fe20003f4f070 */
        /* <DEDUP_REMOVED lines=60> */
[----:B------:R-:W-:Y:S01]  /*0aa0*/  IMAD.IADD R229, R230, 0x1, -R231 ;  /* 0x00000001e6e57824 */ /* 0x000fe200078e0ae7 */
[CC--:B------:R-:W-:Y:S01]  /*0ab0*/  LEA.HI R42, R45.reuse, R48.reuse, RZ, 0x2 ;  /* 0x000000302d2a7211 */ /* 0x0c0fe200078f10ff */
[----:B------:R-:W-:Y:S01]  /*0ac0*/  UMOV UR6, 0x6 ;  /* 0x0000000600067882 */ /* 0x000fe20000000000 */
[----:B------:R-:W-:Y:S01]  /*0ad0*/  LEA.HI R27, R45, R48, RZ, 0x4 ;  /* 0x000000302d1b7211 */ /* 0x000fe200078f20ff */
[----:B------:R-:W-:Y:S01]  /*0ae0*/  ULDC.64 UR4, c[0x0][0x208] ;  /* 0x0000820000047ab9 */ /* 0x000fe20000000a00 */
[----:B------:R-:W-:Y:S01]  /*0af0*/  LOP3.LUT R0, R42, 0xfffffffc, RZ, 0xc0, !PT ;  /* 0xfffffffc2a007812 */ /* 0x000fe200078ec0ff */
[----:B------:R-:W-:Y:S01]  /*0b00*/  USHF.L.U64.HI UR5, UR4, UR6, UR5 ;  /* 0x0000000604057299 */ /* 0x000fe20008010205 */
[----:B------:R-:W-:Y:S01]  /*0b10*/  SHF.R.S32.HI R5, RZ, 0x4, R27 ;  /* 0x00000004ff057819 */ /* 0x000fe2000001141b */
[----:B------:R-:W-:Y:S01]  /*0b20*/  USHF.L.U32 UR4, UR4, 0x6, URZ ;  /* 0x0000000604047899 */ /* 0x000fe2000800063f */
[----:B------:R-:W-:Y:S01]  /*0b30*/  SHF.R.S32.HI R223, RZ, 0x2, R42 ;  /* 0x00000002ffdf7819 */ /* 0x000fe2000001142a */
[----:B------:R-:W-:Y:S01]  /*0b40*/  IMAD.IADD R34, R48, 0x1, -R0 ;  /* 0x0000000130227824 */ /* 0x000fe200078e0a00 */
[----:B------:R-:W-:Y:S01]  /*0b50*/  LEA.HI R4, R27, R5, RZ, 0x1 ;  /* 0x000000051b047211 */ /* 0x000fe200078f08ff */
[----:B------:R-:W-:Y:S01]  /*0b60*/  @P0 IMAD.HI.U32 R2, R51, c[0x0][0x24c], RZ ;  /* 0x0000930033020a27 */ /* 0x000fe200078e00ff */
[----:B------:R-:W-:-:S02]  /*0b70*/  SHF.R.S32.HI R9, RZ, 0x1f, R223 ;  /* 0x0000001fff097819 */ /* 0x000fc400000114df */
[----:B------:R-:W-:Y:S01]  /*0b80*/  IADD3 R16, P2, R223, R6, RZ ;  /* 0x00000006df107210 */ /* 0x000fe20007f5e0ff */
[----:B------:R-:W-:Y:S01]  /*0b90*/  IMAD R0, R10, 0x60, RZ ;  /* 0x000000600a007824 */ /* 0x000fe200078e02ff */
[----:B------:R-:W-:Y:S01]  /*0ba0*/  @P0 SHF.R.U32.HI R11, RZ, c[0x0][0x250], R2 ;  /* 0x00009400ff0b0a19 */ /* 0x000fe20000011602 */
[----:B------:R-:W-:Y:S01]  /*0bb0*/  IMAD.SHL.U32 R18, R34, 0x8, RZ ;  /* 0x0000000822127824 */ /* 0x000fe200078e00ff */
[----:B------:R-:W-:Y:S01]  /*0bc0*/  LOP3.LUT R4, R4, 0xfffffffe, RZ, 0xc0, !PT ;  /* 0xfffffffe04047812 */ /* 0x000fe200078ec0ff */
[----:B------:R-:W-:Y:S01]  /*0bd0*/  IMAD.X R17, R9, 0x1, R7, P2 ;  /* 0x0000000109117824 */ /* 0x000fe200010e0607 */
[----:B------:R-:W-:Y:S01]  /*0be0*/  SHF.R.S32.HI R21, RZ, 0x1f, R11 ;  /* 0x0000001fff157819 */ /* 0x000fe2000001140b */
[----:B------:R-:W-:Y:S01]  /*0bf0*/  IMAD.MOV.U32 R196, RZ, RZ, 0x10 ;  /* 0x00000010ffc47424 */ /* 0x000fe200078e00ff */
[C---:B------:R-:W-:Y:S01]  /*0c00*/  IADD3 R12, P0, R0.reuse, R48, RZ ;  /* 0x00000030000c7210 */ /* 0x040fe20007f1e0ff */
[----:B------:R-:W-:Y:S01]  /*0c10*/  IMAD.IADD R36, R5, 0x1, -R4 ;  /* 0x0000000105247824 */ /* 0x000fe200078e0a04 */
[----:B------:R-:W-:Y:S01]  /*0c20*/  SHF.R.S32.HI R19, RZ, 0x1f, R18 ;  /* 0x0000001fff137819 */ /* 0x000fe20000011412 */
[----:B------:R-:W-:Y:S01]  /*0c30*/  IMAD R2, R21, c[0x0][0x1e0], RZ ;  /* 0x0000780015027a24 */ /* 0x000fe200078e02ff */
[----:B------:R-:W-:-:S02]  /*0c40*/  LEA.HI.X.SX32 R13, R0, R3, 0x1, P0 ;  /* 0x00000003000d7211 */ /* 0x000fc400000f0eff */
[----:B------:R-:W-:Y:S01]  /*0c50*/  IADD3 R8, P0, R223, R14, RZ ;  /* 0x0000000edf087210 */ /* 0x000fe20007f1e0ff */
[C---:B------:R-:W-:Y:S01]  /*0c60*/  IMAD R0, R11.reuse, c[0x0][0x1e4], R2 ;  /* 0x000079000b007a24 */ /* 0x040fe200078e0202 */
[----:B------:R-:W-:Y:S01]  /*0c70*/  SHF.R.S32.HI R50, RZ, 0x1f, R51 ;  /* 0x0000001fff327819 */ /* 0x000fe20000011433 */
[----:B------:R-:W-:Y:S01]  /*0c80*/  IMAD.WIDE.U32 R2, R11, c[0x0][0x1e0], R18 ;  /* 0x000078000b027a25 */ /* 0x000fe200078e0012 */
[----:B------:R-:W-:Y:S02]  /*0c90*/  SHF.R.S32.HI R26, RZ, 0x1f, R30 ;  /* 0x0000001fff1a7819 */ /* 0x000fe4000001141e */
[----:B------:R-:W-:Y:S01]  /*0ca0*/  LEA.HI R49, R45, R48, RZ, 0x3 ;  /* 0x000000302d317211 */ /* 0x000fe200078f18ff */
[----:B------:R-:W-:Y:S01]  /*0cb0*/  IMAD.IADD R3, R3, 0x1, R0 ;  /* 0x0000000103037824 */ /* 0x000fe200078e0200 */
[----:B------:R-:W-:Y:S01]  /*0cc0*/  SHF.R.S32.HI R0, RZ, 0x1f, R10 ;  /* 0x0000001fff007819 */ /* 0x000fe2000001140a */
[----:B------:R-:W-:Y:S01]  /*0cd0*/  IMAD.X R9, R9, 0x1, R15, P0 ;  /* 0x0000000109097824 */ /* 0x000fe200000e060f */
[----:B------:R-:W-:Y:S01]  /*0ce0*/  IADD3 R4, P0, R22, R10, RZ ;  /* 0x0000000a16047210 */ /* 0x000fe20007f1e0ff */
[----:B------:R-:W-:Y:S01]  /*0cf0*/  IMAD R10, R50, c[0x0][0x270], RZ ;  /* 0x00009c00320a7a24 */ /* 0x000fe200078e02ff */
[----:B------:R-:W-:Y:S01]  /*0d00*/  SEL R15, R26, RZ, !P3 ;  /* 0x000000ff1a0f7207 */ /* 0x000fe20005800000 */
[----:B------:R-:W-:Y:S01]  /*0d10*/  IMAD R14, R50, c[0x0][0x288], RZ ;  /* 0x0000a200320e7a24 */ /* 0x000fe200078e02ff */
[----:B------:R-:W-:Y:S01]  /*0d20*/  LEA.HI.X.SX32 R5, R22, R0, 0x1, P0 ;  /* 0x0000000016057211 */ /* 0x000fe200000f0eff */
[----:B------:R-:W-:Y:S01]  /*0d30*/  IMAD R10, R51, c[0x0][0x274], R10 ;  /* 0x00009d00330a7a24 */ /* 0x000fe200078e020a */
[----:B------:R-:W-:Y:S01]  /*0d40*/  SEL R20, R30, RZ, !P3 ;  /* 0x000000ff1e147207 */ /* 0x000fe20005800000 */
[----:B------:R-:W-:Y:S01]  /*0d50*/  IMAD R0, R15, c[0x0][0x1e8], RZ ;  /* 0x00007a000f007a24 */ /* 0x000fe200078e02ff */
[----:B------:R-:W-:Y:S01]  /*0d60*/  LEA.HI R46, R45, R48, RZ, 0x5 ;  /* 0x000000302d2e7211 */ /* 0x000fe200078f28ff */
[----:B------:R-:W-:Y:S01]  /*0d70*/  IMAD.WIDE.U32 R6, R51, c[0x0][0x270], R4 ;  /* 0x00009c0033067a25 */ /* 0x000fe200078e0004 */
[----:B------:R-:W-:-:S02]  /*0d80*/  IADD3 R47, R18, 0x20, RZ ;  /* 0x00000020122f7810 */ /* 0x000fc40007ffe0ff */
[----:B------:R-:W-:Y:S01]  /*0d90*/  SHF.R.S32.HI R39, RZ, 0x5, R46 ;  /* 0x00000005ff277819 */ /* 0x000fe2000001142e */
[----:B------:R-:W-:Y:S01]  /*0da0*/  IMAD.SHL.U32 R22, R49, 0x8, RZ ;  /* 0x0000000831167824 */ /* 0x000fe200078e00ff */
[C---:B------:R-:W-:Y:S01]  /*0db0*/  IADD3 R238, R18.reuse, 0x40, RZ ;  /* 0x0000004012ee7810 */ /* 0x040fe20007ffe0ff */
[----:B------:R-:W-:Y:S01]  /*0dc0*/  IMAD.IADD R25, R7, 0x1, R10 ;  /* 0x0000000107197824 */ /* 0x000fe200078e020a */
[----:B------:R-:W-:Y:S01]  /*0dd0*/  ISETP.GE.AND P5, PT, R18, c[0x0][0x1cc], PT ;  /* 0x0000730012007a0c */ /* 0x000fe20003fa6270 */
[----:B------:R-:W-:Y:S01]  /*0de0*/  IMAD R14, R51, c[0x0][0x28c], R14 ;  /* 0x0000a300330e7a24 */ /* 0x000fe200078e020e */
[----:B------:R-:W-:Y:S01]  /*0df0*/  ISETP.GE.AND P6, PT, R47, c[0x0][0x1cc], PT ;  /* 0x000073002f007a0c */ /* 0x000fe20003fc6270 */
[----:B------:R-:W-:Y:S01]  /*0e00*/  IMAD.WIDE.U32 R4, R51, c[0x0][0x288], R4 ;  /* 0x0000a20033047a25 */ /* 0x000fe200078e0004 */
[----:B------:R-:W-:-:S03]  /*0e10*/  SEL R30, R30, RZ, !P1 ;  /* 0x000000ff1e1e7207 */ /* 0x000fc60004800000 */
[----:B------:R-:W-:Y:S01]  /*0e20*/  IMAD R7, R20, c[0x0][0x1ec], R0 ;  /* 0x00007b0014077a24 */ /* 0x000fe200078e0200 */
[----:B------:R-:W-:Y:S01]  /*0e30*/  LOP3.LUT R0, R22, 0xc0, RZ, 0xc0, !PT ;  /* 0x000000c016007812 */ /* 0x000fe200078ec0ff */
[----:B------:R-:W-:Y:S01]  /*0e40*/  IMAD.IADD R33, R5, 0x1, R14 ;  /* 0x0000000105217824 */ /* 0x000fe200078e020e */
[----:B------:R-:W-:Y:S01]  /*0e50*/  LEA.HI R22, R42, R223, RZ, 0x1 ;  /* 0x000000df2a167211 */ /* 0x000fe200078f08ff */
[----:B------:R-:W-:Y:S01]  /*0e60*/  IMAD.WIDE.U32 R2, R20, c[0x0][0x1e8], R2 ;  /* 0x00007a0014027a25 */ /* 0x000fe200078e0002 */
[----:B------:R-:W-:Y:S02]  /*0e70*/  SHF.R.U32.HI R5, RZ, 0x3, R0 ;  /* 0x00000003ff057819 */ /* 0x000fe40000011600 */
[----:B------:R-:W-:Y:S01]  /*0e80*/  LOP3.LUT R0, R0, 0x18, R18, 0xf8, !PT ;  /* 0x0000001800007812 */ /* 0x000fe200078ef812 */
[----:B------:R-:W-:-:S03]  /*0e90*/  IMAD.WIDE R8, R23, 0x80, R8 ;  /* 0x0000008017087825 */ /* 0x000fc600078e0208 */
[----:B------:R-:W-:Y:S01]  /*0ea0*/  LOP3.LUT R14, R0, R5, RZ, 0x3c, !PT ;  /* 0x00000005000e7212 */ /* 0x000fe200078e3cff */
[----:B------:R-:W-:Y:S02]  /*0eb0*/  IMAD.IADD R3, R3, 0x1, R7 ;  /* 0x0000000103037824 */ /* 0x000fe400078e0207 */
[----:B------:R-:W-:Y:S02]  /*0ec0*/  IMAD R0, R9, c[0x0][0x1d8], RZ ;  /* 0x0000760009007a24 */ /* 0x000fe400078e02ff */
[----:B------:R-:W-:Y:S02]  /*0ed0*/  IMAD.MOV.U32 R24, RZ, RZ, R6 ;  /* 0x000000ffff187224 */ /* 0x000fe400078e0006 */
        /* <DEDUP_REMOVED lines=9> */
[----:B------:R-:W-:Y:S02]  /*0f70*/  IMAD.MOV.U32 R23, RZ, RZ, c[0x0][0x1d8] ;  /* 0x00007600ff177624 */ /* 0x000fe400078e00ff */
[----:B------:R-:W-:Y:S01]  /*0f80*/  IMAD.IADD R29, R7, 0x1, R3 ;  /* 0x00000001071d7824 */ /* 0x000fe200078e0203 */
[----:B------:R-:W-:Y:S01]  /*0f90*/  LEA.HI.X R3, R4, c[0x0][0x1c4], R5, 0x1, P0 ;  /* 0x0000710004037a11 */ /* 0x000fe200000f0c05 */
[----:B------:R-:W-:Y:S01]  /*0fa0*/  IMAD.IADD R0, R223, 0x1, -R0 ;  /* 0x00000001df007824 */ /* 0x000fe200078e0a00 */
[----:B------:R-:W-:Y:S01]  /*0fb0*/  LEA R12, P0, R23, R2, 0x7 ;  /* 0x00000002170c7211 */ /* 0x000fe200078038ff */
[----:B------:R-:W-:Y:S02]  /*0fc0*/  IMAD.MOV.U32 R4, RZ, RZ, c[0x0][0x1dc] ;  /* 0x00007700ff047624 */ /* 0x000fe400078e00ff */
[----:B------:R-:W-:-:S02]  /*0fd0*/  IMAD R0, R39, 0x8, R0 ;  /* 0x0000000827007824 */ /* 0x000fc400078e0200 */
[----:B------:R-:W-:Y:S01]  /*0fe0*/  IMAD.MOV.U32 R28, RZ, RZ, R6 ;  /* 0x000000ffff1c7224 */ /* 0x000fe200078e0006 */
[----:B------:R-:W-:Y:S01]  /*0ff0*/  LEA.HI.X R13, R23, R3, R4, 0x7, P0 ;  /* 0x00000003170d7211 */ /* 0x000fe200000f3c04 */
[----:B------:R-:W-:Y:S01]  /*1000*/  IMAD R4, R21, c[0x0][0x1b0], RZ ;  /* 0x00006c0015047a24 */ /* 0x000fe200078e02ff */
[----:B------:R-:W-:Y:S01]  /*1010*/  ISETP.GE.AND P0, PT, R238, c[0x0][0x1cc], PT ;  /* 0x00007300ee007a0c */ /* 0x000fe20003f06270 */
[----:B------:R-:W-:Y:S01]  /*1020*/  IMAD.U32 R14, R0, 0x20, R14 ;  /* 0x00000020000e7824 */ /* 0x000fe200078e000e */
[----:B------:R-:W-:Y:S01]  /*1030*/  SEL R21, R26, RZ, !P1 ;  /* 0x000000ff1a157207 */ /* 0x000fe20004800000 */
[----:B------:R-:W-:Y:S02]  /*1040*/  IMAD.IADD R0, R229, 0x1, -R223 ;  /* 0x00000001e5007824 */ /* 0x000fe400078e0adf */
[C---:B------:R-:W-:Y:S02]  /*1050*/  IMAD R6, R11.reuse, c[0x0][0x1b4], R4 ;  /* 0x00006d000b067a24 */ /* 0x040fe400078e0204 */
[----:B------:R-:W-:Y:S01]  /*1060*/  IMAD.WIDE.U32 R4, R11, c[0x0][0x1b0], R18 ;  /* 0x00006c000b047a25 */ /* 0x000fe200078e0012 */
[----:B------:R-:W-:-:S02]  /*1070*/  ISETP.LT.OR P4, PT, R0, 0x1, P5 ;  /* 0x000000010000780c */ /* 0x000fc40002f81670 */
[C---:B------:R-:W-:Y:S01]  /*1080*/  ISETP.LT.OR P3, PT, R0.reuse, 0x1, P6 ;  /* 0x000000010000780c */ /* 0x040fe20003761670 */
[----:B------:R-:W-:Y:S01]  /*1090*/  IMAD R7, R17, c[0x0][0x208], RZ ;  /* 0x0000820011077a24 */ /* 0x000fe200078e02ff */
[C---:B------:R-:W-:Y:S01]  /*10a0*/  ISETP.LT.OR P2, PT, R0.reuse, 0x1, P0 ;  /* 0x000000010000780c */ /* 0x040fe20000741670 */
[----:B------:R-:W-:Y:S01]  /*10b0*/  IMAD R15, R15, c[0x0][0x1b8], RZ ;  /* 0x00006e000f0f7a24 */ /* 0x000fe200078e02ff */
[C---:B------:R-:W-:Y:S01]  /*10c0*/  ISETP.LT.OR P6, PT, R0.reuse, 0x41, P6 ;  /* 0x000000410000780c */ /* 0x040fe200037c1670 */
[----:B------:R-:W-:Y:S01]  /*10d0*/  IMAD.IADD R5, R5, 0x1, R6 ;  /* 0x0000000105057824 */ /* 0x000fe200078e0206 */
[----:B------:R-:W-:Y:S01]  /*10e0*/  ISETP.LT.OR P0, PT, R0, 0x41, P0 ;  /* 0x000000410000780c */ /* 0x000fe20000701670 */
[----:B------:R-:W-:Y:S02]  /*10f0*/  IMAD R38, R16, c[0x0][0x20c], R7 ;  /* 0x0000830010267a24 */ /* 0x000fe400078e0207 */
        /* <DEDUP_REMOVED lines=20> */
[----:B------:R-:W-:-:S02]  /*1240*/  ISETP.LT.OR P1, PT, R0, 0x1, P5 ;  /* 0x000000010000780c */ /* 0x000fc40002f21670 */
[----:B------:R-:W-:Y:S01]  /*1250*/  ISETP.LT.OR P5, PT, R0, 0x41, P5 ;  /* 0x000000410000780c */ /* 0x000fe20002fa1670 */
[----:B------:R-:W-:Y:S01]  /*1260*/  IMAD.IADD R5, R11, 0x1, R17 ;  /* 0x000000010b057824 */ /* 0x000fe200078e0211 */
[C---:B------:R-:W-:Y:S01]  /*1270*/  IADD3 R251, R14.reuse, 0xc080, RZ ;  /* 0x0000c0800efb7810 */ /* 0x040fe20007ffe0ff */
        /* <DEDUP_REMOVED lines=10> */
[----:B------:R2:W-:Y:S02]  /*1320*/  LDGSTS.E.BYPASS.LTC128B.128 [R14+0xb080], [R12.64+0x80], !P0 ;  /* 0x0b0800800c0e7fae */ /* 0x0005e4000c101d48 */
        /* <DEDUP_REMOVED lines=242> */
.L_x_1068:
[----:B------:R-:W-:Y:S05]  /*2250*/  BSYNC B0 ;  /* 0x0000000000007941 */ /* 0x000fea0003800000 */
.L_x_1067:
        /* <DEDUP_REMOVED lines=83> */
.L_x_1087:
        /* <DEDUP_REMOVED lines=104> */
.L_x_1071:
[----:B------:R-:W-:Y:S04]  /*2e10*/  MOV R37, 0x1 ;  /* 0x0000000100257802 */ /* 0x000fe80000000f00 */
[----:B------:R-:W-:Y:S11]  /*2e20*/  ISETP.NE.AND P0, PT, R37, c[0x0][0x2a8], PT ;  /* 0x0000aa0025007a0c */ /* 0x000ff60003f05270 */
[----:B------:R-:W-:Y:S02]  /*2e30*/  @!UPT UIADD3 URZ, URZ, URZ, URZ ;  /* 0x0000003f3f3ff290 */ /* 0x000fe4000fffe03f */
[----:B------:R-:W-:Y:S05]  /*2e40*/  @P0 IMAD.HI.U32 R37, R36, c[0x0][0x2ac], RZ ;  /* 0x0000ab0024250a27 */ /* 0x000fea00078e00ff */
[----:B------:R-:W-:Y:S02]  /*2e50*/  @P0 SHF.R.U32.HI R36, RZ, c[0x0][0x2b0], R37 ;  /* 0x0000ac00ff240a19 */ /* 0x000fe40000011625 */
.L_x_1072:
[----:B------:R-:W-:Y:S05]  /*2e60*/  BSYNC B0 ;  /* 0x0000000000007941 */ /* 0x000fea0003800000 */
.L_x_1070:
[----:B------:R-:W-:Y:S02]  /*2e70*/  IMAD R201, R36, c[0x0][0x2a8], -R231 ;  /* 0x0000aa0024c97a24 */ /* 0x000fe400078e0ae7 */
[----:B------:R-:W-:Y:S02]  /*2e80*/  IMAD.IADD R36, R224, 0x1, R2 ;  /* 0x00000001e0247824 */ /* 0x000fe400078e0202 */
[----:B------:R-:W-:Y:S05]  /*2e90*/  IMAD.IADD R201, R201, 0x1, -R228 ;  /* 0x00000001c9c97824 */ /* 0x000fea00078e0ae4 */
[----:B------:R-:W-:Y:S02]  /*2ea0*/  IADD3 R37, R201, c[0x0][0x2a8], RZ ;  /* 0x0000aa00c9257a10 */ /* 0x000fe40007ffe0ff */
[----:B------:R-:W-:Y:S02]  /*2eb0*/  IMNMX R201, R36, R201, !PT ;  /* 0x000000c924c97217 */ /* 0x000fe40007800200 */
[----:B------:R-:W-:Y:S02]  /*2ec0*/  IMNMX R199, R199, R37, PT ;  /* 0x00000025c7c77217 */ /* 0x000fe40003800200 */
.L_x_1069:
        /* <DEDUP_REMOVED lines=18> */
.L_x_1075:
[----:B------:R-:W-:Y:S04]  /*2ff0*/  MOV R37, 0x1 ;  /* 0x0000000100257802 */ /* 0x000fe80000000f00 */
[----:B------:R-:W-:Y:S11]  /*3000*/  ISETP.NE.AND P0, PT, R37, c[0x0][0x2a8], PT ;  /* 0x0000aa0025007a0c */ /* 0x000ff60003f05270 */
[----:B------:R-:W-:Y:S02]  /*3010*/  @!UPT UIADD3 URZ, URZ, URZ, URZ ;  /* 0x0000003f3f3ff290 */ /* 0x000fe4000fffe03f */
[----:B------:R-:W-:Y:S05]  /*3020*/  @P0 IMAD.HI.U32 R37, R36, c[0x0][0x2ac], RZ ;  /* 0x0000ab0024250a27 */ /* 0x000fea00078e00ff */
[----:B------:R-:W-:Y:S02]  /*3030*/  @P0 SHF.R.U32.HI R36, RZ, c[0x0][0x2b0], R37 ;  /* 0x0000ac00ff240a19 */ /* 0x000fe40000011625 */
.L_x_1076:
[----:B------:R-:W-:Y:S05]  /*3040*/  BSYNC B0 ;  /* 0x0000000000007941 */ /* 0x000fea0003800000 */
.L_x_1074:
[----:B------:R-:W-:Y:S04]  /*3050*/  IMAD R36, R36, c[0x0][0x2a8], -R231 ;  /* 0x0000aa0024247a24 */ /* 0x000fe800078e0ae7 */
[----:B------:R-:W-:Y:S05]  /*3060*/  IMAD.IADD R36, R36, 0x1, -R228 ;  /* 0x0000000124247824 */ /* 0x000fea00078e0ae4 */
[----:B------:R-:W-:Y:S02]  /*3070*/  IADD3 R37, R36, c[0x0][0x2a8], RZ ;  /* 0x0000aa0024257a10 */ /* 0x000fe40007ffe0ff */
[----:B------:R-:W-:Y:S02]  /*3080*/  IMNMX R200, R200, R36, !PT ;  /* 0x00000024c8c87217 */ /* 0x000fe40007800200 */
[----:B------:R-:W-:Y:S02]  /*3090*/  IMNMX R202, R202, R37, PT ;  /* 0x00000025caca7217 */ /* 0x000fe40003800200 */
.L_x_1073:
        /* <DEDUP_REMOVED lines=18> */
.L_x_1079:
[----:B------:R-:W-:Y:S04]  /*31c0*/  MOV R37, 0x1 ;  /* 0x0000000100257802 */ /* 0x000fe80000000f00 */
[----:B------:R-:W-:Y:S11]  /*31d0*/  ISETP.NE.AND P0, PT, R37, c[0x0][0x2a8], PT ;  /* 0x0000aa0025007a0c */ /* 0x000ff60003f05270 */
[----:B------:R-:W-:Y:S02]  /*31e0*/  @!UPT UIADD3 URZ, URZ, URZ, URZ ;  /* 0x0000003f3f3ff290 */ /* 0x000fe4000fffe03f */
[----:B------:R-:W-:Y:S05]  /*31f0*/  @P0 IMAD.HI.U32 R37, R36, c[0x0][0x2ac], RZ ;  /* 0x0000ab0024250a27 */ /* 0x000fea00078e00ff */
[----:B------:R-:W-:Y:S02]  /*3200*/  @P0 SHF.R.U32.HI R36, RZ, c[0x0][0x2b0], R37 ;  /* 0x0000ac00ff240a19 */ /* 0x000fe40000011625 */
.L_x_1080:
[----:B------:R-:W-:Y:S05]  /*3210*/  BSYNC B0 ;  /* 0x0000000000007941 */ /* 0x000fea0003800000 */
.L_x_1078:
[----:B------:R-:W-:Y:S04]  /*3220*/  IMAD R36, R36, c[0x0][0x2a8], -R231 ;  /* 0x0000aa0024247a24 */ /* 0x000fe800078e0ae7 */
[----:B------:R-:W-:Y:S05]  /*3230*/  IMAD.IADD R36, R36, 0x1, -R228 ;  /* 0x0000000124247824 */ /* 0x000fea00078e0ae4 */
[----:B------:R-:W-:Y:S02]  /*3240*/  IADD3 R37, R36, c[0x0][0x2a8], RZ ;  /* 0x0000aa0024257a10 */ /* 0x000fe40007ffe0ff */
[----:B------:R-:W-:Y:S02]  /*3250*/  IMNMX R203, R203, R36, !PT ;  /* 0x00000024cbcb7217 */ /* 0x000fe40007800200 */
[----:B------:R-:W-:Y:S02]  /*3260*/  IMNMX R205, R205, R37, PT ;  /* 0x00000025cdcd7217 */ /* 0x000fe40003800200 */
.L_x_1077:
        /* <DEDUP_REMOVED lines=18> */
.L_x_1083:
[----:B------:R-:W-:Y:S04]  /*3390*/  MOV R36, 0x1 ;  /* 0x0000000100247802 */ /* 0x000fe80000000f00 */
[----:B------:R-:W-:Y:S11]  /*33a0*/  ISETP.NE.AND P0, PT, R36, c[0x0][0x2a8], PT ;  /* 0x0000aa0024007a0c */ /* 0x000ff60003f05270 */
[----:B------:R-:W-:Y:S02]  /*33b0*/  @!UPT UIADD3 URZ, URZ, URZ, URZ ;  /* 0x0000003f3f3ff290 */ /* 0x000fe4000fffe03f */
[----:B------:R-:W-:Y:S05]  /*33c0*/  @P0 IMAD.HI.U32 R36, R2, c[0x0][0x2ac], RZ ;  /* 0x0000ab0002240a27 */ /* 0x000fea00078e00ff */
[----:B------:R-:W-:Y:S02]  /*33d0*/  @P0 SHF.R.U32.HI R2, RZ, c[0x0][0x2b0], R36 ;  /* 0x0000ac00ff020a19 */ /* 0x000fe40000011624 */
.L_x_1084:
[----:B------:R-:W-:Y:S05]  /*33e0*/  BSYNC B0 ;  /* 0x0000000000007941 */ /* 0x000fea0003800000 */
.L_x_1082:
[----:B------:R-:W-:Y:S04]  /*33f0*/  IMAD R2, R2, c[0x0][0x2a8], -R231 ;  /* 0x0000aa0002027a24 */ /* 0x000fe800078e0ae7 */
[----:B------:R-:W-:Y:S05]  /*3400*/  IMAD.IADD R2, R2, 0x1, -R228 ;  /* 0x0000000102027824 */ /* 0x000fea00078e0ae4 */
[----:B------:R-:W-:Y:S02]  /*3410*/  IADD3 R36, R2, c[0x0][0x2a8], RZ ;  /* 0x0000aa0002247a10 */ /* 0x000fe40007ffe0ff */
[----:B------:R-:W-:Y:S02]  /*3420*/  IMNMX R204, R204, R2, !PT ;  /* 0x00000002cccc7217 */ /* 0x000fe40007800200 */
[----:B------:R-:W-:Y:S02]  /*3430*/  IMNMX R206, R206, R36, PT ;  /* 0x00000024cece7217 */ /* 0x000fe40003800200 */
.L_x_1081:
        /* <DEDUP_REMOVED lines=50> */
.L_x_1085:
        /* <DEDUP_REMOVED lines=474> */
.L_x_1086:
        /* <DEDUP_REMOVED lines=237> */
.L_x_1066:
[----:B------:R-:W-:Y:S05]  /*63d0*/  @P2 EXIT ;  /* 0x000000000000294d */ /* 0x000fea0003800000 */
[----:B------:R-:W2:Y:S01]  /*63e0*/  LDL.LU R9, [R1+0x8] ;  /* 0x0000080001097983 */ /* 0x000ea20000300800 */
[----:B------:R-:W-:-:S04]  /*63f0*/  ISETP.NE.U32.AND P2, PT, RZ, c[0x0][0x360], PT ;  /* 0x0000d800ff007a0c */ /* 0x000fc80003f45070 */
[----:B------:R-:W-:-:S13]  /*6400*/  ISETP.NE.AND.EX P2, PT, RZ, c[0x0][0x364], PT, P2 ;  /* 0x0000d900ff007a0c */ /* 0x000fda0003f45320 */
[----:B------:R-:W-:-:S04]  /*6410*/  @P2 IMAD.MOV.U32 R2, RZ, RZ, 0x4 ;  /* 0x00000004ff022424 */ /* 0x000fc800078e00ff */
[----:B--2---:R-:W-:-:S05]  /*6420*/  @P2 IMAD.WIDE R2, R9, R2, c[0x0][0x360] ;  /* 0x0000d80009022625 */ /* 0x004fca00078e0202 */
[----:B------:R1:W2:Y:S01]  /*6430*/  @P2 LDG.E R0, [R2.64] ;  /* 0x0000000802002981 */ /* 0x0002a2000c1e1900 */
[----:B------:R-:W-:-:S03]  /*6440*/  MOV R4, 0x1 ;  /* 0x0000000100047802 */ /* 0x000fc60000000f00 */
[----:B------:R-:W3:Y:S04]  /*6450*/  S2R R5, SR_CTAID.X ;  /* 0x0000000000057919 */ /* 0x000ee80000002500 */
[----:B------:R-:W-:Y:S01]  /*6460*/  BAR.SYNC.DEFER_BLOCKING 0x1, 0x100 ;  /* 0x0044000000007b1d */ /* 0x000fe20000010000 */
[----:B------:R-:W-:-:S05]  /*6470*/  ISETP.NE.AND P0, PT, R4, c[0x0][0x338], PT ;  /* 0x0000ce0004007a0c */ /* 0x000fca0003f05270 */
[----:B------:R-:W4:Y:S04]  /*6480*/  S2R R7, SR_TID.X ;  /* 0x0000000000077919 */ /* 0x000f280000002100 */
[----:B-1----:R-:W1:Y:S01]  /*6490*/  S2R R3, SR_CTAID.Y ;  /* 0x0000000000037919 */ /* 0x002e620000002600 */
[----:B---3--:R-:W-:-:S05]  /*64a0*/  IMAD R5, R5, 0x3000, RZ ;  /* 0x0000300005057824 */ /* 0x008fca00078e02ff */
[----:B------:R-:W-:Y:S01]  /*64b0*/  SHF.R.S32.HI R6, RZ, 0x1f, R5 ;  /* 0x0000001fff067819 */ /* 0x000fe20000011405 */
        /* <DEDUP_REMOVED lines=11> */
[--C-:B----4-:R-:W-:Y:S01]  /*6570*/  IADD3 R2, P1, P0, R2, R5, R7.reuse ;  /* 0x0000000502027210 */ /* 0x110fe2000783e007 */
[C---:B------:R-:W-:Y:S01]  /*6580*/  IMAD R5, R4.reuse, c[0x0][0x328], RZ ;  /* 0x0000ca0004057a24 */ /* 0x040fe200078e02ff */
[----:B------:R-:W-:Y:S01]  /*6590*/  SHF.R.S32.HI R7, RZ, 0x1f, R7 ;  /* 0x0000001fff077819 */ /* 0x000fe20000011407 */
[----:B------:R-:W-:-:S03]  /*65a0*/  IMAD R4, R4, c[0x0][0x300], RZ ;  /* 0x0000c00004047a24 */ /* 0x000fc600078e02ff */
[----:B------:R-:W-:Y:S01]  /*65b0*/  IADD3.X R3, R3, R6, R7, P1, P0 ;  /* 0x0000000603037210 */ /* 0x000fe20000fe0407 */
        /* <DEDUP_REMOVED lines=118> */
.L_x_1088:
        /* <DEDUP_REMOVED lines=14> */
.L_x_1428:


//--------------------- .text._ZN7cutlass13device_kernelIN5flash19enable_sm80_to_sm89INS1_16FlashAttnBwdSm80INS1_25CollectiveMainloopBwdSm80ILi2ELi2EN4cute5tupleIJNS5_1CILi64EEENS7_ILi128EEENS7_ILi96EEEEEENS_10bfloat16_tEfNS_4arch4Sm80ELb0ELb1ELb0ELb1ELb1ELb0ELb0ELb0ELi2ELi2ELi4ELi2ELb0EEENS1_24CollectiveEpilogueBwdGQAISB_fSE_Li256ELb1ELb1EEENS1_19SingleTileSchedulerILb1ELb0ELb0ELi128EEEEEEEEEvNT_6ParamsE --------------------------
	.section	.text._ZN7cutlass13device_kernelIN5flash19enable_sm80_to_sm89INS1_16FlashAttnBwdSm80INS1_25CollectiveMainloopBwdSm80ILi2ELi2EN4cute5tupleIJNS5_1CILi64EEENS7_ILi128EEENS7_ILi96EEEEEENS_10bfloat16_tEfNS_4arch4Sm80ELb0ELb1ELb0ELb1ELb1ELb0ELb0ELb0ELi2ELi2ELi4ELi2ELb0EEENS1_24CollectiveEpilogueBwdGQAISB_fSE_Li256ELb1ELb1EEENS1_19SingleTileSchedulerILb1ELb0ELb0ELi128EEEEEEEEEvNT_6ParamsE,"ax",@progbits
	.sectioninfo	@"SHI_REGISTERS=255"
	.align	128
.text._ZN7cutlass13device_kernelIN5flash19enable_sm80_to_sm89INS1_16FlashAttnBwdSm80INS1_25CollectiveMainloopBwdSm80ILi2ELi2EN4cute5tupleIJNS5_1CILi64EEENS7_ILi128EEENS7_ILi96EEEEEENS_10bfloat16_tEfNS_4arch4Sm80ELb0ELb1ELb0ELb1ELb1ELb0ELb0ELb0ELi2ELi2ELi4ELi2ELb0EEENS1_24CollectiveEpilogueBwdGQAISB_fSE_Li256ELb1ELb1EEENS1_19SingleTileSchedulerILb1ELb0ELb0ELi128EEEEEEEEEvNT_6ParamsE:
        .type           _ZN7cutlass13device_kernelIN5flash19enable_sm80_to_sm89INS1_16FlashAttnBwdSm80INS1_25CollectiveMainloopBwdSm80ILi2ELi2EN4cute5tupleIJNS5_1CILi64EEENS7_ILi128EEENS7_ILi96EEEEEENS_10bfloat16_tEfNS_4arch4Sm80ELb0ELb1ELb0ELb1ELb1ELb0ELb0ELb0ELi2ELi2ELi4ELi2ELb0EEENS1_24CollectiveEpilogueBwdGQAISB_fSE_Li256ELb1ELb1EEENS1_19SingleTileSchedulerILb1ELb0ELb0ELi128EEEEEEEEEvNT_6ParamsE,@function
        .size           _ZN7cutlass13device_kernelIN5flash19enable_sm80_to_sm89INS1_16FlashAttnBwdSm80INS1_25CollectiveMainloopBwdSm80ILi2ELi2EN4cute5tupleIJNS5_1CILi64EEENS7_ILi128EEENS7_ILi96EEEEEENS_10bfloat16_tEfNS_4arch4Sm80ELb0ELb1ELb0ELb1ELb1ELb0ELb0ELb0ELi2ELi2ELi4ELi2ELb0EEENS1_24CollectiveEpilogueBwdGQAISB_fSE_Li256ELb1ELb1EEENS1_19SingleTileSchedulerILb1ELb0ELb0ELi128EEEEEEEEEvNT_6ParamsE,(.L_x_1429 - _ZN7cutlass13device_kernelIN5flash19enable_sm80_to_sm89INS1_16FlashAttnBwdSm80INS1_25CollectiveMainloopBwdSm80ILi2ELi2EN4cute5tupleIJNS5_1CILi64EEENS7_ILi128EEENS7_ILi96EEEEEENS_10bfloat16_tEfNS_4arch4Sm80ELb0ELb1ELb0ELb1ELb1ELb0ELb0ELb0ELi2ELi2ELi4ELi2ELb0EEENS1_24CollectiveEpilogueBwdGQAISB_fSE_Li256ELb1ELb1EEENS1_19SingleTileSchedulerILb1ELb0ELb0ELi128EEEEEEEEEvNT_6ParamsE)
        .other          _ZN7cutlass13device_kernelIN5flash19enable_sm80_to_sm89INS1_16FlashAttnBwdSm80INS1_25CollectiveMainloopBwdSm80ILi2ELi2EN4cute5tupleIJNS5_1CILi64EEENS7_ILi128EEENS7_ILi96EEEEEENS_10bfloat16_tEfNS_4arch4Sm80ELb0ELb1ELb0ELb1ELb1ELb0ELb0ELb0ELi2ELi2ELi4ELi2ELb0EEENS1_24CollectiveEpilogueBwdGQAISB_fSE_Li256ELb1ELb1EEENS1_19SingleTileSchedulerILb1ELb0ELb0ELi128EEEEEEEEEvNT_6ParamsE,@"STO_CUDA_ENTRY STV_DEFAULT"
_ZN7cutlass13device_kernelIN5flash19enable_sm80_to_sm89INS1_16FlashAttnBwdSm80INS1_25CollectiveMainloopBwdSm80ILi2ELi2EN4cute5tupleIJNS5_1CILi64EEENS7_ILi128EEENS7_ILi96EEEEEENS_10bfloat16_tEfNS_4arch4Sm80ELb0ELb1ELb0ELb1ELb1ELb0ELb0ELb0ELi2ELi2ELi4ELi2ELb0EEENS1_24CollectiveEpilogueBwdGQAISB_fSE_Li256ELb1ELb1EEENS1_19SingleTileSchedulerILb1ELb0ELb0ELi128EEEEEEEEEvNT_6ParamsE:
        /* <DEDUP_REMOVED lines=18> */
.L_x_1090:
        /* <DEDUP_REMOVED lines=8> */
.L_x_1092:
[----:B------:R-:W-:Y:S02]  /*01a0*/  MOV R0, c[0x0][0x3ac] ;  /* 0x0000eb0000007a02 */ /* 0x000fe40000000f00 */
.L_x_1091:
[----:B------:R-:W-:-:S05]  /*01b0*/  IMAD.SHL.U32 R231, R23, 0x80, RZ ;  /* 0x0000008017e77824 */ /* 0x000fca00078e00ff */
[----:B-----5:R-:W-:-:S04]  /*01c0*/  ISETP.GE.AND P0, PT, R231, R0, PT ;  /* 0x00000000e700720c */ /* 0x020fc80003f06270 */
[----:B------:R-:W-:-:S05]  /*01d0*/  SEL R0, R5, 0xffffffff, !P0 ;  /* 0xffffffff05007807 */ /* 0x000fca0004000000 */
[----:B------:R2:W-:Y:S01]  /*01e0*/  STL [R1+0x8], R0 ;  /* 0x0000080001007387 */ /* 0x0005e20000100800 */
[----:B------:R-:W-:Y:S05]  /*01f0*/  BRA `(.L_x_1093) ;  /* 0x0000012000007947 */ /* 0x000fea0003800000 */
.L_x_1089:
[----:B---34-:R-:W-:-:S04]  /*0200*/  ISETP.NE.U32.AND P0, PT, RZ, c[0x0][0x3c8], PT ;  /* 0x0000f200ff007a0c */ /* 0x018fc80003f05070 */
[----:B------:R-:W-:-:S13]  /*0210*/  ISETP.NE.AND.EX P0, PT, RZ, c[0x0][0x3cc], PT, P0 ;  /* 0x0000f300ff007a0c */ /* 0x000fda0003f05300 */
[----:B------:R-:W-:Y:S05]  /*0220*/  @!P0 BRA `(.L_x_1094) ;  /* 0x0000002000008947 */ /* 0x000fea0003800000 */
[----:B------:R1:W5:Y:S01]  /*0230*/  LDG.E R0, [R2.64] ;  /* 0x0000000802007981 */ /* 0x000362000c1e1900 */
[----:B------:R-:W-:Y:S05]  /*0240*/  BRA `(.L_x_1095) ;  /* 0x0000009000007947 */ /* 0x000fea0003800000 */
.L_x_1094:
        /* <DEDUP_REMOVED lines=8> */
.L_x_1096:
[----:B------:R-:W-:Y:S02]  /*02d0*/  MOV R0, c[0x0][0x3ac] ;  /* 0x0000eb0000007a02 */ /* 0x000fe40000000f00 */
.L_x_1095:
[----:B------:R-:W-:-:S05]  /*02e0*/  IMAD.SHL.U32 R231, R23, 0x80, RZ ;  /* 0x0000008017e77824 */ /* 0x000fca00078e00ff */
[----:B-----5:R-:W-:-:S04]  /*02f0*/  ISETP.GE.AND P0, PT, R231, R0, PT ;  /* 0x00000000e700720c */ /* 0x020fc80003f06270 */
[----:B------:R-:W-:-:S05]  /*0300*/  SEL R0, R5, 0xffffffff, !P0 ;  /* 0xffffffff05007807 */ /* 0x000fca0004000000 */
[----:B------:R2:W-:Y:S04]  /*0310*/  STL [R1+0x8], R0 ;  /* 0x0000080001007387 */ /* 0x0005e80000100800 */
.L_x_1093:
        /* <DEDUP_REMOVED lines=34> */
.L_x_1097:
[----:B------:R-:W-:-:S04]  /*0540*/  ISETP.NE.U32.AND P0, PT, RZ, c[0x0][0x2e0], PT ;  /* 0x0000b800ff007a0c */ /* 0x000fc80003f05070 */
[----:B------:R-:W-:-:S13]  /*0550*/  ISETP.NE.AND.EX P0, PT, RZ, c[0x0][0x2e4], PT, P0 ;  /* 0x0000b900ff007a0c */ /* 0x000fda0003f05300 */
[----:B------:R-:W-:Y:S05]  /*0560*/  @!P0 BRA `(.L_x_1098) ;  /* 0x0000003000008947 */ /* 0x000fea0003800000 */
[----:B------:R-:W-:-:S05]  /*0570*/  IMAD.WIDE R2, R30, R11, c[0x0][0x2e0] ;  /* 0x0000b8001e027625 */ /* 0x000fca00078e020b */
[----:B------:R1:W5:Y:S01]  /*0580*/  LDG.E R230, [R2.64] ;  /* 0x0000000802e67981 */ /* 0x000362000c1e1900 */
[----:B------:R-:W-:Y:S05]  /*0590*/  BRA `(.L_x_1099) ;  /* 0x0000004000007947 */ /* 0x000fea0003800000 */
.L_x_1098:
[----:B------:R-:W-:Y:S05]  /*05a0*/  @!P3 BRA `(.L_x_1099) ;  /* 0x000000300000b947 */ /* 0x000fea0003800000 */
[----:B------:R1:W2:Y:S04]  /*05b0*/  LDG.E R0, [R2.64] ;  /* 0x0000000802007981 */ /* 0x0002a8000c1e1900 */
[----:B-1----:R-:W2:Y:S02]  /*05c0*/  LDG.E R2, [R2.64+0x4] ;  /* 0x0000040802027981 */ /* 0x002ea4000c1e1900 */
[----:B--2---:R-:W-:Y:S02]  /*05d0*/  IADD3 R230, -R0, R2, RZ ;  /* 0x0000000200e67210 */ /* 0x004fe40007ffe1ff */
.L_x_1099:
        /* <DEDUP_REMOVED lines=13> */
.L_x_1100:
        /* <DEDUP_REMOVED lines=442> */
.L_x_1103:
[----:B------:R-:W-:Y:S05]  /*2250*/  BSYNC B0 ;  /* 0x0000000000007941 */ /* 0x000fea0003800000 */
.L_x_1102:
        /* <DEDUP_REMOVED lines=83> */
.L_x_1122:
        /* <DEDUP_REMOVED lines=104> */
.L_x_1106:
[----:B------:R-:W-:Y:S04]  /*2e10*/  MOV R37, 0x1 ;  /* 0x0000000100257802 */ /* 0x000fe80000000f00 */
[----:B------:R-:W-:Y:S11]  /*2e20*/  ISETP.NE.AND P0, PT, R37, c[0x0][0x2a8], PT ;  /* 0x0000aa0025007a0c */ /* 0x000ff60003f05270 */
[----:B------:R-:W-:Y:S02]  /*2e30*/  @!UPT UIADD3 URZ, URZ, URZ, URZ ;  /* 0x0000003f3f3ff290 */ /* 0x000fe4000fffe03f */
[----:B------:R-:W-:Y:S05]  /*2e40*/  @P0 IMAD.HI.U32 R37, R36, c[0x0][0x2ac], RZ ;  /* 0x0000ab0024250a27 */ /* 0x000fea00078e00ff */
[----:B------:R-:W-:Y:S02]  /*2e50*/  @P0 SHF.R.U32.HI R36, RZ, c[0x0][0x2b0], R37 ;  /* 0x0000ac00ff240a19 */ /* 0x000fe40000011625 */
.L_x_1107:
[----:B------:R-:W-:Y:S05]  /*2e60*/  BSYNC B0 ;  /* 0x0000000000007941 */ /* 0x000fea0003800000 */
.L_x_1105:
[----:B------:R-:W-:Y:S02]  /*2e70*/  IMAD R201, R36, c[0x0][0x2a8], -R231 ;  /* 0x0000aa0024c97a24 */ /* 0x000fe400078e0ae7 */
[----:B------:R-:W-:Y:S02]  /*2e80*/  IMAD.IADD R36, R224, 0x1, R2 ;  /* 0x00000001e0247824 */ /* 0x000fe400078e0202 */
[----:B------:R-:W-:Y:S05]  /*2e90*/  IMAD.IADD R201, R201, 0x1, -R228 ;  /* 0x00000001c9c97824 */ /* 0x000fea00078e0ae4 */
[----:B------:R-:W-:Y:S02]  /*2ea0*/  IADD3 R37, R201, c[0x0][0x2a8], RZ ;  /* 0x0000aa00c9257a10 */ /* 0x000fe40007ffe0ff */
[----:B------:R-:W-:Y:S02]  /*2eb0*/  IMNMX R201, R36, R201, !PT ;  /* 0x000000c924c97217 */ /* 0x000fe40007800200 */
[----:B------:R-:W-:Y:S02]  /*2ec0*/  IMNMX R199, R199, R37, PT ;  /* 0x00000025c7c77217 */ /* 0x000fe40003800200 */
.L_x_1104:
        /* <DEDUP_REMOVED lines=18> */
.L_x_1110:
[----:B------:R-:W-:Y:S04]  /*2ff0*/  MOV R37, 0x1 ;  /* 0x0000000100257802 */ /* 0x000fe80000000f00 */
[----:B------:R-:W-:Y:S11]  /*3000*/  ISETP.NE.AND P0, PT, R37, c[0x0][0x2a8], PT ;  /* 0x0000aa0025007a0c */ /* 0x000ff60003f05270 */
[----:B------:R-:W-:Y:S02]  /*3010*/  @!UPT UIADD3 URZ, URZ, URZ, URZ ;  /* 0x0000003f3f3ff290 */ /* 0x000fe4000fffe03f */
[----:B------:R-:W-:Y:S05]  /*3020*/  @P0 IMAD.HI.U32 R37, R36, c[0x0][0x2ac], RZ ;  /* 0x0000ab0024250a27 */ /* 0x000fea00078e00ff */
[----:B------:R-:W-:Y:S02]  /*3030*/  @P0 SHF.R.U32.HI R36, RZ, c[0x0][0x2b0], R37 ;  /* 0x0000ac00ff240a19 */ /* 0x000fe40000011625 */
.L_x_1111:
[----:B------:R-:W-:Y:S05]  /*3040*/  BSYNC B0 ;  /* 0x0000000000007941 */ /* 0x000fea0003800000 */
.L_x_1109:
[----:B------:R-:W-:Y:S04]  /*3050*/  IMAD R36, R36, c[0x0][0x2a8], -R231 ;  /* 0x0000aa0024247a24 */ /* 0x000fe800078e0ae7 */
[----:B------:R-:W-:Y:S05]  /*3060*/  IMAD.IADD R36, R36, 0x1, -R228 ;  /* 0x0000000124247824 */ /* 0x000fea00078e0ae4 */
[----:B------:R-:W-:Y:S02]  /*3070*/  IADD3 R37, R36, c[0x0][0x2a8], RZ ;  /* 0x0000aa0024257a10 */ /* 0x000fe40007ffe0ff */
[----:B------:R-:W-:Y:S02]  /*3080*/  IMNMX R200, R200, R36, !PT ;  /* 0x00000024c8c87217 */ /* 0x000fe40007800200 */
[----:B------:R-:W-:Y:S02]  /*3090*/  IMNMX R202, R202, R37, PT ;  /* 0x00000025caca7217 */ /* 0x000fe40003800200 */
.L_x_1108:
        /* <DEDUP_REMOVED lines=18> */
.L_x_1114:
[----:B------:R-:W-:Y:S04]  /*31c0*/  MOV R37, 0x1 ;  /* 0x0000000100257802 */ /* 0x000fe80000000f00 */
[----:B------:R-:W-:Y:S11]  /*31d0*/  ISETP.NE.AND P0, PT, R37, c[0x0][0x2a8], PT ;  /* 0x0000aa0025007a0c */ /* 0x000ff60003f05270 */
[----:B------:R-:W-:Y:S02]  /*31e0*/  @!UPT UIADD3 URZ, URZ, URZ, URZ ;  /* 0x0000003f3f3ff290 */ /* 0x000fe4000fffe03f */
[----:B------:R-:W-:Y:S05]  /*31f0*/  @P0 IMAD.HI.U32 R37, R36, c[0x0][0x2ac], RZ ;  /* 0x0000ab0024250a27 */ /* 0x000fea00078e00ff */
[----:B------:R-:W-:Y:S02]  /*3200*/  @P0 SHF.R.U32.HI R36, RZ, c[0x0][0x2b0], R37 ;  /* 0x0000ac00ff240a19 */ /* 0x000fe40000011625 */
.L_x_1115:
[----:B------:R-:W-:Y:S05]  /*3210*/  BSYNC B0 ;  /* 0x0000000000007941 */ /* 0x000fea0003800000 */
.L_x_1113:
[----:B------:R-:W-:Y:S04]  /*3220*/  IMAD R36, R36, c[0x0][0x2a8], -R231 ;  /* 0x0000aa0024247a24 */ /* 0x000fe800078e0ae7 */
[----:B------:R-:W-:Y:S05]  /*3230*/  IMAD.IADD R36, R36, 0x1, -R228 ;  /* 0x0000000124247824 */ /* 0x000fea00078e0ae4 */
[----:B------:R-:W-:Y:S02]  /*3240*/  IADD3 R37, R36, c[0x0][0x2a8], RZ ;  /* 0x0000aa0024257a10 */ /* 0x000fe40007ffe0ff */
[----:B------:R-:W-:Y:S02]  /*3250*/  IMNMX R203, R203, R36, !PT ;  /* 0x00000024cbcb7217 */ /* 0x000fe40007800200 */
[----:B------:R-:W-:Y:S02]  /*3260*/  IMNMX R205, R205, R37, PT ;  /* 0x00000025cdcd7217 */ /* 0x000fe40003800200 */
.L_x_1112:
        /* <DEDUP_REMOVED lines=18> */
.L_x_1118:
[----:B------:R-:W-:Y:S04]  /*3390*/  MOV R36, 0x1 ;  /* 0x0000000100247802 */ /* 0x000fe80000000f00 */
[----:B------:R-:W-:Y:S11]  /*33a0*/  ISETP.NE.AND P0, PT, R36, c[0x0][0x2a8], PT ;  /* 0x0000aa0024007a0c */ /* 0x000ff60003f05270 */
[----:B------:R-:W-:Y:S02]  /*33b0*/  @!UPT UIADD3 URZ, URZ, URZ, URZ ;  /* 0x0000003f3f3ff290 */ /* 0x000fe4000fffe03f */
[----:B------:R-:W-:Y:S05]  /*33c0*/  @P0 IMAD.HI.U32 R36, R2, c[0x0][0x2ac], RZ ;  /* 0x0000ab0002240a27 */ /* 0x000fea00078e00ff */
[----:B------:R-:W-:Y:S02]  /*33d0*/  @P0 SHF.R.U32.HI R2, RZ, c[0x0][0x2b0], R36 ;  /* 0x0000ac00ff020a19 */ /* 0x000fe40000011624 */
.L_x_1119:
[----:B------:R-:W-:Y:S05]  /*33e0*/  BSYNC B0 ;  /* 0x0000000000007941 */ /* 0x000fea0003800000 */
.L_x_1117:
[----:B------:R-:W-:Y:S04]  /*33f0*/  IMAD R2, R2, c[0x0][0x2a8], -R231 ;  /* 0x0000aa0002027a24 */ /* 0x000fe800078e0ae7 */
[----:B------:R-:W-:Y:S05]  /*3400*/  IMAD.IADD R2, R2, 0x1, -R228 ;  /* 0x0000000102027824 */ /* 0x000fea00078e0ae4 */
[----:B------:R-:W-:Y:S02]  /*3410*/  IADD3 R36, R2, c[0x0][0x2a8], RZ ;  /* 0x0000aa0002247a10 */ /* 0x000fe40007ffe0ff */
[----:B------:R-:W-:Y:S02]  /*3420*/  IMNMX R204, R204, R2, !PT ;  /* 0x00000002cccc7217 */ /* 0x000fe40007800200 */
[----:B------:R-:W-:Y:S02]  /*3430*/  IMNMX R206, R206, R36, PT ;  /* 0x00000024cece7217 */ /* 0x000fe40003800200 */
.L_x_1116:
        /* <DEDUP_REMOVED lines=50> */
.L_x_1120:
        /* <DEDUP_REMOVED lines=474> */
.L_x_1121:
        /* <DEDUP_REMOVED lines=237> */
.L_x_1101:
[----:B------:R-:W-:Y:S05]  /*63d0*/  @P2 EXIT ;  /* 0x000000000000294d */ /* 0x000fea0003800000 */
[----:B------:R-:W2:Y:S01]  /*63e0*/  LDL.LU R8, [R1+0x8] ;  /* 0x0000080001087983 */ /* 0x000ea20000300800 */
[----:B------:R-:W-:-:S04]  /*63f0*/  ISETP.NE.U32.AND P1, PT, RZ, c[0x0][0x360], PT ;  /* 0x0000d800ff007a0c */ /* 0x000fc80003f25070 */
[----:B------:R-:W-:-:S13]  /*6400*/  ISETP.NE.AND.EX P1, PT, RZ, c[0x0][0x364], PT, P1 ;  /* 0x0000d900ff007a0c */ /* 0x000fda0003f25310 */
[----:B------:R-:W-:Y:S01]  /*6410*/  @P1 IMAD.MOV.U32 R2, RZ, RZ, 0x4 ;  /* 0x00000004ff021424 */ /* 0x000fe200078e00ff */
[----:B------:R-:W1:Y:S04]  /*6420*/  S2R R4, SR_CTAID.X ;  /* 0x0000000000047919 */ /* 0x000e680000002500 */
[----:B------:R-:W3:Y:S01]  /*6430*/  S2R R5, SR_CTAID.Y ;  /* 0x0000000000057919 */ /* 0x000ee20000002600 */
[----:B--2---:R-:W-:-:S06]  /*6440*/  @P1 IMAD.WIDE R2, R8, R2, c[0x0][0x360] ;  /* 0x0000d80008021625 */ /* 0x004fcc00078e0202 */
[----:B------:R2:W4:Y:S01]  /*6450*/  @P1 LDG.E R2, [R2.64] ;  /* 0x0000000802021981 */ /* 0x000522000c1e1900 */
[----:B------:R-:W-:Y:S01]  /*6460*/  IMAD.MOV.U32 R0, RZ, RZ, 0x1 ;  /* 0x00000001ff007424 */ /* 0x000fe200078e00ff */
[----:B------:R-:W-:Y:S01]  /*6470*/  SHF.R.S32.HI R16, RZ, 0x1f, R8 ;  /* 0x0000001fff107819 */ /* 0x000fe20000011408 */
[----:B-1----:R-:W-:Y:S01]  /*6480*/  IMAD R15, R4, c[0x0][0x358], RZ ;  /* 0x0000d600040f7a24 */ /* 0x002fe200078e02ff */
[----:B------:R-:W1:Y:S01]  /*6490*/  S2R R10, SR_TID.X ;  /* 0x00000000000a7919 */ /* 0x000e620000002100 */
[----:B---3--:R-:W-:-:S03]  /*64a0*/  IMAD.MOV.U32 R7, RZ, RZ, R5 ;  /* 0x000000ffff077224 */ /* 0x008fc600078e0005 */
[----:B------:R-:W-:Y:S01]  /*64b0*/  BAR.SYNC.DEFER_BLOCKING 0x1, 0x100 ;  /* 0x0044000000007b1d */ /* 0x000fe20000010000 */
[----:B------:R-:W-:Y:S01]  /*64c0*/  ISETP.NE.AND P0, PT, R0, c[0x0][0x338], PT ;  /* 0x0000ce0000007a0c */ /* 0x000fe20003f05270 */
[----:B------:R-:W-:Y:S01]  /*64d0*/  IMAD R0, R8, c[0x0][0x2f4], RZ ;  /* 0x0000bd0008007a24 */ /* 0x000fe200078e02ff */
[----:B------:R-:W-:Y:S01]  /*64e0*/  SEL R16, R16, RZ, !P1 ;  /* 0x000000ff10107207 */ /* 0x000fe20004800000 */
[----:B------:R-:W-:Y:S01]  /*64f0*/  IMAD R15, R15, c[0x0][0x2f4], RZ ;  /* 0x0000bd000f0f7a24 */ /* 0x000fe200078e02ff */
[----:B------:R-:W-:Y:S01]  /*6500*/  SEL R12, R8, RZ, !P1 ;  /* 0x000000ff080c7207 */ /* 0x000fe20004800000 */
[----:B------:R-:W-:Y:S01]  /*6510*/  BSSY B0, `(.L_x_1123) ;  /* 0x000001c000007945 */ /* 0x000fe20003800000 */
[----:B------:R-:W-:-:S07]  /*6520*/  SHF.R.S32.HI R4, RZ, 0x1f, R0 ;  /* 0x0000001fff047819 */ /* 0x000fce0000011400 */
[----:B--2---:R-:W-:-:S05]  /*6530*/  @P0 IMAD.HI.U32 R3, R5, c[0x0][0x33c], RZ ;  /* 0x0000cf0005030a27 */ /* 0x004fca00078e00ff */
[----:B------:R-:W-:-:S04]  /*6540*/  @P0 SHF.R.U32.HI R7, RZ, c[0x0][0x340], R3 ;  /* 0x0000d000ff070a19 */ /* 0x000fc80000011603 */
[--C-:B------:R-:W-:Y:S01]  /*6550*/  IADD3 R0, P2, P0, R15, R0, R7.reuse ;  /* 0x000000000f007210 */ /* 0x100fe2000785e007 */
[----:B------:R-:W-:Y:S01]  /*6560*/  IMAD.MOV R6, RZ, RZ, -R7 ;  /* 0x000000ffff067224 */ /* 0x000fe200078e0a07 */
[----:B------:R-:W-:Y:S02]  /*6570*/  SHF.R.S32.HI R15, RZ, 0x1f, R15 ;  /* 0x0000001fff0f7819 */ /* 0x000fe4000001140f */
[----:B------:R-:W-:Y:S01]  /*6580*/  SHF.R.S32.HI R13, RZ, 0x1f, R7 ;  /* 0x0000001fff0d7819 */ /* 0x000fe20000011407 */
[----:B------:R-:W-:Y:S02]  /*6590*/  IMAD.SHL.U32 R14, R0, 0x4, RZ ;  /* 0x00000004000e7824 */ /* 0x000fe400078e00ff */
[----:B------:R-:W-:Y:S01]  /*65a0*/  IMAD R6, R6, c[0x0][0x338], R5 ;  /* 0x0000ce0006067a24 */ /* 0x000fe200078e0205 */
[----:B------:R-:W-:Y:S02]  /*65b0*/  IADD3.X R15, R15, R4, R13, P2, P0 ;  /* 0x000000040f0f7210 */ /* 0x000fe400017e040d */
[----:B-1----:R-:W-:-:S02]  /*65c0*/  ISETP.NE.AND P2, PT, R10, RZ, PT ;  /* 0x000000ff0a00720c */ /* 0x002fc40003f45270 */
[----:B------:R-:W-:Y:S02]  /*65d0*/  SHF.L.U64.HI R15, R0, 0x2, R15 ;  /* 0x00000002000f7819 */ /* 0x000fe4000001020f */
[----:B------:R-:W-:-:S04]  /*65e0*/  IADD3 R4, P0, R14, c[0x0][0x350], RZ ;  /* 0x0000d4000e047a10 */ /* 0x000fc80007f1e0ff */
[----:B------:R-:W-:Y:S01]  /*65f0*/  IADD3.X R5, R15, c[0x0][0x354], RZ, P0, !PT ;  /* 0x0000d5000f057a10 */ /* 0x000fe200007fe4ff */
[----:B----4-:R-:W-:-:S05]  /*6600*/  @P1 IMAD R2, R8, 0x80, R2 ;  /* 0x0000008008021824 */ /* 0x010fca00078e0202 */
[----:B------:R-:W-:-:S04]  /*6610*/  @P1 SHF.R.S32.HI R3, RZ, 0x1f, R2 ;  /* 0x0000001fff031819 */ /* 0x000fc80000011402 */
[----:B------:R-:W-:-:S04]  /*6620*/  @P1 LEA.HI R2, R3, R2, RZ, 0x7 ;  /* 0x0000000203021211 */ /* 0x000fc800078f38ff */
[----:B------:R-:W-:-:S05]  /*6630*/  @P1 SHF.R.S32.HI R2, RZ, 0x7, R2 ;  /* 0x00000007ff021819 */ /* 0x000fca0000011402 */
[----:B------:R-:W-:-:S05]  /*6640*/  @P1 IMAD R2, R2, 0x3000, RZ ;  /* 0x0000300002021824 */ /* 0x000fca00078e02ff */
[----:B------:R-:W-:Y:S02]  /*6650*/  @P1 SHF.R.S32.HI R3, RZ, 0x1f, R2 ;  /* 0x0000001fff031819 */ /* 0x000fe40000011402 */
[----:B------:R-:W-:Y:S01]  /*6660*/  @!P1 CS2R R2, SRZ ;  /* 0x0000000000029805 */ /* 0x000fe2000001ff00 */
[----:B------:R-:W-:Y:S05]  /*6670*/  @P2 BRA `(.L_x_1124) ;  /* 0x0000005000002947 */ /* 0x000fea0003800000 */
.L_x_1125:
[----:B------:R-:W2:Y:S01]  /*6680*/  LDG.E.STRONG.GPU R0, [R4.64] ;  /* 0x0000000804007981 */ /* 0x000ea2000c1ef900 */
[----:B------:R-:W-:Y:S01]  /*6690*/  YIELD ;  /* 0x0000000000007946 */ /* 0x000fe20003800000 */
[----:B--2---:R-:W-:Y:S01]  /*66a0*/  ISETP.NE.AND P0, PT, R0, R6, PT ;  /* 0x000000060000720c */ /* 0x004fe20003f05270 */
[----:B------:R-:W-:-:S12]  /*66b0*/  CCTL.IVALL ;  /* 0x00000000ff00798f */ /* 0x000fd80002000000 */
[----:B------:R-:W-:Y:S05]  /*66c0*/  @P0 BRA `(.L_x_1125) ;  /* 0xffffffb000000947 */ /* 0x000fea000383ffff */
.L_x_1124:
[----:B------:R-:W-:Y:S05]  /*66d0*/  BSYNC B0 ;  /* 0x0000000000007941 */ /* 0x000fea0003800000 */
.L_x_1123:
[----:B------:R-:W-:Y:S01]  /*66e0*/  MOV R17, 0xffffffff ;  /* 0xffffffff00117802 */ /* 0x000fe20000000f00 */
[----:B------:R-:W-:Y:S05]  /*66f0*/  BRA.CONV ~URZ, `(.L_x_1126) ;  /* 0x000000237f007947 */ /* 0x000fea000b800000 */
[----:B------:R-:W-:Y:S02]  /*6700*/  MOV R8, 0x6720 ;  /* 0x0000672000087802 */ /* 0x000fe40000000f00 */
[----:B------:R-:W-:Y:S05]  /*6710*/  CALL.REL.NOINC `($__internal_9_$__cuda_sm70_warpsync) ;  /* 0x00000aa000007944 */ /* 0x000fea0003c00000 */
.L_x_1126:
[----:B------:R-:W1:Y:S01]  /*6720*/  S2R R0, SR_CTAID.X ;  /* 0x0000000000007919 */ /* 0x000e620000002500 */
[----:B------:R-:W-:Y:S01]  /*6730*/  SHF.R.S32.HI R8, RZ, 0x1f, R10 ;  /* 0x0000001fff087819 */ /* 0x000fe2000001140a */
[----:B------:R-:W-:-:S06]  /*6740*/  NOP ;  /* 0x0000000000007918 */ /* 0x000fcc0000000000 */
[----:B-1----:R-:W-:-:S05]  /*6750*/  IMAD R0, R0, 0x3000, RZ ;  /* 0x0000300000007824 */ /* 0x002fca00078e02ff */
[----:B------:R-:W-:Y:S02]  /*6760*/  IADD3 R10, P1, P0, R2, R0, R10 ;  /* 0x00000000020a7210 */ /* 0x000fe4000783e00a */
[----:B------:R-:W-:Y:S01]  /*6770*/  SHF.R.S32.HI R2, RZ, 0x1f, R0 ;  /* 0x0000001fff027819 */ /* 0x000fe20000011400 */
[----:B------:R-:W-:-:S03]  /*6780*/  IMAD R0, R13, c[0x0][0x328], RZ ;  /* 0x0000ca000d007a24 */ /* 0x000fc600078e02ff */
[----:B------:R-:W-:Y:S01]  /*6790*/  IADD3.X R11, R3, R2, R8, P1, P0 ;  /* 0x00000002030b7210 */ /* 0x000fe20000fe0408 */
        /* <DEDUP_REMOVED lines=59> */
[----:B-1----:R-:W-:Y:S05]  /*6b50*/  CALL.REL.NOINC `($__internal_9_$__cuda_sm70_warpsync) ;  /* 0x0000066000007944 */ /* 0x002fea0003c00000 */
.L_x_1127:
        /* <DEDUP_REMOVED lines=12> */
.L_x_1129:
[----:B------:R-:W-:Y:S05]  /*6c20*/  BSYNC B0 ;  /* 0x0000000000007941 */ /* 0x000fea0003800000 */
.L_x_1128:
[----:B--2---:R-:W-:Y:S01]  /*6c30*/  IADD3 R4, P0, R14, c[0x0][0x348], RZ ;  /* 0x0000d2000e047a10 */ /* 0x004fe20007f1e0ff */
[----:B------:R-:W-:Y:S03]  /*6c40*/  BSSY B0, `(.L_x_1130) ;  /* 0x0000008000007945 */ /* 0x000fe60003800000 */
[----:B------:R-:W-:Y:S01]  /*6c50*/  IADD3.X R5, R15, c[0x0][0x34c], RZ, P0, !PT ;  /* 0x0000d3000f057a10 */ /* 0x000fe200007fe4ff */
[----:B------:R-:W-:Y:S05]  /*6c60*/  @P2 BRA `(.L_x_1131) ;  /* 0x0000005000002947 */ /* 0x000fea0003800000 */
.L_x_1132:
[----:B------:R-:W2:Y:S01]  /*6c70*/  LDG.E.STRONG.GPU R0, [R4.64] ;  /* 0x0000000804007981 */ /* 0x000ea2000c1ef900 */
[----:B------:R-:W-:Y:S01]  /*6c80*/  YIELD ;  /* 0x0000000000007946 */ /* 0x000fe20003800000 */
[----:B--2---:R-:W-:Y:S01]  /*6c90*/  ISETP.NE.AND P0, PT, R0, R6, PT ;  /* 0x000000060000720c */ /* 0x004fe20003f05270 */
[----:B------:R-:W-:-:S12]  /*6ca0*/  CCTL.IVALL ;  /* 0x00000000ff00798f */ /* 0x000fd80002000000 */
[----:B------:R-:W-:Y:S05]  /*6cb0*/  @P0 BRA `(.L_x_1132) ;  /* 0xffffffb000000947 */ /* 0x000fea000383ffff */
.L_x_1131:
[----:B------:R-:W-:Y:S05]  /*6cc0*/  BSYNC B0 ;  /* 0x0000000000007941 */ /* 0x000fea0003800000 */
.L_x_1130:
[----:B------:R-:W-:Y:S05]  /*6cd0*/  BRA.CONV ~URZ, `(.L_x_1133) ;  /* 0x000000237f007947 */ /* 0x000fea000b800000 */
[----:B------:R-:W-:Y:S02]  /*6ce0*/  MOV R8, 0x6d00 ;  /* 0x00006d0000087802 */ /* 0x000fe40000000f00 */
[----:B-1----:R-:W-:Y:S05]  /*6cf0*/  CALL.REL.NOINC `($__internal_9_$__cuda_sm70_warpsync) ;  /* 0x000004c000007944 */ /* 0x002fea0003c00000 */
.L_x_1133:
        /* <DEDUP_REMOVED lines=64> */
.L_x_1134:
        /* <DEDUP_REMOVED lines=12> */
        .weak           $__internal_9_$__cuda_sm70_warpsync
        .type           $__internal_9_$__cuda_sm70_warpsync,@function
        .size           $__internal_9_$__cuda_sm70_warpsync,(.L_x_1429 - $__internal_9_$__cuda_sm70_warpsync)
$__internal_9_$__cuda_sm70_warpsync:
[----:B------:R-:W-:Y:S01]  /*71c0*/  MOV R9, 0x0 ;  /* 0x0000000000097802 */ /* 0x000fe20000000f00 */
[----:B------:R-:W-:Y:S04]  /*71d0*/  WARPSYNC R17 ;  /* 0x0000001100007348 */ /* 0x000fe80003800000 */
[----:B------:R-:W-:Y:S05]  /*71e0*/  RET.REL.NODEC R8 `(_ZN7cutlass13device_kernelIN5flash19enable_sm80_to_sm89INS1_16FlashAttnBwdSm80INS1_25CollectiveMainloopBwdSm80ILi2ELi2EN4cute5tupleIJNS5_1CILi64EEENS7_ILi128EEENS7_ILi96EEEEEENS_10bfloat16_tEfNS_4arch4Sm80ELb0ELb1ELb0ELb1ELb1ELb0ELb0ELb0ELi2ELi2ELi4ELi2ELb0EEENS1_24CollectiveEpilogueBwdGQAISB_fSE_Li256ELb1ELb1EEENS1_19SingleTileSchedulerILb1ELb0ELb0ELi128EEEEEEEEEvNT_6ParamsE) ;  /* 0xffff8e1008007950 */ /* 0x000fea0003c3ffff */
.L_x_1135:
        /* <DEDUP_REMOVED lines=9> */
.L_x_1429:


//--------------------- .text._ZN7cutlass13device_kernelIN5flash19enable_sm80_to_sm89INS1_16FlashAttnBwdSm80INS1_25CollectiveMainloopBwdSm80ILi2ELi2EN4cute5tupleIJNS5_1CILi64EEENS7_ILi128EEENS7_ILi96EEEEEENS_10bfloat16_tEfNS_4arch4Sm80ELb1ELb0ELb0ELb0ELb0ELb0ELb0ELb0ELi2ELi2ELi4ELi2ELb0EEENS1_21CollectiveEpilogueBwdISB_SC_SE_Li256ELb0ELb0ELi2EEENS1_25SingleTileBwdLPTSchedulerILb0ELi128ELb0EEEEEEEEEvNT_6ParamsE --------------------------
	.section	.text._ZN7cutlass13device_kernelIN5flash19enable_sm80_to_sm89INS1_16FlashAttnBwdSm80INS1_25CollectiveMainloopBwdSm80ILi2ELi2EN4cute5tupleIJNS5_1CILi64EEENS7_ILi128EEENS7_ILi96EEEEEENS_10bfloat16_tEfNS_4arch4Sm80ELb1ELb0ELb0ELb0ELb0ELb0ELb0ELb0ELi2ELi2ELi4ELi2ELb0EEENS1_21CollectiveEpilogueBwdISB_SC_SE_Li256ELb0ELb0ELi2EEENS1_25SingleTileBwdLPTSchedulerILb0ELi128ELb0EEEEEEEEEvNT_6ParamsE,"ax",@progbits
	.sectioninfo	@"SHI_REGISTERS=255"
	.align	128
.text._ZN7cutlass13device_kernelIN5flash19enable_sm80_to_sm89INS1_16FlashAttnBwdSm80INS1_25CollectiveMainloopBwdSm80ILi2ELi2EN4cute5tupleIJNS5_1CILi64EEENS7_ILi128EEENS7_ILi96EEEEEENS_10bfloat16_tEfNS_4arch4Sm80ELb1ELb0ELb0ELb0ELb0ELb0ELb0ELb0ELi2ELi2ELi4ELi2ELb0EEENS1_21CollectiveEpilogueBwdISB_SC_SE_Li256ELb0ELb0ELi2EEENS1_25SingleTileBwdLPTSchedulerILb0ELi128ELb0EEEEEEEEEvNT_6ParamsE:
        .type           _ZN7cutlass13device_kernelIN5flash19enable_sm80_to_sm89INS1_16FlashAttnBwdSm80INS1_25CollectiveMainloopBwdSm80ILi2ELi2EN4cute5tupleIJNS5_1CILi64EEENS7_ILi128EEENS7_ILi96EEEEEENS_10bfloat16_tEfNS_4arch4Sm80ELb1ELb0ELb0ELb0ELb0ELb0ELb0ELb0ELi2ELi2ELi4ELi2ELb0EEENS1_21CollectiveEpilogueBwdISB_SC_SE_Li256ELb0ELb0ELi2EEENS1_25SingleTileBwdLPTSchedulerILb0ELi128ELb0EEEEEEEEEvNT_6ParamsE,@function
        .size           _ZN7cutlass13device_kernelIN5flash19enable_sm80_to_sm89INS1_16FlashAttnBwdSm80INS1_25CollectiveMainloopBwdSm80ILi2ELi2EN4cute5tupleIJNS5_1CILi64EEENS7_ILi128EEENS7_ILi96EEEEEENS_10bfloat16_tEfNS_4arch4Sm80ELb1ELb0ELb0ELb0ELb0ELb0ELb0ELb0ELi2ELi2ELi4ELi2ELb0EEENS1_21CollectiveEpilogueBwdISB_SC_SE_Li256ELb0ELb0ELi2EEENS1_25SingleTileBwdLPTSchedulerILb0ELi128ELb0EEEEEEEEEvNT_6ParamsE,(.L_x_1431 - _ZN7cutlass13device_kernelIN5flash19enable_sm80_to_sm89INS1_16FlashAttnBwdSm80INS1_25CollectiveMainloopBwdSm80ILi2ELi2EN4cute5tupleIJNS5_1CILi64EEENS7_ILi128EEENS7_ILi96EEEEEENS_10bfloat16_tEfNS_4arch4Sm80ELb1ELb0ELb0ELb0ELb0ELb0ELb0ELb0ELi2ELi2ELi4ELi2ELb0EEENS1_21CollectiveEpilogueBwdISB_SC_SE_Li256ELb0ELb0ELi2EEENS1_25SingleTileBwdLPTSchedulerILb0ELi128ELb0EEEEEEEEEvNT_6ParamsE)
        .other          _ZN7cutlass13device_kernelIN5flash19enable_sm80_to_sm89INS1_16FlashAttnBwdSm80INS1_25CollectiveMainloopBwdSm80ILi2ELi2EN4cute5tupleIJNS5_1CILi64EEENS7_ILi128EEENS7_ILi96EEEEEENS_10bfloat16_tEfNS_4arch4Sm80ELb1ELb0ELb0ELb0ELb0ELb0ELb0ELb0ELi2ELi2ELi4ELi2ELb0EEENS1_21CollectiveEpilogueBwdISB_SC_SE_Li256ELb0ELb0ELi2EEENS1_25SingleTileBwdLPTSchedulerILb0ELi128ELb0EEEEEEEEEvNT_6ParamsE,@"STO_CUDA_ENTRY STV_DEFAULT"
_ZN7cutlass13device_kernelIN5flash19enable_sm80_to_sm89INS1_16FlashAttnBwdSm80INS1_25CollectiveMainloopBwdSm80ILi2ELi2EN4cute5tupleIJNS5_1CILi64EEENS7_ILi128EEENS7_ILi96EEEEEENS_10bfloat16_tEfNS_4arch4Sm80ELb1ELb0ELb0ELb0ELb0ELb0ELb0ELb0ELi2ELi2ELi4ELi2ELb0EEENS1_21CollectiveEpilogueBwdISB_SC_SE_Li256ELb0ELb0ELi2EEENS1_25SingleTileBwdLPTSchedulerILb0ELi128ELb0EEEEEEEEEvNT_6ParamsE:
[----:B------:R-:W-:Y:S02]  /*0000*/  MOV R1, c[0x0][0x28] ;  /* 0x00000a0000017a02 */ /* 0x000fe40000000f00 */
[----:B------:R-:W1:Y:S04]  /*0010*/  S2R R226, SR_TID.X ;  /* 0x0000000000e27919 */ /* 0x000e680000002100 */
[----:B------:R-:W2:Y:S01]  /*0020*/  S2R R0, SR_CTAID.X ;  /* 0x0000000000007919 */ /* 0x000ea20000002500 */
[----:B-1----:R-:W-:-:S06]  /*0030*/  SHF.R.U32.HI R2, RZ, 0x5, R226 ;  /* 0x00000005ff027819 */ /* 0x002fcc00000116e2 */
[----:B------:R-:W1:Y:S02]  /*0040*/  SHFL.IDX PT, R2, R2, RZ, 0x1f ;  /* 0x00001fff02027589 */ /* 0x000e6400000e0000 */
[----:B-1----:R-:W-:-:S13]  /*0050*/  ISETP.NE.AND P0, PT, R2, RZ, PT ;  /* 0x000000ff0200720c */ /* 0x002fda0003f05270 */
[----:B------:R-:W-:Y:S05]  /*0060*/  @!P0 BRA `(.L_x_1136) ;  /* 0x0000020000008947 */ /* 0x000fea0003800000 */
[----:B--2---:R-:W-:Y:S01]  /*0070*/  IMAD.MOV.U32 R2, RZ, RZ, c[0x0][0x3b8] ;  /* 0x0000ee00ff027624 */ /* 0x004fe200078e00ff */
[----:B------:R-:W-:-:S04]  /*0080*/  MOV R4, R0 ;  /* 0x0000000000047202 */ /* 0x000fc80000000f00 */
[----:B------:R-:W-:-:S13]  /*0090*/  ISETP.NE.AND P0, PT, R2, 0x1, PT ;  /* 0x000000010200780c */ /* 0x000fda0003f05270 */
[----:B------:R-:W-:-:S05]  /*00a0*/  @P0 IMAD.HI.U32 R2, R0, c[0x0][0x3bc], RZ ;  /* 0x0000ef0000020a27 */ /* 0x000fca00078e00ff */
[----:B------:R-:W-:-:S04]  /*00b0*/  @P0 SHF.R.U32.HI R4, RZ, c[0x0][0x3c0], R2 ;  /* 0x0000f000ff040a19 */ /* 0x000fc80000011602 */
[----:B------:R-:W-:Y:S01]  /*00c0*/  ISETP.GE.AND P0, PT, R4, c[0x0][0x3d0], PT ;  /* 0x0000f40004007a0c */ /* 0x000fe20003f06270 */
[----:B------:R-:W-:-:S04]  /*00d0*/  IMAD.MOV R3, RZ, RZ, -R4 ;  /* 0x000000ffff037224 */ /* 0x000fc800078e0a04 */
[----:B------:R-:W-:-:S08]  /*00e0*/  IMAD R0, R3, c[0x0][0x3b8], R0 ;  /* 0x0000ee0003007a24 */ /* 0x000fd000078e0200 */
[----:B------:R-:W-:Y:S05]  /*00f0*/  @!P0 BRA `(.L_x_1137) ;  /* 0x0000007000008947 */ /* 0x000fea0003800000 */
[----:B------:R-:W-:Y:S02]  /*0100*/  MOV R2, c[0x0][0x3c4] ;  /* 0x0000f10000027a02 */ /* 0x000fe40000000f00 */
[----:B------:R-:W-:Y:S02]  /*0110*/  MOV R217, R0 ;  /* 0x0000000000d97202 */ /* 0x000fe40000000f00 */
[----:B------:R-:W-:-:S13]  /*0120*/  ISETP.NE.AND P0, PT, R2, 0x1, PT ;  /* 0x000000010200780c */ /* 0x000fda0003f05270 */
[----:B------:R-:W-:-:S05]  /*0130*/  @P0 IMAD.HI.U32 R2, R0, c[0x0][0x3c8], RZ ;  /* 0x0000f20000020a27 */ /* 0x000fca00078e00ff */
[----:B------:R-:W-:-:S05]  /*0140*/  @P0 SHF.R.U32.HI R217, RZ, c[0x0][0x3cc], R2 ;  /* 0x0000f300ffd90a19 */ /* 0x000fca0000011602 */
[----:B------:R-:W-:Y:S01]  /*0150*/  IMAD R3, R217, c[0x0][0x3c4], RZ ;  /* 0x0000f100d9037a24 */ /* 0x000fe200078e02ff */
[----:B------:R-:W-:Y:S05]  /*0160*/  BRA `(.L_x_1138) ;  /* 0x0000006000007947 */ /* 0x000fea0003800000 */
.L_x_1137:
[----:B------:R-:W-:Y:S02]  /*0170*/  MOV R2, c[0x0][0x3ac] ;  /* 0x0000eb0000027a02 */ /* 0x000fe40000000f00 */
[----:B------:R-:W-:Y:S02]  /*0180*/  MOV R217, R0 ;  /* 0x0000000000d97202 */ /* 0x000fe40000000f00 */
[----:B------:R-:W-:-:S13]  /*0190*/  ISETP.NE.AND P0, PT, R2, 0x1, PT ;  /* 0x000000010200780c */ /* 0x000fda0003f05270 */
[----:B------:R-:W-:-:S05]  /*01a0*/  @P0 IMAD.HI.U32 R2, R0, c[0x0][0x3b0], RZ ;  /* 0x0000ec0000020a27 */ /* 0x000fca00078e00ff */
[----:B------:R-:W-:-:S05]  /*01b0*/  @P0 SHF.R.U32.HI R217, RZ, c[0x0][0x3b4], R2 ;  /* 0x0000ed00ffd90a19 */ /* 0x000fca0000011602 */
[----:B------:R-:W-:-:S03]  /*01c0*/  IMAD R3, R217, c[0x0][0x3ac], RZ ;  /* 0x0000eb00d9037a24 */ /* 0x000fc600078e02ff */
.L_x_1138:
[----:B------:R-:W-:Y:S02]  /*01d0*/  MOV R2, c[0x0][0x3a0] ;  /* 0x0000e80000027a02 */ /* 0x000fe40000000f00 */
[----:B------:R-:W-:Y:S02]  /*01e0*/  IADD3 R3, R0, -R3, RZ ;  /* 0x8000000300037210 */ /* 0x000fe40007ffe0ff */
[----:B------:R-:W-:-:S03]  /*01f0*/  ISETP.NE.AND P0, PT, R2, 0x1, PT ;  /* 0x000000010200780c */ /* 0x000fc60003f05270 */
[----:B------:R-:W-:-:S05]  /*0200*/  IMAD R4, R4, c[0x0][0x3ac], R3 ;  /* 0x0000eb0004047a24 */ /* 0x000fca00078e0203 */
[----:B------:R-:W-:-:S05]  /*0210*/  MOV R216, R4 ;  /* 0x0000000400d87202 */ /* 0x000fca0000000f00 */
[----:B------:R-:W-:-:S05]  /*0220*/  @P0 IMAD.HI.U32 R0, R4, c[0x0][0x3a4], RZ ;  /* 0x0000e90004000a27 */ /* 0x000fca00078e00ff */
[----:B------:R-:W-:-:S04]  /*0230*/  @P0 SHF.R.U32.HI R216, RZ, c[0x0][0x3a8], R0 ;  /* 0x0000ea00ffd80a19 */ /* 0x000fc80000011600 */
[----:B------:R-:W-:-:S05]  /*0240*/  IADD3 R3, -R216, RZ, RZ ;  /* 0x000000ffd8037210 */ /* 0x000fca0007ffe1ff */
[----:B------:R-:W-:Y:S01]  /*0250*/  IMAD R214, R3, c[0x0][0x3a0], R4 ;  /* 0x0000e80003d67a24 */ /* 0x000fe200078e0204 */
[----:B------:R-:W-:Y:S05]  /*0260*/  BRA `(.L_x_1139) ;  /* 0x000001f000007947 */ /* 0x000fea0003800000 */
.L_x_1136:
        /* <DEDUP_REMOVED lines=16> */
.L_x_1140:
[----:B------:R-:W-:Y:S02]  /*0370*/  MOV R0, c[0x0][0x3ac] ;  /* 0x0000eb0000007a02 */ /* 0x000fe40000000f00 */
[----:B------:R-:W-:Y:S02]  /*0380*/  MOV R217, R2 ;  /* 0x0000000200d97202 */ /* 0x000fe40000000f00 */
[----:B------:R-:W-:-:S13]  /*0390*/  ISETP.NE.AND P0, PT, R0, 0x1, PT ;  /* 0x000000010000780c */ /* 0x000fda0003f05270 */
[----:B------:R-:W-:-:S05]  /*03a0*/  @P0 IMAD.HI.U32 R0, R2, c[0x0][0x3b0], RZ ;  /* 0x0000ec0002000a27 */ /* 0x000fca00078e00ff */
[----:B------:R-:W-:-:S05]  /*03b0*/  @P0 SHF.R.U32.HI R217, RZ, c[0x0][0x3b4], R0 ;  /* 0x0000ed00ffd90a19 */ /* 0x000fca0000011600 */
[----:B------:R-:W-:-:S03]  /*03c0*/  IMAD R3, R217, c[0x0][0x3ac], RZ ;  /* 0x0000eb00d9037a24 */ /* 0x000fc600078e02ff */
.L_x_1141:
        /* <DEDUP_REMOVED lines=8> */
[----:B------:R-:W-:Y:S02]  /*0450*/  IMAD R214, R214, c[0x0][0x3a0], R3 ;  /* 0x0000e800d6d67a24 */ /* 0x000fe400078e0203 */
.L_x_1139:
[----:B------:R-:W-:-:S13]  /*0460*/  ISETP.GE.AND P0, PT, R216, RZ, PT ;  /* 0x000000ffd800720c */ /* 0x000fda0003f06270 */
[----:B------:R-:W-:Y:S05]  /*0470*/  @!P0 EXIT ;  /* 0x000000000000894d */ /* 0x000fea0003800000 */
[----:B------:R-:W-:Y:S01]  /*0480*/  IMAD.SHL.U32 R212, R217, 0x80, RZ ;  /* 0x00000080d9d47824 */ /* 0x000fe200078e00ff */
[----:B------:R-:W-:Y:S01]  /*0490*/  ULDC UR5, c[0x0][0x168] ;  /* 0x00005a0000057ab9 */ /* 0x000fe20000000800 */
[----:B------:R-:W-:Y:S01]  /*04a0*/  PLOP3.LUT P1, PT, PT, PT, PT, 0x80, 0x0 ;  /* 0x000000000000781c */ /* 0x000fe20003f2f070 */
[----:B------:R-:W-:Y:S01]  /*04b0*/  UIADD3 UR5, UR5, 0x3f, URZ ;  /* 0x0000003f05057890 */ /* 0x000fe2000fffe03f */
[----:B------:R-:W-:Y:S01]  /*04c0*/  CS2R R158, SRZ ;  /* 0x00000000009e7805 */ /* 0x000fe2000001ff00 */
[----:B------:R-:W-:Y:S01]  /*04d0*/  IADD3 R0, R212, c[0x0][0x168], RZ ;  /* 0x00005a00d4007a10 */ /* 0x000fe20007ffe0ff */
[----:B------:R-:W-:Y:S01]  /*04e0*/  ULDC.64 UR8, c[0x0][0x118] ;  /* 0x0000460000087ab9 */ /* 0x000fe20000000a00 */
[----:B------:R-:W-:Y:S01]  /*04f0*/  CS2R R156, SRZ ;  /* 0x00000000009c7805 */ /* 0x000fe2000001ff00 */
[----:B------:R-:W-:Y:S01]  /*0500*/  USHF.R.S32.HI UR4, URZ, 0x1f, UR5 ;  /* 0x0000001f3f047899 */ /* 0x000fe20008011405 */
[----:B------:R-:W-:Y:S01]  /*0510*/  IADD3 R0, R0, -c[0x0][0x198], RZ ;  /* 0x8000660000007a10 */ /* 0x000fe20007ffe0ff */
[----:B------:R-:W-:Y:S01]  /*0520*/  CS2R R162, SRZ ;  /* 0x0000000000a27805 */ /* 0x000fe2000001ff00 */
[----:B------:R-:W-:Y:S01]  /*0530*/  CS2R R160, SRZ ;  /* 0x0000000000a07805 */ /* 0x000fe2000001ff00 */
[----:B------:R-:W-:Y:S01]  /*0540*/  ULEA.HI UR4, UR4, UR5, URZ, 0x6 ;  /* 0x0000000504047291 */ /* 0x000fe2000f8f303f */
[----:B------:R-:W-:Y:S01]  /*0550*/  IADD3 R0, R0, -c[0x0][0x2a4], RZ ;  /* 0x8000a90000007a10 */ /* 0x000fe20007ffe0ff */
[----:B------:R-:W-:Y:S01]  /*0560*/  CS2R R154, SRZ ;  /* 0x00000000009a7805 */ /* 0x000fe2000001ff00 */
[----:B------:R-:W-:Y:S01]  /*0570*/  CS2R R152, SRZ ;  /* 0x0000000000987805 */ /* 0x000fe2000001ff00 */
[----:B------:R-:W-:Y:S01]  /*0580*/  USHF.R.S32.HI UR7, URZ, 0x6, UR4 ;  /* 0x000000063f077899 */ /* 0x000fe20008011404 */
        /* <DEDUP_REMOVED lines=50> */
[--C-:B------:R-:W-:Y:S01]  /*08b0*/  IMAD.MOV.U32 R3, RZ, RZ, R214.reuse ;  /* 0x000000ffff037224 */ /* 0x100fe200078e00d6 */
[----:B------:R-:W-:Y:S01]  /*08c0*/  SHF.R.S32.HI R245, RZ, 0x1f, R214 ;  /* 0x0000001ffff57819 */ /* 0x000fe200000114d6 */
[----:B------:R-:W-:Y:S01]  /*08d0*/  IMAD.SHL.U32 R238, R226, 0x4, RZ ;  /* 0x00000004e2ee7824 */ /* 0x000fe200078e00ff */
[----:B------:R-:W-:Y:S01]  /*08e0*/  ISETP.NE.AND P0, PT, R0, 0x1, PT ;  /* 0x000000010000780c */ /* 0x000fe20003f05270 */
[----:B------:R-:W-:Y:S01]  /*08f0*/  UMOV UR6, 0x6 ;  /* 0x0000000600067882 */ /* 0x000fe20000000000 */
[----:B------:R-:W-:Y:S01]  /*0900*/  LEA.HI R5, R9, R226, RZ, 0x2 ;  /* 0x000000e209057211 */ /* 0x000fe200078f10ff */
[----:B------:R-:W-:Y:S01]  /*0910*/  ULDC.64 UR4, c[0x0][0x208] ;  /* 0x0000820000047ab9 */ /* 0x000fe20000000a00 */
[----:B------:R-:W-:Y:S01]  /*0920*/  SHF.R.S32.HI R243, RZ, 0x1f, R216 ;  /* 0x0000001ffff37819 */ /* 0x000fe200000114d8 */
[----:B------:R-:W-:Y:S01]  /*0930*/  USHF.L.U64.HI UR5, UR4, UR6, UR5 ;  /* 0x0000000604057299 */ /* 0x000fe20008010205 */
[----:B------:R-:W-:Y:S01]  /*0940*/  LOP3.LUT R7, R5, 0xfffffffc, RZ, 0xc0, !PT ;  /* 0xfffffffc05077812 */ /* 0x000fe200078ec0ff */
[----:B------:R-:W-:Y:S01]  /*0950*/  USHF.L.U32 UR4, UR4, 0x6, URZ ;  /* 0x0000000604047899 */ /* 0x000fe2000800063f */
[----:B------:R-:W-:Y:S01]  /*0960*/  SHF.R.S32.HI R236, RZ, 0x2, R5 ;  /* 0x00000002ffec7819 */ /* 0x000fe20000011405 */
[----:B------:R-:W-:Y:S01]  /*0970*/  IMAD R15, R243, c[0x0][0x1e8], RZ ;  /* 0x00007a00f30f7a24 */ /* 0x000fe200078e02ff */
[----:B------:R-:W-:Y:S01]  /*0980*/  SHF.R.S32.HI R239, RZ, 0x1f, R238 ;  /* 0x0000001fffef7819 */ /* 0x000fe200000114ee */
[----:B------:R-:W-:Y:S01]  /*0990*/  IMAD.IADD R232, R226, 0x1, -R7 ;  /* 0x00000001e2e87824 */ /* 0x000fe200078e0a07 */
[----:B------:R-:W-:Y:S01]  /*09a0*/  SHF.R.S32.HI R237, RZ, 0x1f, R236 ;  /* 0x0000001fffed7819 */ /* 0x000fe200000114ec */
[----:B------:R-:W-:Y:S01]  /*09b0*/  @P0 IMAD.HI.U32 R0, R214, c[0x0][0x24c], RZ ;  /* 0x00009300d6000a27 */ /* 0x000fe200078e00ff */
[----:B------:R-:W-:-:S02]  /*09c0*/  IADD3 R242, -R212, c[0x0][0x198], RZ ;  /* 0x00006600d4f27a10 */ /* 0x000fc40007ffe1ff */
[----:B------:R-:W-:Y:S01]  /*09d0*/  LEA.HI R29, R9, R226, RZ, 0x4 ;  /* 0x000000e2091d7211 */ /* 0x000fe200078f20ff */
[----:B------:R-:W-:Y:S01]  /*09e0*/  IMAD.SHL.U32 R10, R232, 0x8, RZ ;  /* 0x00000008e80a7824 */ /* 0x000fe200078e00ff */
[----:B------:R-:W-:Y:S01]  /*09f0*/  @P0 SHF.R.U32.HI R3, RZ, c[0x0][0x250], R0 ;  /* 0x00009400ff030a19 */ /* 0x000fe20000011600 */
[----:B------:R-:W-:Y:S02]  /*0a00*/  IMAD R24, R216, c[0x0][0x1ec], R15 ;  /* 0x00007b00d8187a24 */ /* 0x000fe400078e020f */
[----:B------:R-:W-:Y:S01]  /*0a10*/  IMAD.WIDE.U32 R16, R214, c[0x0][0x270], R238 ;  /* 0x00009c00d6107a25 */ /* 0x000fe200078e00ee */
[----:B------:R-:W-:Y:S02]  /*0a20*/  SHF.R.S32.HI R12, RZ, 0x1f, R3 ;  /* 0x0000001fff0c7819 */ /* 0x000fe40000011403 */
[----:B------:R-:W-:Y:S01]  /*0a30*/  SHF.R.S32.HI R11, RZ, 0x1f, R10 ;  /* 0x0000001fff0b7819 */ /* 0x000fe2000001140a */
[----:B------:R-:W-:Y:S01]  /*0a40*/  IMAD.WIDE R22, R217, 0x80, R236 ;  /* 0x00000080d9167825 */ /* 0x000fe200078e02ec */
[----:B------:R-:W-:-:S02]  /*0a50*/  ISETP.GE.AND P3, PT, R10, c[0x0][0x1cc], PT ;  /* 0x000073000a007a0c */ /* 0x000fc40003f66270 */
[----:B------:R-:W-:Y:S01]  /*0a60*/  IADD3 R213, R10, 0x40, RZ ;  /* 0x000000400ad57810 */ /* 0x000fe20007ffe0ff */
[----:B------:R-:W-:Y:S02]  /*0a70*/  IMAD R20, R12, c[0x0][0x1e0], RZ ;  /* 0x000078000c147a24 */ /* 0x000fe400078e02ff */
[----:B------:R-:W-:-:S04]  /*0a80*/  IMAD.WIDE.U32 R6, R3, c[0x0][0x1e0], R10 ;  /* 0x0000780003067a25 */ /* 0x000fc800078e000a */
[----:B------:R-:W-:Y:S02]  /*0a90*/  IMAD R20, R3, c[0x0][0x1e4], R20 ;  /* 0x0000790003147a24 */ /* 0x000fe400078e0214 */
[----:B------:R-:W-:Y:S02]  /*0aa0*/  IMAD R12, R12, c[0x0][0x1b0], RZ ;  /* 0x00006c000c0c7a24 */ /* 0x000fe400078e02ff */
[----:B------:R-:W-:Y:S02]  /*0ab0*/  IMAD.IADD R21, R7, 0x1, R20 ;  /* 0x0000000107157824 */ /* 0x000fe400078e0214 */
[----:B------:R-:W-:Y:S02]  /*0ac0*/  IMAD R7, R245, c[0x0][0x270], RZ ;  /* 0x00009c00f5077a24 */ /* 0x000fe400078e02ff */
[C---:B------:R-:W-:Y:S02]  /*0ad0*/  IMAD R12, R3.reuse, c[0x0][0x1b4], R12 ;  /* 0x00006d00030c7a24 */ /* 0x040fe400078e020c */
[----:B------:R-:W-:-:S04]  /*0ae0*/  IMAD.WIDE.U32 R2, R3, c[0x0][0x1b0], R10 ;  /* 0x00006c0003027a25 */ /* 0x000fc800078e000a */
[----:B------:R-:W-:Y:S02]  /*0af0*/  IMAD R224, R214, c[0x0][0x274], R7 ;  /* 0x00009d00d6e07a24 */ /* 0x000fe400078e0207 */
[----:B------:R-:W-:Y:S02]  /*0b00*/  IMAD R7, R237, c[0x0][0x178], RZ ;  /* 0x00005e00ed077a24 */ /* 0x000fe400078e02ff */
[----:B------:R-:W-:Y:S02]  /*0b10*/  IMAD.IADD R13, R3, 0x1, R12 ;  /* 0x00000001030d7824 */ /* 0x000fe400078e020c */
[----:B------:R-:W-:Y:S02]  /*0b20*/  IMAD.MOV.U32 R20, RZ, RZ, R6 ;  /* 0x000000ffff147224 */ /* 0x000fe400078e0006 */
[----:B------:R-:W-:Y:S02]  /*0b30*/  IMAD R3, R243, c[0x0][0x1b8], RZ ;  /* 0x00006e00f3037a24 */ /* 0x000fe400078e02ff */
[----:B------:R-:W-:-:S02]  /*0b40*/  IMAD.MOV.U32 R12, RZ, RZ, R2 ;  /* 0x000000ffff0c7224 */ /* 0x000fc400078e0002 */
[----:B------:R-:W-:Y:S02]  /*0b50*/  IMAD R18, R236, c[0x0][0x17c], R7 ;  /* 0x00005f00ec127a24 */ /* 0x000fe400078e0207 */
[----:B------:R-:W-:-:S04]  /*0b60*/  IMAD.WIDE.U32 R6, R216, c[0x0][0x1e8], R20 ;  /* 0x00007a00d8067a25 */ /* 0x000fc800078e0014 */
[C---:B------:R-:W-:Y:S02]  /*0b70*/  IMAD R20, R216.reuse, c[0x0][0x1bc], R3 ;  /* 0x00006f00d8147a24 */ /* 0x040fe400078e0203 */
[----:B------:R-:W-:Y:S01]  /*0b80*/  IMAD.WIDE.U32 R2, R216, c[0x0][0x1b8], R12 ;  /* 0x00006e00d8027a25 */ /* 0x000fe200078e000c */
[CC--:B------:R-:W-:Y:S02]  /*0b90*/  LEA.HI R13, R9.reuse, R226.reuse, RZ, 0x3 ;  /* 0x000000e2090d7211 */ /* 0x0c0fe400078f18ff */
[----:B------:R-:W-:Y:S01]  /*0ba0*/  LEA.HI R12, R9, R226, RZ, 0x5 ;  /* 0x000000e2090c7211 */ /* 0x000fe200078f28ff */
[----:B------:R-:W-:-:S04]  /*0bb0*/  IMAD.WIDE.U32 R14, R236, c[0x0][0x178], R10 ;  /* 0x00005e00ec0e7a25 */ /* 0x000fc800078e000a */
[----:B------:R-:W-:Y:S02]  /*0bc0*/  IMAD.IADD R225, R17, 0x1, R224 ;  /* 0x0000000111e17824 */ /* 0x000fe400078e02e0 */
[----:B------:R-:W-:Y:S01]  /*0bd0*/  IMAD.IADD R19, R15, 0x1, R18 ;  /* 0x000000010f137824 */ /* 0x000fe200078e0212 */
[----:B------:R-:W-:Y:S01]  /*0be0*/  LEA.HI R15, R5, R236, RZ, 0x1 ;  /* 0x000000ec050f7211 */ /* 0x000fe200078f08ff */
[----:B------:R-:W-:Y:S01]  /*0bf0*/  IMAD.SHL.U32 R17, R13, 0x8, RZ ;  /* 0x000000080d117824 */ /* 0x000fe200078e00ff */
[----:B------:R-:W-:Y:S01]  /*0c00*/  SHF.R.S32.HI R5, RZ, 0x1f, R5 ;  /* 0x0000001fff057819 */ /* 0x000fe20000011405 */
[----:B------:R-:W-:Y:S01]  /*0c10*/  IMAD.IADD R21, R3, 0x1, R20 ;  /* 0x0000000103157824 */ /* 0x000fe200078e0214 */
[----:B------:R-:W-:Y:S01]  /*0c20*/  LOP3.LUT R15, R15, 0x7fffffe, RZ, 0xc0, !PT ;  /* 0x07fffffe0f0f7812 */ /* 0x000fe200078ec0ff */
[----:B------:R-:W-:Y:S01]  /*0c30*/  IMAD R3, R245, c[0x0][0x180], RZ ;  /* 0x00006000f5037a24 */ /* 0x000fe200078e02ff */
[----:B------:R-:W-:Y:S01]  /*0c40*/  LOP3.LUT R17, R17, 0xc0, RZ, 0xc0, !PT ;  /* 0x000000c011117812 */ /* 0x000fe200078ec0ff */
[----:B------:R-:W-:-:S02]  /*0c50*/  IMAD.MOV.U32 R20, RZ, RZ, R2 ;  /* 0x000000ffff147224 */ /* 0x000fc400078e0002 */
[----:B------:R-:W-:Y:S02]  /*0c60*/  IMAD R2, R23, c[0x0][0x1a8], RZ ;  /* 0x00006a0017027a24 */ /* 0x000fe400078e02ff */
[----:B------:R-:W-:Y:S01]  /*0c70*/  IMAD.IADD R25, R7, 0x1, R24 ;  /* 0x0000000107197824 */ /* 0x000fe200078e0218 */
[----:B------:R-:W-:Y:S01]  /*0c80*/  SHF.R.U32.HI R7, RZ, 0x3, R17 ;  /* 0x00000003ff077819 */ /* 0x000fe20000011611 */
[----:B------:R-:W-:Y:S01]  /*0c90*/  IMAD.MOV.U32 R24, RZ, RZ, R6 ;  /* 0x000000ffff187224 */ /* 0x000fe200078e0006 */
[----:B------:R-:W-:Y:S01]  /*0ca0*/  LOP3.LUT R6, R17, 0x18, R10, 0xf8, !PT ;  /* 0x0000001811067812 */ /* 0x000fe200078ef80a */
[----:B------:R-:W-:Y:S01]  /*0cb0*/  IMAD R220, R214, c[0x0][0x184], R3 ;  /* 0x00006100d6dc7a24 */ /* 0x000fe200078e0203 */
[----:B------:R-:W-:Y:S01]  /*0cc0*/  SHF.R.S32.HI R3, RZ, 0x5, R12 ;  /* 0x00000005ff037819 */ /* 0x000fe2000001140c */
[----:B------:R-:W-:Y:S01]  /*0cd0*/  IMAD.MOV.U32 R18, RZ, RZ, R14 ;  /* 0x000000ffff127224 */ /* 0x000fe200078e000e */
[----:B------:R-:W-:Y:S01]  /*0ce0*/  LOP3.LUT R7, R6, R7, RZ, 0x3c, !PT ;  /* 0x0000000706077212 */ /* 0x000fe200078e3cff */
[----:B------:R-:W-:Y:S01]  /*0cf0*/  IMAD.IADD R4, R236, 0x1, -R15 ;  /* 0x00000001ec047824 */ /* 0x000fe200078e0a0f */
[----:B------:R-:W-:Y:S01]  /*0d00*/  SHF.R.S32.HI R6, RZ, 0x1f, R247 ;  /* 0x0000001fff067819 */ /* 0x000fe200000114f7 */
[----:B------:R-:W-:-:S02]  /*0d10*/  IMAD R2, R22, c[0x0][0x1ac], R2 ;  /* 0x00006b0016027a24 */ /* 0x000fc400078e0202 */
[----:B------:R-:W-:-:S04]  /*0d20*/  IMAD.WIDE.U32 R14, R22, c[0x0][0x1a8], R20 ;  /* 0x00006a00160e7a25 */ /* 0x000fc800078e0014 */
[----:B------:R-:W-:Y:S01]  /*0d30*/  IMAD R4, R3, 0x8, R4 ;  /* 0x0000000803047824 */ /* 0x000fe200078e0204 */
[C---:B------:R-:W-:Y:S01]  /*0d40*/  LEA R34, P0, R14.reuse, c[0x0][0x190], 0x1 ;  /* 0x000064000e227a11 */ /* 0x040fe200078008ff */
[----:B------:R-:W-:Y:S02]  /*0d50*/  IMAD.IADD R2, R15, 0x1, R2 ;  /* 0x000000010f027824 */ /* 0x000fe400078e0202 */
[----:B------:R-:W-:Y:S02]  /*0d60*/  IMAD R0, R23, c[0x0][0x1d8], RZ ;  /* 0x0000760017007a24 */ /* 0x000fe400078e02ff */
[----:B------:R-:W-:Y:S01]  /*0d70*/  IMAD.MOV.U32 R15, RZ, RZ, c[0x0][0x1a8] ;  /* 0x00006a00ff0f7624 */ /* 0x000fe200078e00ff */
[----:B------:R-:W-:Y:S01]  /*0d80*/  LEA.HI.X R35, R14, c[0x0][0x194], R2, 0x1, P0 ;  /* 0x000065000e237a11 */ /* 0x000fe200000f0c02 */
[----:B------:R-:W-:Y:S01]  /*0d90*/  IMAD.MOV.U32 R224, RZ, RZ, R16 ;  /* 0x000000ffffe07224 */ /* 0x000fe200078e0010 */
[----:B------:R-:W-:Y:S01]  /*0da0*/  SHF.R.S32.HI R2, RZ, 0x4, R29 ;  /* 0x00000004ff027819 */ /* 0x000fe2000001141d */
[----:B------:R-:W-:-:S02]  /*0db0*/  IMAD.U32 R4, R4, 0x20, R7 ;  /* 0x0000002004047824 */ /* 0x000fc400078e0007 */
[C---:B------:R-:W-:Y:S02]  /*0dc0*/  IMAD R0, R22.reuse, c[0x0][0x1dc], R0 ;  /* 0x0000770016007a24 */ /* 0x040fe400078e0200 */
[----:B------:R-:W-:Y:S01]  /*0dd0*/  IMAD.WIDE.U32 R16, R22, c[0x0][0x1d8], R24 ;  /* 0x0000760016107a25 */ /* 0x000fe200078e0018 */
[----:B------:R-:W-:-:S03]  /*0de0*/  LEA R24, P0, R15, R34, 0x7 ;  /* 0x000000220f187211 */ /* 0x000fc600078038ff */
[----:B------:R-:W-:Y:S01]  /*0df0*/  IMAD.MOV.U32 R7, RZ, RZ, c[0x0][0x1ac] ;  /* 0x00006b00ff077624 */ /* 0x000fe200078e00ff */
[----:B------:R-:W-:Y:S01]  /*0e00*/  LEA R20, P1, R16, c[0x0][0x1c0], 0x1 ;  /* 0x0000700010147a11 */ /* 0x000fe200078208ff */
[----:B------:R-:W-:Y:S02]  /*0e10*/  IMAD.IADD R0, R17, 0x1, R0 ;  /* 0x0000000111007824 */ /* 0x000fe400078e0200 */
[----:B------:R-:W-:Y:S01]  /*0e20*/  IMAD.WIDE.U32 R18, R214, c[0x0][0x180], R18 ;  /* 0x00006000d6127a25 */ /* 0x000fe200078e0012 */
[----:B------:R-:W-:Y:S02]  /*0e30*/  LEA.HI.X R25, R15, R35, R7, 0x7, P0 ;  /* 0x000000230f197211 */ /* 0x000fe400000f3c07 */
[----:B------:R-:W-:Y:S01]  /*0e40*/  LEA.HI.X R21, R16, c[0x0][0x1c4], R0, 0x1, P1 ;  /* 0x0000710010157a11 */ /* 0x000fe200008f0c00 */
[----:B------:R-:W-:Y:S02]  /*0e50*/  IMAD R15, R247, UR5, RZ ;  /* 0x00000005f70f7c24 */ /* 0x000fe4000f8e02ff */
[----:B------:R-:W-:-:S02]  /*0e60*/  IMAD.IADD R221, R19, 0x1, R220 ;  /* 0x0000000113dd7824 */ /* 0x000fc400078e02dc */
[C---:B------:R-:W-:Y:S02]  /*0e70*/  IMAD R0, R6.reuse, UR4, R15 ;  /* 0x0000000406007c24 */ /* 0x040fe4000f8e020f */
[----:B------:R-:W-:Y:S02]  /*0e80*/  IMAD R6, R6, c[0x0][0x178], RZ ;  /* 0x00005e0006067a24 */ /* 0x000fe400078e02ff */
[----:B------:R-:W-:Y:S02]  /*0e90*/  IMAD.MOV.U32 R19, RZ, RZ, c[0x0][0x1d8] ;  /* 0x00007600ff137624 */ /* 0x000fe400078e00ff */
[----:B------:R-:W-:Y:S01]  /*0ea0*/  IMAD R15, R247, c[0x0][0x17c], R6 ;  /* 0x00005f00f70f7a24 */ /* 0x000fe200078e0206 */
[----:B------:R-:W-:Y:S01]  /*0eb0*/  IADD3 R6, R10, 0x20, RZ ;  /* 0x000000200a067810 */ /* 0x000fe20007ffe0ff */
[----:B------:R-:W-:Y:S02]  /*0ec0*/  IMAD.IADD R8, R242, 0x1, -R236 ;  /* 0x00000001f2087824 */ /* 0x000fe400078e0aec */
[----:B------:R-:W-:Y:S01]  /*0ed0*/  IMAD.MOV.U32 R220, RZ, RZ, R18 ;  /* 0x000000ffffdc7224 */ /* 0x000fe200078e0012 */
[----:B------:R-:W-:Y:S01]  /*0ee0*/  LEA R18, P1, R19, R20, 0x7 ;  /* 0x0000001413127211 */ /* 0x000fe200078238ff */
[----:B------:R-:W-:Y:S01]  /*0ef0*/  IMAD.MOV.U32 R17, RZ, RZ, c[0x0][0x1dc] ;  /* 0x00007700ff117624 */ /* 0x000fe200078e00ff */
[----:B------:R-:W-:Y:S01]  /*0f00*/  ISETP.GE.AND P2, PT, R6, c[0x0][0x1cc], PT ;  /* 0x0000730006007a0c */ /* 0x000fe20003f46270 */
[----:B------:R-:W-:Y:S01]  /*0f10*/  IMAD R7, R245, c[0x0][0x288], RZ ;  /* 0x0000a200f5077a24 */ /* 0x000fe200078e02ff */
[----:B------:R-:W-:Y:S01]  /*0f20*/  ISETP.LT.OR P6, PT, R8, 0x1, P3 ;  /* 0x000000010800780c */ /* 0x000fe20001fc1670 */
[----:B------:R-:W-:Y:S01]  /*0f30*/  IMAD.WIDE.U32 R22, R247, c[0x0][0x178], RZ ;  /* 0x00005e00f7167a25 */ /* 0x000fe200078e00ff */
[----:B------:R-:W-:-:S02]  /*0f40*/  LEA.HI.X R19, R19, R21, R17, 0x7, P1 ;  /* 0x0000001513137211 */ /* 0x000fc400008f3c11 */
[----:B------:R-:W-:Y:S01]  /*0f50*/  ISETP.LT.OR P5, PT, R8, 0x1, P2 ;  /* 0x000000010800780c */ /* 0x000fe200017a1670 */
[----:B------:R-:W-:Y:S01]  /*0f60*/  IMAD R17, R243, c[0x0][0x188], RZ ;  /* 0x00006200f3117a24 */ /* 0x000fe200078e02ff */
[----:B------:R-:W-:Y:S01]  /*0f70*/  ISETP.GE.AND P1, PT, R213, c[0x0][0x1cc], PT ;  /* 0x00007300d5007a0c */ /* 0x000fe20003f26270 */
[----:B------:R-:W-:Y:S01]  /*0f80*/  IMAD R222, R214, c[0x0][0x28c], R7 ;  /* 0x0000a300d6de7a24 */ /* 0x000fe200078e0207 */
[----:B------:R-:W-:Y:S01]  /*0f90*/  LEA.HI R7, R29, R2, RZ, 0x1 ;  /* 0x000000021d077211 */ /* 0x000fe200078f08ff */
[----:B------:R-:W-:Y:S01]  /*0fa0*/  IMAD R17, R216, c[0x0][0x18c], R17 ;  /* 0x00006300d8117a24 */ /* 0x000fe200078e0211 */
[----:B------:R-:W-:Y:S01]  /*0fb0*/  ISETP.LT.OR P4, PT, R8, 0x1, P1 ;  /* 0x000000010800780c */ /* 0x000fe20000f81670 */
[----:B------:R-:W-:Y:S01]  /*0fc0*/  IMAD.WIDE.U32 R220, R216, c[0x0][0x188], R220 ;  /* 0x00006200d8dc7a25 */ /* 0x000fe200078e00dc */
[C---:B------:R-:W-:Y:S02]  /*0fd0*/  ISETP.LT.OR P3, PT, R8.reuse, 0x41, P3 ;  /* 0x000000410800780c */ /* 0x040fe40001f61670 */
[----:B------:R-:W-:Y:S01]  /*0fe0*/  ISETP.LT.OR P2, PT, R8, 0x41, P2 ;  /* 0x000000410800780c */ /* 0x000fe20001741670 */
[----:B------:R-:W-:Y:S01]  /*0ff0*/  IMAD.SHL.U32 R4, R4, 0x2, RZ ;  /* 0x0000000204047824 */ /* 0x000fe200078e00ff */
[----:B------:R-:W-:Y:S01]  /*1000*/  LOP3.LUT R7, R7, 0xfffffffe, RZ, 0xc0, !PT ;  /* 0xfffffffe07077812 */ /* 0x000fe200078ec0ff */
[----:B------:R-:W-:Y:S01]  /*1010*/  IMAD.IADD R15, R23, 0x1, R15 ;  /* 0x00000001170f7824 */ /* 0x000fe200078e020f */
[----:B------:R-:W-:Y:S01]  /*1020*/  ISETP.LT.OR P1, PT, R8, 0x41, P1 ;  /* 0x000000410800780c */ /* 0x000fe20000f21670 */
[----:B------:R-:W-:Y:S01]  /*1030*/  IMAD.IADD R208, R221, 0x1, R17 ;  /* 0x00000001ddd07824 */ /* 0x000fe200078e0211 */
[----:B------:R-:W-:Y:S01]  /*1040*/  LEA R17, P0, R22, R220, 0x6 ;  /* 0x000000dc16117211 */ /* 0x000fe200078030ff */
[----:B------:R-:W-:Y:S01]  /*1050*/  @!PT LDS RZ, [RZ] ;  /* 0x00000000fffff984 */ /* 0x000fe20000000800 */
[----:B------:R-:W-:Y:S01]  /*1060*/  @!PT LDS RZ, [RZ] ;  /* 0x00000000fffff984 */ /* 0x000fe20000000800 */
[----:B------:R-:W-:Y:S01]  /*1070*/  @!PT LDS RZ, [RZ] ;  /* 0x00000000fffff984 */ /* 0x000fe20000000800 */
[----:B------:R1:W-:Y:S01]  /*1080*/  LDGSTS.E.BYPASS.LTC128B.128 [R4+0x6080], [R20.64], !P6 ;  /* 0x0608000014047fae */ /* 0x0003e2000f101d48 */
[----:B------:R-:W-:Y:S01]  /*1090*/  IMAD.IADD R7, R2, 0x1, -R7 ;  /* 0x0000000102077824 */ /* 0x000fe200078e0a07 */
[----:B------:R-:W-:Y:S01]  /*10a0*/  LOP3.LUT R29, R29, 0xfffffff0, RZ, 0xc0, !PT ;  /* 0xfffffff01d1d7812 */ /* 0x000fe200078ec0ff */
[----:B------:R-:W-:Y:S01]  /*10b0*/  IMAD R211, R243, c[0x0][0x278], RZ ;  /* 0x00009e00f3d37a24 */ /* 0x000fe200078e02ff */
[----:B------:R1:W-:Y:S01]  /*10c0*/  LDGSTS.E.BYPASS.LTC128B.128 [R4+0x8080], [R20.64+0x40], !P5 ;  /* 0x0808004014047fae */ /* 0x0003e2000e901d48 */
[----:B------:R-:W-:Y:S01]  /*10d0*/  LEA.HI.X R2, R22, R208, R15, 0x6, P0 ;  /* 0x000000d016027211 */ /* 0x000fe200000f340f */
[C---:B------:R-:W-:Y:S01]  /*10e0*/  IMAD.WIDE.U32 R224, R216.reuse, c[0x0][0x278], R224 ;  /* 0x00009e00d8e07a25 */ /* 0x040fe200078e00e0 */
[----:B------:R-:W-:Y:S01]  /*10f0*/  LEA R30, P5, R17, c[0x0][0x160], 0x1 ;  /* 0x00005800111e7a11 */ /* 0x000fe200078a08ff */
[----:B------:R1:W-:Y:S01]  /*1100*/  LDGSTS.E.BYPASS.LTC128B.128 [R4+0xa080], [R20.64+0x80], !P4 ;  /* 0x0a08008014047fae */ /* 0x0003e2000e101d48 */
[----:B------:R-:W-:Y:S01]  /*1110*/  LOP3.LUT R15, R13, 0xfffffff8, RZ, 0xc0, !PT ;  /* 0xfffffff80d0f7812 */ /* 0x000fe200078ec0ff */
[----:B------:R-:W-:Y:S01]  /*1120*/  IMAD R211, R216, c[0x0][0x27c], R211 ;  /* 0x00009f00d8d37a24 */ /* 0x000fe200078e02d3 */
[----:B------:R-:W-:Y:S01]  /*1130*/  LEA.HI.X R31, R17, c[0x0][0x164], R2, 0x1, P5 ;  /* 0x00005900111f7a11 */ /* 0x000fe200028f0c02 */
[----:B------:R2:W-:Y:S01]  /*1140*/  LDGSTS.E.BYPASS.LTC128B.128 [R4+0x7080], [R18.64], !P3 ;  /* 0x0708000012047fae */ /* 0x0005e2000d901d48 */
[----:B------:R-:W-:Y:S01]  /*1150*/  ISETP.GE.AND P5, PT, R213, c[0x0][0x16c], PT ;  /* 0x00005b00d5007a0c */ /* 0x000fe20003fa6270 */
[----:B------:R-:W-:Y:S01]  /*1160*/  IMAD.IADD R22, R226, 0x1, -R15 ;  /* 0x00000001e2167824 */ /* 0x000fe200078e0a0f */
[----:B------:R-:W-:Y:S01]  /*1170*/  ISETP.GE.AND P0, PT, R10, c[0x0][0x19c], PT ;  /* 0x000067000a007a0c */ /* 0x000fe20003f06270 */
[----:B------:R2:W-:Y:S01]  /*1180*/  LDGSTS.E.BYPASS.LTC128B.128 [R4+0x9080], [R18.64+0x40], !P2 ;  /* 0x0908004012047fae */ /* 0x0005e2000d101d48 */
[----:B------:R-:W-:Y:S01]  /*1190*/  ISETP.GE.AND P3, PT, R6, c[0x0][0x19c], PT ;  /* 0x0000670006007a0c */ /* 0x000fe20003f66270 */
[----:B------:R-:W-:Y:S01]  /*11a0*/  IMAD.SHL.U32 R15, R247, 0x40, RZ ;  /* 0x00000040f70f7824 */ /* 0x000fe200078e00ff */
[----:B------:R-:W-:Y:S01]  /*11b0*/  SEL R23, RZ, 0x4, P5 ;  /* 0x00000004ff177807 */ /* 0x000fe20002800000 */
[----:B------:R2:W-:Y:S01]  /*11c0*/  LDGSTS.E.BYPASS.LTC128B.128 [R4+0xb080], [R18.64+0x80], !P1 ;  /* 0x0b08008012047fae */ /* 0x0005e2000c901d48 */
[----:B------:R-:W-:Y:S01]  /*11d0*/  ISETP.GE.AND P1, PT, R213, c[0x0][0x19c], PT ;  /* 0x00006700d5007a0c */ /* 0x000fe20003f26270 */
[----:B------:R-:W-:Y:S01]  /*11e0*/  IMAD.WIDE.U32 R26, R214, c[0x0][0x288], R238 ;  /* 0x0000a200d61a7a25 */ /* 0x000fe200078e00ee */
[----:B------:R-:W-:-:S02]  /*11f0*/  ISETP.GE.AND P5, PT, R10, c[0x0][0x16c], PT ;  /* 0x00005b000a007a0c */ /* 0x000fc40003fa6270 */
[----:B------:R-:W-:Y:S01]  /*1200*/  ISETP.LT.OR P6, PT, R8, 0x1, P0 ;  /* 0x000000010800780c */ /* 0x000fe200007c1670 */
[----:B------:R-:W-:Y:S01]  /*1210*/  IMAD.WIDE.U32 R218, R236, c[0x0][0x208], R10 ;  /* 0x00008200ecda7a25 */ /* 0x000fe200078e000a */
[C---:B------:R-:W-:Y:S02]  /*1220*/  ISETP.LT.OR P4, PT, R8.reuse, 0x1, P3 ;  /* 0x000000010800780c */ /* 0x040fe40001f81670 */
[C---:B------:R-:W-:Y:S01]  /*1230*/  ISETP.LT.OR P2, PT, R8.reuse, 0x1, P1 ;  /* 0x000000010800780c */ /* 0x040fe20000f41670 */
[----:B------:R-:W-:Y:S01]  /*1240*/  IMAD.IADD R211, R225, 0x1, R211 ;  /* 0x00000001e1d37824 */ /* 0x000fe200078e02d3 */
[C---:B------:R-:W-:Y:S01]  /*1250*/  ISETP.LT.OR P0, PT, R8.reuse, 0x41, P0 ;  /* 0x000000410800780c */ /* 0x040fe20000701670 */
[----:B------:R-:W-:Y:S01]  /*1260*/  IMAD.IADD R223, R27, 0x1, R222 ;  /* 0x000000011bdf7824 */ /* 0x000fe200078e02de */
[C---:B------:R-:W-:Y:S01]  /*1270*/  ISETP.LT.OR P3, PT, R8.reuse, 0x41, P3 ;  /* 0x000000410800780c */ /* 0x040fe20001f61670 */
[----:B------:R-:W-:Y:S01]  /*1280*/  IMAD.MOV.U32 R222, RZ, RZ, R26 ;  /* 0x000000ffffde7224 */ /* 0x000fe200078e001a */
[----:B------:R-:W-:Y:S01]  /*1290*/  ISETP.LT.OR P1, PT, R8, 0x41, P1 ;  /* 0x000000410800780c */ /* 0x000fe20000f21670 */
[----:B------:R-:W-:Y:S01]  /*12a0*/  IMAD.IADD R29, R226, 0x1, -R29 ;  /* 0x00000001e21d7824 */ /* 0x000fe200078e0a1d */
[----:B------:R-:W-:Y:S01]  /*12b0*/  SEL R228, RZ, 0x1, P5 ;  /* 0x00000001ffe47807 */ /* 0x000fe20002800000 */
[----:B------:R3:W-:Y:S01]  /*12c0*/  LDGSTS.E.BYPASS.LTC128B.128 [R4+0x80], [R34.64], !P6 ;  /* 0x0008000022047fae */ /* 0x0007e2000f101d48 */
[----:B------:R-:W-:Y:S01]  /*12d0*/  SHF.R.S32.HI R14, RZ, 0x1f, R15 ;  /* 0x0000001fff0e7819 */ /* 0x000fe2000001140f */
[----:B------:R-:W-:Y:S01]  /*12e0*/  IMAD R235, R243, c[0x0][0x218], RZ ;  /* 0x00008600f3eb7a24 */ /* 0x000fe200078e02ff */
[----:B------:R-:W-:Y:S01]  /*12f0*/  LEA.HI R16, R22, R22, RZ, 0x1 ;  /* 0x0000001616107211 */ /* 0x000fe200078f08ff */
[----:B------:R3:W-:Y:S01]  /*1300*/  LDGSTS.E.BYPASS.LTC128B.128 [R4+0x2080], [R34.64+0x40], !P4 ;  /* 0x0208004022047fae */ /* 0x0007e2000e101d48 */
[----:B------:R-:W-:Y:S01]  /*1310*/  ISETP.GE.AND P6, PT, R6, c[0x0][0x1fc], PT ;  /* 0x00007f0006007a0c */ /* 0x000fe20003fc6270 */
[----:B------:R-:W-:Y:S01]  /*1320*/  IMAD R235, R216, c[0x0][0x21c], R235 ;  /* 0x00008700d8eb7a24 */ /* 0x000fe200078e02eb */
[----:B------:R-:W-:Y:S01]  /*1330*/  LOP3.LUT R17, R16, 0x7fffffe, RZ, 0xc0, !PT ;  /* 0x07fffffe10117812 */ /* 0x000fe200078ec0ff */
[----:B------:R3:W-:Y:S01]  /*1340*/  LDGSTS.E.BYPASS.LTC128B.128 [R4+0x4080], [R34.64+0x80], !P2 ;  /* 0x0408008022047fae */ /* 0x0007e2000d101d48 */
[----:B--2---:R-:W-:Y:S01]  /*1350*/  IMAD R19, R237, c[0x0][0x208], RZ ;  /* 0x00008200ed137a24 */ /* 0x004fe200078e02ff */
[----:B-1----:R-:W-:Y:S01]  /*1360*/  SEL R21, RZ, 0xffffffff, P6 ;  /* 0xffffffffff157807 */ /* 0x002fe20003000000 */
[----:B------:R-:W-:Y:S01]  /*1370*/  IMAD.WIDE.U32 R222, R216, c[0x0][0x290], R222 ;  /* 0x0000a400d8de7a25 */ /* 0x000fe200078e00de */
[----:B------:R-:W-:Y:S01]  /*1380*/  LEA.HI R2, R9, R226, RZ, 0x6 ;  /* 0x000000e209027211 */ /* 0x000fe200078f30ff */
[----:B------:R1:W-:Y:S01]  /*1390*/  LDGSTS.E.BYPASS.LTC128B.128 [R4+0x1080], [R24.64], !P0 ;  /* 0x0108000018047fae */ /* 0x0003e2000c101d48 */
[----:B------:R-:W-:Y:S01]  /*13a0*/  ISETP.GE.AND P4, PT, R213, c[0x0][0x1fc], PT ;  /* 0x00007f00d5007a0c */ /* 0x000fe20003f86270 */
[----:B------:R-:W-:Y:S01]  /*13b0*/  IMAD R8, R236, c[0x0][0x20c], R19 ;  /* 0x00008300ec087a24 */ /* 0x000fe200078e0213 */
[----:B------:R-:W-:Y:S01]  /*13c0*/  IADD3 R19, P5, R15, R224, RZ ;  /* 0x000000e00f137210 */ /* 0x000fe20007fbe0ff */
[----:B------:R-:W-:Y:S01]  /*13d0*/  IMAD.IADD R18, R22, 0x1, -R17 ;  /* 0x0000000116127824 */ /* 0x000fe200078e0a11 */
[----:B------:R-:W-:Y:S01]  /*13e0*/  SHF.R.S32.HI R2, RZ, 0x6, R2 ;  /* 0x00000006ff027819 */ /* 0x000fe20000011402 */
[----:B------:R-:W-:Y:S01]  /*13f0*/  IMAD.IADD R219, R219, 0x1, R8 ;  /* 0x00000001dbdb7824 */ /* 0x000fe200078e0208 */
[----:B------:R1:W-:Y:S01]  /*1400*/  LDGSTS.E.BYPASS.LTC128B.128 [R4+0x3080], [R24.64+0x40], !P3 ;  /* 0x0308004018047fae */ /* 0x0003e2000d901d48 */
[----:B------:R-:W-:Y:S01]  /*1410*/  IMAD.X R8, R14, 0x1, R211, P5 ;  /* 0x000000010e087824 */ /* 0x000fe200028e06d3 */
[----:B------:R-:W-:Y:S01]  /*1420*/  LEA R26, P5, R19, c[0x0][0x258], 0x2 ;  /* 0x00009600131a7a11 */ /* 0x000fe200078a10ff */
[----:B------:R-:W-:Y:S01]  /*1430*/  IMAD R17, R245, c[0x0][0x210], RZ ;  /* 0x00008400f5117a24 */ /* 0x000fe200078e02ff */
[----:B------:R1:W-:Y:S01]  /*1440*/  LDGSTS.E.BYPASS.LTC128B.128 [R4+0x5080], [R24.64+0x80], !P1 ;  /* 0x0508008018047fae */ /* 0x0003e2000c901d48 */
[----:B------:R-:W-:Y:S01]  /*1450*/  IMAD.SHL.U32 R21, R21, 0x2, RZ ;  /* 0x0000000215157824 */ /* 0x000fe200078e00ff */
[----:B------:R-:W-:Y:S01]  /*1460*/  LEA.HI.X R27, R19, c[0x0][0x25c], R8, 0x2, P5 ;  /* 0x00009700131b7a11 */ /* 0x000fe200028f1408 */
[----:B------:R-:W-:Y:S01]  /*1470*/  IMAD R28, R214, c[0x0][0x214], R17 ;  /* 0x00008500d61c7a24 */ /* 0x000fe200078e0211 */
[----:B------:R-:W-:Y:S01]  /*1480*/  ISETP.GE.AND P5, PT, R10, c[0x0][0x1fc], PT ;  /* 0x00007f000a007a0c */ /* 0x000fe20003fa6270 */
[----:B------:R-:W-:Y:S01]  /*1490*/  IMAD.WIDE.U32 R218, R214, c[0x0][0x210], R218 ;  /* 0x00008400d6da7a25 */ /* 0x000fe200078e00da */
[----:B------:R-:W-:Y:S01]  /*14a0*/  LEA.HI R19, R29, R29, RZ, 0x1 ;  /* 0x0000001d1d137211 */ /* 0x000fe200078f08ff */
[----:B------:R-:W0:Y:S01]  /*14b0*/  LDGDEPBAR ;  /* 0x00000000000079af */ /* 0x000e220000000000 */
[----:B------:R-:W-:Y:S01]  /*14c0*/  SEL R20, RZ, 0x1, P5 ;  /* 0x00000001ff147807 */ /* 0x000fe20002800000 */
[----:B------:R-:W-:Y:S01]  /*14d0*/  IMAD.IADD R219, R219, 0x1, R28 ;  /* 0x00000001dbdb7824 */ /* 0x000fe200078e021c */
[----:B------:R-:W-:Y:S01]  /*14e0*/  ISETP.GE.AND P5, PT, R6, c[0x0][0x16c], PT ;  /* 0x00005b0006007a0c */ /* 0x000fe20003fa6270 */
[----:B------:R-:W-:Y:S01]  /*14f0*/  IMAD R205, R7, 0x4, R2 ;  /* 0x0000000407cd7824 */ /* 0x000fe200078e0202 */
[----:B------:R-:W-:Y:S01]  /*1500*/  LOP3.LUT R21, R21, 0x2, R20, 0xe2, !PT ;  /* 0x0000000215157812 */ /* 0x000fe200078ee214 */
[----:B------:R-:W-:Y:S01]  /*1510*/  IMAD.WIDE.U32 R218, R216, c[0x0][0x218], R218 ;  /* 0x00008600d8da7a25 */ /* 0x000fe200078e00da */
[----:B------:R-:W-:-:S02]  /*1520*/  SEL R17, RZ, 0x2, P5 ;  /* 0x00000002ff117807 */ /* 0x000fc40002800000 */
[----:B------:R-:W-:Y:S01]  /*1530*/  SEL R20, RZ, 0x4, P4 ;  /* 0x00000004ff147807 */ /* 0x000fe20002000000 */
[----:B------:R-:W-:Y:S01]  /*1540*/  IMAD R205, R205, 0x8, R18 ;  /* 0x00000008cdcd7824 */ /* 0x000fe200078e0212 */
[----:B------:R-:W-:Y:S01]  /*1550*/  IADD3 R23, R23, R17, R228 ;  /* 0x0000001117177210 */ /* 0x000fe20007ffe0e4 */
[----:B------:R-:W-:Y:S01]  /*1560*/  IMAD.IADD R235, R219, 0x1, R235 ;  /* 0x00000001dbeb7824 */ /* 0x000fe200078e02eb */
[----:B------:R-:W-:Y:S01]  /*1570*/  IADD3 R17, -R15, c[0x0][0x168], RZ ;  /* 0x00005a000f117a10 */ /* 0x000fe20007ffe1ff */
[----:B------:R-:W-:Y:S01]  /*1580*/  IMAD.MOV.U32 R234, RZ, RZ, R218 ;  /* 0x000000ffffea7224 */ /* 0x000fe200078e00da */
[----:B------:R-:W-:Y:S01]  /*1590*/  LOP3.LUT P4, RZ, R23, 0x1, RZ, 0xc0, !PT ;  /* 0x0000000117ff7812 */ /* 0x000fe2000788c0ff */
[----:B------:R-:W-:Y:S01]  /*15a0*/  IMAD.SHL.U32 R22, R22, 0x40, RZ ;  /* 0x0000004016167824 */ /* 0x000fe200078e00ff */
[----:B------:R-:W-:Y:S01]  /*15b0*/  LOP3.LUT R32, R19, 0x7fffffe, RZ, 0xc0, !PT ;  /* 0x07fffffe13207812 */ /* 0x000fe200078ec0ff */
[----:B------:R-:W-:Y:S01]  /*15c0*/  IMAD.MOV.U32 R199, RZ, RZ, 0x10 ;  /* 0x00000010ffc77424 */ /* 0x000fe200078e00ff */
[----:B------:R-:W-:Y:S01]  /*15d0*/  ISETP.LE.OR P0, PT, R17, R236, !P4 ;  /* 0x000000ec1100720c */ /* 0x000fe20006703670 */
[----:B------:R-:W-:Y:S01]  /*15e0*/  IMAD.SHL.U32 R206, R7, 0x8, RZ ;  /* 0x0000000807ce7824 */ /* 0x000fe200078e00ff */
[----:B------:R-:W-:Y:S01]  /*15f0*/  SHF.R.S32.HI R18, RZ, 0x1f, R29 ;  /* 0x0000001fff127819 */ /* 0x000fe2000001141d */
[----:B------:R-:W-:Y:S01]  /*1600*/  IMAD.IADD R203, R29, 0x1, -R32 ;  /* 0x000000011dcb7824 */ /* 0x000fe200078e0a20 */
[----:B------:R-:W-:Y:S01]  /*1610*/  LOP3.LUT P2, RZ, R23, 0x2, RZ, 0xc0, !PT ;  /* 0x0000000217ff7812 */ /* 0x000fe2000784c0ff */
[----:B------:R-:W-:Y:S01]  /*1620*/  IMAD.WIDE.U32 R32, R247, UR4, R234 ;  /* 0x00000004f7207c25 */ /* 0x000fe2000f8e00ea */
[----:B------:R-:W-:-:S02]  /*1630*/  LEA.HI R18, R18, R29, RZ, 0x3 ;  /* 0x0000001d12127211 */ /* 0x000fc400078f18ff */
[----:B------:R-:W-:Y:S01]  /*1640*/  LOP3.LUT R20, R21, R20, RZ, 0xfc, !PT ;  /* 0x0000001415147212 */ /* 0x000fe200078efcff */
[----:B------:R-:W-:Y:S01]  /*1650*/  IMAD.IADD R0, R33, 0x1, R0 ;  /* 0x0000000121007824 */ /* 0x000fe200078e0200 */
[----:B------:R-:W-:Y:S02]  /*1660*/  LOP3.LUT R8, R18, 0xfffffff8, RZ, 0xc0, !PT ;  /* 0xfffffff812087812 */ /* 0x000fe400078ec0ff */
[----:B------:R-:W-:Y:S01]  /*1670*/  LOP3.LUT P6, RZ, R23, 0x4, RZ, 0xc0, !PT ;  /* 0x0000000417ff7812 */ /* 0x000fe200078cc0ff */
[----:B------:R3:W-:Y:S01]  /*1680*/  LDGSTS.E.BYPASS.LTC128B.128 [R4+0xc080], [R30.64], !P0 ;  /* 0x0c0800001e047fae */ /* 0x0007e2000c101d48 */
[----:B------:R-:W-:Y:S01]  /*1690*/  ISETP.GT.AND P1, PT, R226, 0xf, PT ;  /* 0x0000000fe200780c */ /* 0x000fe20003f24270 */
[----:B------:R-:W-:Y:S01]  /*16a0*/  IMAD.IADD R8, R29, 0x1, -R8 ;  /* 0x000000011d087824 */ /* 0x000fe200078e0a08 */
[----:B------:R-:W-:Y:S02]  /*16b0*/  LEA R28, P0, R32, c[0x0][0x1f0], 0x1 ;  /* 0x00007c00201c7a11 */ /* 0x000fe400078008ff */
[----:B------:R-:W-:-:S02]  /*16c0*/  ISETP.LE.OR P2, PT, R17, R236, !P2 ;  /* 0x000000ec1100720c */ /* 0x000fc40005743670 */
[----:B------:R-:W-:Y:S02]  /*16d0*/  LOP3.LUT P4, RZ, R20, 0x1, RZ, 0xc0, !PT ;  /* 0x0000000114ff7812 */ /* 0x000fe4000788c0ff */
[CC--:B------:R-:W-:Y:S02]  /*16e0*/  ISETP.LE.OR P6, PT, R17.reuse, R236.reuse, !P6 ;  /* 0x000000ec1100720c */ /* 0x0c0fe400077c3670 */
[----:B------:R-:W-:Y:S02]  /*16f0*/  LEA.HI.X R29, R32, c[0x0][0x1f4], R0, 0x1, P0 ;  /* 0x00007d00201d7a11 */ /* 0x000fe400000f0c00 */
[----:B------:R-:W-:Y:S01]  /*1700*/  ISETP.LE.OR P0, PT, R17, R236, !P4 ;  /* 0x000000ec1100720c */ /* 0x000fe20006703670 */
[----:B------:R-:W-:Y:S01]  /*1710*/  @!P1 IMAD.SHL.U32 R21, R226, 0x10, RZ ;  /* 0x00000010e2159824 */ /* 0x000fe200078e00ff */
[----:B------:R-:W-:Y:S02]  /*1720*/  LEA.HI R0, R12, R3, RZ, 0x1 ;  /* 0x000000030c007211 */ /* 0x000fe400078f08ff */
[----:B------:R-:W-:Y:S01]  /*1730*/  LOP3.LUT P3, RZ, R20, 0x2, RZ, 0xc0, !PT ;  /* 0x0000000214ff7812 */ /* 0x000fe2000786c0ff */
[----:B------:R3:W-:Y:S01]  /*1740*/  LDGSTS.E.BYPASS.LTC128B.128 [R4+0xd080], [R30.64+0x40], !P2 ;  /* 0x0d0800401e047fae */ /* 0x0007e2000d101d48 */
[----:B------:R-:W-:-:S02]  /*1750*/  LOP3.LUT R0, R0, 0xfffffffe, RZ, 0xc0, !PT ;  /* 0xfffffffe00007812 */ /* 0x000fc400078ec0ff */
[----:B------:R-:W-:Y:S01]  /*1760*/  LOP3.LUT P2, RZ, R20, 0x4, RZ, 0xc0, !PT ;  /* 0x0000000414ff7812 */ /* 0x000fe2000784c0ff */
[----:B------:R3:W-:Y:S01]  /*1770*/  LDGSTS.E.BYPASS.LTC128B.128 [R4+0xe080], [R30.64+0x80], !P6 ;  /* 0x0e0800801e047fae */ /* 0x0007e2000f101d48 */
[C---:B------:R-:W-:Y:S01]  /*1780*/  IMAD.SHL.U32 R20, R3.reuse, 0x10, RZ ;  /* 0x0000001003147824 */ /* 0x040fe200078e00ff */
[----:B------:R-:W-:Y:S01]  /*1790*/  LOP3.LUT R23, R22, 0x1c0, RZ, 0xc0, !PT ;  /* 0x000001c016177812 */ /* 0x000fe200078ec0ff */
[----:B------:R-:W-:Y:S01]  /*17a0*/  IMAD.IADD R0, R3, 0x1, -R0 ;  /* 0x0000000103007824 */ /* 0x000fe200078e0a00 */
[----:B------:R2:W-:Y:S01]  /*17b0*/  @!P1 LDGSTS.E.BYPASS.LTC128B.128 [R21+0x18080], [R26.64] ;  /* 0x180800001a159fae */ /* 0x0005e2000b901d48 */
[CC--:B------:R-:W-:Y:S02]  /*17c0*/  ISETP.LE.OR P6, PT, R17.reuse, R236.reuse, !P3 ;  /* 0x000000ec1100720c */ /* 0x0c0fe40005fc3670 */
[--C-:B------:R-:W-:Y:S01]  /*17d0*/  SHF.R.S32.HI R3, RZ, 0x1, R19.reuse ;  /* 0x00000001ff037819 */ /* 0x100fe20000011413 */
[----:B------:R-:W0:Y:S01]  /*17e0*/  LDGDEPBAR ;  /* 0x00000000000079af */ /* 0x000e220000000000 */
[----:B-1----:R-:W-:Y:S01]  /*17f0*/  SHF.R.S32.HI R24, RZ, 0x1f, R19 ;  /* 0x0000001fff187819 */ /* 0x002fe20000011413 */
[----:B------:R-:W-:Y:S01]  /*1800*/  IMAD.SHL.U32 R19, R0, 0x400, RZ ;  /* 0x0000040000137824 */ /* 0x000fe200078e00ff */
[----:B------:R-:W-:Y:S01]  /*1810*/  SHF.R.S32.HI R202, RZ, 0x3, R18 ;  /* 0x00000003ffca7819 */ /* 0x000fe20000011412 */
[----:B------:R3:W-:Y:S01]  /*1820*/  LDGSTS.E.BYPASS.LTC128B.128 [R4+0x12080], [R28.64], !P0 ;  /* 0x120800001c047fae */ /* 0x0007e2000c101d48 */
[-C--:B------:R-:W-:Y:S01]  /*1830*/  ISETP.LE.OR P0, PT, R17, R236.reuse, !P2 ;  /* 0x000000ec1100720c */ /* 0x080fe20005703670 */
[----:B------:R-:W-:Y:S01]  /*1840*/  IMAD R232, R232, 0x2, R19 ;  /* 0x00000002e8e87824 */ /* 0x000fe200078e0213 */
[----:B------:R-:W-:Y:S01]  /*1850*/  LOP3.LUT R22, R23, 0x30, R20, 0xf8, !PT ;  /* 0x0000003017167812 */ /* 0x000fe200078ef814 */
[----:B------:R-:W-:Y:S01]  /*1860*/  IMAD R203, R202, 0x8, R203 ;  /* 0x00000008cacb7824 */ /* 0x000fe200078e02cb */
[----:B------:R-:W-:Y:S01]  /*1870*/  LEA.HI R20, R24, R3, RZ, 0x2 ;  /* 0x0000000318147211 */ /* 0x000fe200078f10ff */
[----:B------:R-:W-:Y:S01]  /*1880*/  IMAD R202, R202, 0x200, R19 ;  /* 0x00000200caca7824 */ /* 0x000fe200078e0213 */
[----:B------:R-:W-:Y:S01]  /*1890*/  SHF.R.S32.HI R16, RZ, 0x1, R16 ;  /* 0x00000001ff107819 */ /* 0x000fe20000011410 */
[----:B------:R-:W-:Y:S01]  /*18a0*/  IMAD R19, R243, c[0x0][0x290], RZ ;  /* 0x0000a400f3137a24 */ /* 0x000fe200078e02ff */
[----:B------:R-:W-:Y:S01]  /*18b0*/  LOP3.LUT R18, R20, 0xfffffffc, RZ, 0xc0, !PT ;  /* 0xfffffffc14127812 */ /* 0x000fe200078ec0ff */
[----:B------:R3:W-:Y:S01]  /*18c0*/  LDGSTS.E.BYPASS.LTC128B.128 [R4+0x13080], [R28.64+0x40], !P6 ;  /* 0x130800401c047fae */ /* 0x0007e2000f101d48 */
[----:B------:R-:W-:Y:S01]  /*18d0*/  SHF.R.U32.HI R204, RZ, 0x3, R23 ;  /* 0x00000003ffcc7819 */ /* 0x000fe20000011617 */
[----:B------:R-:W-:Y:S01]  /*18e0*/  IMAD R19, R216, c[0x0][0x294], R19 ;  /* 0x0000a500d8137a24 */ /* 0x000fe200078e0213 */
[----:B------:R-:W-:Y:S01]  /*18f0*/  LOP3.LUT R17, R22, 0x8, R13, 0xf8, !PT ;  /* 0x0000000816117812 */ /* 0x000fe200078ef80d */
[----:B------:R-:W-:Y:S01]  /*1900*/  IMAD.IADD R3, R3, 0x1, -R18 ;  /* 0x0000000103037824 */ /* 0x000fe200078e0a12 */
[----:B------:R3:W-:Y:S01]  /*1910*/  LDGSTS.E.BYPASS.LTC128B.128 [R4+0x14080], [R28.64+0x80], !P0 ;  /* 0x140800801c047fae */ /* 0x0007e2000c101d48 */
[----:B------:R-:W-:Y:S01]  /*1920*/  LEA.HI R18, R5, R236, RZ, 0x3 ;  /* 0x000000ec05127211 */ /* 0x000fe200078f18ff */
[----:B------:R-:W-:Y:S01]  /*1930*/  IMAD.SHL.U32 R22, R16, 0x40, RZ ;  /* 0x0000004010167824 */ /* 0x000fe200078e00ff */
[----:B------:R-:W-:Y:S01]  /*1940*/  IADD3 R15, P0, R15, R222, RZ ;  /* 0x000000de0f0f7210 */ /* 0x000fe20007f1e0ff */
[----:B------:R-:W-:Y:S01]  /*1950*/  IMAD.IADD R210, R223, 0x1, R19 ;  /* 0x00000001dfd27824 */ /* 0x000fe200078e0213 */
[----:B------:R-:W-:Y:S01]  /*1960*/  LOP3.LUT R204, R17, R204, RZ, 0x3c, !PT ;  /* 0x000000cc11cc7212 */ /* 0x000fe200078e3cff */
[----:B------:R-:W-:Y:S01]  /*1970*/  IMAD.SHL.U32 R20, R7, 0x10, RZ ;  /* 0x0000001007147824 */ /* 0x000fe200078e00ff */
[----:B------:R-:W-:Y:S01]  /*1980*/  LEA.HI R17, R9, R226, RZ, 0x7 ;  /* 0x000000e209117211 */ /* 0x000fe200078f38ff */
[----:B------:R-:W-:Y:S01]  /*1990*/  IMAD.X R14, R14, 0x1, R210, P0 ;  /* 0x000000010e0e7824 */ /* 0x000fe200000e06d2 */
[----:B------:R-:W-:Y:S01]  /*19a0*/  LOP3.LUT R9, R18, 0xfffffff8, RZ, 0xc0, !PT ;  /* 0xfffffff812097812 */ /* 0x000fe200078ec0ff */
[----:B------:R-:W-:Y:S01]  /*19b0*/  IMAD.SHL.U32 R5, R2, 0x8, RZ ;  /* 0x0000000802057824 */ /* 0x000fe200078e00ff */
[----:B------:R-:W-:Y:S01]  /*19c0*/  LOP3.LUT R22, R22, 0xc0, RZ, 0xc0, !PT ;  /* 0x000000c016167812 */ /* 0x000fe200078ec0ff */
[----:B------:R-:W-:Y:S01]  /*19d0*/  IMAD R204, R7, 0x200, R204 ;  /* 0x0000020007cc7824 */ /* 0x000fe200078e02cc */
[----:B------:R-:W-:Y:S01]  /*19e0*/  LEA R18, P0, R15, c[0x0][0x280], 0x2 ;  /* 0x0000a0000f127a11 */ /* 0x000fe200078010ff */
[----:B------:R-:W-:Y:S01]  /*19f0*/  IMAD.IADD R9, R236, 0x1, -R9 ;  /* 0x00000001ec097824 */ /* 0x000fe200078e0a09 */
[----:B------:R-:W-:Y:S01]  /*1a00*/  SHF.R.U32.HI R17, RZ, 0x4, R17 ;  /* 0x00000004ff117819 */ /* 0x000fe20000011611 */
[----:B------:R-:W-:Y:S01]  /*1a10*/  IMAD.SHL.U32 R203, R203, 0x20, RZ ;  /* 0x00000020cbcb7824 */ /* 0x000fe200078e00ff */
[----:B------:R-:W-:-:S02]  /*1a20*/  LOP3.LUT R20, R20, 0x10, RZ, 0xc0, !PT ;  /* 0x0000001014147812 */ /* 0x000fc400078ec0ff */
[----:B------:R-:W-:Y:S02]  /*1a30*/  LOP3.LUT R23, R22, 0x8, R13, 0xf8, !PT ;  /* 0x0000000816177812 */ /* 0x000fe400078ef80d */
[----:B------:R-:W-:Y:S01]  /*1a40*/  LEA.HI.X R19, R15, c[0x0][0x284], R14, 0x2, P0 ;  /* 0x0000a1000f137a11 */ /* 0x000fe200000f140e */
[----:B------:R-:W-:Y:S01]  /*1a50*/  IMAD.SHL.U32 R15, R8, 0x40, RZ ;  /* 0x00000040080f7824 */ /* 0x000fe200078e00ff */
[----:B------:R-:W-:Y:S01]  /*1a60*/  LOP3.LUT P6, RZ, R16, 0x2, RZ, 0xc0, !PT ;  /* 0x0000000210ff7812 */ /* 0x000fe200078cc0ff */
[----:B------:R-:W-:Y:S01]  /*1a70*/  IMAD.SHL.U32 R16, R9, 0x40, RZ ;  /* 0x0000004009107824 */ /* 0x000fe200078e00ff */
[----:B------:R-:W-:Y:S02]  /*1a80*/  LOP3.LUT R13, R20, 0x8, R17, 0xf8, !PT ;  /* 0x00000008140d7812 */ /* 0x000fe400078ef811 */
[C---:B------:R-:W-:Y:S02]  /*1a90*/  LOP3.LUT P0, RZ, R3.reuse, 0x2, RZ, 0xc0, !PT ;  /* 0x0000000203ff7812 */ /* 0x040fe4000780c0ff */
[----:B------:R-:W-:Y:S01]  /*1aa0*/  LOP3.LUT R17, R12, 0xffffffe0, RZ, 0xc0, !PT ;  /* 0xffffffe00c117812 */ /* 0x000fe200078ec0ff */
[----:B------:R-:W-:Y:S01]  /*1ab0*/  IMAD.SHL.U32 R12, R3, 0x40, RZ ;  /* 0x00000040030c7824 */ /* 0x000fe200078e00ff */
[C---:B------:R-:W-:Y:S01]  /*1ac0*/  SEL R196, R199.reuse, 0xfffffff0, !P6 ;  /* 0xfffffff0c7c47807 */ /* 0x040fe20007000000 */
[----:B------:R-:W-:Y:S01]  /*1ad0*/  IMAD R3, R0, 0x200, R203 ;  /* 0x0000020000037824 */ /* 0x000fe200078e02cb */
[----:B------:R-:W-:-:S02]  /*1ae0*/  SEL R207, R199, 0xfffffff0, !P0 ;  /* 0xfffffff0c7cf7807 */ /* 0x000fc40004000000 */
[C---:B------:R-:W-:Y:S02]  /*1af0*/  LOP3.LUT P6, RZ, R8.reuse, 0x4, RZ, 0xc0, !PT ;  /* 0x0000000408ff7812 */ /* 0x040fe400078cc0ff */
[----:B------:R-:W-:Y:S01]  /*1b00*/  LOP3.LUT P0, RZ, R8, 0x2, RZ, 0xc0, !PT ;  /* 0x0000000208ff7812 */ /* 0x000fe2000780c0ff */
[----:B------:R-:W-:Y:S01]  /*1b10*/  IMAD.IADD R8, R226, 0x1, -R17 ;  /* 0x00000001e2087824 */ /* 0x000fe200078e0a11 */
[----:B------:R-:W-:Y:S01]  /*1b20*/  LOP3.LUT R16, R16, 0x1c0, RZ, 0xc0, !PT ;  /* 0x000001c010107812 */ /* 0x000fe200078ec0ff */
[----:B------:R-:W-:Y:S01]  /*1b30*/  @!P1 IMAD.SHL.U32 R17, R226, 0x10, RZ ;  /* 0x00000010e2119824 */ /* 0x000fe200078e00ff */
[----:B------:R-:W-:Y:S02]  /*1b40*/  LOP3.LUT R5, R5, 0x18, RZ, 0xc0, !PT ;  /* 0x0000001805057812 */ /* 0x000fe400078ec0ff */
[----:B--2---:R-:W-:Y:S02]  /*1b50*/  SHF.R.U32.HI R21, RZ, 0x3, R16 ;  /* 0x00000003ff157819 */ /* 0x004fe40000011610 */
[----:B------:R-:W-:Y:S01]  /*1b60*/  SHF.R.S32.HI R7, RZ, 0x1f, R8 ;  /* 0x0000001fff077819 */ /* 0x000fe20000011408 */
[----:B------:R3:W-:Y:S01]  /*1b70*/  @!P1 LDGSTS.E.BYPASS.LTC128B.128 [R17+0x18280], [R18.64] ;  /* 0x1828000012119fae */ /* 0x0007e2000b901d48 */
[----:B------:R-:W-:-:S02]  /*1b80*/  LOP3.LUT R21, R21, R16, R5, 0x1e, !PT ;  /* 0x0000001015157212 */ /* 0x000fc400078e1e05 */
[----:B------:R-:W-:Y:S01]  /*1b90*/  LEA.HI R7, R7, R8, RZ, 0x2 ;  /* 0x0000000807077211 */ /* 0x000fe200078f10ff */
[----:B------:R-:W0:Y:S01]  /*1ba0*/  LDGDEPBAR ;  /* 0x00000000000079af */ /* 0x000e220000000000 */
[----:B------:R-:W-:Y:S01]  /*1bb0*/  LOP3.LUT R15, R15, 0x1c0, RZ, 0xc0, !PT ;  /* 0x000001c00f0f7812 */ /* 0x000fe200078ec0ff */
[----:B------:R-:W-:Y:S01]  /*1bc0*/  IMAD.IADD R232, R232, 0x1, R21 ;  /* 0x00000001e8e87824 */ /* 0x000fe200078e0215 */
[----:B------:R-:W-:Y:S01]  /*1bd0*/  LOP3.LUT R12, R12, 0xc0, RZ, 0xc0, !PT ;  /* 0x000000c00c0c7812 */ /* 0x000fe200078ec0ff */
[----:B------:R-:W0:Y:S01]  /*1be0*/  LDGDEPBAR ;  /* 0x00000000000079af */ /* 0x000e220000000000 */
[----:B------:R-:W-:Y:S01]  /*1bf0*/  SHF.R.S32.HI R215, RZ, 0x2, R7 ;  /* 0x00000002ffd77819 */ /* 0x000fe20000011407 */
[----:B------:R-:W-:Y:S01]  /*1c00*/  IMAD.SHL.U32 R232, R232, 0x2, RZ ;  /* 0x00000002e8e87824 */ /* 0x000fe200078e00ff */
[----:B------:R-:W-:Y:S02]  /*1c10*/  LOP3.LUT R206, R206, 0x8, RZ, 0xc0, !PT ;  /* 0x00000008cece7812 */ /* 0x000fe400078ec0ff */
[----:B------:R-:W-:Y:S01]  /*1c20*/  SHF.R.U32.HI R14, RZ, 0x3, R15 ;  /* 0x00000003ff0e7819 */ /* 0x000fe2000001160f */
[----:B------:R-:W-:Y:S01]  /*1c30*/  IMAD R215, R0, 0x10, R215 ;  /* 0x0000001000d77824 */ /* 0x000fe200078e02d7 */
[----:B------:R-:W-:-:S02]  /*1c40*/  SHF.R.U32.HI R21, RZ, 0x3, R12 ;  /* 0x00000003ff157819 */ /* 0x000fc4000001160c */
[----:B------:R-:W-:Y:S02]  /*1c50*/  LOP3.LUT R15, R14, R15, R206, 0x1e, !PT ;  /* 0x0000000f0e0f7212 */ /* 0x000fe400078e1ece */
[C---:B------:R-:W-:Y:S02]  /*1c60*/  LOP3.LUT R0, R21.reuse, R13, R12, 0x1e, !PT ;  /* 0x0000000d15007212 */ /* 0x040fe400078e1e0c */
[CC--:B------:R-:W-:Y:S01]  /*1c70*/  LOP3.LUT R206, R21.reuse, R12.reuse, R206, 0x1e, !PT ;  /* 0x0000000c15ce7212 */ /* 0x0c0fe200078e1ece */
[----:B------:R-:W-:Y:S01]  /*1c80*/  IMAD.IADD R202, R202, 0x1, R15 ;  /* 0x00000001caca7824 */ /* 0x000fe200078e020f */
[----:B------:R-:W-:Y:S01]  /*1c90*/  LOP3.LUT R12, R21, R12, R5, 0x1e, !PT ;  /* 0x0000000c150c7212 */ /* 0x000fe200078e1e05 */
[----:B------:R-:W-:Y:S01]  /*1ca0*/  IMAD.IADD R209, R203, 0x1, R0 ;  /* 0x00000001cbd17824 */ /* 0x000fe200078e0200 */
[----:B------:R-:W-:Y:S01]  /*1cb0*/  IADD3 R5, R247, 0x1, RZ ;  /* 0x00000001f7057810 */ /* 0x000fe20007ffe0ff */
[----:B------:R-:W-:Y:S01]  /*1cc0*/  IMAD.IADD R206, R3, 0x1, R206 ;  /* 0x0000000103ce7824 */ /* 0x000fe200078e02ce */
[----:B------:R-:W-:Y:S01]  /*1cd0*/  SEL R199, R199, 0xfffffff0, !P0 ;  /* 0xfffffff0c7c77807 */ /* 0x000fe20004000000 */
[----:B------:R-:W-:Y:S01]  /*1ce0*/  IMAD.MOV.U32 R3, RZ, RZ, 0x20 ;  /* 0x00000020ff037424 */ /* 0x000fe200078e00ff */
[----:B------:R-:W-:Y:S01]  /*1cf0*/  ISETP.GE.AND P0, PT, R5, UR7, PT ;  /* 0x0000000705007c0c */ /* 0x000fe2000bf06270 */
[----:B------:R-:W-:Y:S01]  /*1d00*/  IMAD.IADD R203, R203, 0x1, R12 ;  /* 0x00000001cbcb7824 */ /* 0x000fe200078e020c */
[----:B------:R-:W-:-:S02]  /*1d10*/  SHF.R.U32.HI R22, RZ, 0x3, R22 ;  /* 0x00000003ff167819 */ /* 0x000fc40000011616 */
[----:B------:R-:W-:Y:S02]  /*1d20*/  SEL R0, R3, 0xffffffe0, !P6 ;  /* 0xffffffe003007807 */ /* 0x000fe40007000000 */
[----:B------:R-:W-:Y:S02]  /*1d30*/  LOP3.LUT R22, R23, R22, RZ, 0x3c, !PT ;  /* 0x0000001617167212 */ /* 0x000fe400078e3cff */
[C---:B------:R-:W-:Y:S02]  /*1d40*/  IADD3 R231, R4.reuse, 0xc080, RZ ;  /* 0x0000c08004e77810 */ /* 0x040fe40007ffe0ff */
[----:B------:R-:W-:Y:S01]  /*1d50*/  IADD3 R230, R4, 0x12080, RZ ;  /* 0x0001208004e67810 */ /* 0x000fe20007ffe0ff */
[----:B------:R-:W-:Y:S01]  /*1d60*/  IMAD.U32 R205, R205, 0x20, R22 ;  /* 0x00000020cdcd7824 */ /* 0x000fe200078e0016 */
[----:B------:R-:W-:Y:S01]  /*1d70*/  IADD3 R3, R232, 0x18480, RZ ;  /* 0x00018480e8037810 */ /* 0x000fe20007ffe0ff */
[----:B------:R-:W-:Y:S05]  /*1d80*/  @P0 BRA `(.L_x_1143) ;  /* 0x0000019000000947 */ /* 0x000fea0003800000 */
[----:B---3--:R-:W-:Y:S01]  /*1d90*/  SHF.R.S32.HI R12, RZ, 0x1f, R5 ;  /* 0x0000001fff0c7819 */ /* 0x008fe20000011405 */
[C---:B------:R-:W-:Y:S01]  /*1da0*/  IMAD R11, R5.reuse, UR5, RZ ;  /* 0x00000005050b7c24 */ /* 0x040fe2000f8e02ff */
[----:B------:R-:W-:Y:S01]  /*1db0*/  BSSY B0, `(.L_x_1143) ;  /* 0x0000016000007945 */ /* 0x000fe20003800000 */
[----:B------:R-:W-:-:S02]  /*1dc0*/  IMAD.SHL.U32 R13, R5, 0x40, RZ ;  /* 0x00000040050d7824 */ /* 0x000fc400078e00ff */
[----:B------:R-:W-:-:S03]  /*1dd0*/  IMAD.WIDE.U32 R14, R5, UR4, R234 ;  /* 0x00000004050e7c25 */ /* 0x000fc6000f8e00ea */
[----:B------:R-:W-:Y:S01]  /*1de0*/  IADD3 R5, -R13, c[0x0][0x168], RZ ;  /* 0x00005a000d057a10 */ /* 0x000fe20007ffe1ff */
[----:B------:R-:W-:Y:S01]  /*1df0*/  IMAD R11, R12, UR4, R11 ;  /* 0x000000040c0b7c24 */ /* 0x000fe2000f8e020b */
[----:B------:R-:W-:Y:S02]  /*1e00*/  LEA R16, P0, R14, c[0x0][0x1f0], 0x1 ;  /* 0x00007c000e107a11 */ /* 0x000fe400078008ff */
[----:B------:R-:W-:Y:S01]  /*1e10*/  ISETP.GT.AND P6, PT, R5, R236, PT ;  /* 0x000000ec0500720c */ /* 0x000fe20003fc4270 */
[----:B------:R-:W-:-:S05]  /*1e20*/  IMAD.IADD R11, R15, 0x1, R11 ;  /* 0x000000010f0b7824 */ /* 0x000fca00078e020b */
[----:B------:R-:W-:Y:S02]  /*1e30*/  LEA.HI.X R17, R14, c[0x0][0x1f4], R11, 0x1, P0 ;  /* 0x00007d000e117a11 */ /* 0x000fe400000f0c0b */
[----:B------:R-:W-:-:S13]  /*1e40*/  ISETP.GE.OR P0, PT, R10, c[0x0][0x1fc], !P6 ;  /* 0x00007f000a007a0c */ /* 0x000fda0007706670 */
[----:B------:R1:W-:Y:S01]  /*1e50*/  LDGSTS.E.BYPASS.LTC128B.128 [R4+0x15080], [R16.64], !P0 ;  /* 0x1508000010047fae */ /* 0x0003e2000c101d48 */
[----:B------:R-:W-:Y:S02]  /*1e60*/  ISETP.GE.OR P0, PT, R6, c[0x0][0x1fc], !P6 ;  /* 0x00007f0006007a0c */ /* 0x000fe40007706670 */
[----:B------:R-:W-:-:S11]  /*1e70*/  ISETP.GE.OR P6, PT, R213, c[0x0][0x1fc], !P6 ;  /* 0x00007f00d5007a0c */ /* 0x000fd600077c6670 */
[----:B------:R1:W-:Y:S04]  /*1e80*/  LDGSTS.E.BYPASS.LTC128B.128 [R4+0x16080], [R16.64+0x40], !P0 ;  /* 0x1608004010047fae */ /* 0x0003e8000c101d48 */
[----:B------:R1:W-:Y:S01]  /*1e90*/  LDGSTS.E.BYPASS.LTC128B.128 [R4+0x17080], [R16.64+0x80], !P6 ;  /* 0x1708008010047fae */ /* 0x0003e2000f101d48 */
[----:B------:R-:W-:-:S04]  /*1ea0*/  IADD3 R5, P6, R13, R222, RZ ;  /* 0x000000de0d057210 */ /* 0x000fc80007fde0ff */
[----:B------:R-:W-:Y:S02]  /*1eb0*/  LEA R10, P0, R5, c[0x0][0x280], 0x2 ;  /* 0x0000a000050a7a11 */ /* 0x000fe400078010ff */
[----:B------:R-:W-:-:S04]  /*1ec0*/  LEA.HI.X.SX32 R6, R13, R210, 0x1, P6 ;  /* 0x000000d20d067211 */ /* 0x000fc800030f0eff */
[----:B------:R-:W-:Y:S01]  /*1ed0*/  LEA.HI.X R11, R5, c[0x0][0x284], R6, 0x2, P0 ;  /* 0x0000a100050b7a11 */ /* 0x000fe200000f1406 */
[----:B------:R-:W-:Y:S05]  /*1ee0*/  @P1 BRA `(.L_x_1144) ;  /* 0x0000002000001947 */ /* 0x000fea0003800000 */
[----:B-1----:R-:W-:-:S05]  /*1ef0*/  SHF.L.U32 R4, R226, 0x4, RZ ;  /* 0x00000004e2047819 */ /* 0x002fca00000006ff */
[----:B------:R1:W-:Y:S02]  /*1f00*/  LDGSTS.E.BYPASS.LTC128B.128 [R4+0x18380], [R10.64] ;  /* 0x183800000a047fae */ /* 0x0003e4000b901d48 */
.L_x_1144:
[----:B------:R-:W-:Y:S05]  /*1f10*/  BSYNC B0 ;  /* 0x0000000000007941 */ /* 0x000fea0003800000 */
.L_x_1143:
[----:B---3--:R-:W-:Y:S01]  /*1f20*/  SHF.R.S32.HI R5, RZ, 0x1f, R2 ;  /* 0x0000001fff057819 */ /* 0x008fe20000011402 */
        /* <DEDUP_REMOVED lines=9> */
[----:B-1----:R-:W-:Y:S01]  /*1fc0*/  SEL R4, RZ, 0xffffffff, P5 ;  /* 0xffffffffff047807 */ /* 0x002fe20002800000 */
[----:B------:R-:W-:Y:S01]  /*1fd0*/  IMAD.MOV.U32 R233, RZ, RZ, RZ ;  /* 0x000000ffffe97224 */ /* 0x000fe200078e00ff */
[----:B------:R-:W-:Y:S01]  /*1fe0*/  LEA R202, R202, 0x1c480, 0x1 ;  /* 0x0001c480caca7811 */ /* 0x000fe200078e08ff */
[----:B------:R-:W-:Y:S01]  /*1ff0*/  IMAD.IADD R2, R2, 0x1, -R5 ;  /* 0x0000000102027824 */ /* 0x000fe200078e0a05 */
[----:B------:R-:W-:Y:S01]  /*2000*/  IADD3 R229, R232, 0x184c0, RZ ;  /* 0x000184c0e8e57810 */ /* 0x000fe20007ffe0ff */
[----:B------:R-:W-:Y:S01]  /*2010*/  IMAD.SHL.U32 R7, R4, 0x2, RZ ;  /* 0x0000000204077824 */ /* 0x000fe200078e00ff */
[----:B------:R-:W-:Y:S01]  /*2020*/  LEA R200, R0, R202, 0x1 ;  /* 0x000000ca00c87211 */ /* 0x000fe200078e08ff */
[----:B------:R-:W-:Y:S01]  /*2030*/  IMAD R201, R199, 0x2, R202 ;  /* 0x00000002c7c97824 */ /* 0x000fe200078e02ca */
[----:B------:R-:W-:Y:S01]  /*2040*/  LEA R241, R2, R241, 0x2 ;  /* 0x000000f102f17211 */ /* 0x000fe200078e10ff */
[----:B------:R-:W-:Y:S01]  /*2050*/  CS2R R162, SRZ ;  /* 0x0000000000a27805 */ /* 0x000fe2000001ff00 */
[----:B------:R-:W-:Y:S01]  /*2060*/  @P0 IADD3 R229, R3, -0x40, RZ ;  /* 0xffffffc003e50810 */ /* 0x000fe20007ffe0ff */
[----:B------:R-:W-:Y:S01]  /*2070*/  CS2R R160, SRZ ;  /* 0x0000000000a07805 */ /* 0x000fe2000001ff00 */
[----:B------:R-:W-:Y:S01]  /*2080*/  LOP3.LUT R228, R7, 0x2, R228, 0xe2, !PT ;  /* 0x0000000207e47812 */ /* 0x000fe200078ee2e4 */
[----:B------:R-:W-:Y:S01]  /*2090*/  IMAD.SHL.U32 R241, R241, 0x2, RZ ;  /* 0x00000002f1f17824 */ /* 0x000fe200078e00ff */
        /* <DEDUP_REMOVED lines=50> */
[----:B------:R-:W-:Y:S01]  /*23c0*/  IADD3 R242, R242, -R241, RZ ;  /* 0x800000f1f2f27210 */ /* 0x000fe20007ffe0ff */
[----:B------:R-:W-:Y:S01]  /*23d0*/  IMAD R0, R0, 0x2, R201 ;  /* 0x0000000200007824 */ /* 0x000fe200078e02c9 */
[----:B------:R-:W-:Y:S01]  /*23e0*/  SHF.R.S32.HI R227, RZ, 0x1f, R226 ;  /* 0x0000001fffe37819 */ /* 0x000fe200000114e2 */
[----:B------:R-:W-:-:S02]  /*23f0*/  IMAD R245, R245, c[0x0][0x238], RZ ;  /* 0x00008e00f5f57a24 */ /* 0x000fc400078e02ff */
[----:B------:R-:W-:Y:S02]  /*2400*/  IMAD R243, R243, c[0x0][0x240], RZ ;  /* 0x00009000f3f37a24 */ /* 0x000fe400078e02ff */
[----:B------:R-:W-:Y:S02]  /*2410*/  IMAD.IADD R197, R206, 0x1, R207 ;  /* 0x00000001cec57824 */ /* 0x000fe400078e02cf */
.L_x_1147:
        /* <DEDUP_REMOVED lines=9> */
[----:B------:R-:W-:Y:S02]  /*24b0*/  ISETP.GE.AND P0, PT, R244, UR7, PT ;  /* 0x00000007f4007c0c */ /* 0x000fe4000bf06270 */
        /* <DEDUP_REMOVED lines=90> */
[----:B---345:R-:W-:Y:S01]  /*2a60*/  SHF.R.S32.HI R37, RZ, 0x1f, R244 ;  /* 0x0000001fff257819 */ /* 0x038fe200000114f4 */
[----:B------:R-:W-:Y:S01]  /*2a70*/  IMAD.WIDE.U32 R40, R244, c[0x0][0x178], RZ ;  /* 0x00005e00f4287a25 */ /* 0x000fe200078e00ff */
[----:B------:R-:W-:Y:S03]  /*2a80*/  @!P1 LEA R36, R247, 0x40, 0x6 ;  /* 0x00000040f7249811 */ /* 0x000fe600078e30ff */
[----:B------:R-:W-:Y:S01]  /*2a90*/  IMAD R37, R37, c[0x0][0x178], RZ ;  /* 0x00005e0025257a24 */ /* 0x000fe200078e02ff */
[----:B--2---:R-:W-:Y:S01]  /*2aa0*/  LEA R2, P5, R40, R220, 0x6 ;  /* 0x000000dc28027211 */ /* 0x004fe200078a30ff */
[----:B------:R-:W-:Y:S01]  /*2ab0*/  IMAD.MOV.U32 R3, RZ, RZ, -0x40 ;  /* 0xffffffc0ff037424 */ /* 0x000fe200078e00ff */
[----:B------:R-:W-:Y:S01]  /*2ac0*/  @!P1 IADD3 R39, P0, R36, R224, RZ ;  /* 0x000000e024279210 */ /* 0x000fe20007f1e0ff */
[C---:B------:R-:W-:Y:S02]  /*2ad0*/  IMAD R37, R244.reuse, c[0x0][0x17c], R37 ;  /* 0x00005f00f4257a24 */ /* 0x040fe400078e0225 */
[----:B------:R-:W-:Y:S01]  /*2ae0*/  IMAD R3, R244, R3, c[0x0][0x168] ;  /* 0x00005a00f4037624 */ /* 0x000fe200078e0203 */
[----:B------:R-:W-:Y:S01]  /*2af0*/  @!P1 LEA.HI.X.SX32 R36, R36, R211, 0x1, P0 ;  /* 0x000000d324249211 */ /* 0x000fe200000f0eff */
[----:B------:R-:W-:Y:S01]  /*2b00*/  IMAD.IADD R37, R41, 0x1, R37 ;  /* 0x0000000129257824 */ /* 0x000fe200078e0225 */
[----:B------:R-:W-:Y:S02]  /*2b10*/  @!P1 LEA R38, P0, R39, c[0x0][0x258], 0x2 ;  /* 0x0000960027269a11 */ /* 0x000fe400078010ff */
[----:B------:R-:W-:Y:S02]  /*2b20*/  ISETP.GT.AND P6, PT, R3, R236, PT ;  /* 0x000000ec0300720c */ /* 0x000fe40003fc4270 */
[----:B------:R-:W-:Y:S02]  /*2b30*/  LEA.HI.X R37, R40, R208, R37, 0x6, P5 ;  /* 0x000000d028257211 */ /* 0x000fe400028f3425 */
[----:B------:R-:W-:Y:S02]  /*2b40*/  LEA R40, P5, R2, c[0x0][0x160], 0x1 ;  /* 0x0000580002287a11 */ /* 0x000fe400078a08ff */
[----:B------:R-:W-:Y:S01]  /*2b50*/  @!P1 LEA.HI.X R39, R39, c[0x0][0x25c], R36, 0x2, P0 ;  /* 0x0000970027279a11 */ /* 0x000fe200000f1424 */
[----:B------:R-:W-:Y:S01]  /*2b60*/  @!P1 IMAD R36, R240, 0x40, R238 ;  /* 0x00000040f0249824 */ /* 0x000fe200078e02ee */
[----:B------:R-:W-:Y:S02]  /*2b70*/  LEA.HI.X R41, R2, c[0x0][0x164], R37, 0x1, P5 ;  /* 0x0000590002297a11 */ /* 0x000fe400028f0c25 */
[----:B------:R-:W-:Y:S01]  /*2b80*/  LOP3.LUT P5, RZ, R228, 0x1, RZ, 0xc0, !PT ;  /* 0x00000001e4ff7812 */ /* 0x000fe200078ac0ff */
[----:B------:R-:W-:Y:S01]  /*2b90*/  @!P1 IMAD.SHL.U32 R2, R36, 0x4, RZ ;  /* 0x0000000424029824 */ /* 0x000fe200078e00ff */
[----:B------:R-:W-:Y:S02]  /*2ba0*/  LOP3.LUT P0, RZ, R228, 0x2, RZ, 0xc0, !PT ;  /* 0x00000002e4ff7812 */ /* 0x000fe4000780c0ff */
[CC--:B------:R-:W-:Y:S02]  /*2bb0*/  ISETP.LE.OR P5, PT, R3.reuse, R236.reuse, !P5 ;  /* 0x000000ec0300720c */ /* 0x0c0fe40006fa3670 */
[----:B------:R-:W-:Y:S01]  /*2bc0*/  ISETP.LE.OR P0, PT, R3, R236, !P0 ;  /* 0x000000ec0300720c */ /* 0x000fe20004703670 */
[----:B------:R-:W-:Y:S01]  /*2bd0*/  IMAD R3, R240, 0x3000, R231 ;  /* 0x00003000f0037824 */ /* 0x000fe200078e02e7 */
[----:B------:R-:W-:Y:S09]  /*2be0*/  ISETP.GE.OR P6, PT, R213, c[0x0][0x16c], !P6 ;  /* 0x00005b00d5007a0c */ /* 0x000ff200077c6670 */
[----:B------:R-:W-:Y:S01]  /*2bf0*/  @!PT LDS RZ, [RZ] ;  /* 0x00000000fffff984 */ /* 0x000fe20000000800 */
[----:B------:R-:W-:Y:S01]  /*2c00*/  @!PT LDS RZ, [RZ] ;  /* 0x00000000fffff984 */ /* 0x000fe20000000800 */
[----:B------:R-:W-:Y:S01]  /*2c10*/  @!PT LDS RZ, [RZ] ;  /* 0x00000000fffff984 */ /* 0x000fe20000000800 */
[----:B------:R1:W-:Y:S05]  /*2c20*/  LDGSTS.E.BYPASS.LTC128B.128 [R3], [R40.64], !P5 ;  /* 0x0000000028037fae */ /* 0x0003ea000e901d48 */
[----:B------:R1:W-:Y:S05]  /*2c30*/  LDGSTS.E.BYPASS.LTC128B.128 [R3+0x1000], [R40.64+0x40], !P0 ;  /* 0x0100004028037fae */ /* 0x0003ea000c101d48 */
[----:B------:R1:W-:Y:S05]  /*2c40*/  LDGSTS.E.BYPASS.LTC128B.128 [R3+0x2000], [R40.64+0x80], !P6 ;  /* 0x0200008028037fae */ /* 0x0003ea000f101d48 */
[----:B------:R1:W-:Y:S02]  /*2c50*/  @!P1 LDGSTS.E.BYPASS.LTC128B.128 [R2+0x18080], [R38.64] ;  /* 0x1808000026029fae */ /* 0x0003e4000b901d48 */
.L_x_1145:
[-C--:B-12345:R-:W-:Y:S01]  /*2c60*/  HMMA.16816.F32.BF16 R36, R164, R168.reuse, RZ ;  /* 0x000000a8a424723c */ /* 0x0befe200000418ff */
[----:B------:R-:W-:Y:S03]  /*2c70*/  LDSM.16.M88.4 R192, [R205+0x8080] ;  /* 0x00808000cdc0783b */ /* 0x000fe60000000200 */
[----:B------:R-:W-:Y:S04]  /*2c80*/  IMAD R3, R198, 0x1800, RZ ;  /* 0x00001800c6037824 */ /* 0x000fe800078e02ff */
[C---:B------:R-:W-:Y:S01]  /*2c90*/  HMMA.16816.F32.BF16 R40, R172.reuse, R168, RZ ;  /* 0x000000a8ac28723c */ /* 0x040fe200000418ff */
[----:B------:R-:W0:Y:S03]  /*2ca0*/  LDGDEPBAR ;  /* 0x00000000000079af */ /* 0x000e260000000000 */
[--C-:B------:R-:W-:Y:S04]  /*2cb0*/  IADD3 R60, R206, 0x800, R3.reuse ;  /* 0x00000800ce3c7810 */ /* 0x100fe80007ffe003 */
[-C--:B------:R-:W-:Y:S01]  /*2cc0*/  HMMA.16816.F32.BF16 R44, R172, R170.reuse, RZ ;  /* 0x000000aaac2c723c */ /* 0x080fe200000418ff */
[----:B------:R-:W-:Y:S07]  /*2cd0*/  IMAD.SHL.U32 R2, R60, 0x2, RZ ;  /* 0x000000023c027824 */ /* 0x000fee00078e00ff */
[C---:B------:R-:W-:Y:S01]  /*2ce0*/  HMMA.16816.F32.BF16 R48, R164.reuse, R170, RZ ;  /* 0x000000aaa430723c */ /* 0x040fe200000418ff */
[----:B------:R-:W1:Y:S07]  /*2cf0*/  LDSM.16.M88.4 R168, [R2+0x12080] ;  /* 0x0120800002a8783b */ /* 0x000e6e0000000200 */
[-C--:B------:R-:W-:Y:S08]  /*2d00*/  HMMA.16816.F32.BF16 R52, R164, R64.reuse, RZ ;  /* 0x00000040a434723c */ /* 0x080ff000000418ff */
[C---:B------:R-:W-:Y:S08]  /*2d10*/  HMMA.16816.F32.BF16 R56, R172.reuse, R64, RZ ;  /* 0x00000040ac38723c */ /* 0x040ff000000418ff */
[-C--:B------:R-:W-:Y:S01]  /*2d20*/  HMMA.16816.F32.BF16 R60, R172, R66.reuse, RZ ;  /* 0x00000042ac3c723c */ /* 0x080fe200000418ff */
[----:B------:R-:W-:Y:S07]  /*2d30*/  LDSM.16.M88.4 R172, [R205+0x9080] ;  /* 0x00908000cdac783b */ /* 0x000fee0000000200 */
[----:B------:R-:W-:Y:S01]  /*2d40*/  HMMA.16816.F32.BF16 R64, R164, R66, RZ ;  /* 0x00000042a440723c */ /* 0x000fe200000418ff */
[----:B------:R-:W2:Y:S07]  /*2d50*/  LDSM.16.M88.4 R164, [R2+0x12880] ;  /* 0x0128800002a4783b */ /* 0x000eae0000000200 */
[-C--:B------:R-:W-:Y:S08]  /*2d60*/  HMMA.16816.F32.BF16 R36, R176, R180.reuse, R36 ;  /* 0x000000b4b024723c */ /* 0x080ff00000041824 */
[C---:B------:R-:W-:Y:S08]  /*2d70*/  HMMA.16816.F32.BF16 R40, R184.reuse, R180, R40 ;  /* 0x000000b4b828723c */ /* 0x040ff00000041828 */
[-C--:B------:R-:W-:Y:S08]  /*2d80*/  HMMA.16816.F32.BF16 R44, R184, R182.reuse, R44 ;  /* 0x000000b6b82c723c */ /* 0x080ff0000004182c */
[C---:B------:R-:W-:Y:S01]  /*2d90*/  HMMA.16816.F32.BF16 R48, R176.reuse, R182, R48 ;  /* 0x000000b6b030723c */ /* 0x040fe20000041830 */
[----:B------:R-:W-:Y:S07]  /*2da0*/  LDSM.16.M88.4 R180, [R196+0x8080] ;  /* 0x00808000c4b4783b */ /* 0x000fee0000000200 */
[-C--:B------:R-:W-:Y:S08]  /*2db0*/  HMMA.16816.F32.BF16 R52, R176, R188.reuse, R52 ;  /* 0x000000bcb034723c */ /* 0x080ff00000041834 */
[C---:B------:R-:W-:Y:S08]  /*2dc0*/  HMMA.16816.F32.BF16 R56, R184.reuse, R188, R56 ;  /* 0x000000bcb838723c */ /* 0x040ff00000041838 */
[-C--:B------:R-:W-:Y:S08]  /*2dd0*/  HMMA.16816.F32.BF16 R60, R184, R190.reuse, R60 ;  /* 0x000000beb83c723c */ /* 0x080ff0000004183c */
[----:B------:R-:W-:Y:S07]  /*2de0*/  HMMA.16816.F32.BF16 R64, R176, R190, R64 ;  /* 0x000000beb040723c */ /* 0x000fee0000041840 */
[----:B------:R-:W-:Y:S01]  /*2df0*/  LEA R177, R247, 0x1, 0x6 ;  /* 0x00000001f7b17811 */ /* 0x000fe200078e30ff */
[-C--:B-1----:R-:W-:Y:S05]  /*2e00*/  HMMA.16816.F32.BF16 R36, R168, R192.reuse, R36 ;  /* 0x000000c0a824723c */ /* 0x082fea0000041824 */
[----:B------:R-:W-:Y:S02]  /*2e10*/  IADD3 R176, R177, c[0x0][0x198], -R212 ;  /* 0x00006600b1b07a10 */ /* 0x000fe40007ffe8d4 */
[----:B------:R-:W-:Y:S01]  /*2e20*/  IADD3 R177, R207, 0x800, R3 ;  /* 0x00000800cfb17810 */ /* 0x000fe20007ffe003 */
[C---:B--2---:R-:W-:Y:S04]  /*2e30*/  HMMA.16816.F32.BF16 R40, R164.reuse, R192, R40 ;  /* 0x000000c0a428723c */ /* 0x044fe80000041828 */
[----:B------:R-:W-:Y:S01]  /*2e40*/  IMAD.IADD R177, R206, 0x1, R177 ;  /* 0x00000001ceb17824 */ /* 0x000fe200078e02b1 */
[----:B------:R-:W-:Y:S03]  /*2e50*/  IADD3 R176, R215, -c[0x0][0x168], R176 ;  /* 0x80005a00d7b07a10 */ /* 0x000fe60007ffe0b0 */
[-C--:B------:R-:W-:Y:S04]  /*2e60*/  HMMA.16816.F32.BF16 R44, R164, R194.reuse, R44 ;  /* 0x000000c2a42c723c */ /* 0x080fe8000004182c */
[----:B------:R-:W-:Y:S02]  /*2e70*/  IMAD.SHL.U32 R3, R177, 0x2, RZ ;  /* 0x00000002b1037824 */ /* 0x000fe400078e00ff */
[----:B------:R-:W-:Y:S02]  /*2e80*/  IMAD.IADD R189, R176, 0x1, -R241 ;  /* 0x00000001b0bd7824 */ /* 0x000fe400078e0af1 */
[C---:B------:R-:W-:Y:S01]  /*2e90*/  HMMA.16816.F32.BF16 R48, R168.reuse, R194, R48 ;  /* 0x000000c2a830723c */ /* 0x040fe20000041830 */
[----:B------:R-:W1:Y:S03]  /*2ea0*/  LDSM.16.M88.4 R176, [R3+0x12080] ;  /* 0x0120800003b0783b */ /* 0x000e660000000200 */
[----:B------:R-:W-:Y:S04]  /*2eb0*/  IMNMX R252, R242, R189, PT ;  /* 0x000000bdf2fc7217 */ /* 0x000fe80003800200 */
[-C--:B------:R-:W-:Y:S01]  /*2ec0*/  HMMA.16816.F32.BF16 R52, R168, R172.reuse, R52 ;  /* 0x000000aca834723c */ /* 0x080fe20000041834 */
[----:B------:R-:W2:Y:S02]  /*2ed0*/  LDSM.16.M88.4 R184, [R3+0x12880] ;  /* 0x0128800003b8783b */ /* 0x000ea40000000200 */
[----:B------:R-:W-:Y:S04]  /*2ee0*/  ISETP.GT.AND P0, PT, R252, RZ, PT ;  /* 0x000000fffc00720c */ /* 0x000fe80003f04270 */
[----:B------:R-:W-:Y:S01]  /*2ef0*/  FSEL R4, R4, -INF , P0 ;  /* 0xff80000004047808 */ /* 0x000fe20000000000 */
[C---:B------:R-:W-:Y:S04]  /*2f00*/  HMMA.16816.F32.BF16 R56, R164.reuse, R172, R56 ;  /* 0x000000aca438723c */ /* 0x040fe80000041838 */
[----:B------:R-:W-:Y:S01]  /*2f10*/  ISETP.GT.AND P0, PT, R252, 0x1, PT ;  /* 0x00000001fc00780c */ /* 0x000fe20003f04270 */
[--C-:B------:R-:W-:Y:S03]  /*2f20*/  FFMA.FTZ R188, R4, c[0x0][0x29c], -R251.reuse ;  /* 0x0000a70004bc7a23 */ /* 0x100fe600000108fb */
[-C--:B------:R-:W-:Y:S01]  /*2f30*/  HMMA.16816.F32.BF16 R60, R164, R174.reuse, R60 ;  /* 0x000000aea43c723c */ /* 0x080fe2000004183c */
[----:B------:R-:W3:Y:S02]  /*2f40*/  LDSM.16.M88.4 R164, [R196+0x9080] ;  /* 0x00908000c4a4783b */ /* 0x000ee40000000200 */
[----:B------:R-:W-:Y:S01]  /*2f50*/  MUFU.EX2 R188, R188 ;  /* 0x000000bc00bc7308 */ /* 0x000fe20000000800 */
[----:B------:R-:W-:Y:S02]  /*2f60*/  FSEL R4, R5, -INF , P0 ;  /* 0xff80000005047808 */ /* 0x000fe40000000000 */
[----:B------:R-:W-:Y:S02]  /*2f70*/  ISETP.GT.AND P0, PT, R252, 0x20, PT ;  /* 0x00000020fc00780c */ /* 0x000fe40003f04270 */
[----:B------:R-:W-:Y:S01]  /*2f80*/  HMMA.16816.F32.BF16 R64, R168, R174, R64 ;  /* 0x000000aea840723c */ /* 0x000fe20000041840 */
[----:B------:R-:W-:Y:S03]  /*2f90*/  LDSM.16.M88.4 R172, [R205+0xa080] ;  /* 0x00a08000cdac783b */ /* 0x000fe60000000200 */
[----:B------:R-:W-:Y:S01]  /*2fa0*/  FSEL R16, R16, -INF , P0 ;  /* 0xff80000010107808 */ /* 0x000fe20000000000 */
[--C-:B------:R-:W-:Y:S01]  /*2fb0*/  FFMA.FTZ R191, R4, c[0x0][0x29c], -R251.reuse ;  /* 0x0000a70004bf7a23 */ /* 0x100fe200000108fb */
[----:B------:R-:W-:Y:S02]  /*2fc0*/  ISETP.GT.AND P0, PT, R252, 0x21, PT ;  /* 0x00000021fc00780c */ /* 0x000fe40003f04270 */
[----:B------:R-:W-:Y:S01]  /*2fd0*/  IADD3 R5, R189, 0x8, RZ ;  /* 0x00000008bd057810 */ /* 0x000fe20007ffe0ff */
[-C--:B-1----:R-:W-:Y:S01]  /*2fe0*/  HMMA.16816.F32.BF16 R36, R176, R180.reuse, R36 ;  /* 0x000000b4b024723c */ /* 0x082fe20000041824 */
[----:B------:R-:W1:Y:S01]  /*2ff0*/  LDSM.16.M88.4 R168, [R2+0x13080] ;  /* 0x0130800002a8783b */ /* 0x000e620000000200 */
[----:B------:R-:W4:Y:S03]  /*3000*/  MUFU.EX2 R191, R191 ;  /* 0x000000bf00bf7308 */ /* 0x000f260000000800 */
[----:B------:R-:W-:Y:S01]  /*3010*/  FSEL R4, R17, -INF , P0 ;  /* 0xff80000011047808 */ /* 0x000fe20000000000 */
[--C-:B------:R-:W-:Y:S01]  /*3020*/  FFMA.FTZ R190, R16, c[0x0][0x29c], -R251.reuse ;  /* 0x0000a70010be7a23 */ /* 0x100fe200000108fb */
[----:B------:R-:W-:Y:S01]  /*3030*/  IMNMX R16, R242, R5, PT ;  /* 0x00000005f2107217 */ /* 0x000fe20003800200 */
[C---:B--2---:R-:W-:Y:S04]  /*3040*/  HMMA.16816.F32.BF16 R40, R184.reuse, R180, R40 ;  /* 0x000000b4b828723c */ /* 0x044fe80000041828 */
[----:B------:R-:W-:Y:S01]  /*3050*/  ISETP.GT.AND P0, PT, R252, 0x40, PT ;  /* 0x00000040fc00780c */ /* 0x000fe20003f04270 */
[--C-:B------:R-:W-:Y:S01]  /*3060*/  FFMA.FTZ R193, R4, c[0x0][0x29c], -R251.reuse ;  /* 0x0000a70004c17a23 */ /* 0x100fe200000108fb */
[----:B------:R-:W-:Y:S02]  /*3070*/  MUFU.EX2 R190, R190 ;  /* 0x000000be00be7308 */ /* 0x000fe40000000800 */
[-C--:B------:R-:W-:Y:S04]  /*3080*/  HMMA.16816.F32.BF16 R44, R184, R182.reuse, R44 ;  /* 0x000000b6b82c723c */ /* 0x080fe8000004182c */
[----:B------:R-:W-:Y:S02]  /*3090*/  FSEL R20, R20, -INF , P0 ;  /* 0xff80000014147808 */ /* 0x000fe40000000000 */
[----:B------:R-:W-:Y:S02]  /*30a0*/  ISETP.GT.AND P0, PT, R252, 0x41, PT ;  /* 0x00000041fc00780c */ /* 0x000fe40003f04270 */
[C---:B------:R-:W-:Y:S01]  /*30b0*/  HMMA.16816.F32.BF16 R48, R176.reuse, R182, R48 ;  /* 0x000000b6b030723c */ /* 0x040fe20000041830 */
[----:B------:R-:W2:Y:S01]  /*30c0*/  LDSM.16.M88.4 R180, [R2+0x13880] ;  /* 0x0138800002b4783b */ /* 0x000ea20000000200 */
[----:B------:R-:W-:Y:S02]  /*30d0*/  MUFU.EX2 R193, R193 ;  /* 0x000000c100c17308 */ /* 0x000fe40000000800 */
[----:B------:R-:W-:Y:S01]  /*30e0*/  FSEL R4, R21, -INF , P0 ;  /* 0xff80000015047808 */ /* 0x000fe20000000000 */
[--C-:B------:R-:W-:Y:S01]  /*30f0*/  FFMA.FTZ R192, R20, c[0x0][0x29c], -R251.reuse ;  /* 0x0000a70014c07a23 */ /* 0x100fe200000108fb */
[----:B------:R-:W-:Y:S02]  /*3100*/  ISETP.GT.AND P0, PT, R252, 0x60, PT ;  /* 0x00000060fc00780c */ /* 0x000fe40003f04270 */
[-C--:B---3--:R-:W-:Y:S04]  /*3110*/  HMMA.16816.F32.BF16 R52, R176, R164.reuse, R52 ;  /* 0x000000a4b034723c */ /* 0x088fe80000041834 */
[----:B------:R-:W-:Y:S01]  /*3120*/  FSEL R32, R32, -INF , P0 ;  /* 0xff80000020207808 */ /* 0x000fe20000000000 */
[--C-:B------:R-:W-:Y:S01]  /*3130*/  FFMA.FTZ R195, R4, c[0x0][0x29c], -R251.reuse ;  /* 0x0000a70004c37a23 */ /* 0x100fe200000108fb */
[----:B------:R-:W-:Y:S01]  /*3140*/  ISETP.GT.AND P0, PT, R252, 0x61, PT ;  /* 0x00000061fc00780c */ /* 0x000fe20003f04270 */
[----:B------:R-:W-:Y:S01]  /*3150*/  MUFU.EX2 R192, R192 ;  /* 0x000000c000c07308 */ /* 0x000fe20000000800 */
[C---:B------:R-:W-:Y:S04]  /*3160*/  HMMA.16816.F32.BF16 R56, R184.reuse, R164, R56 ;  /* 0x000000a4b838723c */ /* 0x040fe80000041838 */
[----:B------:R-:W-:Y:S01]  /*3170*/  FSEL R4, R33, -INF , P0 ;  /* 0xff80000021047808 */ /* 0x000fe20000000000 */
[--C-:B------:R-:W-:Y:S01]  /*3180*/  FFMA.FTZ R194, R32, c[0x0][0x29c], -R251.reuse ;  /* 0x0000a70020c27a23 */ /* 0x100fe200000108fb */
[----:B------:R-:W-:Y:S02]  /*3190*/  ISETP.GT.AND P0, PT, R16, RZ, PT ;  /* 0x000000ff1000720c */ /* 0x000fe40003f04270 */
[-C--:B------:R-:W-:Y:S01]  /*31a0*/  HMMA.16816.F32.BF16 R60, R184, R166.reuse, R60 ;  /* 0x000000a6b83c723c */ /* 0x080fe2000004183c */
[----:B------:R-:W-:Y:S03]  /*31b0*/  MUFU.EX2 R195, R195 ;  /* 0x000000c300c37308 */ /* 0x000fe60000000800 */
[----:B------:R-:W-:Y:S01]  /*31c0*/  FSEL R5, R6, -INF , P0 ;  /* 0xff80000006057808 */ /* 0x000fe20000000000 */
[----:B------:R-:W-:Y:S01]  /*31d0*/  FFMA.FTZ R251, R4, c[0x0][0x29c], -R251 ;  /* 0x0000a70004fb7a23 */ /* 0x000fe200000108fb */
[C---:B------:R-:W-:Y:S02]  /*31e0*/  ISETP.GT.AND P0, PT, R16.reuse, 0x1, PT ;  /* 0x000000011000780c */ /* 0x040fe40003f04270 */
[----:B------:R-:W-:Y:S01]  /*31f0*/  HMMA.16816.F32.BF16 R64, R176, R166, R64 ;  /* 0x000000a6b040723c */ /* 0x000fe20000041840 */
[----:B------:R-:W-:Y:S02]  /*3200*/  LDSM.16.M88.4 R164, [R3+0x13880] ;  /* 0x0138800003a4783b */ /* 0x000fe40000000200 */
[----:B------:R-:W-:Y:S01]  /*3210*/  MUFU.EX2 R194, R194 ;  /* 0x000000c200c27308 */ /* 0x000fe20000000800 */
[----:B------:R-:W-:Y:S01]  /*3220*/  FSEL R7, R7, -INF , P0 ;  /* 0xff80000007077808 */ /* 0x000fe20000000000 */
[--C-:B------:R-:W-:Y:S01]  /*3230*/  FFMA.FTZ R252, R5, c[0x0][0x29c], -R250.reuse ;  /* 0x0000a70005fc7a23 */ /* 0x100fe200000108fa */
[----:B------:R-:W-:Y:S02]  /*3240*/  ISETP.GT.AND P0, PT, R16, 0x20, PT ;  /* 0x000000201000780c */ /* 0x000fe40003f04270 */
[-C--:B-1----:R-:W-:Y:S05]  /*3250*/  HMMA.16816.F32.BF16 R36, R168, R172.reuse, R36 ;  /* 0x000000aca824723c */ /* 0x082fea0000041824 */
[--C-:B------:R-:W-:Y:S01]  /*3260*/  FFMA.FTZ R20, R7, c[0x0][0x29c], -R250.reuse ;  /* 0x0000a70007147a23 */ /* 0x100fe200000108fa */
[----:B------:R-:W-:Y:S01]  /*3270*/  FSEL R17, R18, -INF , P0 ;  /* 0xff80000012117808 */ /* 0x000fe20000000000 */
[----:B------:R-:W1:Y:S01]  /*3280*/  LDSM.16.M88.4 R4, [R205+0xb080] ;  /* 0x00b08000cd04783b */ /* 0x000e620000000200 */
[C---:B--2---:R-:W-:Y:S01]  /*3290*/  HMMA.16816.F32.BF16 R40, R180.reuse, R172, R40 ;  /* 0x000000acb428723c */ /* 0x044fe20000041828 */
[----:B------:R2:W-:Y:S03]  /*32a0*/  MUFU.EX2 R2, R20 ;  /* 0x0000001400027308 */ /* 0x0005e60000000800 */
[C---:B------:R-:W-:Y:S01]  /*32b0*/  ISETP.GT.AND P0, PT, R16.reuse, 0x21, PT ;  /* 0x000000211000780c */ /* 0x040fe20003f04270 */
[--C-:B------:R-:W-:Y:S01]  /*32c0*/  FFMA.FTZ R184, R17, c[0x0][0x29c], -R250.reuse ;  /* 0x0000a70011b87a23 */ /* 0x100fe200000108fa */
[----:B------:R-:W-:Y:S02]  /*32d0*/  IADD3 R185, R189, 0x20, RZ ;  /* 0x00000020bdb97810 */ /* 0x000fe40007ffe0ff */
[-C--:B------:R-:W-:Y:S03]  /*32e0*/  HMMA.16816.F32.BF16 R44, R180, R174.reuse, R44 ;  /* 0x000000aeb42c723c */ /* 0x080fe6000004182c */
[----:B------:R-:W-:Y:S01]  /*32f0*/  MUFU.EX2 R251, R251 ;  /* 0x000000fb00fb7308 */ /* 0x000fe20000000800 */
[----:B------:R-:W-:Y:S02]  /*3300*/  FSEL R19, R19, -INF , P0 ;  /* 0xff80000013137808 */ /* 0x000fe40000000000 */
[----:B------:R-:W-:Y:S02]  /*3310*/  ISETP.GT.AND P0, PT, R16, 0x40, PT ;  /* 0x000000401000780c */ /* 0x000fe40003f04270 */
[C---:B------:R-:W-:Y:S04]  /*3320*/  HMMA.16816.F32.BF16 R48, R168.reuse, R174, R48 ;  /* 0x000000aea830723c */ /* 0x040fe80000041830 */
[----:B------:R-:W-:Y:S01]  /*3330*/  FSEL R17, R22, -INF , P0 ;  /* 0xff80000016117808 */ /* 0x000fe20000000000 */
[--C-:B------:R-:W-:Y:S01]  /*3340*/  FFMA.FTZ R177, R19, c[0x0][0x29c], -R250.reuse ;  /* 0x0000a70013b17a23 */ /* 0x100fe200000108fa */
[C---:B------:R-:W-:Y:S01]  /*3350*/  ISETP.GT.AND P0, PT, R16.reuse, 0x41, PT ;  /* 0x000000411000780c */ /* 0x040fe20003f04270 */
[----:B------:R-:W3:Y:S01]  /*3360*/  MUFU.EX2 R252, R252 ;  /* 0x000000fc00fc7308 */ /* 0x000ee20000000800 */
[----:B------:R-:W-:Y:S01]  /*3370*/  IADD3 R189, R189, 0x28, RZ ;  /* 0x00000028bdbd7810 */ /* 0x000fe20007ffe0ff */
[--C-:B------:R-:W-:Y:S03]  /*3380*/  FFMA.FTZ R176, R17, c[0x0][0x29c], -R250.reuse ;  /* 0x0000a70011b07a23 */ /* 0x100fe600000108fa */
[----:B------:R-:W-:Y:S02]  /*3390*/  FSEL R23, R23, -INF , P0 ;  /* 0xff80000017177808 */ /* 0x000fe40000000000 */
[----:B------:R-:W-:Y:S02]  /*33a0*/  ISETP.GT.AND P0, PT, R16, 0x60, PT ;  /* 0x000000601000780c */ /* 0x000fe40003f04270 */
[----:B------:R-:W-:Y:S01]  /*33b0*/  IMNMX R185, R242, R185, PT ;  /* 0x000000b9f2b97217 */ /* 0x000fe20003800200 */
[--C-:B------:R-:W-:Y:S01]  /*33c0*/  FFMA.FTZ R179, R23, c[0x0][0x29c], -R250.reuse ;  /* 0x0000a70017b37a23 */ /* 0x100fe200000108fa */
[----:B------:R-:W-:Y:S01]  /*33d0*/  FSEL R33, R34, -INF , P0 ;  /* 0xff80000022217808 */ /* 0x000fe20000000000 */
[----:B--2---:R-:W-:Y:S01]  /*33e0*/  LDSM.16.M88.4 R20, [R196+0xa080] ;  /* 0x00a08000c414783b */ /* 0x004fe20000000200 */
[----:B------:R-:W-:Y:S01]  /*33f0*/  ISETP.GT.AND P0, PT, R16, 0x61, PT ;  /* 0x000000611000780c */ /* 0x000fe20003f04270 */
[----:B------:R-:W-:Y:S01]  /*3400*/  MUFU.EX2 R184, R184 ;  /* 0x000000b800b87308 */ /* 0x000fe20000000800 */
[----:B------:R-:W-:Y:S01]  /*3410*/  ISETP.GT.AND P5, PT, R185, 0x61, PT ;  /* 0x00000061b900780c */ /* 0x000fe20003fa4270 */
[-C--:B-1----:R-:W-:Y:S03]  /*3420*/  HMMA.16816.F32.BF16 R52, R168, R4.reuse, R52 ;  /* 0x00000004a834723c */ /* 0x082fe60000041834 */
[----:B------:R-:W-:Y:S01]  /*3430*/  FSEL R35, R35, -INF , P0 ;  /* 0xff80000023237808 */ /* 0x000fe20000000000 */
[----:B------:R-:W1:Y:S01]  /*3440*/  LDSM.16.M88.4 R16, [R3+0x13080] ;  /* 0x013080000310783b */ /* 0x000e620000000200 */
[--C-:B------:R-:W-:Y:S01]  /*3450*/  FFMA.FTZ R178, R33, c[0x0][0x29c], -R250.reuse ;  /* 0x0000a70021b27a23 */ /* 0x100fe200000108fa */
[C---:B------:R-:W-:Y:S02]  /*3460*/  ISETP.GT.AND P6, PT, R185.reuse, 0x60, PT ;  /* 0x00000060b900780c */ /* 0x040fe40003fc4270 */
[C---:B------:R-:W-:Y:S01]  /*3470*/  HMMA.16816.F32.BF16 R56, R180.reuse, R4, R56 ;  /* 0x00000004b438723c */ /* 0x040fe20000041838 */
[----:B------:R-:W-:Y:S03]  /*3480*/  MUFU.EX2 R177, R177 ;  /* 0x000000b100b17308 */ /* 0x000fe60000000800 */
[----:B------:R-:W-:Y:S01]  /*3490*/  ISETP.GT.AND P0, PT, R185, RZ, PT ;  /* 0x000000ffb900720c */ /* 0x000fe20003f04270 */
[----:B------:R-:W-:Y:S01]  /*34a0*/  FFMA.FTZ R250, R35, c[0x0][0x29c], -R250 ;  /* 0x0000a70023fa7a23 */ /* 0x000fe200000108fa */
[----:B------:R-:W-:Y:S01]  /*34b0*/  FSEL R28, R28, -INF , P6 ;  /* 0xff8000001c1c7808 */ /* 0x000fe20003000000 */
[----:B------:R-:W2:Y:S01]  /*34c0*/  LDSM.16.M88.4 R32, [R196+0xb080] ;  /* 0x00b08000c420783b */ /* 0x000ea20000000200 */
[-C--:B------:R-:W-:Y:S03]  /*34d0*/  HMMA.16816.F32.BF16 R60, R180, R6.reuse, R60 ;  /* 0x00000006b43c723c */ /* 0x080fe6000004183c */
[----:B------:R-:W-:Y:S01]  /*34e0*/  MUFU.EX2 R178, R178 ;  /* 0x000000b200b27308 */ /* 0x000fe20000000800 */
[----:B------:R-:W-:Y:S02]  /*34f0*/  FSEL R8, R8, -INF , P0 ;  /* 0xff80000008087808 */ /* 0x000fe40000000000 */
[----:B------:R-:W-:Y:S02]  /*3500*/  ISETP.GT.AND P0, PT, R185, 0x1, PT ;  /* 0x00000001b900780c */ /* 0x000fe40003f04270 */
[----:B------:R-:W-:Y:S04]  /*3510*/  HMMA.16816.F32.BF16 R64, R168, R6, R64 ;  /* 0x00000006a840723c */ /* 0x000fe80000041840 */
[----:B------:R-:W-:Y:S01]  /*3520*/  FSEL R4, R9, -INF , P0 ;  /* 0xff80000009047808 */ /* 0x000fe20000000000 */
[----:B------:R-:W-:Y:S01]  /*3530*/  MUFU.EX2 R5, R250 ;  /* 0x000000fa00057308 */ /* 0x000fe20000000800 */
[--C-:B------:R-:W-:Y:S01]  /*3540*/  FFMA.FTZ R180, R8, c[0x0][0x29c], -R249.reuse ;  /* 0x0000a70008b47a23 */ /* 0x100fe200000108f9 */
[C---:B------:R-:W-:Y:S02]  /*3550*/  ISETP.GT.AND P0, PT, R185.reuse, 0x20, PT ;  /* 0x00000020b900780c */ /* 0x040fe40003f04270 */
[--C-:B------:R-:W-:Y:S03]  /*3560*/  FFMA.FTZ R9, R4, c[0x0][0x29c], -R249.reuse ;  /* 0x0000a70004097a23 */ /* 0x100fe600000108f9 */
[----:B------:R-:W-:Y:S02]  /*3570*/  FSEL R12, R12, -INF , P0 ;  /* 0xff8000000c0c7808 */ /* 0x000fe40000000000 */
[----:B------:R-:W-:Y:S01]  /*3580*/  ISETP.GT.AND P0, PT, R185, 0x21, PT ;  /* 0x00000021b900780c */ /* 0x000fe20003f04270 */
[----:B------:R5:W-:Y:S02]  /*3590*/  MUFU.EX2 R4, R9 ;  /* 0x0000000900047308 */ /* 0x000be40000000800 */
[--C-:B------:R-:W-:Y:S01]  /*35a0*/  FFMA.FTZ R6, R12, c[0x0][0x29c], -R249.reuse ;  /* 0x0000a7000c067a23 */ /* 0x100fe200000108f9 */
[----:B------:R-:W-:Y:S01]  /*35b0*/  FSEL R8, R13, -INF , P0 ;  /* 0xff8000000d087808 */ /* 0x000fe20000000000 */
[-C--:B-1----:R-:W-:Y:S05]  /*35c0*/  HMMA.16816.F32.BF16 R36, R16, R20.reuse, R36 ;  /* 0x000000141024723c */ /* 0x082fea0000041824 */
[--C-:B------:R-:W-:Y:S01]  /*35d0*/  FFMA.FTZ R7, R8, c[0x0][0x29c], -R249.reuse ;  /* 0x0000a70008077a23 */ /* 0x100fe200000108f9 */
[----:B------:R-:W-:Y:S01]  /*35e0*/  IMNMX R12, R242, R189, PT ;  /* 0x000000bdf20c7217 */ /* 0x000fe20003800200 */
[----:B------:R-:W-:Y:S01]  /*35f0*/  MUFU.EX2 R3, R180 ;  /* 0x000000b400037308 */ /* 0x000fe20000000800 */
[C---:B------:R-:W-:Y:S04]  /*3600*/  HMMA.16816.F32.BF16 R40, R164.reuse, R20, R40 ;  /* 0x00000014a428723c */ /* 0x040fe80000041828 */
[C---:B------:R-:W-:Y:S02]  /*3610*/  ISETP.GT.AND P0, PT, R185.reuse, 0x40, PT ;  /* 0x00000040b900780c */ /* 0x040fe40003f04270 */
[----:B------:R-:W-:Y:S02]  /*3620*/  ISETP.GT.AND P6, PT, R12, 0x1, PT ;  /* 0x000000010c00780c */ /* 0x000fe40003fc4270 */
[-C--:B------:R-:W-:Y:S01]  /*3630*/  HMMA.16816.F32.BF16 R44, R164, R22.reuse, R44 ;  /* 0x00000016a42c723c */ /* 0x080fe2000004182c */
[----:B------:R-:W-:Y:S01]  /*3640*/  MUFU.EX2 R6, R6 ;  /* 0x0000000600067308 */ /* 0x000fe20000000800 */
[----:B-----5:R-:W1:Y:S02]  /*3650*/  LDS R9, [R246+0x18280] ;  /* 0x01828000f6097984 */ /* 0x020e640000000800 */
[----:B------:R-:W-:Y:S02]  /*3660*/  FSEL R24, R24, -INF , P0 ;  /* 0xff80000018187808 */ /* 0x000fe40000000000 */
[----:B------:R-:W-:Y:S02]  /*3670*/  ISETP.GT.AND P0, PT, R185, 0x41, PT ;  /* 0x00000041b900780c */ /* 0x000fe40003f04270 */
[C---:B------:R-:W-:Y:S03]  /*3680*/  HMMA.16816.F32.BF16 R48, R16.reuse, R22, R48 ;  /* 0x000000161030723c */ /* 0x040fe60000041830 */
[----:B------:R-:W-:Y:S01]  /*3690*/  MUFU.EX2 R7, R7 ;  /* 0x0000000700077308 */ /* 0x000fe20000000800 */
[--C-:B------:R-:W-:Y:S01]  /*36a0*/  FFMA.FTZ R21, R24, c[0x0][0x29c], -R249.reuse ;  /* 0x0000a70018157a23 */ /* 0x100fe200000108f9 */
[----:B------:R-:W-:Y:S02]  /*36b0*/  FSEL R20, R25, -INF , P0 ;  /* 0xff80000019147808 */ /* 0x000fe40000000000 */
[----:B------:R-:W-:Y:S01]  /*36c0*/  ISETP.GT.AND P0, PT, R12, RZ, PT ;  /* 0x000000ff0c00720c */ /* 0x000fe20003f04270 */
[-C--:B--2---:R-:W-:Y:S04]  /*36d0*/  HMMA.16816.F32.BF16 R52, R16, R32.reuse, R52 ;  /* 0x000000201034723c */ /* 0x084fe80000041834 */
[--C-:B------:R-:W-:Y:S01]  /*36e0*/  FFMA.FTZ R13, R20, c[0x0][0x29c], -R249.reuse ;  /* 0x0000a700140d7a23 */ /* 0x100fe200000108f9 */
[----:B------:R2:W-:Y:S01]  /*36f0*/  MUFU.EX2 R8, R21 ;  /* 0x0000001500087308 */ /* 0x0005e20000000800 */
[----:B------:R-:W-:Y:S02]  /*3700*/  FSEL R20, R29, -INF , P5 ;  /* 0xff8000001d147808 */ /* 0x000fe40002800000 */
[C---:B------:R-:W-:Y:S04]  /*3710*/  HMMA.16816.F32.BF16 R56, R164.reuse, R32, R56 ;  /* 0x00000020a438723c */ /* 0x040fe80000041838 */
[C---:B------:R-:W-:Y:S02]  /*3720*/  ISETP.GT.AND P5, PT, R12.reuse, 0x20, PT ;  /* 0x000000200c00780c */ /* 0x040fe40003fa4270 */
[----:B------:R-:W-:Y:S01]  /*3730*/  FSEL R11, R11, -INF , P6 ;  /* 0xff8000000b0b7808 */ /* 0x000fe20003000000 */
[----:B------:R-:W-:Y:S01]  /*3740*/  MUFU.EX2 R13, R13 ;  /* 0x0000000d000d7308 */ /* 0x000fe20000000800 */
[-C--:B------:R-:W-:Y:S03]  /*3750*/  HMMA.16816.F32.BF16 R60, R164, R34.reuse, R60 ;  /* 0x00000022a43c723c */ /* 0x080fe6000004183c */
[----:B------:R-:W-:Y:S01]  /*3760*/  ISETP.GT.AND P6, PT, R12, 0x41, PT ;  /* 0x000000410c00780c */ /* 0x000fe20003fc4270 */
[--C-:B------:R-:W-:Y:S01]  /*3770*/  FFMA.FTZ R11, R11, c[0x0][0x29c], -R248.reuse ;  /* 0x0000a7000b0b7a23 */ /* 0x100fe200000108f8 */
[----:B------:R-:W-:Y:S02]  /*3780*/  FSEL R23, R14, -INF , P5 ;  /* 0xff8000000e177808 */ /* 0x000fe40002800000 */
[----:B------:R-:W5:Y:S01]  /*3790*/  LDS R14, [R246+0x182a0] ;  /* 0x0182a000f60e7984 */ /* 0x000f620000000800 */
[----:B------:R-:W-:Y:S01]  /*37a0*/  HMMA.16816.F32.BF16 R64, R16, R34, R64 ;  /* 0x000000221040723c */ /* 0x000fe20000041840 */
[----:B------:R3:W-:Y:S03]  /*37b0*/  MUFU.EX2 R18, R11 ;  /* 0x0000000b00127308 */ /* 0x0007e60000000800 */
[----:B------:R-:W-:Y:S01]  /*37c0*/  ISETP.GT.AND P5, PT, R12, 0x60, PT ;  /* 0x000000600c00780c */ /* 0x000fe20003fa4270 */
[--C-:B------:R-:W-:Y:S01]  /*37d0*/  FFMA.FTZ R23, R23, c[0x0][0x29c], -R248.reuse ;  /* 0x0000a70017177a23 */ /* 0x100fe200000108f8 */
[----:B--2---:R-:W-:Y:S01]  /*37e0*/  FSEL R21, R10, -INF , P0 ;  /* 0xff8000000a157808 */ /* 0x004fe20000000000 */
[--C-:B------:R-:W-:Y:S01]  /*37f0*/  FFMA.FTZ R10, R28, c[0x0][0x29c], -R249.reuse ;  /* 0x0000a7001c0a7a23 */ /* 0x100fe200000108f9 */
[----:B------:R-:W-:Y:S01]  /*3800*/  ISETP.GT.AND P0, PT, R12, 0x21, PT ;  /* 0x000000210c00780c */ /* 0x000fe20003f04270 */
[----:B------:R-:W-:Y:S02]  /*3810*/  FFMA.FTZ R249, R20, c[0x0][0x29c], -R249 ;  /* 0x0000a70014f97a23 */ /* 0x000fe400000108f9 */
[----:B------:R-:W-:Y:S01]  /*3820*/  MUFU.EX2 R176, R176 ;  /* 0x000000b000b07308 */ /* 0x000fe20000000800 */
[----:B------:R-:W-:Y:S01]  /*3830*/  FSEL R15, R15, -INF , P0 ;  /* 0xff8000000f0f7808 */ /* 0x000fe20000000000 */
[--C-:B------:R-:W-:Y:S01]  /*3840*/  FFMA.FTZ R21, R21, c[0x0][0x29c], -R248.reuse ;  /* 0x0000a70015157a23 */ /* 0x100fe200000108f8 */
[----:B------:R-:W-:Y:S01]  /*3850*/  ISETP.GT.AND P0, PT, R12, 0x40, PT ;  /* 0x000000400c00780c */ /* 0x000fe20003f04270 */
[--C-:B-1----:R-:W-:Y:S01]  /*3860*/  FADD.FTZ R17, R36, -R9.reuse ;  /* 0x8000000924117221 */ /* 0x102fe20000010000 */
[----:B------:R-:W-:Y:S01]  /*3870*/  FSEL R29, R30, -INF , P5 ;  /* 0xff8000001e1d7808 */ /* 0x000fe20002800000 */
[--C-:B------:R-:W-:Y:S01]  /*3880*/  FFMA.FTZ R15, R15, c[0x0][0x29c], -R248.reuse ;  /* 0x0000a7000f0f7a23 */ /* 0x100fe200000108f8 */
[----:B------:R-:W-:Y:S01]  /*3890*/  FSEL R25, R26, -INF , P0 ;  /* 0xff8000001a197808 */ /* 0x000fe20000000000 */
[--C-:B------:R-:W-:Y:S01]  /*38a0*/  FADD.FTZ R20, R49, -R9.reuse ;  /* 0x8000000931147221 */ /* 0x100fe20000010000 */
[----:B------:R-:W-:Y:S01]  /*38b0*/  ISETP.GT.AND P0, PT, R12, 0x61, PT ;  /* 0x000000610c00780c */ /* 0x000fe20003f04270 */
[--C-:B------:R-:W-:Y:S01]  /*38c0*/  FADD.FTZ R12, R37, -R9.reuse ;  /* 0x80000009250c7221 */ /* 0x100fe20000010000 */
[----:B------:R-:W-:Y:S01]  /*38d0*/  FSEL R27, R27, -INF , P6 ;  /* 0xff8000001b1b7808 */ /* 0x000fe20003000000 */
[--C-:B------:R-:W-:Y:S01]  /*38e0*/  FFMA.FTZ R25, R25, c[0x0][0x29c], -R248.reuse ;  /* 0x0000a70019197a23 */ /* 0x100fe200000108f8 */
[----:B------:R-:W-:Y:S01]  /*38f0*/  FSEL R31, R31, -INF , P0 ;  /* 0xff8000001f1f7808 */ /* 0x000fe20000000000 */
[----:B----4-:R-:W-:Y:S01]  /*3900*/  FMUL.FTZ R16, R191, R12 ;  /* 0x0000000cbf107220 */ /* 0x010fe20000410000 */
[----:B------:R-:W1:Y:S01]  /*3910*/  MUFU.EX2 R179, R179 ;  /* 0x000000b300b37308 */ /* 0x000e620000000800 */
[----:B------:R-:W2:Y:S01]  /*3920*/  LDS R12, [R246+0x18300] ;  /* 0x01830000f60c7984 */ /* 0x000ea20000000800 */
[--C-:B------:R-:W-:Y:S01]  /*3930*/  FFMA.FTZ R27, R27, c[0x0][0x29c], -R248.reuse ;  /* 0x0000a7001b1b7a23 */ /* 0x100fe200000108f8 */
[----:B---3--:R-:W-:Y:S01]  /*3940*/  F2FP.BF16.PACK_AB R35, R2, R252 ;  /* 0x000000fc0223723e */ /* 0x008fe200000010ff */
[--C-:B------:R-:W-:Y:S01]  /*3950*/  FFMA.FTZ R29, R29, c[0x0][0x29c], -R248.reuse ;  /* 0x0000a7001d1d7a23 */ /* 0x100fe200000108f8 */
[----:B------:R-:W-:Y:S01]  /*3960*/  F2FP.BF16.PACK_AB R19, R191, R188 ;  /* 0x000000bcbf13723e */ /* 0x000fe200000010ff */
[----:B------:R-:W-:Y:S01]  /*3970*/  FFMA.FTZ R248, R31, c[0x0][0x29c], -R248 ;  /* 0x0000a7001ff87a23 */ /* 0x000fe200000108f8 */
[----:B------:R-:W3:Y:S01]  /*3980*/  LDS R246, [R246+0x18320] ;  /* 0x01832000f6f67984 */ /* 0x000ee20000000800 */
[--C-:B------:R-:W-:Y:S02]  /*3990*/  FADD.FTZ R31, R48, -R9.reuse ;  /* 0x80000009301f7221 */ /* 0x100fe40000010000 */
[----:B------:R-:W-:Y:S01]  /*39a0*/  FMUL.FTZ R17, R188, R17 ;  /* 0x00000011bc117220 */ /* 0x000fe20000410000 */
[----:B------:R-:W-:Y:S01]  /*39b0*/  MUFU.EX2 R21, R21 ;  /* 0x0000001500157308 */ /* 0x000fe20000000800 */
[----:B------:R-:W-:Y:S01]  /*39c0*/  FMUL.FTZ R31, R190, R31 ;  /* 0x0000001fbe1f7220 */ /* 0x000fe20000410000 */
[C---:B------:R-:W-:Y:S01]  /*39d0*/  F2FP.BF16.PACK_AB R190, R193.reuse, R190 ;  /* 0x000000bec1be723e */ /* 0x040fe200000010ff */
[----:B------:R-:W-:Y:S01]  /*39e0*/  FMUL.FTZ R20, R193, R20 ;  /* 0x00000014c1147220 */ /* 0x000fe20000410000 */
[----:B------:R-:W-:Y:S01]  /*39f0*/  F2FP.BF16.PACK_AB R17, R16, R17 ;  /* 0x000000111011723e */ /* 0x000fe200000010ff */
[--C-:B------:R-:W-:Y:S01]  /*3a00*/  FADD.FTZ R33, R52, -R9.reuse ;  /* 0x8000000934217221 */ /* 0x100fe20000010000 */
[----:B------:R-:W-:Y:S01]  /*3a10*/  STS [R232+0x18480], R19 ;  /* 0x01848013e8007388 */ /* 0x000fe20000000800 */
[--C-:B------:R-:W-:Y:S01]  /*3a20*/  FADD.FTZ R22, R53, -R9.reuse ;  /* 0x8000000935167221 */ /* 0x100fe20000010000 */
[----:B------:R-:W-:Y:S01]  /*3a30*/  F2FP.BF16.PACK_AB R20, R20, R31 ;  /* 0x0000001f1414723e */ /* 0x000fe200000010ff */
[--C-:B------:R-:W-:Y:S01]  /*3a40*/  FADD.FTZ R11, R64, -R9.reuse ;  /* 0x80000009400b7221 */ /* 0x100fe20000010000 */
[----:B------:R-:W-:Y:S01]  /*3a50*/  MUFU.EX2 R23, R23 ;  /* 0x0000001700177308 */ /* 0x000fe20000000800 */
[----:B------:R-:W-:Y:S01]  /*3a60*/  FMUL.FTZ R33, R192, R33 ;  /* 0x00000021c0217220 */ /* 0x000fe20000410000 */
[----:B------:R-:W-:Y:S01]  /*3a70*/  STS [R232+0x18880], R35 ;  /* 0x01888023e8007388 */ /* 0x000fe20000000800 */
[C---:B------:R-:W-:Y:S01]  /*3a80*/  FMUL.FTZ R22, R195.reuse, R22 ;  /* 0x00000016c3167220 */ /* 0x040fe20000410000 */
[----:B------:R-:W-:Y:S01]  /*3a90*/  F2FP.BF16.PACK_AB R195, R195, R192 ;  /* 0x000000c0c3c3723e */ /* 0x000fe200000010ff */
[----:B------:R-:W-:Y:S01]  /*3aa0*/  FADD.FTZ R16, R65, -R9 ;  /* 0x8000000941107221 */ /* 0x000fe20000010000 */
[----:B------:R-:W-:Y:S01]  /*3ab0*/  STS [R229], R190 ;  /* 0x000000bee5007388 */ /* 0x000fe20000000800 */
[--C-:B-----5:R-:W-:Y:S01]  /*3ac0*/  FADD.FTZ R9, R38, -R14.reuse ;  /* 0x8000000e26097221 */ /* 0x120fe20000010000 */
[----:B------:R-:W-:Y:S01]  /*3ad0*/  F2FP.BF16.PACK_AB R33, R22, R33 ;  /* 0x000000211621723e */ /* 0x000fe200000010ff */
[--C-:B------:R-:W-:Y:S01]  /*3ae0*/  FADD.FTZ R31, R39, -R14.reuse ;  /* 0x8000000e271f7221 */ /* 0x100fe20000010000 */
[----:B------:R-:W4:Y:S01]  /*3af0*/  MUFU.EX2 R24, R15 ;  /* 0x0000000f00187308 */ /* 0x000f220000000800 */
[----:B------:R-:W-:Y:S01]  /*3b00*/  FMUL.FTZ R11, R194, R11 ;  /* 0x0000000bc20b7220 */ /* 0x000fe20000410000 */
[C---:B------:R-:W-:Y:S01]  /*3b10*/  F2FP.BF16.PACK_AB R194, R251.reuse, R194 ;  /* 0x000000c2fbc2723e */ /* 0x040fe200000010ff */
[----:B------:R-:W-:Y:S02]  /*3b20*/  FMUL.FTZ R16, R251, R16 ;  /* 0x00000010fb107220 */ /* 0x000fe40000410000 */
[----:B------:R-:W-:Y:S02]  /*3b30*/  FMUL.FTZ R9, R252, R9 ;  /* 0x00000009fc097220 */ /* 0x000fe40000410000 */
[----:B------:R-:W-:Y:S01]  /*3b40*/  FMUL.FTZ R2, R2, R31 ;  /* 0x0000001f02027220 */ /* 0x000fe20000410000 */
[----:B------:R-:W-:Y:S01]  /*3b50*/  F2FP.BF16.PACK_AB R28, R16, R11 ;  /* 0x0000000b101c723e */ /* 0x000fe200000010ff */
[--C-:B------:R-:W-:Y:S01]  /*3b60*/  FADD.FTZ R53, R54, -R14.reuse ;  /* 0x8000000e36357221 */ /* 0x100fe20000010000 */
[----:B------:R-:W-:Y:S01]  /*3b70*/  MUFU.EX2 R25, R25 ;  /* 0x0000001900197308 */ /* 0x000fe20000000800 */
[--C-:B------:R-:W-:Y:S01]  /*3b80*/  FADD.FTZ R65, R66, -R14.reuse ;  /* 0x8000000e42417221 */ /* 0x100fe20000010000 */
[----:B------:R-:W-:Y:S01]  /*3b90*/  F2FP.BF16.PACK_AB R9, R2, R9 ;  /* 0x000000090209723e */ /* 0x000fe200000010ff */
[--C-:B------:R-:W-:Y:S02]  /*3ba0*/  FADD.FTZ R31, R50, -R14.reuse ;  /* 0x8000000e321f7221 */ /* 0x100fe40000010000 */
[--C-:B------:R-:W-:Y:S02]  /*3bb0*/  FADD.FTZ R22, R51, -R14.reuse ;  /* 0x8000000e33167221 */ /* 0x100fe40000010000 */
[--C-:B------:R-:W-:Y:S01]  /*3bc0*/  FADD.FTZ R26, R55, -R14.reuse ;  /* 0x8000000e371a7221 */ /* 0x100fe20000010000 */
[----:B-1----:R-:W-:Y:S01]  /*3bd0*/  F2FP.BF16.PACK_AB R55, R179, R176 ;  /* 0x000000b0b337723e */ /* 0x002fe200000010ff */
[----:B------:R-:W-:Y:S01]  /*3be0*/  FADD.FTZ R14, R67, -R14 ;  /* 0x8000000e430e7221 */ /* 0x000fe20000010000 */
[----:B------:R-:W-:Y:S01]  /*3bf0*/  MUFU.EX2 R29, R29 ;  /* 0x0000001d001d7308 */ /* 0x000fe20000000800 */
[----:B------:R-:W-:Y:S01]  /*3c00*/  FMUL.FTZ R65, R178, R65 ;  /* 0x00000041b2417220 */ /* 0x000fe20000410000 */
[C---:B------:R-:W-:Y:S01]  /*3c10*/  F2FP.BF16.PACK_AB R178, R5.reuse, R178 ;  /* 0x000000b205b2723e */ /* 0x040fe200000010ff */
[----:B------:R-:W-:Y:S02]  /*3c20*/  FMUL.FTZ R14, R5, R14 ;  /* 0x0000000e050e7220 */ /* 0x000fe40000410000 */
[--C-:B--2---:R-:W-:Y:S02]  /*3c30*/  FADD.FTZ R2, R40, -R12.reuse ;  /* 0x8000000c28027221 */ /* 0x104fe40000010000 */
[--C-:B------:R-:W-:Y:S02]  /*3c40*/  FADD.FTZ R5, R41, -R12.reuse ;  /* 0x8000000c29057221 */ /* 0x100fe40000010000 */
[--C-:B------:R-:W-:Y:S01]  /*3c50*/  FADD.FTZ R11, R44, -R12.reuse ;  /* 0x8000000c2c0b7221 */ /* 0x100fe20000010000 */
[----:B------:R-:W1:Y:S01]  /*3c60*/  MUFU.EX2 R10, R10 ;  /* 0x0000000a000a7308 */ /* 0x000e620000000800 */
[--C-:B------:R-:W-:Y:S02]  /*3c70*/  FADD.FTZ R16, R45, -R12.reuse ;  /* 0x8000000c2d107221 */ /* 0x100fe40000010000 */
[----:B------:R-:W-:Y:S01]  /*3c80*/  FMUL.FTZ R2, R3, R2 ;  /* 0x0000000203027220 */ /* 0x000fe20000410000 */
[C---:B------:R-:W-:Y:S01]  /*3c90*/  F2FP.BF16.PACK_AB R3, R4.reuse, R3 ;  /* 0x000000030403723e */ /* 0x040fe200000010ff */
[----:B------:R-:W-:Y:S02]  /*3ca0*/  FMUL.FTZ R5, R4, R5 ;  /* 0x0000000504057220 */ /* 0x000fe40000410000 */
[--C-:B------:R-:W-:Y:S02]  /*3cb0*/  FADD.FTZ R4, R57, -R12.reuse ;  /* 0x8000000c39047221 */ /* 0x100fe40000010000 */
[----:B------:R-:W-:Y:S01]  /*3cc0*/  FMUL.FTZ R11, R6, R11 ;  /* 0x0000000b060b7220 */ /* 0x000fe20000410000 */
[C---:B------:R-:W-:Y:S01]  /*3cd0*/  F2FP.BF16.PACK_AB R6, R7.reuse, R6 ;  /* 0x000000060706723e */ /* 0x040fe200000010ff */
[----:B------:R-:W-:Y:S01]  /*3ce0*/  FMUL.FTZ R16, R7, R16 ;  /* 0x0000001007107220 */ /* 0x000fe20000410000 */
[----:B------:R-:W-:Y:S01]  /*3cf0*/  F2FP.BF16.PACK_AB R5, R5, R2 ;  /* 0x000000020505723e */ /* 0x000fe200000010ff */
[--C-:B------:R-:W-:Y:S01]  /*3d00*/  FADD.FTZ R7, R56, -R12.reuse ;  /* 0x8000000c38077221 */ /* 0x100fe20000010000 */
[----:B----4-:R-:W-:Y:S01]  /*3d10*/  F2FP.BF16.PACK_AB R2, R24, R23 ;  /* 0x000000171802723e */ /* 0x010fe200000010ff */
[----:B------:R-:W-:Y:S01]  /*3d20*/  FMUL.FTZ R4, R13, R4 ;  /* 0x000000040d047220 */ /* 0x000fe20000410000 */
[----:B------:R-:W2:Y:S01]  /*3d30*/  MUFU.EX2 R249, R249 ;  /* 0x000000f900f97308 */ /* 0x000ea20000000800 */
[----:B------:R-:W-:Y:S01]  /*3d40*/  FMUL.FTZ R7, R8, R7 ;  /* 0x0000000708077220 */ /* 0x000fe20000410000 */
[----:B------:R-:W-:Y:S01]  /*3d50*/  F2FP.BF16.PACK_AB R16, R16, R11 ;  /* 0x0000000b1010723e */ /* 0x000fe200000010ff */
[----:B------:R-:W-:Y:S01]  /*3d60*/  FMUL.FTZ R31, R184, R31 ;  /* 0x0000001fb81f7220 */ /* 0x000fe20000410000 */
[C---:B------:R-:W-:Y:S01]  /*3d70*/  F2FP.BF16.PACK_AB R184, R177.reuse, R184 ;  /* 0x000000b8b1b8723e */ /* 0x040fe200000010ff */
[----:B------:R-:W-:Y:S02]  /*3d80*/  FMUL.FTZ R22, R177, R22 ;  /* 0x00000016b1167220 */ /* 0x000fe40000410000 */
[----:B------:R-:W-:Y:S02]  /*3d90*/  FMUL.FTZ R53, R176, R53 ;  /* 0x00000035b0357220 */ /* 0x000fe40000410000 */
[----:B------:R-:W-:Y:S01]  /*3da0*/  FMUL.FTZ R26, R179, R26 ;  /* 0x0000001ab31a7220 */ /* 0x000fe20000410000 */
[----:B------:R-:W-:Y:S01]  /*3db0*/  F2FP.BF16.PACK_AB R22, R22, R31 ;  /* 0x0000001f1616723e */ /* 0x000fe200000010ff */
[----:B------:R-:W-:Y:S01]  /*3dc0*/  STS [R229+0x400], R184 ;  /* 0x000400b8e5007388 */ /* 0x000fe20000000800 */
[----:B------:R-:W-:Y:S01]  /*3dd0*/  F2FP.BF16.PACK_AB R31, R4, R7 ;  /* 0x00000007041f723e */ /* 0x000fe200000010ff */
[----:B------:R-:W-:Y:S01]  /*3de0*/  MUFU.EX2 R248, R248 ;  /* 0x000000f800f87308 */ /* 0x000fe20000000800 */
[----:B------:R-:W-:Y:S01]  /*3df0*/  F2FP.BF16.PACK_AB R7, R18, R21 ;  /* 0x000000151207723e */ /* 0x000fe200000010ff */
[----:B------:R4:W-:Y:S01]  /*3e00*/  STS [R232+0x19480], R3 ;  /* 0x01948003e8007388 */ /* 0x0009e20000000800 */
[----:B------:R-:W-:Y:S01]  /*3e10*/  F2FP.BF16.PACK_AB R53, R26, R53 ;  /* 0x000000351a35723e */ /* 0x000fe200000010ff */
[----:B------:R-:W-:Y:S01]  /*3e20*/  FADD.FTZ R15, R60, -R12 ;  /* 0x8000000c3c0f7221 */ /* 0x000fe20000010000 */
[----:B------:R-:W-:Y:S01]  /*3e30*/  F2FP.BF16.PACK_AB R26, R14, R65 ;  /* 0x000000410e1a723e */ /* 0x000fe200000010ff */
[----:B------:R5:W-:Y:S01]  /*3e40*/  STS [R232+0x19880], R7 ;  /* 0x01988007e8007388 */ /* 0x000be20000000800 */
[--C-:B---3--:R-:W-:Y:S02]  /*3e50*/  FADD.FTZ R4, R42, -R246.reuse ;  /* 0x800000f62a047221 */ /* 0x108fe40000010000 */
[----:B-1----:R-:W-:Y:S01]  /*3e60*/  FMUL.FTZ R15, R10, R15 ;  /* 0x0000000f0a0f7220 */ /* 0x002fe20000410000 */
[----:B------:R1:W3:Y:S01]  /*3e70*/  MUFU.EX2 R14, R27 ;  /* 0x0000001b000e7308 */ /* 0x0002e20000000800 */
[----:B------:R3:W-:Y:S01]  /*3e80*/  STS [R229+0x1400], R2 ;  /* 0x00140002e5007388 */ /* 0x0007e20000000800 */
[----:B--2---:R-:W-:Y:S01]  /*3e90*/  F2FP.BF16.PACK_AB R10, R249, R10 ;  /* 0x0000000af90a723e */ /* 0x004fe200000010ff */
[----:B------:R-:W-:Y:S02]  /*3ea0*/  FMUL.FTZ R4, R21, R4 ;  /* 0x0000000415047220 */ /* 0x000fe40000410000 */
[----:B------:R2:W-:Y:S01]  /*3eb0*/  STS [R229+0x1000], R6 ;  /* 0x00100006e5007388 */ /* 0x0005e20000000800 */
[--C-:B------:R-:W-:Y:S02]  /*3ec0*/  FADD.FTZ R58, R58, -R246.reuse ;  /* 0x800000f63a3a7221 */ /* 0x100fe40000010000 */
[----:B------:R-:W-:Y:S01]  /*3ed0*/  FADD.FTZ R59, R59, -R246 ;  /* 0x800000f63b3b7221 */ /* 0x000fe20000010000 */
[----:B------:R-:W-:Y:S01]  /*3ee0*/  STS [R232+0x1a480], R195 ;  /* 0x01a480c3e8007388 */ /* 0x000fe20000000800 */
[----:B------:R-:W-:Y:S02]  /*3ef0*/  FADD.FTZ R12, R61, -R12 ;  /* 0x8000000c3d0c7221 */ /* 0x000fe40000010000 */
[----:B------:R-:W-:Y:S01]  /*3f00*/  FMUL.FTZ R58, R25, R58 ;  /* 0x0000003a193a7220 */ /* 0x000fe20000410000 */
[----:B------:R-:W-:Y:S01]  /*3f10*/  STS [R232+0x1a880], R55 ;  /* 0x01a88037e8007388 */ /* 0x000fe20000000800 */
[--C-:B------:R-:W-:Y:S02]  /*3f20*/  FADD.FTZ R62, R62, -R246.reuse ;  /* 0x800000f63e3e7221 */ /* 0x100fe40000010000 */
[--C-:B------:R-:W-:Y:S01]  /*3f30*/  FADD.FTZ R63, R63, -R246.reuse ;  /* 0x800000f63f3f7221 */ /* 0x100fe20000010000 */
[----:B------:R-:W-:Y:S01]  /*3f40*/  STS [R229+0x2000], R194 ;  /* 0x002000c2e5007388 */ /* 0x000fe20000000800 */
[--C-:B----4-:R-:W-:Y:S02]  /*3f50*/  FADD.FTZ R3, R43, -R246.reuse ;  /* 0x800000f62b037221 */ /* 0x110fe40000010000 */
[----:B------:R-:W-:Y:S01]  /*3f60*/  FMUL.FTZ R12, R249, R12 ;  /* 0x0000000cf90c7220 */ /* 0x000fe20000410000 */
[----:B------:R-:W-:Y:S01]  /*3f70*/  STS [R229+0x2400], R178 ;  /* 0x002400b2e5007388 */ /* 0x000fe20000000800 */
[----:B------:R-:W-:Y:S01]  /*3f80*/  FMUL.FTZ R3, R18, R3 ;  /* 0x0000000312037220 */ /* 0x000fe20000410000 */
[----:B-1----:R-:W-:Y:S01]  /*3f90*/  F2FP.BF16.PACK_AB R27, R13, R8 ;  /* 0x000000080d1b723e */ /* 0x002fe200000010ff */
[--C-:B-----5:R-:W-:Y:S01]  /*3fa0*/  FADD.FTZ R7, R47, -R246.reuse ;  /* 0x800000f62f077221 */ /* 0x120fe20000010000 */
[C---:B---3--:R-:W-:Y:S01]  /*3fb0*/  F2FP.BF16.PACK_AB R11, R14.reuse, R25 ;  /* 0x000000190e0b723e */ /* 0x048fe200000010ff */
[----:B------:R-:W-:Y:S01]  /*3fc0*/  FMUL.FTZ R59, R14, R59 ;  /* 0x0000003b0e3b7220 */ /* 0x000fe20000410000 */
[----:B------:R-:W-:Y:S01]  /*3fd0*/  F2FP.BF16.PACK_AB R2, R248, R29 ;  /* 0x0000001df802723e */ /* 0x000fe200000010ff */
[----:B------:R-:W-:Y:S01]  /*3fe0*/  STS [R232+0x1b480], R27 ;  /* 0x01b4801be8007388 */ /* 0x000fe20000000800 */
[----:B--2---:R-:W-:Y:S01]  /*3ff0*/  FADD.FTZ R6, R46, -R246 ;  /* 0x800000f62e067221 */ /* 0x004fe20000010000 */
[----:B------:R-:W-:Y:S01]  /*4000*/  F2FP.BF16.PACK_AB R3, R3, R4 ;  /* 0x000000040303723e */ /* 0x000fe200000010ff */
[----:B------:R-:W-:Y:S01]  /*4010*/  FMUL.FTZ R7, R24, R7 ;  /* 0x0000000718077220 */ /* 0x000fe20000410000 */
[----:B------:R-:W-:Y:S01]  /*4020*/  STS [R232+0x1b880], R11 ;  /* 0x01b8800be8007388 */ /* 0x000fe20000000800 */
[----:B------:R-:W-:Y:S01]  /*4030*/  FMUL.FTZ R6, R23, R6 ;  /* 0x0000000617067220 */ /* 0x000fe20000410000 */
[----:B------:R-:W-:Y:S01]  /*4040*/  F2FP.BF16.PACK_AB R59, R59, R58 ;  /* 0x0000003a3b3b723e */ /* 0x000fe200000010ff */
[----:B------:R-:W-:Y:S01]  /*4050*/  FMUL.FTZ R62, R29, R62 ;  /* 0x0000003e1d3e7220 */ /* 0x000fe20000410000 */
[----:B------:R-:W-:Y:S01]  /*4060*/  STS [R229+0x3000], R10 ;  /* 0x0030000ae5007388 */ /* 0x000fe20000000800 */
[----:B------:R-:W-:Y:S01]  /*4070*/  FMUL.FTZ R63, R248, R63 ;  /* 0x0000003ff83f7220 */ /* 0x000fe20000410000 */
[----:B------:R-:W-:Y:S02]  /*4080*/  F2FP.BF16.PACK_AB R6, R7, R6 ;  /* 0x000000060706723e */ /* 0x000fe400000010ff */
[----:B------:R1:W-:Y:S01]  /*4090*/  STS [R229+0x3400], R2 ;  /* 0x00340002e5007388 */ /* 0x0003e20000000800 */
[----:B------:R-:W-:Y:S02]  /*40a0*/  F2FP.BF16.PACK_AB R56, R12, R15 ;  /* 0x0000000f0c38723e */ /* 0x000fe400000010ff */
[----:B------:R-:W-:Y:S01]  /*40b0*/  F2FP.BF16.PACK_AB R62, R63, R62 ;  /* 0x0000003e3f3e723e */ /* 0x000fe200000010ff */
[----:B------:R-:W-:Y:S01]  /*40c0*/  BAR.SYNC.DEFER_BLOCKING 0x0 ;  /* 0x0000000000007b1d */ /* 0x000fe20000010000 */
[----:B-1----:R-:W-:Y:S07]  /*40d0*/  IMAD R2, R198, 0x1800, R209 ;  /* 0x00001800c6027824 */ /* 0x002fee00078e02d1 */
[----:B------:R-:W-:Y:S01]  /*40e0*/  STS [R232+0x1c480], R17 ;  /* 0x01c48011e8007388 */ /* 0x000fe20000000800 */
[----:B------:R-:W-:Y:S03]  /*40f0*/  IMAD.SHL.U32 R170, R2, 0x2, RZ ;  /* 0x0000000202aa7824 */ /* 0x000fe600078e00ff */
        /* <DEDUP_REMOVED lines=81> */
[----:B------:R-:W-:Y:S02]  /*4610*/  ISETP.GE.AND P0, PT, R4, UR7, PT ;  /* 0x0000000704007c0c */ /* 0x000fe4000bf06270 */
        /* <DEDUP_REMOVED lines=15> */
[----:B-12-45:R-:W-:Y:S01]  /*4710*/  SHF.R.S32.HI R5, RZ, 0x1f, R4 ;  /* 0x0000001fff057819 */ /* 0x036fe20000011404 */
[C---:B------:R-:W-:Y:S02]  /*4720*/  IMAD.SHL.U32 R9, R4.reuse, 0x40, RZ ;  /* 0x0000004004097824 */ /* 0x040fe400078e00ff */
[C---:B------:R-:W-:Y:S03]  /*4730*/  IMAD.WIDE.U32 R12, R4.reuse, c[0x0][0x208], RZ ;  /* 0x00008200040c7a25 */ /* 0x040fe600078e00ff */
[----:B------:R-:W-:Y:S01]  /*4740*/  IADD3 R7, P5, R9, R222, RZ ;  /* 0x000000de09077210 */ /* 0x000fe20007fbe0ff */
[----:B------:R-:W-:Y:S03]  /*4750*/  IMAD R5, R5, c[0x0][0x208], RZ ;  /* 0x0000820005057a24 */ /* 0x000fe600078e02ff */
[C---:B------:R-:W-:Y:S01]  /*4760*/  LEA.HI.X.SX32 R6, R9.reuse, R210, 0x1, P5 ;  /* 0x000000d209067211 */ /* 0x040fe200028f0eff */
[----:B------:R-:W-:Y:S01]  /*4770*/  IMAD R5, R4, c[0x0][0x20c], R5 ;  /* 0x0000830004057a24 */ /* 0x000fe200078e0205 */
[----:B------:R-:W-:Y:S02]  /*4780*/  IADD3 R9, -R9, c[0x0][0x168], RZ ;  /* 0x00005a0009097a10 */ /* 0x000fe40007ffe1ff */
[C---:B------:R-:W-:Y:S01]  /*4790*/  LEA R4, P0, R12.reuse, R218, 0x6 ;  /* 0x000000da0c047211 */ /* 0x040fe200078030ff */
[----:B------:R-:W-:Y:S01]  /*47a0*/  IMAD.IADD R5, R13, 0x1, R5 ;  /* 0x000000010d057824 */ /* 0x000fe200078e0205 */
[----:B------:R-:W-:Y:S02]  /*47b0*/  LEA R10, P5, R7, c[0x0][0x280], 0x2 ;  /* 0x0000a000070a7a11 */ /* 0x000fe400078a10ff */
[-C--:B------:R-:W-:Y:S02]  /*47c0*/  ISETP.LE.OR P6, PT, R9, R236.reuse, !P4 ;  /* 0x000000ec0900720c */ /* 0x080fe400067c3670 */
[----:B------:R-:W-:Y:S01]  /*47d0*/  LEA.HI.X R11, R7, c[0x0][0x284], R6, 0x2, P5 ;  /* 0x0000a100070b7a11 */ /* 0x000fe200028f1406 */
[----:B------:R-:W-:Y:S01]  /*47e0*/  @!P1 IMAD R6, R233, 0x40, R238 ;  /* 0x00000040e9069824 */ /* 0x000fe200078e02ee */
[-C--:B------:R-:W-:Y:S02]  /*47f0*/  ISETP.LE.OR P5, PT, R9, R236.reuse, !P3 ;  /* 0x000000ec0900720c */ /* 0x080fe40005fa3670 */
[----:B------:R-:W-:Y:S02]  /*4800*/  LEA.HI.X R5, R12, R235, R5, 0x6, P0 ;  /* 0x000000eb0c057211 */ /* 0x000fe400000f3405 */
[C---:B------:R-:W-:Y:S04]  /*4810*/  LEA R12, P0, R4.reuse, c[0x0][0x1f0], 0x1 ;  /* 0x00007c00040c7a11 */ /* 0x040fe800078008ff */
[----:B------:R-:W-:Y:S01]  /*4820*/  LEA.HI.X R13, R4, c[0x0][0x1f4], R5, 0x1, P0 ;  /* 0x00007d00040d7a11 */ /* 0x000fe200000f0c05 */
[----:B------:R-:W-:Y:S01]  /*4830*/  IMAD R5, R233, 0x3000, R230 ;  /* 0x00003000e9057824 */ /* 0x000fe200078e02e6 */
[----:B------:R-:W-:Y:S01]  /*4840*/  ISETP.LE.OR P0, PT, R9, R236, !P2 ;  /* 0x000000ec0900720c */ /* 0x000fe20005703670 */
[----:B------:R-:W-:Y:S03]  /*4850*/  @!P1 IMAD.SHL.U32 R4, R6, 0x4, RZ ;  /* 0x0000000406049824 */ /* 0x000fe600078e00ff */
[----:B------:R-:W-:Y:S01]  /*4860*/  @!PT LDS RZ, [RZ] ;  /* 0x00000000fffff984 */ /* 0x000fe20000000800 */
[----:B------:R-:W-:Y:S01]  /*4870*/  @!PT LDS RZ, [RZ] ;  /* 0x00000000fffff984 */ /* 0x000fe20000000800 */
[----:B------:R-:W-:Y:S01]  /*4880*/  @!PT LDS RZ, [RZ] ;  /* 0x00000000fffff984 */ /* 0x000fe20000000800 */
[----:B------:R1:W-:Y:S04]  /*4890*/  LDGSTS.E.BYPASS.LTC128B.128 [R5], [R12.64], !P6 ;  /* 0x000000000c057fae */ /* 0x0003e8000f101d48 */
[----:B------:R1:W-:Y:S05]  /*48a0*/  LDGSTS.E.BYPASS.LTC128B.128 [R5+0x1000], [R12.64+0x40], !P5 ;  /* 0x010000400c057fae */ /* 0x0003ea000e901d48 */
[----:B------:R1:W-:Y:S04]  /*48b0*/  LDGSTS.E.BYPASS.LTC128B.128 [R5+0x2000], [R12.64+0x80], !P0 ;  /* 0x020000800c057fae */ /* 0x0003e8000c101d48 */
[----:B------:R1:W-:Y:S02]  /*48c0*/  @!P1 LDGSTS.E.BYPASS.LTC128B.128 [R4+0x18280], [R10.64] ;  /* 0x182800000a049fae */ /* 0x0003e4000b901d48 */
.L_x_1146:
[-C--:B-12-45:R-:W-:Y:S01]  /*48d0*/  HMMA.16816.F32.BF16 R4, R28, R2.reuse, RZ ;  /* 0x000000021c04723c */ /* 0x0b6fe200000418ff */
[----:B------:R-:W-:Y:S02]  /*48e0*/  LDSM.16.M88.4 R36, [R200] ;  /* 0x00000000c824783b */ /* 0x000fe40000000200 */
[C---:B------:R-:W-:Y:S01]  /*48f0*/  ISETP.GE.AND P6, PT, R240.reuse, 0x1, PT ;  /* 0x00000001f000780c */ /* 0x040fe20003fc6270 */
[----:B------:R-:W-:Y:S01]  /*4900*/  IMAD R247, R247, 0x1800, RZ ;  /* 0x00001800f7f77824 */ /* 0x000fe200078e02ff */
        /* <DEDUP_REMOVED lines=14> */
[----:B------:R-:W-:Y:S03]  /*49f0*/  LDSM.16.M88.4 R56, [R202+0x3000] ;  /* 0x00300000ca38783b */ /* 0x000fe60000000200 */
[-C--:B------:R-:W-:Y:S01]  /*4a00*/  HMMA.16816.F32.BF16 R20, R28, R32.reuse, RZ ;  /* 0x000000201c14723c */ /* 0x080fe200000418ff */
[----:B------:R-:W2:Y:S04]  /*4a10*/  LDSM.16.M88.4 R28, [R200+0x1000] ;  /* 0x00100000c81c783b */ /* 0x000ea80000000200 */
[----:B------:R-:W0:Y:S03]  /*4a20*/  LDGDEPBAR ;  /* 0x00000000000079af */ /* 0x000e260000000000 */
[----:B------:R-:W-:Y:S01]  /*4a30*/  HMMA.16816.F32.BF16 R24, R24, R32, RZ ;  /* 0x000000201818723c */ /* 0x000fe200000418ff */
[----:B------:R-:W3:Y:S07]  /*4a40*/  LDSM.16.MT88.2 R32, [R203+0x2800] ;  /* 0x00280000cb20783b */ /* 0x000eee0000004100 */
[-C--:B------:R-:W-:Y:S08]  /*4a50*/  HMMA.16816.F32.BF16 R4, R64, R34.reuse, R4 ;  /* 0x000000224004723c */ /* 0x080ff00000041804 */
[C---:B------:R-:W-:Y:S01]  /*4a60*/  HMMA.16816.F32.BF16 R8, R164.reuse, R34, R8 ;  /* 0x00000022a408723c */ /* 0x040fe20000041808 */
[----:B------:R-:W4:Y:S07]  /*4a70*/  LDSM.16.MT88.2 R34, [R203+0xc00] ;  /* 0x000c0000cb22783b */ /* 0x000f2e0000004100 */
[-C--:B------:R-:W-:Y:S08]  /*4a80*/  HMMA.16816.F32.BF16 R12, R164, R60.reuse, R12 ;  /* 0x0000003ca40c723c */ /* 0x080ff0000004180c */
[C---:B------:R-:W-:Y:S08]  /*4a90*/  HMMA.16816.F32.BF16 R16, R64.reuse, R60, R16 ;  /* 0x0000003c4010723c */ /* 0x040ff00000041810 */
[-C--:B------:R-:W-:Y:S08]  /*4aa0*/  HMMA.16816.F32.BF16 R20, R64, R168.reuse, R20 ;  /* 0x000000a84014723c */ /* 0x080ff00000041814 */
[----:B------:R-:W-:Y:S08]  /*4ab0*/  HMMA.16816.F32.BF16 R24, R164, R168, R24 ;  /* 0x000000a8a418723c */ /* 0x000ff00000041818 */
[-C--:B-1----:R-:W-:Y:S08]  /*4ac0*/  HMMA.16816.F32.BF16 R4, R36, R2.reuse, R4 ;  /* 0x000000022404723c */ /* 0x082ff00000041804 */
[C---:B--2---:R-:W-:Y:S01]  /*4ad0*/  HMMA.16816.F32.BF16 R8, R28.reuse, R2, R8 ;  /* 0x000000021c08723c */ /* 0x044fe20000041808 */
[----:B------:R-:W-:Y:S07]  /*4ae0*/  LDSM.16.MT88.2 R2, [R203+0x1000] ;  /* 0x00100000cb02783b */ /* 0x000fee0000004100 */
[-C--:B---3--:R-:W-:Y:S08]  /*4af0*/  HMMA.16816.F32.BF16 R12, R28, R32.reuse, R12 ;  /* 0x000000201c0c723c */ /* 0x088ff0000004180c */
[C---:B------:R-:W-:Y:S08]  /*4b00*/  HMMA.16816.F32.BF16 R16, R36.reuse, R32, R16 ;  /* 0x000000202410723c */ /* 0x040ff00000041810 */
[-C--:B------:R-:W-:Y:S01]  /*4b10*/  HMMA.16816.F32.BF16 R20, R36, R40.reuse, R20 ;  /* 0x000000282414723c */ /* 0x080fe20000041814 */
[----:B------:R-:W1:Y:S07]  /*4b20*/  LDSM.16.M88.4 R36, [R202+0x2000] ;  /* 0x00200000ca24783b */ /* 0x000e6e0000000200 */
[----:B------:R-:W-:Y:S01]  /*4b30*/  HMMA.16816.F32.BF16 R24, R28, R40, R24 ;  /* 0x000000281c18723c */ /* 0x000fe20000041818 */
[----:B------:R-:W2:Y:S04]  /*4b40*/  LDSM.16.MT88.2 R28, [R203+0x3000] ;  /* 0x00300000cb1c783b */ /* 0x000ea80000004100 */
[----:B------:R-:W3:Y:S03]  /*4b50*/  LDSM.16.MT88.2 R30, [R203+0x5000] ;  /* 0x00500000cb1e783b */ /* 0x000ee60000004100 */
[-C--:B----4-:R-:W-:Y:S01]  /*4b60*/  HMMA.16816.F32.BF16 R4, R44, R34.reuse, R4 ;  /* 0x000000222c04723c */ /* 0x090fe20000041804 */
[----:B------:R-:W-:Y:S07]  /*4b70*/  LDSM.16.MT88.2 R40, [R203+0x1400] ;  /* 0x00140000cb28783b */ /* 0x000fee0000004100 */
[C---:B------:R-:W-:Y:S01]  /*4b80*/  HMMA.16816.F32.BF16 R8, R48.reuse, R34, R8 ;  /* 0x000000223008723c */ /* 0x040fe20000041808 */
[----:B------:R-:W4:Y:S07]  /*4b90*/  LDSM.16.M88.4 R32, [R201+0x2000] ;  /* 0x00200000c920783b */ /* 0x000f2e0000000200 */
[-C--:B------:R-:W-:Y:S08]  /*4ba0*/  HMMA.16816.F32.BF16 R12, R48, R42.reuse, R12 ;  /* 0x0000002a300c723c */ /* 0x080ff0000004180c */
[C---:B------:R-:W-:Y:S01]  /*4bb0*/  HMMA.16816.F32.BF16 R16, R44.reuse, R42, R16 ;  /* 0x0000002a2c10723c */ /* 0x040fe20000041810 */
[----:B------:R-:W-:Y:S07]  /*4bc0*/  LDSM.16.MT88.2 R42, [R203+0x3400] ;  /* 0x00340000cb2a783b */ /* 0x000fee0000004100 */
[-C--:B------:R-:W-:Y:S01]  /*4bd0*/  HMMA.16816.F32.BF16 R20, R44, R52.reuse, R20 ;  /* 0x000000342c14723c */ /* 0x080fe20000041814 */
[----:B------:R-:W5:Y:S07]  /*4be0*/  LDSM.16.M88.4 R44, [R201+0x3000] ;  /* 0x00300000c92c783b */ /* 0x000f6e0000000200 */
[----:B------:R-:W-:Y:S01]  /*4bf0*/  HMMA.16816.F32.BF16 R24, R48, R52, R24 ;  /* 0x000000343018723c */ /* 0x000fe20000041818 */
[----:B------:R-:W-:Y:S04]  /*4c00*/  LDSM.16.M88.4 R48, [R200+0x2000] ;  /* 0x00200000c830783b */ /* 0x000fe80000000200 */
[----:B------:R-:W-:Y:S03]  /*4c10*/  LDSM.16.M88.4 R52, [R0+0x2000] ;  /* 0x002000000034783b */ /* 0x000fe60000000200 */
[-C--:B-1----:R-:W-:Y:S08]  /*4c20*/  HMMA.16816.F32.BF16 R4, R36, R2.reuse, R4 ;  /* 0x000000022404723c */ /* 0x082ff00000041804 */
[C---:B------:R-:W-:Y:S01]  /*4c30*/  HMMA.16816.F32.BF16 R8, R56.reuse, R2, R8 ;  /* 0x000000023808723c */ /* 0x040fe20000041808 */
[----:B------:R-:W1:Y:S07]  /*4c40*/  LDSM.16.MT88.2 R2, [R203+0x5400] ;  /* 0x00540000cb02783b */ /* 0x000e6e0000004100 */
[-C--:B--2---:R-:W-:Y:S08]  /*4c50*/  HMMA.16816.F32.BF16 R12, R56, R28.reuse, R12 ;  /* 0x0000001c380c723c */ /* 0x084ff0000004180c */
[C---:B------:R-:W-:Y:S01]  /*4c60*/  HMMA.16816.F32.BF16 R16, R36.reuse, R28, R16 ;  /* 0x0000001c2410723c */ /* 0x040fe20000041810 */
[----:B------:R-:W2:Y:S07]  /*4c70*/  LDSM.16.MT88.2 R28, [R203+0x1800] ;  /* 0x00180000cb1c783b */ /* 0x000eae0000004100 */
[-C--:B---3--:R-:W-:Y:S01]  /*4c80*/  HMMA.16816.F32.BF16 R20, R36, R30.reuse, R20 ;  /* 0x0000001e2414723c */ /* 0x088fe20000041814 */
[----:B------:R-:W3:Y:S07]  /*4c90*/  LDSM.16.M88.4 R36, [R200+0x3000] ;  /* 0x00300000c824783b */ /* 0x000eee0000000200 */
[----:B------:R-:W-:Y:S01]  /*4ca0*/  HMMA.16816.F32.BF16 R24, R56, R30, R24 ;  /* 0x0000001e3818723c */ /* 0x000fe20000041818 */
[----:B------:R-:W2:Y:S07]  /*4cb0*/  LDSM.16.MT88.2 R30, [R203+0x3800] ;  /* 0x00380000cb1e783b */ /* 0x000eae0000004100 */
[-C--:B----4-:R-:W-:Y:S08]  /*4cc0*/  HMMA.16816.F32.BF16 R4, R32, R40.reuse, R4 ;  /* 0x000000282004723c */ /* 0x090ff00000041804 */
[C---:B-----5:R-:W-:Y:S01]  /*4cd0*/  HMMA.16816.F32.BF16 R8, R44.reuse, R40, R8 ;  /* 0x000000282c08723c */ /* 0x060fe20000041808 */
[----:B------:R-:W4:Y:S07]  /*4ce0*/  LDSM.16.MT88.2 R40, [R203+0x5800] ;  /* 0x00580000cb28783b */ /* 0x000f2e0000004100 */
[-C--:B------:R-:W-:Y:S08]  /*4cf0*/  HMMA.16816.F32.BF16 R12, R44, R42.reuse, R12 ;  /* 0x0000002a2c0c723c */ /* 0x080ff0000004180c */
[C---:B------:R-:W-:Y:S01]  /*4d00*/  HMMA.16816.F32.BF16 R16, R32.reuse, R42, R16 ;  /* 0x0000002a2010723c */ /* 0x040fe20000041810 */
[----:B------:R-:W5:Y:S07]  /*4d10*/  LDSM.16.MT88.2 R42, [R203+0x1c00] ;  /* 0x001c0000cb2a783b */ /* 0x000f6e0000004100 */
[-C--:B-1----:R-:W-:Y:S01]  /*4d20*/  HMMA.16816.F32.BF16 R20, R32, R2.reuse, R20 ;  /* 0x000000022014723c */ /* 0x082fe20000041814 */
[----:B------:R-:W1:Y:S07]  /*4d30*/  LDSM.16.M88.4 R32, [R0+0x3000] ;  /* 0x003000000020783b */ /* 0x000e6e0000000200 */
[----:B------:R-:W-:Y:S01]  /*4d40*/  HMMA.16816.F32.BF16 R24, R44, R2, R24 ;  /* 0x000000022c18723c */ /* 0x000fe20000041818 */
[----:B------:R-:W1:Y:S07]  /*4d50*/  LDSM.16.MT88.2 R2, [R203+0x3c00] ;  /* 0x003c0000cb02783b */ /* 0x000e6e0000004100 */
[-C--:B--2---:R-:W-:Y:S08]  /*4d60*/  HMMA.16816.F32.BF16 R4, R48, R28.reuse, R4 ;  /* 0x0000001c3004723c */ /* 0x084ff00000041804 */
[C---:B---3--:R-:W-:Y:S01]  /*4d70*/  HMMA.16816.F32.BF16 R8, R36.reuse, R28, R8 ;  /* 0x0000001c2408723c */ /* 0x048fe20000041808 */
[----:B------:R-:W2:Y:S07]  /*4d80*/  LDSM.16.MT88.2 R28, [R203+0x5c00] ;  /* 0x005c0000cb1c783b */ /* 0x000eae0000004100 */
[-C--:B------:R-:W-:Y:S08]  /*4d90*/  HMMA.16816.F32.BF16 R12, R36, R30.reuse, R12 ;  /* 0x0000001e240c723c */ /* 0x080ff0000004180c */
[C---:B------:R-:W-:Y:S08]  /*4da0*/  HMMA.16816.F32.BF16 R16, R48.reuse, R30, R16 ;  /* 0x0000001e3010723c */ /* 0x040ff00000041810 */
[-C--:B----4-:R-:W-:Y:S08]  /*4db0*/  HMMA.16816.F32.BF16 R20, R48, R40.reuse, R20 ;  /* 0x000000283014723c */ /* 0x090ff00000041814 */
[----:B------:R-:W-:Y:S07]  /*4dc0*/  HMMA.16816.F32.BF16 R24, R36, R40, R24 ;  /* 0x000000282418723c */ /* 0x000fee0000041818 */
[C---:B------:R-:W-:Y:S01]  /*4dd0*/  IMAD R36, R214.reuse, c[0x0][0x23c], R245 ;  /* 0x00008f00d6247a24 */ /* 0x040fe200078e02f5 */
[-C--:B-----5:R-:W-:Y:S05]  /*4de0*/  HMMA.16816.F32.BF16 R4, R52, R42.reuse, R4 ;  /* 0x0000002a3404723c */ /* 0x0a0fea0000041804 */
[----:B------:R-:W-:Y:S03]  /*4df0*/  IMAD.WIDE.U32 R38, R214, c[0x0][0x238], R226 ;  /* 0x00008e00d6267a25 */ /* 0x000fe600078e00e2 */
[C---:B-1----:R-:W-:Y:S01]  /*4e00*/  HMMA.16816.F32.BF16 R8, R32.reuse, R42, R8 ;  /* 0x0000002a2008723c */ /* 0x042fe20000041808 */
[----:B------:R-:W-:Y:S03]  /*4e10*/  LDSM.16.MT88.4 R40, [R204+0x1ec80] ;  /* 0x01ec8000cc28783b */ /* 0x000fe60000004200 */
[----:B------:R-:W-:Y:S01]  /*4e20*/  IMAD.IADD R39, R39, 0x1, R36 ;  /* 0x0000000127277824 */ /* 0x000fe200078e0224 */
[----:B------:R-:W-:Y:S01]  /*4e30*/  SHF.R.S32.HI R36, RZ, 0x1f, R247 ;  /* 0x0000001fff247819 */ /* 0x000fe200000114f7 */
[C---:B------:R-:W-:Y:S02]  /*4e40*/  IMAD R37, R216.reuse, c[0x0][0x244], R243 ;  /* 0x00009100d8257a24 */ /* 0x040fe400078e02f3 */
[-C--:B------:R-:W-:Y:S04]  /*4e50*/  HMMA.16816.F32.BF16 R12, R32, R2.reuse, R12 ;  /* 0x00000002200c723c */ /* 0x080fe8000004180c */
[----:B------:R-:W-:Y:S04]  /*4e60*/  IMAD.WIDE.U32 R38, R216, c[0x0][0x240], R38 ;  /* 0x00009000d8267a25 */ /* 0x000fe800078e0026 */
[C---:B------:R-:W-:Y:S04]  /*4e70*/  HMMA.16816.F32.BF16 R16, R52.reuse, R2, R16 ;  /* 0x000000023410723c */ /* 0x040fe80000041810 */
[----:B------:R-:W-:Y:S04]  /*4e80*/  IADD3 R247, P0, R247, R38, RZ ;  /* 0x00000026f7f77210 */ /* 0x000fe80007f1e0ff */
[-C--:B--2---:R-:W-:Y:S04]  /*4e90*/  HMMA.16816.F32.BF16 R20, R52, R28.reuse, R20 ;  /* 0x0000001c3414723c */ /* 0x084fe80000041814 */
[----:B------:R-:W-:Y:S02]  /*4ea0*/  IADD3.X R38, R36, R39, R37, P0, !PT ;  /* 0x0000002724267210 */ /* 0x000fe400007fe425 */
[C---:B------:R-:W-:Y:S02]  /*4eb0*/  LEA R44, P0, R247.reuse, c[0x0][0x220], 0x2 ;  /* 0x00008800f72c7a11 */ /* 0x040fe400078010ff */
[----:B------:R-:W-:Y:S01]  /*4ec0*/  HMMA.16816.F32.BF16 R24, R32, R28, R24 ;  /* 0x0000001c2018723c */ /* 0x000fe20000041818 */
[----:B------:R-:W-:Y:S03]  /*4ed0*/  LDSM.16.MT88.4 R28, [R170+0xd080] ;  /* 0x00d08000aa1c783b */ /* 0x000fe60000004200 */
[----:B------:R-:W-:Y:S01]  /*4ee0*/  LEA.HI.X R45, R247, c[0x0][0x224], R38, 0x2, P0 ;  /* 0x00008900f72d7a11 */ /* 0x000fe200000f1426 */
[----:B------:R-:W-:Y:S01]  /*4ef0*/  LDSM.16.MT88.4 R32, [R170+0xe080] ;  /* 0x00e08000aa20783b */ /* 0x000fe20000004200 */
[C---:B------:R-:W-:Y:S01]  /*4f00*/  ISETP.GE.AND P0, PT, R198.reuse, 0x1, PT ;  /* 0x00000001c600780c */ /* 0x040fe20003f06270 */
[----:B------:R-:W-:Y:S01]  /*4f10*/  IMAD.MOV.U32 R247, RZ, RZ, R244 ;  /* 0x000000fffff77224 */ /* 0x000fe200078e00f4 */
[----:B------:R-:W-:Y:S01]  /*4f20*/  IADD3 R198, R198, 0x1, RZ ;  /* 0x00000001c6c67810 */ /* 0x000fe20007ffe0ff */
[----:B------:R-:W-:Y:S03]  /*4f30*/  RED.E.ADD.F32.FTZ.RN.STRONG.GPU [R44.64], R4 ;  /* 0x000000042c00798e */ /* 0x000fe6000c10e788 */
[----:B------:R-:W-:Y:S01]  /*4f40*/  SEL R198, R198, RZ, !P0 ;  /* 0x000000ffc6c67207 */ /* 0x000fe20004000000 */
[----:B------:R-:W-:Y:S01]  /*4f50*/  RED.E.ADD.F32.FTZ.RN.STRONG.GPU [R44.64+0x400], R5 ;  /* 0x000400052c00798e */ /* 0x000fe2000c10e788 */
[----:B------:R-:W-:Y:S03]  /*4f60*/  ISETP.GE.AND P0, PT, R244, UR7, PT ;  /* 0x00000007f4007c0c */ /* 0x000fe6000bf06270 */
        /* <DEDUP_REMOVED lines=137> */
.L_x_1142:
[----:B------:R-:W-:Y:S05]  /*5800*/  @P1 BRA `(.L_x_1148) ;  /* 0x0000101000001947 */ /* 0x000fea0003800000 */
[----:B------:R-:W-:Y:S01]  /*5810*/  SHF.R.S32.HI R3, RZ, 0x1f, R226 ;  /* 0x0000001fff037819 */ /* 0x000fe200000114e2 */
[----:B------:R-:W-:Y:S01]  /*5820*/  BAR.SYNC.DEFER_BLOCKING 0x1, 0x100 ;  /* 0x0044000000007b1d */ /* 0x000fe20000010000 */
[----:B------:R-:W-:Y:S02]  /*5830*/  F2FP.BF16.PACK_AB R68, R69, R68 ;  /* 0x000000444544723e */ /* 0x000fe400000010ff */
[----:B------:R-:W-:-:S02]  /*5840*/  LEA.HI R0, R3, R226, RZ, 0x2 ;  /* 0x000000e203007211 */ /* 0x000fc400078f10ff */
[----:B------:R-:W-:Y:S01]  /*5850*/  F2FP.BF16.PACK_AB R70, R71, R70 ;  /* 0x000000464746723e */ /* 0x000fe200000010ff */
[----:B------:R-:W-:Y:S01]  /*5860*/  BSSY B0, `(.L_x_1149) ;  /* 0x00000b9000007945 */ /* 0x000fe20003800000 */
[--C-:B------:R-:W-:Y:S02]  /*5870*/  SHF.R.S32.HI R4, RZ, 0x2, R0.reuse ;  /* 0x00000002ff047819 */ /* 0x100fe40000011400 */
[----:B------:R-:W-:Y:S02]  /*5880*/  SHF.R.S32.HI R2, RZ, 0x1f, R0 ;  /* 0x0000001fff027819 */ /* 0x000fe40000011400 */
[----:B------:R-:W-:Y:S02]  /*5890*/  LOP3.LUT R7, R0, 0xfffffffc, RZ, 0xc0, !PT ;  /* 0xfffffffc00077812 */ /* 0x000fe400078ec0ff */
[-C--:B------:R-:W-:Y:S02]  /*58a0*/  LEA.HI R2, R2, R4.reuse, RZ, 0x3 ;  /* 0x0000000402027211 */ /* 0x080fe400078f18ff */
[----:B------:R-:W-:Y:S01]  /*58b0*/  LEA.HI R0, R0, R4, RZ, 0x1 ;  /* 0x0000000400007211 */ /* 0x000fe200078f08ff */
[----:B------:R-:W-:Y:S01]  /*58c0*/  IMAD.IADD R7, R226, 0x1, -R7 ;  /* 0x00000001e2077824 */ /* 0x000fe200078e0a07 */
[----:B------:R-:W-:-:S02]  /*58d0*/  LOP3.LUT R5, R2, 0xfffffff8, RZ, 0xc0, !PT ;  /* 0xfffffff802057812 */ /* 0x000fc400078ec0ff */
[----:B------:R-:W-:Y:S02]  /*58e0*/  LEA.HI R2, R3, R226, RZ, 0x5 ;  /* 0x000000e203027211 */ /* 0x000fe400078f28ff */
[----:B------:R-:W-:Y:S01]  /*58f0*/  F2FP.BF16.PACK_AB R80, R81, R80 ;  /* 0x000000505150723e */ /* 0x000fe200000010ff */
        /* <DEDUP_REMOVED lines=17> */
[----:B------:R-:W-:Y:S01]  /*5a10*/  SHF.R.U32.HI R9, RZ, 0x3, R9 ;  /* 0x00000003ff097819 */ /* 0x000fe20000011609 */
[----:B------:R-:W-:Y:S01]  /*5a20*/  IMAD.SHL.U32 R6, R7, 0x8, RZ ;  /* 0x0000000807067824 */ /* 0x000fe200078e00ff */
[----:B------:R-:W-:Y:S01]  /*5a30*/  LOP3.LUT R11, R0, 0x3fffffe, RZ, 0xc0, !PT ;  /* 0x03fffffe000b7812 */ /* 0x000fe200078ec0ff */
[----:B------:R-:W-:Y:S01]  /*5a40*/  IMAD R10, R13, 0x10, R10 ;  /* 0x000000100d0a7824 */ /* 0x000fe200078e020a */
        /* <DEDUP_REMOVED lines=9> */
[----:B------:R-:W-:-:S02]  /*5ae0*/  F2FP.BF16.PACK_AB R78, R79, R78 ;  /* 0x0000004e4f4e723e */ /* 0x000fc400000010ff */
[----:B------:R-:W-:Y:S02]  /*5af0*/  F2FP.BF16.PACK_AB R84, R85, R84 ;  /* 0x000000545554723e */ /* 0x000fe400000010ff */
        /* <DEDUP_REMOVED lines=53> */
[----:B------:R-:W-:-:S02]  /*5e50*/  LEA.HI R3, R3, R226, RZ, 0x3 ;  /* 0x000000e203037211 */ /* 0x000fc400078f18ff */
[----:B------:R-:W-:Y:S01]  /*5e60*/  F2FP.BF16.PACK_AB R160, R161, R160 ;  /* 0x000000a0a1a0723e */ /* 0x000fe200000010ff */
[----:B------:R-:W-:Y:S01]  /*5e70*/  STS [R5+0xa080], R112 ;  /* 0x00a0807005007388 */ /* 0x000fe20000000800 */
[----:B------:R-:W-:Y:S01]  /*5e80*/  F2FP.BF16.PACK_AB R162, R163, R162 ;  /* 0x000000a2a3a2723e */ /* 0x000fe200000010ff */
[----:B------:R-:W-:Y:S01]  /*5e90*/  IMAD.SHL.U32 R3, R3, 0x8, RZ ;  /* 0x0000000803037824 */ /* 0x000fe200078e00ff */
[----:B------:R-:W-:Y:S01]  /*5ea0*/  F2FP.BF16.PACK_AB R152, R153, R152 ;  /* 0x000000989998723e */ /* 0x000fe200000010ff */
[----:B------:R-:W-:Y:S01]  /*5eb0*/  STS [R5+0xa280], R114 ;  /* 0x00a2807205007388 */ /* 0x000fe20000000800 */
[----:B------:R-:W-:Y:S02]  /*5ec0*/  F2FP.BF16.PACK_AB R154, R155, R154 ;  /* 0x0000009a9b9a723e */ /* 0x000fe400000010ff */
[----:B------:R-:W-:Y:S01]  /*5ed0*/  F2FP.BF16.PACK_AB R156, R157, R156 ;  /* 0x0000009c9d9c723e */ /* 0x000fe200000010ff */
[----:B------:R-:W-:Y:S01]  /*5ee0*/  STS [R9+0xb080], R104 ;  /* 0x00b0806809007388 */ /* 0x000fe20000000800 */
[----:B------:R-:W-:-:S02]  /*5ef0*/  F2FP.BF16.PACK_AB R158, R159, R158 ;  /* 0x0000009e9f9e723e */ /* 0x000fc400000010ff */
[----:B------:R-:W-:Y:S01]  /*5f00*/  LOP3.LUT R3, R3, 0xc0, RZ, 0xc0, !PT ;  /* 0x000000c003037812 */ /* 0x000fe200078ec0ff */
[----:B------:R-:W-:Y:S01]  /*5f10*/  STS [R9+0xb280], R106 ;  /* 0x00b2806a09007388 */ /* 0x000fe20000000800 */
[----:B------:R-:W-:Y:S02]  /*5f20*/  IADD3 R57, -R212, c[0x0][0x2f0], RZ ;  /* 0x0000bc00d4397a10 */ /* 0x000fe40007ffe1ff */
[----:B------:R-:W-:Y:S01]  /*5f30*/  SHF.R.U32.HI R0, RZ, 0x3, R3 ;  /* 0x00000003ff007819 */ /* 0x000fe20000011603 */
[----:B------:R-:W-:Y:S01]  /*5f40*/  STS [R5+0xb080], R108 ;  /* 0x00b0806c05007388 */ /* 0x000fe20000000800 */
[----:B------:R-:W-:Y:S02]  /*5f50*/  LOP3.LUT R3, R3, 0x18, R6, 0xf8, !PT ;  /* 0x0000001803037812 */ /* 0x000fe400078ef806 */
[----:B------:R-:W-:Y:S01]  /*5f60*/  IMNMX R57, R57, 0x80, PT ;  /* 0x0000008039397817 */ /* 0x000fe20003800200 */
[----:B------:R-:W-:Y:S01]  /*5f70*/  STS [R5+0xb280], R110 ;  /* 0x00b2806e05007388 */ /* 0x000fe20000000800 */
[----:B------:R-:W-:-:S02]  /*5f80*/  LOP3.LUT R3, R3, R0, RZ, 0x3c, !PT ;  /* 0x0000000003037212 */ /* 0x000fc400078e3cff */
[----:B------:R-:W-:Y:S01]  /*5f90*/  SHF.R.S32.HI R7, RZ, 0x1f, R6 ;  /* 0x0000001fff077819 */ /* 0x000fe20000011406 */
[----:B------:R-:W-:Y:S01]  /*5fa0*/  STS [R9+0x80], R116 ;  /* 0x0000807409007388 */ /* 0x000fe20000000800 */
[----:B------:R-:W-:Y:S01]  /*5fb0*/  ISETP.GE.AND P4, PT, R4, R57, PT ;  /* 0x000000390400720c */ /* 0x000fe20003f86270 */
[----:B------:R-:W-:Y:S01]  /*5fc0*/  IMAD.U32 R0, R2, 0x20, R3 ;  /* 0x0000002002007824 */ /* 0x000fe200078e0003 */
[----:B------:R-:W-:Y:S01]  /*5fd0*/  SHF.R.S32.HI R3, RZ, 0x1f, R214 ;  /* 0x0000001fff037819 */ /* 0x000fe200000114d6 */
[----:B------:R-:W-:Y:S01]  /*5fe0*/  STS [R9+0x280], R118 ;  /* 0x0002807609007388 */ /* 0x000fe20000000800 */
[----:B------:R-:W-:Y:S01]  /*5ff0*/  IMAD.WIDE.U32 R44, R214, c[0x0][0x338], R6 ;  /* 0x0000ce00d62c7a25 */ /* 0x000fe200078e0006 */
[----:B------:R-:W-:Y:S02]  /*6000*/  SHF.R.S32.HI R2, RZ, 0x1f, R216 ;  /* 0x0000001fff027819 */ /* 0x000fe400000114d8 */
[----:B------:R-:W-:Y:S01]  /*6010*/  STS [R5+0x80], R128 ;  /* 0x0000808005007388 */ /* 0x000fe20000000800 */
[----:B------:R-:W-:Y:S01]  /*6020*/  IMAD.SHL.U32 R0, R0, 0x2, RZ ;  /* 0x0000000200007824 */ /* 0x000fe200078e00ff */
[----:B------:R-:W-:Y:S01]  /*6030*/  IADD3 R56, R6, 0x20, RZ ;  /* 0x0000002006387810 */ /* 0x000fe20007ffe0ff */
[----:B------:R-:W-:Y:S01]  /*6040*/  IMAD.MOV.U32 R60, RZ, RZ, R44 ;  /* 0x000000ffff3c7224 */ /* 0x000fe200078e002c */
        /* <DEDUP_REMOVED lines=21> */
[----:B------:R-:W-:Y:S01]  /*61a0*/  BAR.SYNC.DEFER_BLOCKING 0x1, 0x100 ;  /* 0x0044000000007b1d */ /* 0x000fe20000010000 */
[----:B-1----:R-:W-:-:S05]  /*61b0*/  IMAD R5, R3, c[0x0][0x338], RZ ;  /* 0x0000ce0003057a24 */ /* 0x002fca00078e02ff */
[----:B------:R1:W2:Y:S01]  /*61c0*/  LDS.128 R40, [R0+0x7080] ;  /* 0x0070800000287984 */ /* 0x0002a20000000c00 */
[----:B------:R-:W-:-:S03]  /*61d0*/  IMAD R5, R214, c[0x0][0x33c], R5 ;  /* 0x0000cf00d6057a24 */ /* 0x000fc600078e0205 */
[----:B------:R1:W3:Y:S01]  /*61e0*/  LDS.128 R36, [R0+0x9080] ;  /* 0x0090800000247984 */ /* 0x0002e20000000c00 */
[----:B------:R-:W-:Y:S01]  /*61f0*/  IMAD.IADD R61, R45, 0x1, R5 ;  /* 0x000000012d3d7824 */ /* 0x000fe200078e0205 */
[----:B------:R-:W-:Y:S01]  /*6200*/  SHF.R.S32.HI R5, RZ, 0x1f, R4 ;  /* 0x0000001fff057819 */ /* 0x000fe20000011404 */
[----:B------:R-:W-:Y:S01]  /*6210*/  IMAD R45, R2, c[0x0][0x340], RZ ;  /* 0x0000d000022d7a24 */ /* 0x000fe200078e02ff */
[----:B------:R1:W4:Y:S01]  /*6220*/  LDS.128 R32, [R0+0xb080] ;  /* 0x00b0800000207984 */ /* 0x0003220000000c00 */
[----:B------:R-:W-:-:S03]  /*6230*/  IMAD.WIDE.U32 R60, R216, c[0x0][0x340], R60 ;  /* 0x0000d000d83c7a25 */ /* 0x000fc600078e003c */
[----:B------:R1:W5:Y:S01]  /*6240*/  LDS.128 R28, [R0+0x80] ;  /* 0x00008000001c7984 */ /* 0x0003620000000c00 */
[----:B------:R-:W-:Y:S02]  /*6250*/  IMAD R44, R216, c[0x0][0x344], R45 ;  /* 0x0000d100d82c7a24 */ /* 0x000fe400078e022d */
[----:B------:R-:W-:Y:S01]  /*6260*/  IMAD.WIDE R62, R217, 0x80, R4 ;  /* 0x00000080d93e7825 */ /* 0x000fe200078e0204 */
[----:B------:R1:W1:Y:S03]  /*6270*/  LDS.128 R24, [R0+0x2080] ;  /* 0x0020800000187984 */ /* 0x0002660000000c00 */
[----:B------:R-:W-:Y:S01]  /*6280*/  IMAD.IADD R65, R61, 0x1, R44 ;  /* 0x000000013d417824 */ /* 0x000fe200078e022c */
        /* <DEDUP_REMOVED lines=22> */
.L_x_1150:
[----:B------:R-:W-:Y:S05]  /*63f0*/  BSYNC B0 ;  /* 0x0000000000007941 */ /* 0x000fea0003800000 */
.L_x_1149:
[----:B------:R-:W-:Y:S01]  /*6400*/  IADD3 R4, R4, 0x40, RZ ;  /* 0x0000004004047810 */ /* 0x000fe20007ffe0ff */
[----:B------:R-:W-:Y:S03]  /*6410*/  BSSY B0, `(.L_x_1151) ;  /* 0x0000014000007945 */ /* 0x000fe60003800000 */
[----:B------:R-:W-:-:S13]  /*6420*/  ISETP.GE.AND P3, PT, R4, R57, PT ;  /* 0x000000390400720c */ /* 0x000fda0003f66270 */
[----:B------:R-:W-:Y:S05]  /*6430*/  @P3 BRA `(.L_x_1152) ;  /* 0x0000011000003947 */ /* 0x000fea0003800000 */
[----:B------:R-:W-:Y:S01]  /*6440*/  IADD3 R5, P0, R62, 0x40, RZ ;  /* 0x000000403e057810 */ /* 0x000fe20007f1e0ff */
[----:B-----5:R-:W-:Y:S01]  /*6450*/  IMAD.MOV.U32 R44, RZ, RZ, R60 ;  /* 0x000000ffff2c7224 */ /* 0x020fe200078e003c */
[C---:B-1----:R-:W-:Y:S01]  /*6460*/  IADD3 R0, R6.reuse, 0x40, RZ ;  /* 0x0000004006007810 */ /* 0x042fe20007ffe0ff */
        /* <DEDUP_REMOVED lines=11> */
[----:B--2---:R1:W-:Y:S04]  /*6520*/  @!P2 STG.E.128 [R46.64], R40 ;  /* 0x000000282e00a986 */ /* 0x0043e8000c101d08 */
[----:B---3--:R1:W-:Y:S04]  /*6530*/  @!P1 STG.E.128 [R46.64+0x40], R36 ;  /* 0x000040242e009986 */ /* 0x0083e8000c101d08 */
[----:B----4-:R1:W-:Y:S02]  /*6540*/  @!P0 STG.E.128 [R46.64+0x80], R32 ;  /* 0x000080202e008986 */ /* 0x0103e4000c101d08 */
.L_x_1152:
[----:B------:R-:W-:Y:S05]  /*6550*/  BSYNC B0 ;  /* 0x0000000000007941 */ /* 0x000fea0003800000 */
.L_x_1151:
[----:B------:R-:W-:Y:S01]  /*6560*/  IMAD R3, R3, c[0x0][0x308], RZ ;  /* 0x0000c20003037a24 */ /* 0x000fe200078e02ff */
[----:B------:R-:W-:Y:S01]  /*6570*/  BSSY B0, `(.L_x_1153) ;  /* 0x0000017000007945 */ /* 0x000fe20003800000 */
[----:B-1--4-:R-:W-:-:S04]  /*6580*/  IMAD.WIDE.U32 R32, R214, c[0x0][0x308], R6 ;  /* 0x0000c200d6207a25 */ /* 0x012fc800078e0006 */
        /* <DEDUP_REMOVED lines=18> */
[----:B-----5:R1:W-:Y:S04]  /*66b0*/  @!P4 STG.E.128 [R34.64], R28 ;  /* 0x0000001c2200c986 */ /* 0x0203e8000c101d08 */
[----:B------:R1:W-:Y:S04]  /*66c0*/  @!P2 STG.E.128 [R34.64+0x40], R24 ;  /* 0x000040182200a986 */ /* 0x0003e8000c101d08 */
[----:B------:R1:W-:Y:S02]  /*66d0*/  @!P1 STG.E.128 [R34.64+0x80], R20 ;  /* 0x0000801422009986 */ /* 0x0003e4000c101d08 */
.L_x_1154:
[----:B------:R-:W-:Y:S05]  /*66e0*/  BSYNC B0 ;  /* 0x0000000000007941 */ /* 0x000fea0003800000 */
.L_x_1153:
        /* <DEDUP_REMOVED lines=19> */
.L_x_1148:
[----:B------:R-:W-:Y:S01]  /*6820*/  SHF.R.S32.HI R3, RZ, 0x1f, R226 ;  /* 0x0000001fff037819 */ /* 0x000fe200000114e2 */
[----:B------:R-:W-:Y:S01]  /*6830*/  BSSY B0, `(.L_x_1155) ;  /* 0x0000025000007945 */ /* 0x000fe20003800000 */
[----:B------:R-:W-:-:S02]  /*6840*/  SHF.R.S32.HI R2, RZ, 0x1f, R214 ;  /* 0x0000001fff027819 */ /* 0x000fc400000114d6 */
[----:B------:R-:W-:Y:S02]  /*6850*/  LEA.HI R4, R3, R226, RZ, 0x2 ;  /* 0x000000e203047211 */ /* 0x000fe400078f10ff */
[----:B------:R-:W-:Y:S02]  /*6860*/  IADD3 R212, -R212, c[0x0][0x2f0], RZ ;  /* 0x0000bc00d4d47a10 */ /* 0x000fe40007ffe1ff */
[----:B------:R-:W-:Y:S02]  /*6870*/  LOP3.LUT R3, R4, 0x1ffffffc, RZ, 0xc0, !PT ;  /* 0x1ffffffc04037812 */ /* 0x000fe400078ec0ff */
[----:B------:R-:W-:Y:S02]  /*6880*/  SHF.R.S32.HI R4, RZ, 0x2, R4 ;  /* 0x00000002ff047819 */ /* 0x000fe40000011404 */
[----:B------:R-:W-:Y:S01]  /*6890*/  SHF.R.S32.HI R0, RZ, 0x1f, R216 ;  /* 0x0000001fff007819 */ /* 0x000fe200000114d8 */
[----:B------:R-:W-:Y:S01]  /*68a0*/  IMAD.IADD R3, R226, 0x1, -R3 ;  /* 0x00000001e2037824 */ /* 0x000fe200078e0a03 */
[----:B------:R-:W-:-:S02]  /*68b0*/  ISETP.GE.AND P4, PT, R4, R212, PT ;  /* 0x000000d40400720c */ /* 0x000fc40003f86270 */
[--C-:B------:R-:W-:Y:S01]  /*68c0*/  SHF.R.S32.HI R5, RZ, 0x1f, R4.reuse ;  /* 0x0000001fff057819 */ /* 0x100fe20000011404 */
[----:B------:R-:W-:Y:S02]  /*68d0*/  IMAD.SHL.U32 R6, R3, 0x8, RZ ;  /* 0x0000000803067824 */ /* 0x000fe400078e00ff */
[----:B------:R-:W-:Y:S02]  /*68e0*/  IMAD R3, R2, c[0x0][0x308], RZ ;  /* 0x0000c20002037a24 */ /* 0x000fe400078e02ff */
[----:B------:R-:W-:Y:S01]  /*68f0*/  IMAD.WIDE R12, R217, 0x80, R4 ;  /* 0x00000080d90c7825 */ /* 0x000fe200078e0204 */
[----:B------:R-:W-:-:S03]  /*6900*/  SHF.R.S32.HI R7, RZ, 0x1f, R6 ;  /* 0x0000001fff077819 */ /* 0x000fc60000011406 */
[C---:B------:R-:W-:Y:S02]  /*6910*/  IMAD R3, R214.reuse, c[0x0][0x30c], R3 ;  /* 0x0000c300d6037a24 */ /* 0x040fe400078e0203 */
[----:B------:R-:W-:-:S04]  /*6920*/  IMAD.WIDE.U32 R8, R214, c[0x0][0x308], R6 ;  /* 0x0000c200d6087a25 */ /* 0x000fc800078e0006 */
        /* <DEDUP_REMOVED lines=21> */
.L_x_1156:
[----:B------:R-:W-:Y:S05]  /*6a80*/  BSYNC B0 ;  /* 0x0000000000007941 */ /* 0x000fea0003800000 */
.L_x_1155:
        /* <DEDUP_REMOVED lines=19> */
.L_x_1158:
[----:B------:R-:W-:Y:S05]  /*6bc0*/  BSYNC B0 ;  /* 0x0000000000007941 */ /* 0x000fea0003800000 */
.L_x_1157:
[----:B------:R-:W-:Y:S01]  /*6bd0*/  IMAD R3, R2, c[0x0][0x338], RZ ;  /* 0x0000ce0002037a24 */ /* 0x000fe200078e02ff */
[----:B------:R-:W-:Y:S01]  /*6be0*/  BSSY B0, `(.L_x_1159) ;  /* 0x0000016000007945 */ /* 0x000fe20003800000 */
[----:B------:R-:W-:-:S04]  /*6bf0*/  IMAD.WIDE.U32 R10, R214, c[0x0][0x338], R6 ;  /* 0x0000ce00d60a7a25 */ /* 0x000fc800078e0006 */
[----:B------:R-:W-:Y:S02]  /*6c00*/  IMAD R3, R214, c[0x0][0x33c], R3 ;  /* 0x0000cf00d6037a24 */ /* 0x000fe400078e0203 */
[----:B--2---:R-:W-:-:S03]  /*6c10*/  IMAD R5, R0, c[0x0][0x340], RZ ;  /* 0x0000d00000057a24 */ /* 0x004fc600078e02ff */
        /* <DEDUP_REMOVED lines=18> */
.L_x_1160:
[----:B------:R-:W-:Y:S05]  /*6d40*/  BSYNC B0 ;  /* 0x0000000000007941 */ /* 0x000fea0003800000 */
.L_x_1159:
        /* <DEDUP_REMOVED lines=18> */
.L_x_1161:
        /* <DEDUP_REMOVED lines=9> */
.L_x_1431:


//--------------------- .text._ZN7cutlass13device_kernelIN5flash19enable_sm80_to_sm89INS1_16FlashAttnBwdSm80INS1_25CollectiveMainloopBwdSm80ILi2ELi2EN4cute5tupleIJNS5_1CILi64EEENS7_ILi128EEENS7_ILi96EEEEEENS_10bfloat16_tEfNS_4arch4Sm80ELb1ELb0ELb0ELb0ELb1ELb0ELb0ELb0ELi2ELi2ELi4ELi2ELb0EEENS1_21CollectiveEpilogueBwdISB_SC_SE_Li256ELb0ELb0ELi2EEENS1_25SingleTileBwdLPTSchedulerILb0ELi128ELb1EEEEEEEEEvNT_6ParamsE --------------------------
	.section	.text._ZN7cutlass13device_kernelIN5flash19enable_sm80_to_sm89INS1_16FlashAttnBwdSm80INS1_25CollectiveMainloopBwdSm80ILi2ELi2EN4cute5tupleIJNS5_1CILi64EEENS7_ILi128EEENS7_ILi96EEEEEENS_10bfloat16_tEfNS_4arch4Sm80ELb1ELb0ELb0ELb0ELb1ELb0ELb0ELb0ELi2ELi2ELi4ELi2ELb0EEENS1_21CollectiveEpilogueBwdISB_SC_SE_Li256ELb0ELb0ELi2EEENS1_25SingleTileBwdLPTSchedulerILb0ELi128ELb1EEEEEEEEEvNT_6ParamsE,"ax",@progbits
	.sectioninfo	@"SHI_REGISTERS=255"
	.align	128
.text._ZN7cutlass13device_kernelIN5flash19enable_sm80_to_sm89INS1_16FlashAttnBwdSm80INS1_25CollectiveMainloopBwdSm80ILi2ELi2EN4cute5tupleIJNS5_1CILi64EEENS7_ILi128EEENS7_ILi96EEEEEENS_10bfloat16_tEfNS_4arch4Sm80ELb1ELb0ELb0ELb0ELb1ELb0ELb0ELb0ELi2ELi2ELi4ELi2ELb0EEENS1_21CollectiveEpilogueBwdISB_SC_SE_Li256ELb0ELb0ELi2EEENS1_25SingleTileBwdLPTSchedulerILb0ELi128ELb1EEEEEEEEEvNT_6ParamsE:
        .type           _ZN7cutlass13device_kernelIN5flash19enable_sm80_to_sm89INS1_16FlashAttnBwdSm80INS1_25CollectiveMainloopBwdSm80ILi2ELi2EN4cute5tupleIJNS5_1CILi64EEENS7_ILi128EEENS7_ILi96EEEEEENS_10bfloat16_tEfNS_4arch4Sm80ELb1ELb0ELb0ELb0ELb1ELb0ELb0ELb0ELi2ELi2ELi4ELi2ELb0EEENS1_21CollectiveEpilogueBwdISB_SC_SE_Li256ELb0ELb0ELi2EEENS1_25SingleTileBwdLPTSchedulerILb0ELi128ELb1EEEEEEEEEvNT_6ParamsE,@function
        .size           _ZN7cutlass13device_kernelIN5flash19enable_sm80_to_sm89INS1_16FlashAttnBwdSm80INS1_25CollectiveMainloopBwdSm80ILi2ELi2EN4cute5tupleIJNS5_1CILi64EEENS7_ILi128EEENS7_ILi96EEEEEENS_10bfloat16_tEfNS_4arch4Sm80ELb1ELb0ELb0ELb0ELb1ELb0ELb0ELb0ELi2ELi2ELi4ELi2ELb0EEENS1_21CollectiveEpilogueBwdISB_SC_SE_Li256ELb0ELb0ELi2EEENS1_25SingleTileBwdLPTSchedulerILb0ELi128ELb1EEEEEEEEEvNT_6ParamsE,(.L_x_1432 - _ZN7cutlass13device_kernelIN5flash19enable_sm80_to_sm89INS1_16FlashAttnBwdSm80INS1_25CollectiveMainloopBwdSm80ILi2ELi2EN4cute5tupleIJNS5_1CILi64EEENS7_ILi128EEENS7_ILi96EEEEEENS_10bfloat16_tEfNS_4arch4Sm80ELb1ELb0ELb0ELb0ELb1ELb0ELb0ELb0ELi2ELi2ELi4ELi2ELb0EEENS1_21CollectiveEpilogueBwdISB_SC_SE_Li256ELb0ELb0ELi2EEENS1_25SingleTileBwdLPTSchedulerILb0ELi128ELb1EEEEEEEEEvNT_6ParamsE)
        .other          _ZN7cutlass13device_kernelIN5flash19enable_sm80_to_sm89INS1_16FlashAttnBwdSm80INS1_25CollectiveMainloopBwdSm80ILi2ELi2EN4cute5tupleIJNS5_1CILi64EEENS7_ILi128EEENS7_ILi96EEEEEENS_10bfloat16_tEfNS_4arch4Sm80ELb1ELb0ELb0ELb0ELb1ELb0ELb0ELb0ELi2ELi2ELi4ELi2ELb0EEENS1_21CollectiveEpilogueBwdISB_SC_SE_Li256ELb0ELb0ELi2EEENS1_25SingleTileBwdLPTSchedulerILb0ELi128ELb1EEEEEEEEEvNT_6ParamsE,@"STO_CUDA_ENTRY STV_DEFAULT"
_ZN7cutlass13device_kernelIN5flash19enable_sm80_to_sm89INS1_16FlashAttnBwdSm80INS1_25CollectiveMainloopBwdSm80ILi2ELi2EN4cute5tupleIJNS5_1CILi64EEENS7_ILi128EEENS7_ILi96EEEEEENS_10bfloat16_tEfNS_4arch4Sm80ELb1ELb0ELb0ELb0ELb1ELb0ELb0ELb0ELi2ELi2ELi4ELi2ELb0EEENS1_21CollectiveEpilogueBwdISB_SC_SE_Li256ELb0ELb0ELi2EEENS1_25SingleTileBwdLPTSchedulerILb0ELi128ELb1EEEEEEEEEvNT_6ParamsE:
        /* <DEDUP_REMOVED lines=16> */
[----:B------:R-:W-:-:S04]  /*0100*/  MOV R0, c[0x0][0x3c4] ;  /* 0x0000f10000007a02 */ /* 0x000fc80000000f00 */
[----:B------:R-:W-:Y:S02]  /*0110*/  ISETP.NE.AND P0, PT, R0, 0x1, PT ;  /* 0x000000010000780c */ /* 0x000fe40003f05270 */
[----:B------:R-:W-:-:S11]  /*0120*/  MOV R0, R2 ;  /* 0x0000000200007202 */ /* 0x000fd60000000f00 */
[----:B------:R-:W-:-:S05]  /*0130*/  @P0 IMAD.HI.U32 R3, R2, c[0x0][0x3c8], RZ ;  /* 0x0000f20002030a27 */ /* 0x000fca00078e00ff */
[----:B------:R-:W-:-:S05]  /*0140*/  @P0 SHF.R.U32.HI R0, RZ, c[0x0][0x3cc], R3 ;  /* 0x0000f300ff000a19 */ /* 0x000fca0000011603 */
[----:B------:R-:W-:Y:S01]  /*0150*/  IMAD R5, R0, c[0x0][0x3c4], RZ ;  /* 0x0000f10000057a24 */ /* 0x000fe200078e02ff */
[----:B------:R-:W-:Y:S05]  /*0160*/  BRA `(.L_x_1164) ;  /* 0x0000006000007947 */ /* 0x000fea0003800000 */
.L_x_1163:
[----:B------:R-:W-:-:S04]  /*0170*/  MOV R0, c[0x0][0x3ac] ;  /* 0x0000eb0000007a02 */ /* 0x000fc80000000f00 */
[----:B------:R-:W-:Y:S02]  /*0180*/  ISETP.NE.AND P0, PT, R0, 0x1, PT ;  /* 0x000000010000780c */ /* 0x000fe40003f05270 */
[----:B------:R-:W-:-:S11]  /*0190*/  MOV R0, R2 ;  /* 0x0000000200007202 */ /* 0x000fd60000000f00 */
[----:B------:R-:W-:-:S05]  /*01a0*/  @P0 IMAD.HI.U32 R3, R2, c[0x0][0x3b0], RZ ;  /* 0x0000ec0002030a27 */ /* 0x000fca00078e00ff */
[----:B------:R-:W-:-:S05]  /*01b0*/  @P0 SHF.R.U32.HI R0, RZ, c[0x0][0x3b4], R3 ;  /* 0x0000ed00ff000a19 */ /* 0x000fca0000011603 */
[----:B------:R-:W-:Y:S02]  /*01c0*/  IMAD R5, R0, c[0x0][0x3ac], RZ ;  /* 0x0000eb0000057a24 */ /* 0x000fe400078e02ff */
.L_x_1164:
[----:B------:R-:W-:Y:S01]  /*01d0*/  IMAD.MOV.U32 R3, RZ, RZ, c[0x0][0x3a0] ;  /* 0x0000e800ff037624 */ /* 0x000fe200078e00ff */
[----:B------:R-:W-:Y:S01]  /*01e0*/  LOP3.LUT R0, RZ, R0, RZ, 0x33, !PT ;  /* 0x00000000ff007212 */ /* 0x000fe200078e33ff */
[----:B------:R-:W-:-:S03]  /*01f0*/  IMAD.IADD R5, R2, 0x1, -R5 ;  /* 0x0000000102057824 */ /* 0x000fc600078e0a05 */
[----:B------:R-:W-:Y:S01]  /*0200*/  ISETP.NE.AND P0, PT, R3, 0x1, PT ;  /* 0x000000010300780c */ /* 0x000fe20003f05270 */
[----:B------:R-:W-:Y:S01]  /*0210*/  IMAD R4, R4, c[0x0][0x3ac], R5 ;  /* 0x0000eb0004047a24 */ /* 0x000fe200078e0205 */
[----:B------:R-:W-:-:S04]  /*0220*/  IADD3 R214, R0, c[0x0][0x394], RZ ;  /* 0x0000e50000d67a10 */ /* 0x000fc80007ffe0ff */
[----:B------:R-:W-:-:S07]  /*0230*/  MOV R217, R4 ;  /* 0x0000000400d97202 */ /* 0x000fce0000000f00 */
[----:B------:R-:W-:-:S05]  /*0240*/  @P0 IMAD.HI.U32 R2, R4, c[0x0][0x3a4], RZ ;  /* 0x0000e90004020a27 */ /* 0x000fca00078e00ff */
[----:B------:R-:W-:-:S04]  /*0250*/  @P0 SHF.R.U32.HI R217, RZ, c[0x0][0x3a8], R2 ;  /* 0x0000ea00ffd90a19 */ /* 0x000fc80000011602 */
[----:B------:R-:W-:-:S05]  /*0260*/  IADD3 R3, -R217, RZ, RZ ;  /* 0x000000ffd9037210 */ /* 0x000fca0007ffe1ff */
[----:B------:R-:W-:Y:S01]  /*0270*/  IMAD R216, R3, c[0x0][0x3a0], R4 ;  /* 0x0000e80003d87a24 */ /* 0x000fe200078e0204 */
[----:B------:R-:W-:Y:S05]  /*0280*/  BRA `(.L_x_1165) ;  /* 0x0000021000007947 */ /* 0x000fea0003800000 */
.L_x_1162:
        /* <DEDUP_REMOVED lines=16> */
.L_x_1166:
[----:B------:R-:W-:-:S04]  /*0390*/  MOV R0, c[0x0][0x3ac] ;  /* 0x0000eb0000007a02 */ /* 0x000fc80000000f00 */
[----:B------:R-:W-:Y:S02]  /*03a0*/  ISETP.NE.AND P0, PT, R0, 0x1, PT ;  /* 0x000000010000780c */ /* 0x000fe40003f05270 */
[----:B------:R-:W-:-:S11]  /*03b0*/  MOV R0, R3 ;  /* 0x0000000300007202 */ /* 0x000fd60000000f00 */
[----:B------:R-:W-:-:S05]  /*03c0*/  @P0 IMAD.HI.U32 R2, R3, c[0x0][0x3b0], RZ ;  /* 0x0000ec0003020a27 */ /* 0x000fca00078e00ff */
[----:B------:R-:W-:-:S05]  /*03d0*/  @P0 SHF.R.U32.HI R0, RZ, c[0x0][0x3b4], R2 ;  /* 0x0000ed00ff000a19 */ /* 0x000fca0000011602 */
[----:B------:R-:W-:Y:S02]  /*03e0*/  IMAD R4, R0, c[0x0][0x3ac], RZ ;  /* 0x0000eb0000047a24 */ /* 0x000fe400078e02ff */
.L_x_1167:
        /* <DEDUP_REMOVED lines=10> */
[----:B------:R-:W-:Y:S02]  /*0490*/  IMAD R216, R216, c[0x0][0x3a0], R5 ;  /* 0x0000e800d8d87a24 */ /* 0x000fe400078e0205 */
.L_x_1165:
        /* <DEDUP_REMOVED lines=90> */
[----:B------:R-:W-:Y:S02]  /*0a40*/  IMAD R24, R244, c[0x0][0x1e8], RZ ;  /* 0x00007a00f4187a24 */ /* 0x000fe400078e02ff */
[----:B------:R-:W-:Y:S01]  /*0a50*/  IMAD R20, R217, c[0x0][0x1bc], R20 ;  /* 0x00006f00d9147a24 */ /* 0x000fe200078e0214 */
[----:B------:R-:W-:Y:S01]  /*0a60*/  SHF.R.S32.HI R12, RZ, 0x1f, R3 ;  /* 0x0000001fff0c7819 */ /* 0x000fe20000011403 */
[----:B------:R-:W-:Y:S01]  /*0a70*/  IMAD.WIDE R22, R214, 0x80, R236 ;  /* 0x00000080d6167825 */ /* 0x000fe200078e02ec */
[----:B------:R-:W-:Y:S02]  /*0a80*/  SHF.R.S32.HI R11, RZ, 0x1f, R10 ;  /* 0x0000001fff0b7819 */ /* 0x000fe4000001140a */
[----:B------:R-:W-:Y:S01]  /*0a90*/  IADD3 R213, R10, 0x40, RZ ;  /* 0x000000400ad57810 */ /* 0x000fe20007ffe0ff */
[----:B------:R-:W-:Y:S01]  /*0aa0*/  IMAD R6, R12, c[0x0][0x1e0], RZ ;  /* 0x000078000c067a24 */ /* 0x000fe200078e02ff */
[----:B------:R-:W-:Y:S01]  /*0ab0*/  ISETP.GE.AND P3, PT, R10, c[0x0][0x1cc], PT ;  /* 0x000073000a007a0c */ /* 0x000fe20003f66270 */
[----:B------:R-:W-:-:S02]  /*0ac0*/  IMAD R12, R12, c[0x0][0x1b0], RZ ;  /* 0x00006c000c0c7a24 */ /* 0x000fc400078e02ff */
[C---:B------:R-:W-:Y:S02]  /*0ad0*/  IMAD R6, R3.reuse, c[0x0][0x1e4], R6 ;  /* 0x0000790003067a24 */ /* 0x040fe400078e0206 */
[----:B------:R-:W-:-:S04]  /*0ae0*/  IMAD.WIDE.U32 R14, R3, c[0x0][0x1e0], R10 ;  /* 0x00007800030e7a25 */ /* 0x000fc800078e000a */
[C---:B------:R-:W-:Y:S02]  /*0af0*/  IMAD R12, R3.reuse, c[0x0][0x1b4], R12 ;  /* 0x00006d00030c7a24 */ /* 0x040fe400078e020c */
[----:B------:R-:W-:-:S04]  /*0b00*/  IMAD.WIDE.U32 R2, R3, c[0x0][0x1b0], R10 ;  /* 0x00006c0003027a25 */ /* 0x000fc800078e000a */
[----:B------:R-:W-:Y:S02]  /*0b10*/  IMAD.IADD R13, R3, 0x1, R12 ;  /* 0x00000001030d7824 */ /* 0x000fe400078e020c */
[----:B------:R-:W-:Y:S02]  /*0b20*/  IMAD R3, R243, c[0x0][0x270], RZ ;  /* 0x00009c00f3037a24 */ /* 0x000fe400078e02ff */
[----:B------:R-:W-:Y:S02]  /*0b30*/  IMAD.MOV.U32 R12, RZ, RZ, R2 ;  /* 0x000000ffff0c7224 */ /* 0x000fe400078e0002 */
[----:B------:R-:W-:Y:S02]  /*0b40*/  IMAD R224, R216, c[0x0][0x274], R3 ;  /* 0x00009d00d8e07a24 */ /* 0x000fe400078e0203 */
[----:B------:R-:W-:Y:S02]  /*0b50*/  IMAD R3, R237, c[0x0][0x178], RZ ;  /* 0x00005e00ed037a24 */ /* 0x000fe400078e02ff */
[----:B------:R-:W-:-:S02]  /*0b60*/  IMAD.IADD R7, R15, 0x1, R6 ;  /* 0x000000010f077824 */ /* 0x000fc400078e0206 */
[----:B------:R-:W-:Y:S02]  /*0b70*/  IMAD R18, R236, c[0x0][0x17c], R3 ;  /* 0x00005f00ec127a24 */ /* 0x000fe400078e0203 */
[----:B------:R-:W-:Y:S02]  /*0b80*/  IMAD.MOV.U32 R6, RZ, RZ, R14 ;  /* 0x000000ffff067224 */ /* 0x000fe400078e000e */
[----:B------:R-:W-:Y:S01]  /*0b90*/  IMAD.WIDE.U32 R2, R217, c[0x0][0x1b8], R12 ;  /* 0x00006e00d9027a25 */ /* 0x000fe200078e000c */
[CC--:B------:R-:W-:Y:S02]  /*0ba0*/  LEA.HI R13, R9.reuse, R226.reuse, RZ, 0x3 ;  /* 0x000000e2090d7211 */ /* 0x0c0fe400078f18ff */
[----:B------:R-:W-:Y:S01]  /*0bb0*/  LEA.HI R12, R9, R226, RZ, 0x5 ;  /* 0x000000e2090c7211 */ /* 0x000fe200078f28ff */
[----:B------:R-:W-:-:S04]  /*0bc0*/  IMAD.WIDE.U32 R14, R216, c[0x0][0x270], R238 ;  /* 0x00009c00d80e7a25 */ /* 0x000fc800078e00ee */
[----:B------:R-:W-:-:S04]  /*0bd0*/  IMAD.WIDE.U32 R16, R236, c[0x0][0x178], R10 ;  /* 0x00005e00ec107a25 */ /* 0x000fc800078e000a */
[----:B------:R-:W-:Y:S01]  /*0be0*/  IMAD.IADD R225, R15, 0x1, R224 ;  /* 0x000000010fe17824 */ /* 0x000fe200078e02e0 */
[----:B------:R-:W-:Y:S01]  /*0bf0*/  LEA.HI R15, R5, R236, RZ, 0x1 ;  /* 0x000000ec050f7211 */ /* 0x000fe200078f08ff */
[----:B------:R-:W-:Y:S01]  /*0c00*/  IMAD.IADD R19, R17, 0x1, R18 ;  /* 0x0000000111137824 */ /* 0x000fe200078e0212 */
[----:B------:R-:W-:Y:S01]  /*0c10*/  SHF.R.S32.HI R5, RZ, 0x1f, R5 ;  /* 0x0000001fff057819 */ /* 0x000fe20000011405 */
[----:B------:R-:W-:Y:S01]  /*0c20*/  IMAD.SHL.U32 R17, R13, 0x8, RZ ;  /* 0x000000080d117824 */ /* 0x000fe200078e00ff */
[----:B------:R-:W-:Y:S01]  /*0c30*/  LOP3.LUT R15, R15, 0x7fffffe, RZ, 0xc0, !PT ;  /* 0x07fffffe0f0f7812 */ /* 0x000fe200078ec0ff */
[C---:B------:R-:W-:Y:S02]  /*0c40*/  IMAD R24, R217.reuse, c[0x0][0x1ec], R24 ;  /* 0x00007b00d9187a24 */ /* 0x040fe400078e0218 */
[----:B------:R-:W-:Y:S01]  /*0c50*/  IMAD.WIDE.U32 R6, R217, c[0x0][0x1e8], R6 ;  /* 0x00007a00d9067a25 */ /* 0x000fe200078e0006 */
[----:B------:R-:W-:-:S03]  /*0c60*/  LOP3.LUT R17, R17, 0xc0, RZ, 0xc0, !PT ;  /* 0x000000c011117812 */ /* 0x000fc600078ec0ff */
[----:B------:R-:W-:Y:S02]  /*0c70*/  IMAD.IADD R21, R3, 0x1, R20 ;  /* 0x0000000103157824 */ /* 0x000fe400078e0214 */
[----:B------:R-:W-:Y:S02]  /*0c80*/  IMAD R3, R243, c[0x0][0x180], RZ ;  /* 0x00006000f3037a24 */ /* 0x000fe400078e02ff */
[----:B------:R-:W-:Y:S02]  /*0c90*/  IMAD.MOV.U32 R20, RZ, RZ, R2 ;  /* 0x000000ffff147224 */ /* 0x000fe400078e0002 */
        /* <DEDUP_REMOVED lines=19> */
[----:B------:R-:W-:Y:S02]  /*0dd0*/  IMAD.MOV.U32 R18, RZ, RZ, R16 ;  /* 0x000000ffff127224 */ /* 0x000fe400078e0010 */
        /* <DEDUP_REMOVED lines=13> */
[----:B------:R-:W-:Y:S02]  /*0eb0*/  IMAD.MOV.U32 R19, RZ, RZ, c[0x0][0x1d8] ;  /* 0x00007600ff137624 */ /* 0x000fe400078e00ff */
[----:B------:R-:W-:Y:S02]  /*0ec0*/  IMAD R6, R6, c[0x0][0x178], RZ ;  /* 0x00005e0006067a24 */ /* 0x000fe400078e02ff */
[----:B------:R-:W-:Y:S01]  /*0ed0*/  IMAD.MOV.U32 R220, RZ, RZ, R18 ;  /* 0x000000ffffdc7224 */ /* 0x000fe200078e0012 */
[----:B------:R-:W-:Y:S01]  /*0ee0*/  LEA R18, P1, R19, R20, 0x7 ;  /* 0x0000001413127211 */ /* 0x000fe200078238ff */
[----:B------:R-:W-:Y:S02]  /*0ef0*/  IMAD.MOV.U32 R17, RZ, RZ, c[0x0][0x1dc] ;  /* 0x00007700ff117624 */ /* 0x000fe400078e00ff */
[----:B------:R-:W-:Y:S01]  /*0f00*/  IMAD R15, R247, c[0x0][0x17c], R6 ;  /* 0x00005f00f70f7a24 */ /* 0x000fe200078e0206 */
[----:B------:R-:W-:Y:S01]  /*0f10*/  IADD3 R6, R10, 0x20, RZ ;  /* 0x000000200a067810 */ /* 0x000fe20007ffe0ff */
[----:B------:R-:W-:Y:S01]  /*0f20*/  IMAD.IADD R8, R242, 0x1, -R236 ;  /* 0x00000001f2087824 */ /* 0x000fe200078e0aec */
[----:B------:R-:W-:Y:S01]  /*0f30*/  LEA.HI.X R19, R19, R21, R17, 0x7, P1 ;  /* 0x0000001513137211 */ /* 0x000fe200008f3c11 */
[----:B------:R-:W-:Y:S01]  /*0f40*/  IMAD R2, R244, c[0x0][0x188], RZ ;  /* 0x00006200f4027a24 */ /* 0x000fe200078e02ff */
[----:B------:R-:W-:Y:S01]  /*0f50*/  ISETP.GE.AND P2, PT, R6, c[0x0][0x1cc], PT ;  /* 0x0000730006007a0c */ /* 0x000fe20003f46270 */
[----:B------:R-:W-:Y:S01]  /*0f60*/  IMAD R7, R243, c[0x0][0x288], RZ ;  /* 0x0000a200f3077a24 */ /* 0x000fe200078e02ff */
[----:B------:R-:W-:Y:S01]  /*0f70*/  ISETP.GE.AND P1, PT, R213, c[0x0][0x1cc], PT ;  /* 0x00007300d5007a0c */ /* 0x000fe20003f26270 */
[----:B------:R-:W-:Y:S01]  /*0f80*/  IMAD R17, R217, c[0x0][0x18c], R2 ;  /* 0x00006300d9117a24 */ /* 0x000fe200078e0202 */
[----:B------:R-:W-:Y:S01]  /*0f90*/  ISETP.LT.OR P6, PT, R8, 0x1, P3 ;  /* 0x000000010800780c */ /* 0x000fe20001fc1670 */
[----:B------:R-:W-:Y:S01]  /*0fa0*/  IMAD R222, R216, c[0x0][0x28c], R7 ;  /* 0x0000a300d8de7a24 */ /* 0x000fe200078e0207 */
[C---:B------:R-:W-:Y:S01]  /*0fb0*/  ISETP.LT.OR P5, PT, R8.reuse, 0x1, P2 ;  /* 0x000000010800780c */ /* 0x040fe200017a1670 */
[----:B------:R-:W-:Y:S01]  /*0fc0*/  IMAD.WIDE.U32 R22, R247, c[0x0][0x178], RZ ;  /* 0x00005e00f7167a25 */ /* 0x000fe200078e00ff */
[----:B------:R-:W-:-:S02]  /*0fd0*/  ISETP.LT.OR P4, PT, R8, 0x1, P1 ;  /* 0x000000010800780c */ /* 0x000fc40000f81670 */
[----:B------:R-:W-:Y:S01]  /*0fe0*/  SHF.R.S32.HI R2, RZ, 0x4, R29 ;  /* 0x00000004ff027819 */ /* 0x000fe2000001141d */
[----:B------:R-:W-:Y:S01]  /*0ff0*/  IMAD.WIDE.U32 R220, R217, c[0x0][0x188], R220 ;  /* 0x00006200d9dc7a25 */ /* 0x000fe200078e00dc */
[C---:B------:R-:W-:Y:S02]  /*1000*/  ISETP.LT.OR P3, PT, R8.reuse, 0x41, P3 ;  /* 0x000000410800780c */ /* 0x040fe40001f61670 */
[----:B------:R-:W-:Y:S01]  /*1010*/  ISETP.LT.OR P2, PT, R8, 0x41, P2 ;  /* 0x000000410800780c */ /* 0x000fe20001741670 */
[----:B------:R-:W-:Y:S01]  /*1020*/  IMAD.SHL.U32 R4, R4, 0x2, RZ ;  /* 0x0000000204047824 */ /* 0x000fe200078e00ff */
[----:B------:R-:W-:Y:S01]  /*1030*/  ISETP.LT.OR P1, PT, R8, 0x41, P1 ;  /* 0x000000410800780c */ /* 0x000fe20000f21670 */
[----:B------:R-:W-:Y:S01]  /*1040*/  IMAD.IADD R15, R23, 0x1, R15 ;  /* 0x00000001170f7824 */ /* 0x000fe200078e020f */
[----:B------:R-:W-:Y:S01]  /*1050*/  LEA.HI R7, R29, R2, RZ, 0x1 ;  /* 0x000000021d077211 */ /* 0x000fe200078f08ff */
[----:B------:R-:W-:Y:S01]  /*1060*/  IMAD.IADD R208, R221, 0x1, R17 ;  /* 0x00000001ddd07824 */ /* 0x000fe200078e0211 */
[----:B------:R-:W-:Y:S01]  /*1070*/  LEA R17, P0, R22, R220, 0x6 ;  /* 0x000000dc16117211 */ /* 0x000fe200078030ff */
[----:B------:R-:W-:Y:S01]  /*1080*/  @!PT LDS RZ, [RZ] ;  /* 0x00000000fffff984 */ /* 0x000fe20000000800 */
[----:B------:R-:W-:Y:S01]  /*1090*/  @!PT LDS RZ, [RZ] ;  /* 0x00000000fffff984 */ /* 0x000fe20000000800 */
[----:B------:R-:W-:Y:S01]  /*10a0*/  @!PT LDS RZ, [RZ] ;  /* 0x00000000fffff984 */ /* 0x000fe20000000800 */
[----:B------:R1:W-:Y:S01]  /*10b0*/  LDGSTS.E.BYPASS.LTC128B.128 [R4+0x6080], [R20.64], !P6 ;  /* 0x0608000014047fae */ /* 0x0003e2000f101d48 */
[----:B------:R-:W-:Y:S01]  /*10c0*/  LOP3.LUT R7, R7, 0xfffffffe, RZ, 0xc0, !PT ;  /* 0xfffffffe07077812 */ /* 0x000fe200078ec0ff */
[----:B------:R-:W-:Y:S01]  /*10d0*/  IMAD.WIDE.U32 R224, R217, c[0x0][0x278], R224 ;  /* 0x00009e00d9e07a25 */ /* 0x000fe200078e00e0 */
[----:B------:R-:W-:Y:S01]  /*10e0*/  LOP3.LUT R29, R29, 0xfffffff0, RZ, 0xc0, !PT ;  /* 0xfffffff01d1d7812 */ /* 0x000fe200078ec0ff */
[----:B------:R1:W-:Y:S01]  /*10f0*/  LDGSTS.E.BYPASS.LTC128B.128 [R4+0x8080], [R20.64+0x40], !P5 ;  /* 0x0808004014047fae */ /* 0x0003e2000e901d48 */
[----:B------:R-:W-:Y:S01]  /*1100*/  LEA R30, P5, R17, c[0x0][0x160], 0x1 ;  /* 0x00005800111e7a11 */ /* 0x000fe200078a08ff */
[----:B------:R-:W-:Y:S01]  /*1110*/  IMAD.IADD R7, R2, 0x1, -R7 ;  /* 0x0000000102077824 */ /* 0x000fe200078e0a07 */
[----:B------:R-:W-:Y:S01]  /*1120*/  LEA.HI.X R2, R22, R208, R15, 0x6, P0 ;  /* 0x000000d016027211 */ /* 0x000fe200000f340f */
[----:B------:R1:W-:Y:S01]  /*1130*/  LDGSTS.E.BYPASS.LTC128B.128 [R4+0xa080], [R20.64+0x80], !P4 ;  /* 0x0a08008014047fae */ /* 0x0003e2000e101d48 */
[----:B------:R-:W-:Y:S01]  /*1140*/  ISETP.GE.AND P0, PT, R10, c[0x0][0x19c], PT ;  /* 0x000067000a007a0c */ /* 0x000fe20003f06270 */
[----:B------:R-:W-:Y:S01]  /*1150*/  IMAD.WIDE.U32 R26, R216, c[0x0][0x288], R238 ;  /* 0x0000a200d81a7a25 */ /* 0x000fe200078e00ee */
[----:B------:R-:W-:Y:S01]  /*1160*/  LOP3.LUT R15, R13, 0xfffffff8, RZ, 0xc0, !PT ;  /* 0xfffffff80d0f7812 */ /* 0x000fe200078ec0ff */
[----:B------:R2:W-:Y:S01]  /*1170*/  LDGSTS.E.BYPASS.LTC128B.128 [R4+0x7080], [R18.64], !P3 ;  /* 0x0708000012047fae */ /* 0x0005e2000d901d48 */
[----:B------:R-:W-:Y:S01]  /*1180*/  ISETP.GE.AND P3, PT, R6, c[0x0][0x19c], PT ;  /* 0x0000670006007a0c */ /* 0x000fe20003f66270 */
[----:B------:R-:W-:Y:S01]  /*1190*/  IMAD.WIDE.U32 R218, R236, c[0x0][0x208], R10 ;  /* 0x00008200ecda7a25 */ /* 0x000fe200078e000a */
[----:B------:R-:W-:Y:S01]  /*11a0*/  LEA.HI.X R31, R17, c[0x0][0x164], R2, 0x1, P5 ;  /* 0x00005900111f7a11 */ /* 0x000fe200028f0c02 */
[----:B------:R2:W-:Y:S01]  /*11b0*/  LDGSTS.E.BYPASS.LTC128B.128 [R4+0x9080], [R18.64+0x40], !P2 ;  /* 0x0908004012047fae */ /* 0x0005e2000d101d48 */
[C---:B------:R-:W-:Y:S01]  /*11c0*/  ISETP.GE.AND P5, PT, R213.reuse, c[0x0][0x16c], PT ;  /* 0x00005b00d5007a0c */ /* 0x040fe20003fa6270 */
[----:B------:R-:W-:Y:S01]  /*11d0*/  IMAD.IADD R22, R226, 0x1, -R15 ;  /* 0x00000001e2167824 */ /* 0x000fe200078e0a0f */
[C---:B------:R-:W-:Y:S01]  /*11e0*/  ISETP.LT.OR P6, PT, R8.reuse, 0x1, P0 ;  /* 0x000000010800780c */ /* 0x040fe200007c1670 */
[----:B------:R2:W-:Y:S01]  /*11f0*/  LDGSTS.E.BYPASS.LTC128B.128 [R4+0xb080], [R18.64+0x80], !P1 ;  /* 0x0b08008012047fae */ /* 0x0005e2000c901d48 */
[----:B------:R-:W-:Y:S01]  /*1200*/  ISETP.GE.AND P1, PT, R213, c[0x0][0x19c], PT ;  /* 0x00006700d5007a0c */ /* 0x000fe20003f26270 */
[----:B------:R-:W-:Y:S01]  /*1210*/  IMAD.SHL.U32 R15, R247, 0x40, RZ ;  /* 0x00000040f70f7824 */ /* 0x000fe200078e00ff */
[C---:B------:R-:W-:Y:S01]  /*1220*/  ISETP.LT.OR P4, PT, R8.reuse, 0x1, P3 ;  /* 0x000000010800780c */ /* 0x040fe20001f81670 */
[----:B------:R-:W-:Y:S01]  /*1230*/  IMAD.IADD R223, R27, 0x1, R222 ;  /* 0x000000011bdf7824 */ /* 0x000fe200078e02de */
[C---:B------:R-:W-:Y:S01]  /*1240*/  ISETP.LT.OR P2, PT, R8.reuse, 0x1, P1 ;  /* 0x000000010800780c */ /* 0x040fe20000f41670 */
[----:B------:R-:W-:Y:S01]  /*1250*/  IMAD.MOV.U32 R222, RZ, RZ, R26 ;  /* 0x000000ffffde7224 */ /* 0x000fe200078e001a */
[----:B------:R-:W-:Y:S01]  /*1260*/  ISETP.LT.OR P0, PT, R8, 0x41, P0 ;  /* 0x000000410800780c */ /* 0x000fe20000701670 */
[----:B------:R-:W-:Y:S01]  /*1270*/  IMAD.IADD R29, R226, 0x1, -R29 ;  /* 0x00000001e21d7824 */ /* 0x000fe200078e0a1d */
[C---:B------:R-:W-:Y:S01]  /*1280*/  ISETP.LT.OR P3, PT, R8.reuse, 0x41, P3 ;  /* 0x000000410800780c */ /* 0x040fe20001f61670 */
[C---:B------:R-:W-:Y:S01]  /*1290*/  IMAD.WIDE.U32 R222, R217.reuse, c[0x0][0x290], R222 ;  /* 0x0000a400d9de7a25 */ /* 0x040fe200078e00de */
[----:B------:R-:W-:Y:S01]  /*12a0*/  ISETP.LT.OR P1, PT, R8, 0x41, P1 ;  /* 0x000000410800780c */ /* 0x000fe20000f21670 */
[----:B------:R3:W-:Y:S01]  /*12b0*/  LDGSTS.E.BYPASS.LTC128B.128 [R4+0x80], [R34.64], !P6 ;  /* 0x0008000022047fae */ /* 0x0007e2000f101d48 */
[----:B------:R-:W-:Y:S01]  /*12c0*/  SEL R23, RZ, 0x4, P5 ;  /* 0x00000004ff177807 */ /* 0x000fe20002800000 */
[----:B------:R-:W-:Y:S01]  /*12d0*/  IMAD R8, R244, c[0x0][0x278], RZ ;  /* 0x00009e00f4087a24 */ /* 0x000fe200078e02ff */
[----:B------:R-:W-:Y:S01]  /*12e0*/  ISETP.GE.AND P5, PT, R10, c[0x0][0x16c], PT ;  /* 0x00005b000a007a0c */ /* 0x000fe20003fa6270 */
[----:B------:R3:W-:Y:S01]  /*12f0*/  LDGSTS.E.BYPASS.LTC128B.128 [R4+0x2080], [R34.64+0x40], !P4 ;  /* 0x0208004022047fae */ /* 0x0007e2000e101d48 */
[----:B------:R-:W-:Y:S01]  /*1300*/  SHF.R.S32.HI R14, RZ, 0x1f, R15 ;  /* 0x0000001fff0e7819 */ /* 0x000fe2000001140f */
[----:B------:R-:W-:Y:S01]  /*1310*/  IMAD R211, R217, c[0x0][0x27c], R8 ;  /* 0x00009f00d9d37a24 */ /* 0x000fe200078e0208 */
[----:B------:R-:W-:Y:S01]  /*1320*/  SEL R228, RZ, 0x1, P5 ;  /* 0x00000001ffe47807 */ /* 0x000fe20002800000 */
[----:B------:R3:W-:Y:S01]  /*1330*/  LDGSTS.E.BYPASS.LTC128B.128 [R4+0x4080], [R34.64+0x80], !P2 ;  /* 0x0408008022047fae */ /* 0x0007e2000d101d48 */
[----:B------:R-:W-:Y:S01]  /*1340*/  LEA.HI R16, R22, R22, RZ, 0x1 ;  /* 0x0000001616107211 */ /* 0x000fe200078f08ff */
[----:B------:R-:W-:Y:S01]  /*1350*/  IMAD.IADD R211, R225, 0x1, R211 ;  /* 0x00000001e1d37824 */ /* 0x000fe200078e02d3 */
[----:B------:R-:W-:Y:S01]  /*1360*/  ISETP.GE.AND P6, PT, R6, c[0x0][0x1fc], PT ;  /* 0x00007f0006007a0c */ /* 0x000fe20003fc6270 */
[----:B------:R4:W-:Y:S01]  /*1370*/  LDGSTS.E.BYPASS.LTC128B.128 [R4+0x1080], [R24.64], !P0 ;  /* 0x0108000018047fae */ /* 0x0009e2000c101d48 */
[----:B------:R-:W-:Y:S01]  /*1380*/  LOP3.LUT R17, R16, 0x7fffffe, RZ, 0xc0, !PT ;  /* 0x07fffffe10117812 */ /* 0x000fe200078ec0ff */
[----:B------:R-:W-:Y:S01]  /*1390*/  IMAD.MOV.U32 R199, RZ, RZ, 0x10 ;  /* 0x00000010ffc77424 */ /* 0x000fe200078e00ff */
[----:B-1----:R-:W-:Y:S01]  /*13a0*/  SEL R21, RZ, 0xffffffff, P6 ;  /* 0xffffffffff157807 */ /* 0x002fe20003000000 */
[----:B--2---:R-:W-:Y:S01]  /*13b0*/  IMAD R19, R237, c[0x0][0x208], RZ ;  /* 0x00008200ed137a24 */ /* 0x004fe200078e02ff */
[----:B------:R-:W-:Y:S01]  /*13c0*/  LEA.HI R2, R9, R226, RZ, 0x6 ;  /* 0x000000e209027211 */ /* 0x000fe200078f30ff */
[----:B------:R-:W-:Y:S01]  /*13d0*/  IMAD.IADD R18, R22, 0x1, -R17 ;  /* 0x0000000116127824 */ /* 0x000fe200078e0a11 */
[----:B------:R-:W-:Y:S01]  /*13e0*/  ISETP.GE.AND P4, PT, R213, c[0x0][0x1fc], PT ;  /* 0x00007f00d5007a0c */ /* 0x000fe20003f86270 */
[----:B------:R-:W-:Y:S01]  /*13f0*/  IMAD R8, R236, c[0x0][0x20c], R19 ;  /* 0x00008300ec087a24 */ /* 0x000fe200078e0213 */
[----:B------:R-:W-:Y:S01]  /*1400*/  IADD3 R19, P5, R15, R224, RZ ;  /* 0x000000e00f137210 */ /* 0x000fe20007fbe0ff */
[----:B------:R-:W-:Y:S01]  /*1410*/  IMAD R17, R243, c[0x0][0x210], RZ ;  /* 0x00008400f3117a24 */ /* 0x000fe200078e02ff */
[----:B------:R-:W-:Y:S01]  /*1420*/  SHF.R.S32.HI R2, RZ, 0x6, R2 ;  /* 0x00000006ff027819 */ /* 0x000fe20000011402 */
[----:B------:R-:W-:Y:S01]  /*1430*/  IMAD.IADD R219, R219, 0x1, R8 ;  /* 0x00000001dbdb7824 */ /* 0x000fe200078e0208 */
[----:B------:R4:W-:Y:S01]  /*1440*/  LDGSTS.E.BYPASS.LTC128B.128 [R4+0x3080], [R24.64+0x40], !P3 ;  /* 0x0308004018047fae */ /* 0x0009e2000d901d48 */
[----:B------:R-:W-:Y:S01]  /*1450*/  IMAD.X R8, R14, 0x1, R211, P5 ;  /* 0x000000010e087824 */ /* 0x000fe200028e06d3 */
[----:B------:R-:W-:Y:S01]  /*1460*/  LEA R26, P5, R19, c[0x0][0x258], 0x2 ;  /* 0x00009600131a7a11 */ /* 0x000fe200078a10ff */
[----:B------:R-:W-:Y:S01]  /*1470*/  IMAD.SHL.U32 R21, R21, 0x2, RZ ;  /* 0x0000000215157824 */ /* 0x000fe200078e00ff */
[----:B------:R4:W-:Y:S01]  /*1480*/  LDGSTS.E.BYPASS.LTC128B.128 [R4+0x5080], [R24.64+0x80], !P1 ;  /* 0x0508008018047fae */ /* 0x0009e2000c901d48 */
[C---:B------:R-:W-:Y:S01]  /*1490*/  IMAD R28, R216.reuse, c[0x0][0x214], R17 ;  /* 0x00008500d81c7a24 */ /* 0x040fe200078e0211 */
[----:B------:R-:W-:Y:S01]  /*14a0*/  LEA.HI.X R27, R19, c[0x0][0x25c], R8, 0x2, P5 ;  /* 0x00009700131b7a11 */ /* 0x000fe200028f1408 */
[----:B------:R-:W-:Y:S01]  /*14b0*/  IMAD.WIDE.U32 R218, R216, c[0x0][0x210], R218 ;  /* 0x00008400d8da7a25 */ /* 0x000fe200078e00da */
[----:B------:R-:W-:Y:S01]  /*14c0*/  ISETP.GE.AND P5, PT, R10, c[0x0][0x1fc], PT ;  /* 0x00007f000a007a0c */ /* 0x000fe20003fa6270 */
[----:B------:R-:W0:Y:S01]  /*14d0*/  LDGDEPBAR ;  /* 0x00000000000079af */ /* 0x000e220000000000 */
[----:B------:R-:W-:Y:S01]  /*14e0*/  LEA.HI R19, R29, R29, RZ, 0x1 ;  /* 0x0000001d1d137211 */ /* 0x000fe200078f08ff */
[----:B------:R-:W-:Y:S01]  /*14f0*/  IMAD.IADD R219, R219, 0x1, R28 ;  /* 0x00000001dbdb7824 */ /* 0x000fe200078e021c */
[----:B------:R-:W-:Y:S01]  /*1500*/  SEL R20, RZ, 0x1, P5 ;  /* 0x00000001ff147807 */ /* 0x000fe20002800000 */
[----:B------:R-:W-:Y:S01]  /*1510*/  IMAD R205, R7, 0x4, R2 ;  /* 0x0000000407cd7824 */ /* 0x000fe200078e0202 */
[----:B------:R-:W-:Y:S01]  /*1520*/  ISETP.GE.AND P5, PT, R6, c[0x0][0x16c], PT ;  /* 0x00005b0006007a0c */ /* 0x000fe20003fa6270 */
[----:B------:R-:W-:Y:S01]  /*1530*/  IMAD.WIDE.U32 R218, R217, c[0x0][0x218], R218 ;  /* 0x00008600d9da7a25 */ /* 0x000fe200078e00da */
[----:B------:R-:W-:-:S02]  /*1540*/  LOP3.LUT R21, R21, 0x2, R20, 0xe2, !PT ;  /* 0x0000000215157812 */ /* 0x000fc400078ee214 */
[----:B------:R-:W-:Y:S01]  /*1550*/  SEL R17, RZ, 0x2, P5 ;  /* 0x00000002ff117807 */ /* 0x000fe20002800000 */
[----:B------:R-:W-:Y:S01]  /*1560*/  IMAD R20, R244, c[0x0][0x218], RZ ;  /* 0x00008600f4147a24 */ /* 0x000fe200078e02ff */
[----:B------:R-:W-:Y:S01]  /*1570*/  LOP3.LUT R32, R19, 0x7fffffe, RZ, 0xc0, !PT ;  /* 0x07fffffe13207812 */ /* 0x000fe200078ec0ff */
[----:B------:R-:W-:Y:S01]  /*1580*/  IMAD R205, R205, 0x8, R18 ;  /* 0x00000008cdcd7824 */ /* 0x000fe200078e0212 */
[----:B------:R-:W-:Y:S01]  /*1590*/  IADD3 R23, R23, R17, R228 ;  /* 0x0000001117177210 */ /* 0x000fe20007ffe0e4 */
[----:B------:R-:W-:Y:S01]  /*15a0*/  IMAD R235, R217, c[0x0][0x21c], R20 ;  /* 0x00008700d9eb7a24 */ /* 0x000fe200078e0214 */
[----:B------:R-:W-:Y:S01]  /*15b0*/  SEL R20, RZ, 0x4, P4 ;  /* 0x00000004ff147807 */ /* 0x000fe20002000000 */
[----:B------:R-:W-:Y:S01]  /*15c0*/  IMAD.MOV.U32 R234, RZ, RZ, R218 ;  /* 0x000000ffffea7224 */ /* 0x000fe200078e00da */
[----:B------:R-:W-:Y:S01]  /*15d0*/  IADD3 R17, -R15, c[0x0][0x168], RZ ;  /* 0x00005a000f117a10 */ /* 0x000fe20007ffe1ff */
[----:B------:R-:W-:Y:S01]  /*15e0*/  IMAD.IADD R235, R219, 0x1, R235 ;  /* 0x00000001dbeb7824 */ /* 0x000fe200078e02eb */
[----:B------:R-:W-:Y:S01]  /*15f0*/  LOP3.LUT P4, RZ, R23, 0x1, RZ, 0xc0, !PT ;  /* 0x0000000117ff7812 */ /* 0x000fe2000788c0ff */
[----:B------:R-:W-:Y:S01]  /*1600*/  IMAD.IADD R203, R29, 0x1, -R32 ;  /* 0x000000011dcb7824 */ /* 0x000fe200078e0a20 */
[----:B------:R-:W-:Y:S01]  /*1610*/  SHF.R.S32.HI R18, RZ, 0x1f, R29 ;  /* 0x0000001fff127819 */ /* 0x000fe2000001141d */
[----:B------:R-:W-:Y:S01]  /*1620*/  IMAD.WIDE.U32 R32, R247, UR4, R234 ;  /* 0x00000004f7207c25 */ /* 0x000fe2000f8e00ea */
[----:B------:R-:W-:-:S02]  /*1630*/  ISETP.LE.OR P0, PT, R17, R236, !P4 ;  /* 0x000000ec1100720c */ /* 0x000fc40006703670 */
[----:B------:R-:W-:Y:S01]  /*1640*/  LEA.HI R18, R18, R29, RZ, 0x3 ;  /* 0x0000001d12127211 */ /* 0x000fe200078f18ff */
[----:B------:R-:W-:Y:S01]  /*1650*/  IMAD.IADD R0, R33, 0x1, R0 ;  /* 0x0000000121007824 */ /* 0x000fe200078e0200 */
[----:B------:R-:W-:Y:S01]  /*1660*/  LOP3.LUT P2, RZ, R23, 0x2, RZ, 0xc0, !PT ;  /* 0x0000000217ff7812 */ /* 0x000fe2000784c0ff */
[----:B------:R-:W-:Y:S01]  /*1670*/  IMAD.SHL.U32 R22, R22, 0x40, RZ ;  /* 0x0000004016167824 */ /* 0x000fe200078e00ff */
[----:B------:R-:W-:Y:S01]  /*1680*/  LOP3.LUT R8, R18, 0xfffffff8, RZ, 0xc0, !PT ;  /* 0xfffffff812087812 */ /* 0x000fe200078ec0ff */
[----:B------:R-:W-:Y:S01]  /*1690*/  IMAD.SHL.U32 R206, R7, 0x8, RZ ;  /* 0x0000000807ce7824 */ /* 0x000fe200078e00ff */
[----:B------:R-:W-:Y:S02]  /*16a0*/  ISETP.LE.OR P2, PT, R17, R236, !P2 ;  /* 0x000000ec1100720c */ /* 0x000fe40005743670 */
[----:B------:R-:W-:Y:S01]  /*16b0*/  LOP3.LUT R20, R21, R20, RZ, 0xfc, !PT ;  /* 0x0000001415147212 */ /* 0x000fe200078efcff */
[----:B------:R-:W-:Y:S01]  /*16c0*/  IMAD.IADD R8, R29, 0x1, -R8 ;  /* 0x000000011d087824 */ /* 0x000fe200078e0a08 */
[----:B------:R-:W-:Y:S01]  /*16d0*/  LOP3.LUT P6, RZ, R23, 0x4, RZ, 0xc0, !PT ;  /* 0x0000000417ff7812 */ /* 0x000fe200078cc0ff */
[----:B------:R3:W-:Y:S01]  /*16e0*/  LDGSTS.E.BYPASS.LTC128B.128 [R4+0xc080], [R30.64], !P0 ;  /* 0x0c0800001e047fae */ /* 0x0007e2000c101d48 */
[----:B------:R-:W-:-:S02]  /*16f0*/  LEA R28, P0, R32, c[0x0][0x1f0], 0x1 ;  /* 0x00007c00201c7a11 */ /* 0x000fc400078008ff */
[----:B------:R-:W-:Y:S02]  /*1700*/  ISETP.GT.AND P1, PT, R226, 0xf, PT ;  /* 0x0000000fe200780c */ /* 0x000fe40003f24270 */
[----:B------:R-:W-:Y:S02]  /*1710*/  LOP3.LUT P4, RZ, R20, 0x1, RZ, 0xc0, !PT ;  /* 0x0000000114ff7812 */ /* 0x000fe4000788c0ff */
[----:B------:R-:W-:Y:S01]  /*1720*/  LEA.HI.X R29, R32, c[0x0][0x1f4], R0, 0x1, P0 ;  /* 0x00007d00201d7a11 */ /* 0x000fe200000f0c00 */
[----:B------:R3:W-:Y:S01]  /*1730*/  LDGSTS.E.BYPASS.LTC128B.128 [R4+0xd080], [R30.64+0x40], !P2 ;  /* 0x0d0800401e047fae */ /* 0x0007e2000d101d48 */
[CC--:B------:R-:W-:Y:S02]  /*1740*/  ISETP.LE.OR P6, PT, R17.reuse, R236.reuse, !P6 ;  /* 0x000000ec1100720c */ /* 0x0c0fe400077c3670 */
[----:B------:R-:W-:Y:S02]  /*1750*/  LEA.HI R0, R12, R3, RZ, 0x1 ;  /* 0x000000030c007211 */ /* 0x000fe400078f08ff */
[----:B------:R-:W-:-:S02]  /*1760*/  ISETP.LE.OR P0, PT, R17, R236, !P4 ;  /* 0x000000ec1100720c */ /* 0x000fc40006703670 */
[----:B------:R-:W-:Y:S01]  /*1770*/  LOP3.LUT R0, R0, 0xfffffffe, RZ, 0xc0, !PT ;  /* 0xfffffffe00007812 */ /* 0x000fe200078ec0ff */
[----:B------:R-:W-:Y:S01]  /*1780*/  @!P1 IMAD.SHL.U32 R21, R226, 0x10, RZ ;  /* 0x00000010e2159824 */ /* 0x000fe200078e00ff */
[C---:B------:R-:W-:Y:S02]  /*1790*/  LOP3.LUT P3, RZ, R20.reuse, 0x2, RZ, 0xc0, !PT ;  /* 0x0000000214ff7812 */ /* 0x040fe4000786c0ff */
[----:B------:R-:W-:Y:S01]  /*17a0*/  LOP3.LUT P2, RZ, R20, 0x4, RZ, 0xc0, !PT ;  /* 0x0000000414ff7812 */ /* 0x000fe2000784c0ff */
[C---:B------:R-:W-:Y:S01]  /*17b0*/  IMAD.SHL.U32 R20, R3.reuse, 0x10, RZ ;  /* 0x0000001003147824 */ /* 0x040fe200078e00ff */
[----:B------:R-:W-:Y:S01]  /*17c0*/  LOP3.LUT R23, R22, 0x1c0, RZ, 0xc0, !PT ;  /* 0x000001c016177812 */ /* 0x000fe200078ec0ff */
[----:B------:R-:W-:Y:S01]  /*17d0*/  IMAD.IADD R0, R3, 0x1, -R0 ;  /* 0x0000000103007824 */ /* 0x000fe200078e0a00 */
[--C-:B------:R-:W-:Y:S01]  /*17e0*/  SHF.R.S32.HI R3, RZ, 0x1, R19.reuse ;  /* 0x00000001ff037819 */ /* 0x100fe20000011413 */
[----:B------:R3:W-:Y:S01]  /*17f0*/  LDGSTS.E.BYPASS.LTC128B.128 [R4+0xe080], [R30.64+0x80], !P6 ;  /* 0x0e0800801e047fae */ /* 0x0007e2000f101d48 */
[----:B----4-:R-:W-:Y:S01]  /*1800*/  SHF.R.S32.HI R24, RZ, 0x1f, R19 ;  /* 0x0000001fff187819 */ /* 0x010fe20000011413 */
[----:B------:R-:W-:Y:S01]  /*1810*/  IMAD.SHL.U32 R19, R0, 0x400, RZ ;  /* 0x0000040000137824 */ /* 0x000fe200078e00ff */
[----:B------:R-:W-:Y:S01]  /*1820*/  LOP3.LUT R22, R23, 0x30, R20, 0xf8, !PT ;  /* 0x0000003017167812 */ /* 0x000fe200078ef814 */
[----:B------:R1:W-:Y:S01]  /*1830*/  @!P1 LDGSTS.E.BYPASS.LTC128B.128 [R21+0x18080], [R26.64] ;  /* 0x180800001a159fae */ /* 0x0003e2000b901d48 */
[----:B------:R-:W-:Y:S01]  /*1840*/  LEA.HI R20, R24, R3, RZ, 0x2 ;  /* 0x0000000318147211 */ /* 0x000fe200078f10ff */
[----:B------:R-:W-:Y:S01]  /*1850*/  IMAD R232, R232, 0x2, R19 ;  /* 0x00000002e8e87824 */ /* 0x000fe200078e0213 */
[----:B------:R-:W-:Y:S01]  /*1860*/  ISETP.LE.OR P6, PT, R17, R236, !P3 ;  /* 0x000000ec1100720c */ /* 0x000fe20005fc3670 */
[----:B------:R-:W0:Y:S01]  /*1870*/  LDGDEPBAR ;  /* 0x00000000000079af */ /* 0x000e220000000000 */
[----:B------:R-:W-:-:S02]  /*1880*/  SHF.R.S32.HI R202, RZ, 0x3, R18 ;  /* 0x00000003ffca7819 */ /* 0x000fc40000011412 */
[----:B------:R-:W-:Y:S01]  /*1890*/  LOP3.LUT R18, R20, 0xfffffffc, RZ, 0xc0, !PT ;  /* 0xfffffffc14127812 */ /* 0x000fe200078ec0ff */
[----:B------:R3:W-:Y:S01]  /*18a0*/  LDGSTS.E.BYPASS.LTC128B.128 [R4+0x12080], [R28.64], !P0 ;  /* 0x120800001c047fae */ /* 0x0007e2000c101d48 */
[-C--:B------:R-:W-:Y:S01]  /*18b0*/  ISETP.LE.OR P0, PT, R17, R236.reuse, !P2 ;  /* 0x000000ec1100720c */ /* 0x080fe20005703670 */
[----:B------:R-:W-:Y:S01]  /*18c0*/  IMAD R203, R202, 0x8, R203 ;  /* 0x00000008cacb7824 */ /* 0x000fe200078e02cb */
[----:B------:R-:W-:Y:S01]  /*18d0*/  SHF.R.U32.HI R204, RZ, 0x3, R23 ;  /* 0x00000003ffcc7819 */ /* 0x000fe20000011617 */
[----:B------:R-:W-:Y:S01]  /*18e0*/  IMAD.IADD R3, R3, 0x1, -R18 ;  /* 0x0000000103037824 */ /* 0x000fe200078e0a12 */
[----:B------:R-:W-:Y:S01]  /*18f0*/  LOP3.LUT R17, R22, 0x8, R13, 0xf8, !PT ;  /* 0x0000000816117812 */ /* 0x000fe200078ef80d */
[----:B------:R-:W-:Y:S01]  /*1900*/  IMAD R18, R244, c[0x0][0x290], RZ ;  /* 0x0000a400f4127a24 */ /* 0x000fe200078e02ff */
[----:B------:R-:W-:Y:S01]  /*1910*/  SHF.R.S32.HI R16, RZ, 0x1, R16 ;  /* 0x00000001ff107819 */ /* 0x000fe20000011410 */
[----:B------:R-:W-:Y:S01]  /*1920*/  IMAD R202, R202, 0x200, R19 ;  /* 0x00000200caca7824 */ /* 0x000fe200078e0213 */
[----:B------:R-:W-:Y:S01]  /*1930*/  LEA.HI R20, R5, R236, RZ, 0x3 ;  /* 0x000000ec05147211 */ /* 0x000fe200078f18ff */
[----:B------:R-:W-:Y:S01]  /*1940*/  IMAD R19, R217, c[0x0][0x294], R18 ;  /* 0x0000a500d9137a24 */ /* 0x000fe200078e0212 */
[----:B------:R3:W-:Y:S01]  /*1950*/  LDGSTS.E.BYPASS.LTC128B.128 [R4+0x13080], [R28.64+0x40], !P6 ;  /* 0x130800401c047fae */ /* 0x0007e2000f101d48 */
[----:B------:R-:W-:Y:S01]  /*1960*/  LOP3.LUT R204, R17, R204, RZ, 0x3c, !PT ;  /* 0x000000cc11cc7212 */ /* 0x000fe200078e3cff */
[----:B------:R-:W-:Y:S01]  /*1970*/  IMAD.SHL.U32 R22, R16, 0x40, RZ ;  /* 0x0000004010167824 */ /* 0x000fe200078e00ff */
[----:B------:R-:W-:Y:S01]  /*1980*/  LEA.HI R17, R9, R226, RZ, 0x7 ;  /* 0x000000e209117211 */ /* 0x000fe200078f38ff */
[----:B------:R3:W-:Y:S01]  /*1990*/  LDGSTS.E.BYPASS.LTC128B.128 [R4+0x14080], [R28.64+0x80], !P0 ;  /* 0x140800801c047fae */ /* 0x0007e2000c101d48 */
[----:B------:R-:W-:Y:S01]  /*19a0*/  IADD3 R15, P0, R15, R222, RZ ;  /* 0x000000de0f0f7210 */ /* 0x000fe20007f1e0ff */
[----:B------:R-:W-:Y:S01]  /*19b0*/  IMAD.IADD R210, R223, 0x1, R19 ;  /* 0x00000001dfd27824 */ /* 0x000fe200078e0213 */
[----:B------:R-:W-:Y:S01]  /*19c0*/  LOP3.LUT R9, R20, 0xfffffff8, RZ, 0xc0, !PT ;  /* 0xfffffff814097812 */ /* 0x000fe200078ec0ff */
[----:B------:R-:W-:Y:S01]  /*19d0*/  IMAD.SHL.U32 R20, R7, 0x10, RZ ;  /* 0x0000001007147824 */ /* 0x000fe200078e00ff */
[----:B------:R-:W-:Y:S01]  /*19e0*/  LOP3.LUT R22, R22, 0xc0, RZ, 0xc0, !PT ;  /* 0x000000c016167812 */ /* 0x000fe200078ec0ff */
[----:B------:R-:W-:Y:S01]  /*19f0*/  IMAD.X R14, R14, 0x1, R210, P0 ;  /* 0x000000010e0e7824 */ /* 0x000fe200000e06d2 */
[----:B------:R-:W-:Y:S01]  /*1a00*/  LEA R18, P0, R15, c[0x0][0x280], 0x2 ;  /* 0x0000a0000f127a11 */ /* 0x000fe200078010ff */
[----:B------:R-:W-:Y:S01]  /*1a10*/  IMAD.IADD R9, R236, 0x1, -R9 ;  /* 0x00000001ec097824 */ /* 0x000fe200078e0a09 */
[----:B------:R-:W-:Y:S01]  /*1a20*/  SHF.R.U32.HI R17, RZ, 0x4, R17 ;  /* 0x00000004ff117819 */ /* 0x000fe20000011611 */
[----:B------:R-:W-:Y:S01]  /*1a30*/  IMAD.SHL.U32 R5, R2, 0x8, RZ ;  /* 0x0000000802057824 */ /* 0x000fe200078e00ff */
[----:B------:R-:W-:Y:S01]  /*1a40*/  LOP3.LUT R20, R20, 0x10, RZ, 0xc0, !PT ;  /* 0x0000001014147812 */ /* 0x000fe200078ec0ff */
[----:B------:R-:W-:Y:S01]  /*1a50*/  IMAD R204, R7, 0x200, R204 ;  /* 0x0000020007cc7824 */ /* 0x000fe200078e02cc */
[----:B------:R-:W-:Y:S01]  /*1a60*/  LOP3.LUT R23, R22, 0x8, R13, 0xf8, !PT ;  /* 0x0000000816177812 */ /* 0x000fe200078ef80d */
[----:B------:R-:W-:Y:S01]  /*1a70*/  IMAD.SHL.U32 R203, R203, 0x20, RZ ;  /* 0x00000020cbcb7824 */ /* 0x000fe200078e00ff */
[----:B------:R-:W-:Y:S01]  /*1a80*/  LEA.HI.X R19, R15, c[0x0][0x284], R14, 0x2, P0 ;  /* 0x0000a1000f137a11 */ /* 0x000fe200000f140e */
[----:B------:R-:W-:Y:S01]  /*1a90*/  IMAD.SHL.U32 R15, R8, 0x40, RZ ;  /* 0x00000040080f7824 */ /* 0x000fe200078e00ff */
[----:B------:R-:W-:Y:S01]  /*1aa0*/  LOP3.LUT P6, RZ, R16, 0x2, RZ, 0xc0, !PT ;  /* 0x0000000210ff7812 */ /* 0x000fe200078cc0ff */
[----:B------:R-:W-:Y:S01]  /*1ab0*/  IMAD.SHL.U32 R16, R9, 0x40, RZ ;  /* 0x0000004009107824 */ /* 0x000fe200078e00ff */
[----:B------:R-:W-:-:S02]  /*1ac0*/  LOP3.LUT R13, R20, 0x8, R17, 0xf8, !PT ;  /* 0x00000008140d7812 */ /* 0x000fc400078ef811 */
[C---:B------:R-:W-:Y:S02]  /*1ad0*/  LOP3.LUT P0, RZ, R3.reuse, 0x2, RZ, 0xc0, !PT ;  /* 0x0000000203ff7812 */ /* 0x040fe4000780c0ff */
[----:B------:R-:W-:Y:S01]  /*1ae0*/  LOP3.LUT R17, R12, 0xffffffe0, RZ, 0xc0, !PT ;  /* 0xffffffe00c117812 */ /* 0x000fe200078ec0ff */
[----:B------:R-:W-:Y:S01]  /*1af0*/  IMAD.SHL.U32 R12, R3, 0x40, RZ ;  /* 0x00000040030c7824 */ /* 0x000fe200078e00ff */
[C---:B------:R-:W-:Y:S01]  /*1b00*/  SEL R196, R199.reuse, 0xfffffff0, !P6 ;  /* 0xfffffff0c7c47807 */ /* 0x040fe20007000000 */
[----:B------:R-:W-:Y:S01]  /*1b10*/  IMAD R3, R0, 0x200, R203 ;  /* 0x0000020000037824 */ /* 0x000fe200078e02cb */
[----:B------:R-:W-:Y:S02]  /*1b20*/  SEL R207, R199, 0xfffffff0, !P0 ;  /* 0xfffffff0c7cf7807 */ /* 0x000fe40004000000 */
[C---:B------:R-:W-:Y:S02]  /*1b30*/  LOP3.LUT P6, RZ, R8.reuse, 0x4, RZ, 0xc0, !PT ;  /* 0x0000000408ff7812 */ /* 0x040fe400078cc0ff */
[----:B------:R-:W-:Y:S01]  /*1b40*/  LOP3.LUT P0, RZ, R8, 0x2, RZ, 0xc0, !PT ;  /* 0x0000000208ff7812 */ /* 0x000fe2000780c0ff */
[----:B------:R-:W-:Y:S01]  /*1b50*/  IMAD.IADD R8, R226, 0x1, -R17 ;  /* 0x00000001e2087824 */ /* 0x000fe200078e0a11 */
[----:B------:R-:W-:Y:S01]  /*1b60*/  LOP3.LUT R16, R16, 0x1c0, RZ, 0xc0, !PT ;  /* 0x000001c010107812 */ /* 0x000fe200078ec0ff */
[----:B------:R-:W-:Y:S01]  /*1b70*/  @!P1 IMAD.SHL.U32 R17, R226, 0x10, RZ ;  /* 0x00000010e2119824 */ /* 0x000fe200078e00ff */
[----:B------:R-:W-:-:S02]  /*1b80*/  LOP3.LUT R5, R5, 0x18, RZ, 0xc0, !PT ;  /* 0x0000001805057812 */ /* 0x000fc400078ec0ff */
[----:B-1----:R-:W-:Y:S02]  /*1b90*/  SHF.R.U32.HI R21, RZ, 0x3, R16 ;  /* 0x00000003ff157819 */ /* 0x002fe40000011610 */
[----:B------:R-:W-:Y:S01]  /*1ba0*/  SHF.R.S32.HI R7, RZ, 0x1f, R8 ;  /* 0x0000001fff077819 */ /* 0x000fe20000011408 */
[----:B------:R3:W-:Y:S01]  /*1bb0*/  @!P1 LDGSTS.E.BYPASS.LTC128B.128 [R17+0x18280], [R18.64] ;  /* 0x1828000012119fae */ /* 0x0007e2000b901d48 */
[----:B------:R-:W-:Y:S02]  /*1bc0*/  LOP3.LUT R21, R21, R16, R5, 0x1e, !PT ;  /* 0x0000001015157212 */ /* 0x000fe400078e1e05 */
        /* <DEDUP_REMOVED lines=8> */
[----:B------:R-:W-:-:S02]  /*1c50*/  LOP3.LUT R206, R206, 0x8, RZ, 0xc0, !PT ;  /* 0x00000008cece7812 */ /* 0x000fc400078ec0ff */
[----:B------:R-:W-:Y:S01]  /*1c60*/  SHF.R.U32.HI R14, RZ, 0x3, R15 ;  /* 0x00000003ff0e7819 */ /* 0x000fe2000001160f */
[----:B------:R-:W-:Y:S01]  /*1c70*/  IMAD R215, R0, 0x10, R215 ;  /* 0x0000001000d77824 */ /* 0x000fe200078e02d7 */
[----:B------:R-:W-:Y:S02]  /*1c80*/  SHF.R.U32.HI R21, RZ, 0x3, R12 ;  /* 0x00000003ff157819 */ /* 0x000fe4000001160c */
        /* <DEDUP_REMOVED lines=44> */
.L_x_1170:
[----:B------:R-:W-:Y:S05]  /*1f50*/  BSYNC B0 ;  /* 0x0000000000007941 */ /* 0x000fea0003800000 */
.L_x_1169:
        /* <DEDUP_REMOVED lines=80> */
.L_x_1173:
        /* <DEDUP_REMOVED lines=104> */
[C---:B------:R-:W-:Y:S01]  /*2ae0*/  LEA R36, P5, R40.reuse, R220, 0x6 ;  /* 0x000000dc28247211 */ /* 0x040fe200078a30ff */
[----:B--2---:R-:W-:Y:S01]  /*2af0*/  IMAD.MOV.U32 R2, RZ, RZ, -0x40 ;  /* 0xffffffc0ff027424 */ /* 0x004fe200078e00ff */
[----:B------:R-:W-:Y:S01]  /*2b00*/  @!P1 IADD3 R38, P0, R37, R224, RZ ;  /* 0x000000e025269210 */ /* 0x000fe20007f1e0ff */
[C---:B------:R-:W-:Y:S02]  /*2b10*/  IMAD R3, R245.reuse, c[0x0][0x17c], R3 ;  /* 0x00005f00f5037a24 */ /* 0x040fe400078e0203 */
[----:B------:R-:W-:Y:S01]  /*2b20*/  IMAD R39, R245, R2, c[0x0][0x168] ;  /* 0x00005a00f5277624 */ /* 0x000fe200078e0202 */
[----:B------:R-:W-:Y:S01]  /*2b30*/  @!P1 LEA.HI.X.SX32 R37, R37, R211, 0x1, P0 ;  /* 0x000000d325259211 */ /* 0x000fe200000f0eff */
[----:B------:R-:W-:Y:S03]  /*2b40*/  IMAD.IADD R3, R41, 0x1, R3 ;  /* 0x0000000129037824 */ /* 0x000fe600078e0203 */
[C---:B------:R-:W-:Y:S02]  /*2b50*/  ISETP.GT.AND P6, PT, R39.reuse, R236, PT ;  /* 0x000000ec2700720c */ /* 0x040fe40003fc4270 */
[----:B------:R-:W-:Y:S02]  /*2b60*/  LEA.HI.X R3, R40, R208, R3, 0x6, P5 ;  /* 0x000000d028037211 */ /* 0x000fe400028f3403 */
[----:B------:R-:W-:Y:S02]  /*2b70*/  LEA R42, P5, R36, c[0x0][0x160], 0x1 ;  /* 0x00005800242a7a11 */ /* 0x000fe400078a08ff */
[----:B------:R-:W-:Y:S02]  /*2b80*/  @!P1 LEA R40, P0, R38, c[0x0][0x258], 0x2 ;  /* 0x0000960026289a11 */ /* 0x000fe400078010ff */
[----:B------:R-:W-:Y:S01]  /*2b90*/  LEA.HI.X R43, R36, c[0x0][0x164], R3, 0x1, P5 ;  /* 0x00005900242b7a11 */ /* 0x000fe200028f0c03 */
[----:B------:R-:W-:Y:S01]  /*2ba0*/  IMAD R3, R240, 0x3000, R231 ;  /* 0x00003000f0037824 */ /* 0x000fe200078e02e7 */
[----:B------:R-:W-:Y:S01]  /*2bb0*/  LOP3.LUT P5, RZ, R228, 0x1, RZ, 0xc0, !PT ;  /* 0x00000001e4ff7812 */ /* 0x000fe200078ac0ff */
[----:B------:R-:W-:Y:S01]  /*2bc0*/  @!P1 IMAD R36, R240, 0x40, R238 ;  /* 0x00000040f0249824 */ /* 0x000fe200078e02ee */
[----:B------:R-:W-:Y:S02]  /*2bd0*/  @!P1 LEA.HI.X R41, R38, c[0x0][0x25c], R37, 0x2, P0 ;  /* 0x0000970026299a11 */ /* 0x000fe400000f1425 */
[-C--:B------:R-:W-:Y:S01]  /*2be0*/  ISETP.LE.OR P5, PT, R39, R236.reuse, !P5 ;  /* 0x000000ec2700720c */ /* 0x080fe20006fa3670 */
[----:B------:R-:W-:Y:S01]  /*2bf0*/  @!P1 IMAD.SHL.U32 R2, R36, 0x4, RZ ;  /* 0x0000000424029824 */ /* 0x000fe200078e00ff */
[----:B------:R-:W-:Y:S02]  /*2c00*/  LOP3.LUT P0, RZ, R228, 0x2, RZ, 0xc0, !PT ;  /* 0x00000002e4ff7812 */ /* 0x000fe4000780c0ff */
[----:B------:R-:W-:Y:S02]  /*2c10*/  ISETP.GE.OR P6, PT, R213, c[0x0][0x16c], !P6 ;  /* 0x00005b00d5007a0c */ /* 0x000fe400077c6670 */
[----:B------:R-:W-:Y:S07]  /*2c20*/  ISETP.LE.OR P0, PT, R39, R236, !P0 ;  /* 0x000000ec2700720c */ /* 0x000fee0004703670 */
[----:B------:R-:W-:Y:S01]  /*2c30*/  @!PT LDS RZ, [RZ] ;  /* 0x00000000fffff984 */ /* 0x000fe20000000800 */
[----:B------:R-:W-:Y:S01]  /*2c40*/  @!PT LDS RZ, [RZ] ;  /* 0x00000000fffff984 */ /* 0x000fe20000000800 */
[----:B------:R-:W-:Y:S01]  /*2c50*/  @!PT LDS RZ, [RZ] ;  /* 0x00000000fffff984 */ /* 0x000fe20000000800 */
[----:B------:R1:W-:Y:S06]  /*2c60*/  LDGSTS.E.BYPASS.LTC128B.128 [R3], [R42.64], !P5 ;  /* 0x000000002a037fae */ /* 0x0003ec000e901d48 */
[----:B------:R1:W-:Y:S05]  /*2c70*/  LDGSTS.E.BYPASS.LTC128B.128 [R3+0x1000], [R42.64+0x40], !P0 ;  /* 0x010000402a037fae */ /* 0x0003ea000c101d48 */
[----:B------:R1:W-:Y:S05]  /*2c80*/  LDGSTS.E.BYPASS.LTC128B.128 [R3+0x2000], [R42.64+0x80], !P6 ;  /* 0x020000802a037fae */ /* 0x0003ea000f101d48 */
[----:B------:R1:W-:Y:S02]  /*2c90*/  @!P1 LDGSTS.E.BYPASS.LTC128B.128 [R2+0x18080], [R40.64] ;  /* 0x1808000028029fae */ /* 0x0003e4000b901d48 */
.L_x_1171:
[-C--:B--2345:R-:W-:Y:S01]  /*2ca0*/  HMMA.16816.F32.BF16 R36, R164, R168.reuse, RZ ;  /* 0x000000a8a424723c */ /* 0x0bcfe200000418ff */
[----:B------:R-:W-:Y:S03]  /*2cb0*/  LDSM.16.M88.4 R192, [R205+0x8080] ;  /* 0x00808000cdc0783b */ /* 0x000fe60000000200 */
[----:B-1----:R-:W-:Y:S04]  /*2cc0*/  IMAD R3, R198, 0x1800, RZ ;  /* 0x00001800c6037824 */ /* 0x002fe800078e02ff */
        /* <DEDUP_REMOVED lines=452> */
.L_x_1172:
        /* <DEDUP_REMOVED lines=243> */
.L_x_1168:
        /* <DEDUP_REMOVED lines=127> */
[----:B------:R-:W-:Y:S01]  /*6030*/  SHF.R.S32.HI R2, RZ, 0x1f, R217 ;  /* 0x0000001fff027819 */ /* 0x000fe200000114d9 */
[----:B------:R-:W-:Y:S01]  /*6040*/  IMAD.SHL.U32 R0, R0, 0x2, RZ ;  /* 0x0000000200007824 */ /* 0x000fe200078e00ff */
[----:B------:R-:W-:Y:S01]  /*6050*/  IADD3 R56, R6, 0x20, RZ ;  /* 0x0000002006387810 */ /* 0x000fe20007ffe0ff */
[----:B------:R-:W-:Y:S01]  /*6060*/  STS [R5+0x80], R128 ;  /* 0x0000808005007388 */ /* 0x000fe20000000800 */
[----:B------:R-:W-:-:S03]  /*6070*/  IMAD.WIDE.U32 R46, R216, c[0x0][0x338], R6 ;  /* 0x0000ce00d82e7a25 */ /* 0x000fc600078e0006 */
[----:B------:R-:W-:Y:S01]  /*6080*/  STS [R5+0x280], R130 ;  /* 0x0002808205007388 */ /* 0x000fe20000000800 */
[----:B------:R-:W-:-:S03]  /*6090*/  IMAD R44, R2, c[0x0][0x340], RZ ;  /* 0x0000d000022c7a24 */ /* 0x000fc600078e02ff */
[----:B------:R-:W-:Y:S01]  /*60a0*/  STS [R9+0x1080], R120 ;  /* 0x0010807809007388 */ /* 0x000fe20000000800 */
[----:B------:R-:W-:-:S03]  /*60b0*/  IMAD R44, R217, c[0x0][0x344], R44 ;  /* 0x0000d100d92c7a24 */ /* 0x000fc600078e022c */
        /* <DEDUP_REMOVED lines=25> */
[----:B------:R-:W-:Y:S02]  /*6250*/  SHF.R.S32.HI R5, RZ, 0x1f, R4 ;  /* 0x0000001fff057819 */ /* 0x000fe40000011404 */
[----:B------:R1:W4:Y:S01]  /*6260*/  LDS.128 R32, [R0+0xb080] ;  /* 0x00b0800000207984 */ /* 0x0003220000000c00 */
[----:B------:R-:W-:-:S03]  /*6270*/  IMAD.WIDE.U32 R60, R217, c[0x0][0x340], R46 ;  /* 0x0000d000d93c7a25 */ /* 0x000fc600078e002e */
[----:B------:R1:W5:Y:S01]  /*6280*/  LDS.128 R28, [R0+0x80] ;  /* 0x00008000001c7984 */ /* 0x0003620000000c00 */
[----:B------:R-:W-:-:S03]  /*6290*/  IMAD.WIDE R214, R214, 0x80, R4 ;  /* 0x00000080d6d67825 */ /* 0x000fc600078e0204 */
        /* <DEDUP_REMOVED lines=24> */
.L_x_1176:
[----:B------:R-:W-:Y:S05]  /*6420*/  BSYNC B0 ;  /* 0x0000000000007941 */ /* 0x000fea0003800000 */
.L_x_1175:
        /* <DEDUP_REMOVED lines=21> */
.L_x_1178:
[----:B------:R-:W-:Y:S05]  /*6580*/  BSYNC B0 ;  /* 0x0000000000007941 */ /* 0x000fea0003800000 */
.L_x_1177:
        /* <DEDUP_REMOVED lines=8> */
[----:B-1--4-:R-:W-:Y:S01]  /*6610*/  IADD3 R33, R5, R2, RZ ;  /* 0x0000000205217210 */ /* 0x012fe20007ffe0ff */
        /* <DEDUP_REMOVED lines=12> */
[----:B-----5:R1:W-:Y:S04]  /*66e0*/  @!P4 STG.E.128 [R36.64], R28 ;  /* 0x0000001c2400c986 */ /* 0x0203e8000c101d08 */
[----:B------:R1:W-:Y:S04]  /*66f0*/  @!P2 STG.E.128 [R36.64+0x40], R24 ;  /* 0x000040182400a986 */ /* 0x0003e8000c101d08 */
[----:B------:R1:W-:Y:S02]  /*6700*/  @!P1 STG.E.128 [R36.64+0x80], R20 ;  /* 0x0000801424009986 */ /* 0x0003e4000c101d08 */
.L_x_1180:
[----:B------:R-:W-:Y:S05]  /*6710*/  BSYNC B0 ;  /* 0x0000000000007941 */ /* 0x000fea0003800000 */
.L_x_1179:
        /* <DEDUP_REMOVED lines=19> */
.L_x_1174:
        /* <DEDUP_REMOVED lines=10> */
[----:B------:R-:W-:Y:S01]  /*68f0*/  SHF.R.S32.HI R5, RZ, 0x1f, R4 ;  /* 0x0000001fff057819 */ /* 0x000fe20000011404 */
[----:B------:R-:W-:Y:S02]  /*6900*/  IMAD.SHL.U32 R6, R3, 0x8, RZ ;  /* 0x0000000803067824 */ /* 0x000fe400078e00ff */
[----:B------:R-:W-:Y:S02]  /*6910*/  IMAD R3, R2, c[0x0][0x308], RZ ;  /* 0x0000c20002037a24 */ /* 0x000fe400078e02ff */
[----:B------:R-:W-:Y:S01]  /*6920*/  IMAD R8, R0, c[0x0][0x310], RZ ;  /* 0x0000c40000087a24 */ /* 0x000fe200078e02ff */
[----:B------:R-:W-:Y:S01]  /*6930*/  SHF.R.S32.HI R7, RZ, 0x1f, R6 ;  /* 0x0000001fff077819 */ /* 0x000fe20000011406 */
[----:B------:R-:W-:Y:S01]  /*6940*/  IMAD R3, R216, c[0x0][0x30c], R3 ;  /* 0x0000c300d8037a24 */ /* 0x000fe200078e0203 */
[----:B------:R-:W-:Y:S01]  /*6950*/  IADD3 R9, R6, 0x20, RZ ;  /* 0x0000002006097810 */ /* 0x000fe20007ffe0ff */
[----:B------:R-:W-:-:S04]  /*6960*/  IMAD.WIDE R214, R214, 0x80, R4 ;  /* 0x00000080d6d67825 */ /* 0x000fc800078e0204 */
[----:B------:R-:W-:-:S04]  /*6970*/  IMAD.WIDE.U32 R10, R216, c[0x0][0x308], R6 ;  /* 0x0000c200d80a7a25 */ /* 0x000fc800078e0006 */
[----:B------:R-:W-:Y:S02]  /*6980*/  IMAD.IADD R11, R11, 0x1, R3 ;  /* 0x000000010b0b7824 */ /* 0x000fe400078e0203 */
[C---:B------:R-:W-:Y:S01]  /*6990*/  IMAD R3, R217.reuse, c[0x0][0x314], R8 ;  /* 0x0000c500d9037a24 */ /* 0x040fe200078e0208 */
[----:B------:R-:W-:Y:S01]  /*69a0*/  IADD3 R8, R6, 0x40, RZ ;  /* 0x0000004006087810 */ /* 0x000fe20007ffe0ff */
[----:B------:R-:W-:-:S04]  /*69b0*/  IMAD.WIDE.U32 R10, R217, c[0x0][0x310], R10 ;  /* 0x0000c400d90a7a25 */ /* 0x000fc800078e000a */
        /* <DEDUP_REMOVED lines=15> */
.L_x_1182:
[----:B------:R-:W-:Y:S05]  /*6ab0*/  BSYNC B0 ;  /* 0x0000000000007941 */ /* 0x000fea0003800000 */
.L_x_1181:
        /* <DEDUP_REMOVED lines=19> */
.L_x_1184:
[----:B------:R-:W-:Y:S05]  /*6bf0*/  BSYNC B0 ;  /* 0x0000000000007941 */ /* 0x000fea0003800000 */
.L_x_1183:
        /* <DEDUP_REMOVED lines=23> */
.L_x_1186:
[----:B------:R-:W-:Y:S05]  /*6d70*/  BSYNC B0 ;  /* 0x0000000000007941 */ /* 0x000fea0003800000 */
.L_x_1185:
        /* <DEDUP_REMOVED lines=19> */
.L_x_1187:
        /* <DEDUP_REMOVED lines=13> */
.L_x_1432:


//--------------------- .text._ZN7cutlass13device_kernelIN5flash19enable_sm80_to_sm89INS1_16FlashAttnBwdSm80INS1_25CollectiveMainloopBwdSm80ILi2ELi2EN4cute5tupleIJNS5_1CILi64EEENS7_ILi128EEENS7_ILi96EEEEEENS_10bfloat16_tEfNS_4arch4Sm80ELb1ELb0ELb0ELb0ELb0ELb0ELb0ELb0ELi2ELi2ELi4ELi2ELb0EEENS1_24CollectiveEpilogueBwdGQAISB_fSE_Li256ELb0ELb0EEENS1_25SingleTileBwdLPTSchedulerILb0ELi128ELb0EEEEEEEEEvNT_6ParamsE --------------------------
	.section	.text._ZN7cutlass13device_kernelIN5flash19enable_sm80_to_sm89INS1_16FlashAttnBwdSm80INS1_25CollectiveMainloopBwdSm80ILi2ELi2EN4cute5tupleIJNS5_1CILi64EEENS7_ILi128EEENS7_ILi96EEEEEENS_10bfloat16_tEfNS_4arch4Sm80ELb1ELb0ELb0ELb0ELb0ELb0ELb0ELb0ELi2ELi2ELi4ELi2ELb0EEENS1_24CollectiveEpilogueBwdGQAISB_fSE_Li256ELb0ELb0EEENS1_25SingleTileBwdLPTSchedulerILb0ELi128ELb0EEEEEEEEEvNT_6ParamsE,"ax",@progbits
	.sectioninfo	@"SHI_REGISTERS=255"
	.align	128
.text._ZN7cutlass13device_kernelIN5flash19enable_sm80_to_sm89INS1_16FlashAttnBwdSm80INS1_25CollectiveMainloopBwdSm80ILi2ELi2EN4cute5tupleIJNS5_1CILi64EEENS7_ILi128EEENS7_ILi96EEEEEENS_10bfloat16_tEfNS_4arch4Sm80ELb1ELb0ELb0ELb0ELb0ELb0ELb0ELb0ELi2ELi2ELi4ELi2ELb0EEENS1_24CollectiveEpilogueBwdGQAISB_fSE_Li256ELb0ELb0EEENS1_25SingleTileBwdLPTSchedulerILb0ELi128ELb0EEEEEEEEEvNT_6ParamsE:
        .type           _ZN7cutlass13device_kernelIN5flash19enable_sm80_to_sm89INS1_16FlashAttnBwdSm80INS1_25CollectiveMainloopBwdSm80ILi2ELi2EN4cute5tupleIJNS5_1CILi64EEENS7_ILi128EEENS7_ILi96EEEEEENS_10bfloat16_tEfNS_4arch4Sm80ELb1ELb0ELb0ELb0ELb0ELb0ELb0ELb0ELi2ELi2ELi4ELi2ELb0EEENS1_24CollectiveEpilogueBwdGQAISB_fSE_Li256ELb0ELb0EEENS1_25SingleTileBwdLPTSchedulerILb0ELi128ELb0EEEEEEEEEvNT_6ParamsE,@function
        .size           _ZN7cutlass13device_kernelIN5flash19enable_sm80_to_sm89INS1_16FlashAttnBwdSm80INS1_25CollectiveMainloopBwdSm80ILi2ELi2EN4cute5tupleIJNS5_1CILi64EEENS7_ILi128EEENS7_ILi96EEEEEENS_10bfloat16_tEfNS_4arch4Sm80ELb1ELb0ELb0ELb0ELb0ELb0ELb0ELb0ELi2ELi2ELi4ELi2ELb0EEENS1_24CollectiveEpilogueBwdGQAISB_fSE_Li256ELb0ELb0EEENS1_25SingleTileBwdLPTSchedulerILb0ELi128ELb0EEEEEEEEEvNT_6ParamsE,(.L_x_1433 - _ZN7cutlass13device_kernelIN5flash19enable_sm80_to_sm89INS1_16FlashAttnBwdSm80INS1_25CollectiveMainloopBwdSm80ILi2ELi2EN4cute5tupleIJNS5_1CILi64EEENS7_ILi128EEENS7_ILi96EEEEEENS_10bfloat16_tEfNS_4arch4Sm80ELb1ELb0ELb0ELb0ELb0ELb0ELb0ELb0ELi2ELi2ELi4ELi2ELb0EEENS1_24CollectiveEpilogueBwdGQAISB_fSE_Li256ELb0ELb0EEENS1_25SingleTileBwdLPTSchedulerILb0ELi128ELb0EEEEEEEEEvNT_6ParamsE)
        .other          _ZN7cutlass13device_kernelIN5flash19enable_sm80_to_sm89INS1_16FlashAttnBwdSm80INS1_25CollectiveMainloopBwdSm80ILi2ELi2EN4cute5tupleIJNS5_1CILi64EEENS7_ILi128EEENS7_ILi96EEEEEENS_10bfloat16_tEfNS_4arch4Sm80ELb1ELb0ELb0ELb0ELb0ELb0ELb0ELb0ELi2ELi2ELi4ELi2ELb0EEENS1_24CollectiveEpilogueBwdGQAISB_fSE_Li256ELb0ELb0EEENS1_25SingleTileBwdLPTSchedulerILb0ELi128ELb0EEEEEEEEEvNT_6ParamsE,@"STO_CUDA_ENTRY STV_DEFAULT"
_ZN7cutlass13device_kernelIN5flash19enable_sm80_to_sm89INS1_16FlashAttnBwdSm80INS1_25CollectiveMainloopBwdSm80ILi2ELi2EN4cute5tupleIJNS5_1CILi64EEENS7_ILi128EEENS7_ILi96EEEEEENS_10bfloat16_tEfNS_4arch4Sm80ELb1ELb0ELb0ELb0ELb0ELb0ELb0ELb0ELi2ELi2ELi4ELi2ELb0EEENS1_24CollectiveEpilogueBwdGQAISB_fSE_Li256ELb0ELb0EEENS1_25SingleTileBwdLPTSchedulerILb0ELi128ELb0EEEEEEEEEvNT_6ParamsE:
        /* <DEDUP_REMOVED lines=23> */
.L_x_1189:
[----:B------:R-:W-:Y:S02]  /*0170*/  MOV R2, c[0x0][0x3b4] ;  /* 0x0000ed0000027a02 */ /* 0x000fe40000000f00 */
[----:B------:R-:W-:Y:S02]  /*0180*/  MOV R217, R0 ;  /* 0x0000000000d97202 */ /* 0x000fe40000000f00 */
[----:B------:R-:W-:-:S13]  /*0190*/  ISETP.NE.AND P0, PT, R2, 0x1, PT ;  /* 0x000000010200780c */ /* 0x000fda0003f05270 */
[----:B------:R-:W-:-:S05]  /*01a0*/  @P0 IMAD.HI.U32 R2, R0, c[0x0][0x3b8], RZ ;  /* 0x0000ee0000020a27 */ /* 0x000fca00078e00ff */
[----:B------:R-:W-:-:S05]  /*01b0*/  @P0 SHF.R.U32.HI R217, RZ, c[0x0][0x3bc], R2 ;  /* 0x0000ef00ffd90a19 */ /* 0x000fca0000011602 */
[----:B------:R-:W-:-:S03]  /*01c0*/  IMAD R3, R217, c[0x0][0x3b4], RZ ;  /* 0x0000ed00d9037a24 */ /* 0x000fc600078e02ff */
.L_x_1190:
        /* <DEDUP_REMOVED lines=10> */
.L_x_1188:
        /* <DEDUP_REMOVED lines=16> */
.L_x_1192:
[----:B------:R-:W-:Y:S02]  /*0370*/  MOV R0, c[0x0][0x3b4] ;  /* 0x0000ed0000007a02 */ /* 0x000fe40000000f00 */
[----:B------:R-:W-:Y:S02]  /*0380*/  MOV R217, R2 ;  /* 0x0000000200d97202 */ /* 0x000fe40000000f00 */
[----:B------:R-:W-:-:S13]  /*0390*/  ISETP.NE.AND P0, PT, R0, 0x1, PT ;  /* 0x000000010000780c */ /* 0x000fda0003f05270 */
[----:B------:R-:W-:-:S05]  /*03a0*/  @P0 IMAD.HI.U32 R0, R2, c[0x0][0x3b8], RZ ;  /* 0x0000ee0002000a27 */ /* 0x000fca00078e00ff */
[----:B------:R-:W-:-:S05]  /*03b0*/  @P0 SHF.R.U32.HI R217, RZ, c[0x0][0x3bc], R0 ;  /* 0x0000ef00ffd90a19 */ /* 0x000fca0000011600 */
[----:B------:R-:W-:-:S03]  /*03c0*/  IMAD R3, R217, c[0x0][0x3b4], RZ ;  /* 0x0000ed00d9037a24 */ /* 0x000fc600078e02ff */
.L_x_1193:
        /* <DEDUP_REMOVED lines=9> */
.L_x_1191:
        /* <DEDUP_REMOVED lines=427> */
.L_x_1196:
[----:B------:R-:W-:Y:S05]  /*1f10*/  BSYNC B0 ;  /* 0x0000000000007941 */ /* 0x000fea0003800000 */
.L_x_1195:
        /* <DEDUP_REMOVED lines=80> */
.L_x_1199:
        /* <DEDUP_REMOVED lines=132> */
.L_x_1197:
        /* <DEDUP_REMOVED lines=455> */
.L_x_1198:
        /* <DEDUP_REMOVED lines=243> */
.L_x_1194:
[----:B------:R-:W-:Y:S05]  /*5800*/  @P1 EXIT ;  /* 0x000000000000194d */ /* 0x000fea0003800000 */
[----:B------:R-:W-:Y:S01]  /*5810*/  MOV R0, 0x1 ;  /* 0x0000000100007802 */ /* 0x000fe20000000f00 */
[----:B------:R-:W-:Y:S01]  /*5820*/  IMAD R5, R217, 0x3000, RZ ;  /* 0x00003000d9057824 */ /* 0x000fe200078e02ff */
[----:B------:R-:W-:Y:S01]  /*5830*/  BAR.SYNC.DEFER_BLOCKING 0x1, 0x100 ;  /* 0x0044000000007b1d */ /* 0x000fe20000010000 */
[----:B------:R-:W-:Y:S02]  /*5840*/  SHF.R.S32.HI R2, RZ, 0x1f, R216 ;  /* 0x0000001fff027819 */ /* 0x000fe400000114d8 */
[----:B------:R-:W-:-:S02]  /*5850*/  ISETP.NE.AND P1, PT, R0, c[0x0][0x338], PT ;  /* 0x0000ce0000007a0c */ /* 0x000fc40003f25270 */
[----:B------:R-:W-:Y:S02]  /*5860*/  SHF.R.S32.HI R3, RZ, 0x1f, R5 ;  /* 0x0000001fff037819 */ /* 0x000fe40000011405 */
[----:B------:R-:W-:-:S04]  /*5870*/  IADD3 R4, P0, R5, R226, RZ ;  /* 0x000000e205047210 */ /* 0x000fc80007f1e0ff */
[----:B------:R-:W-:-:S05]  /*5880*/  LEA.HI.X.SX32 R5, R226, R3, 0x1, P0 ;  /* 0x00000003e2057211 */ /* 0x000fca00000f0eff */
[----:B------:R-:W-:-:S05]  /*5890*/  @P1 IMAD.HI.U32 R0, R214, c[0x0][0x33c], RZ ;  /* 0x0000cf00d6001a27 */ /* 0x000fca00078e00ff */
[----:B------:R-:W-:-:S04]  /*58a0*/  @P1 SHF.R.U32.HI R214, RZ, c[0x0][0x340], R0 ;  /* 0x0000d000ffd61a19 */ /* 0x000fc80000011600 */
[----:B------:R-:W-:Y:S01]  /*58b0*/  SHF.R.S32.HI R3, RZ, 0x1f, R214 ;  /* 0x0000001fff037819 */ /* 0x000fe200000114d6 */
[----:B------:R-:W-:-:S04]  /*58c0*/  IMAD.WIDE.U32 R6, R214, c[0x0][0x328], R4 ;  /* 0x0000ca00d6067a25 */ /* 0x000fc800078e0004 */
[C---:B------:R-:W-:Y:S02]  /*58d0*/  IMAD R9, R3.reuse, c[0x0][0x328], RZ ;  /* 0x0000ca0003097a24 */ /* 0x040fe400078e02ff */
[----:B------:R-:W-:Y:S02]  /*58e0*/  IMAD R3, R3, c[0x0][0x300], RZ ;  /* 0x0000c00003037a24 */ /* 0x000fe400078e02ff */
[C---:B------:R-:W-:Y:S02]  /*58f0*/  IMAD R0, R214.reuse, c[0x0][0x32c], R9 ;  /* 0x0000cb00d6007a24 */ /* 0x040fe400078e0209 */
[----:B------:R-:W-:-:S03]  /*5900*/  IMAD.WIDE.U32 R4, R214, c[0x0][0x300], R4 ;  /* 0x0000c000d6047a25 */ /* 0x000fc600078e0004 */
[----:B------:R-:W-:Y:S01]  /*5910*/  IADD3 R7, R7, R0, RZ ;  /* 0x0000000007077210 */ /* 0x000fe20007ffe0ff */
[----:B------:R-:W-:Y:S02]  /*5920*/  IMAD R214, R214, c[0x0][0x304], R3 ;  /* 0x0000c100d6d67a24 */ /* 0x000fe400078e0203 */
[----:B------:R-:W-:Y:S02]  /*5930*/  IMAD R3, R2, c[0x0][0x330], RZ ;  /* 0x0000cc0002037a24 */ /* 0x000fe400078e02ff */
[C---:B------:R-:W-:Y:S01]  /*5940*/  IMAD.WIDE.U32 R6, R216.reuse, c[0x0][0x330], R6 ;  /* 0x0000cc00d8067a25 */ /* 0x040fe200078e0006 */
[----:B------:R-:W-:Y:S02]  /*5950*/  IADD3 R215, R5, R214, RZ ;  /* 0x000000d605d77210 */ /* 0x000fe40007ffe0ff */
[----:B------:R-:W-:Y:S01]  /*5960*/  MOV R214, R4 ;  /* 0x0000000400d67202 */ /* 0x000fe20000000f00 */
[----:B------:R-:W-:Y:S01]  /*5970*/  IMAD R3, R216, c[0x0][0x334], R3 ;  /* 0x0000cd00d8037a24 */ /* 0x000fe200078e0203 */
[----:B------:R-:W-:Y:S01]  /*5980*/  LEA R8, P1, R6, c[0x0][0x310], 0x2 ;  /* 0x0000c40006087a11 */ /* 0x000fe200078210ff */
[----:B------:R-:W-:-:S02]  /*5990*/  IMAD R5, R2, c[0x0][0x308], RZ ;  /* 0x0000c20002057a24 */ /* 0x000fc400078e02ff */
        /* <DEDUP_REMOVED lines=104> */
.L_x_1200:
        /* <DEDUP_REMOVED lines=14> */
.L_x_1433:


//--------------------- .text._ZN7cutlass13device_kernelIN5flash19enable_sm80_to_sm89INS1_16FlashAttnBwdSm80INS1_25CollectiveMainloopBwdSm80ILi2ELi2EN4cute5tupleIJNS5_1CILi64EEENS7_ILi128EEENS7_ILi96EEEEEENS_10bfloat16_tEfNS_4arch4Sm80ELb1ELb0ELb0ELb0ELb1ELb0ELb0ELb0ELi2ELi2ELi4ELi2ELb0EEENS1_24CollectiveEpilogueBwdGQAISB_fSE_Li256ELb0ELb1EEENS1_25SingleTileBwdLPTSchedulerILb0ELi128ELb1EEEEEEEEEvNT_6ParamsE --------------------------
	.section	.text._ZN7cutlass13device_kernelIN5flash19enable_sm80_to_sm89INS1_16FlashAttnBwdSm80INS1_25CollectiveMainloopBwdSm80ILi2ELi2EN4cute5tupleIJNS5_1CILi64EEENS7_ILi128EEENS7_ILi96EEEEEENS_10bfloat16_tEfNS_4arch4Sm80ELb1ELb0ELb0ELb0ELb1ELb0ELb0ELb0ELi2ELi2ELi4ELi2ELb0EEENS1_24CollectiveEpilogueBwdGQAISB_fSE_Li256ELb0ELb1EEENS1_25SingleTileBwdLPTSchedulerILb0ELi128ELb1EEEEEEEEEvNT_6ParamsE,"ax",@progbits
	.sectioninfo	@"SHI_REGISTERS=255"
	.align	128
.text._ZN7cutlass13device_kernelIN5flash19enable_sm80_to_sm89INS1_16FlashAttnBwdSm80INS1_25CollectiveMainloopBwdSm80ILi2ELi2EN4cute5tupleIJNS5_1CILi64EEENS7_ILi128EEENS7_ILi96EEEEEENS_10bfloat16_tEfNS_4arch4Sm80ELb1ELb0ELb0ELb0ELb1ELb0ELb0ELb0ELi2ELi2ELi4ELi2ELb0EEENS1_24CollectiveEpilogueBwdGQAISB_fSE_Li256ELb0ELb1EEENS1_25SingleTileBwdLPTSchedulerILb0ELi128ELb1EEEEEEEEEvNT_6ParamsE:
        .type           _ZN7cutlass13device_kernelIN5flash19enable_sm80_to_sm89INS1_16FlashAttnBwdSm80INS1_25CollectiveMainloopBwdSm80ILi2ELi2EN4cute5tupleIJNS5_1CILi64EEENS7_ILi128EEENS7_ILi96EEEEEENS_10bfloat16_tEfNS_4arch4Sm80ELb1ELb0ELb0ELb0ELb1ELb0ELb0ELb0ELi2ELi2ELi4ELi2ELb0EEENS1_24CollectiveEpilogueBwdGQAISB_fSE_Li256ELb0ELb1EEENS1_25SingleTileBwdLPTSchedulerILb0ELi128ELb1EEEEEEEEEvNT_6ParamsE,@function
        .size           _ZN7cutlass13device_kernelIN5flash19enable_sm80_to_sm89INS1_16FlashAttnBwdSm80INS1_25CollectiveMainloopBwdSm80ILi2ELi2EN4cute5tupleIJNS5_1CILi64EEENS7_ILi128EEENS7_ILi96EEEEEENS_10bfloat16_tEfNS_4arch4Sm80ELb1ELb0ELb0ELb0ELb1ELb0ELb0ELb0ELi2ELi2ELi4ELi2ELb0EEENS1_24CollectiveEpilogueBwdGQAISB_fSE_Li256ELb0ELb1EEENS1_25SingleTileBwdLPTSchedulerILb0ELi128ELb1EEEEEEEEEvNT_6ParamsE,(.L_x_1434 - _ZN7cutlass13device_kernelIN5flash19enable_sm80_to_sm89INS1_16FlashAttnBwdSm80INS1_25CollectiveMainloopBwdSm80ILi2ELi2EN4cute5tupleIJNS5_1CILi64EEENS7_ILi128EEENS7_ILi96EEEEEENS_10bfloat16_tEfNS_4arch4Sm80ELb1ELb0ELb0ELb0ELb1ELb0ELb0ELb0ELi2ELi2ELi4ELi2ELb0EEENS1_24CollectiveEpilogueBwdGQAISB_fSE_Li256ELb0ELb1EEENS1_25SingleTileBwdLPTSchedulerILb0ELi128ELb1EEEEEEEEEvNT_6ParamsE)
        .other          _ZN7cutlass13device_kernelIN5flash19enable_sm80_to_sm89INS1_16FlashAttnBwdSm80INS1_25CollectiveMainloopBwdSm80ILi2ELi2EN4cute5tupleIJNS5_1CILi64EEENS7_ILi128EEENS7_ILi96EEEEEENS_10bfloat16_tEfNS_4arch4Sm80ELb1ELb0ELb0ELb0ELb1ELb0ELb0ELb0ELi2ELi2ELi4ELi2ELb0EEENS1_24CollectiveEpilogueBwdGQAISB_fSE_Li256ELb0ELb1EEENS1_25SingleTileBwdLPTSchedulerILb0ELi128ELb1EEEEEEEEEvNT_6ParamsE,@"STO_CUDA_ENTRY STV_DEFAULT"
_ZN7cutlass13device_kernelIN5flash19enable_sm80_to_sm89INS1_16FlashAttnBwdSm80INS1_25CollectiveMainloopBwdSm80ILi2ELi2EN4cute5tupleIJNS5_1CILi64EEENS7_ILi128EEENS7_ILi96EEEEEENS_10bfloat16_tEfNS_4arch4Sm80ELb1ELb0ELb0ELb0ELb1ELb0ELb0ELb0ELi2ELi2ELi4ELi2ELb0EEENS1_24CollectiveEpilogueBwdGQAISB_fSE_Li256ELb0ELb1EEENS1_25SingleTileBwdLPTSchedulerILb0ELi128ELb1EEEEEEEEEvNT_6ParamsE:
        /* <DEDUP_REMOVED lines=23> */
.L_x_1202:
[----:B------:R-:W-:-:S04]  /*0170*/  MOV R0, c[0x0][0x3b4] ;  /* 0x0000ed0000007a02 */ /* 0x000fc80000000f00 */
[----:B------:R-:W-:Y:S02]  /*0180*/  ISETP.NE.AND P0, PT, R0, 0x1, PT ;  /* 0x000000010000780c */ /* 0x000fe40003f05270 */
[----:B------:R-:W-:-:S11]  /*0190*/  MOV R0, R2 ;  /* 0x0000000200007202 */ /* 0x000fd60000000f00 */
[----:B------:R-:W-:-:S05]  /*01a0*/  @P0 IMAD.HI.U32 R3, R2, c[0x0][0x3b8], RZ ;  /* 0x0000ee0002030a27 */ /* 0x000fca00078e00ff */
[----:B------:R-:W-:-:S05]  /*01b0*/  @P0 SHF.R.U32.HI R0, RZ, c[0x0][0x3bc], R3 ;  /* 0x0000ef00ff000a19 */ /* 0x000fca0000011603 */
[----:B------:R-:W-:Y:S02]  /*01c0*/  IMAD R5, R0, c[0x0][0x3b4], RZ ;  /* 0x0000ed0000057a24 */ /* 0x000fe400078e02ff */
.L_x_1203:
        /* <DEDUP_REMOVED lines=12> */
.L_x_1201:
        /* <DEDUP_REMOVED lines=16> */
.L_x_1205:
[----:B------:R-:W-:-:S04]  /*0390*/  MOV R0, c[0x0][0x3b4] ;  /* 0x0000ed0000007a02 */ /* 0x000fc80000000f00 */
[----:B------:R-:W-:Y:S02]  /*03a0*/  ISETP.NE.AND P0, PT, R0, 0x1, PT ;  /* 0x000000010000780c */ /* 0x000fe40003f05270 */
[----:B------:R-:W-:-:S11]  /*03b0*/  MOV R0, R3 ;  /* 0x0000000300007202 */ /* 0x000fd60000000f00 */
[----:B------:R-:W-:-:S05]  /*03c0*/  @P0 IMAD.HI.U32 R2, R3, c[0x0][0x3b8], RZ ;  /* 0x0000ee0003020a27 */ /* 0x000fca00078e00ff */
[----:B------:R-:W-:-:S05]  /*03d0*/  @P0 SHF.R.U32.HI R0, RZ, c[0x0][0x3bc], R2 ;  /* 0x0000ef00ff000a19 */ /* 0x000fca0000011602 */
[----:B------:R-:W-:Y:S02]  /*03e0*/  IMAD R4, R0, c[0x0][0x3b4], RZ ;  /* 0x0000ed0000047a24 */ /* 0x000fe400078e02ff */
.L_x_1206:
        /* <DEDUP_REMOVED lines=11> */
.L_x_1204:
        /* <DEDUP_REMOVED lines=427> */
.L_x_1209:
[----:B------:R-:W-:Y:S05]  /*1f50*/  BSYNC B0 ;  /* 0x0000000000007941 */ /* 0x000fea0003800000 */
.L_x_1208:
        /* <DEDUP_REMOVED lines=80> */
.L_x_1212:
        /* <DEDUP_REMOVED lines=100> */
[----:B---34-:R-:W-:Y:S01]  /*2aa0*/  SHF.R.S32.HI R3, RZ, 0x1f, R245 ;  /* 0x0000001fff037819 */ /* 0x018fe200000114f5 */
        /* <DEDUP_REMOVED lines=31> */
.L_x_1210:
[-C--:B--234-:R-:W-:Y:S01]  /*2ca0*/  HMMA.16816.F32.BF16 R36, R164, R168.reuse, RZ ;  /* 0x000000a8a424723c */ /* 0x09cfe200000418ff */
        /* <DEDUP_REMOVED lines=454> */
.L_x_1211:
[-C--:B-12-4-:R-:W-:Y:S01]  /*4910*/  HMMA.16816.F32.BF16 R4, R28, R2.reuse, RZ ;  /* 0x000000021c04723c */ /* 0x096fe200000418ff */
        /* <DEDUP_REMOVED lines=242> */
.L_x_1207:
[----:B------:R-:W-:Y:S05]  /*5840*/  @P1 EXIT ;  /* 0x000000000000194d */ /* 0x000fea0003800000 */
[----:B------:R-:W-:Y:S01]  /*5850*/  IMAD.MOV.U32 R0, RZ, RZ, 0x1 ;  /* 0x00000001ff007424 */ /* 0x000fe200078e00ff */
[----:B------:R-:W-:Y:S01]  /*5860*/  BAR.SYNC.DEFER_BLOCKING 0x1, 0x100 ;  /* 0x0044000000007b1d */ /* 0x000fe20000010000 */
[----:B------:R-:W-:Y:S02]  /*5870*/  IMAD R3, R214, c[0x0][0x358], RZ ;  /* 0x0000d600d6037a24 */ /* 0x000fe400078e02ff */
[----:B------:R-:W-:Y:S01]  /*5880*/  IMAD R5, R217, c[0x0][0x2f4], RZ ;  /* 0x0000bd00d9057a24 */ /* 0x000fe200078e02ff */
[----:B------:R-:W-:Y:S01]  /*5890*/  ISETP.NE.AND P0, PT, R0, c[0x0][0x338], PT ;  /* 0x0000ce0000007a0c */ /* 0x000fe20003f05270 */
[----:B------:R-:W-:Y:S01]  /*58a0*/  IMAD.MOV.U32 R4, RZ, RZ, R216 ;  /* 0x000000ffff047224 */ /* 0x000fe200078e00d8 */
[----:B------:R-:W-:Y:S01]  /*58b0*/  BSSY B0, `(.L_x_1213) ;  /* 0x0000017000007945 */ /* 0x000fe20003800000 */
[----:B------:R-:W-:-:S05]  /*58c0*/  IMAD R3, R3, c[0x0][0x2f4], RZ ;  /* 0x0000bd0003037a24 */ /* 0x000fca00078e02ff */
[----:B------:R-:W-:-:S05]  /*58d0*/  SHF.R.S32.HI R2, RZ, 0x1f, R3 ;  /* 0x0000001fff027819 */ /* 0x000fca0000011403 */
[----:B------:R-:W-:-:S05]  /*58e0*/  @P0 IMAD.HI.U32 R0, R216, c[0x0][0x33c], RZ ;  /* 0x0000cf00d8000a27 */ /* 0x000fca00078e00ff */
[----:B------:R-:W-:Y:S02]  /*58f0*/  @P0 SHF.R.U32.HI R4, RZ, c[0x0][0x340], R0 ;  /* 0x0000d000ff040a19 */ /* 0x000fe40000011600 */
[----:B------:R-:W-:Y:S02]  /*5900*/  SHF.R.S32.HI R0, RZ, 0x1f, R5 ;  /* 0x0000001fff007819 */ /* 0x000fe40000011405 */
[--C-:B------:R-:W-:Y:S02]  /*5910*/  IADD3 R5, P1, P0, R3, R5, R4.reuse ;  /* 0x0000000503057210 */ /* 0x100fe4000783e004 */
[----:B------:R-:W-:-:S04]  /*5920*/  SHF.R.S32.HI R3, RZ, 0x1f, R4 ;  /* 0x0000001fff037819 */ /* 0x000fc80000011404 */
[----:B------:R-:W-:Y:S01]  /*5930*/  IADD3.X R2, R2, R0, R3, P1, P0 ;  /* 0x0000000002027210 */ /* 0x000fe20000fe0403 */
[C---:B------:R-:W-:Y:S01]  /*5940*/  IMAD.SHL.U32 R0, R5.reuse, 0x4, RZ ;  /* 0x0000000405007824 */ /* 0x040fe200078e00ff */
        /* <DEDUP_REMOVED lines=8> */
.L_x_1215:
[----:B------:R-:W2:Y:S01]  /*59d0*/  LDG.E.STRONG.GPU R7, [R8.64] ;  /* 0x0000000808077981 */ /* 0x000ea2000c1ef900 */
[----:B------:R-:W-:Y:S01]  /*59e0*/  YIELD ;  /* 0x0000000000007946 */ /* 0x000fe20003800000 */
[----:B--2---:R-:W-:Y:S01]  /*59f0*/  ISETP.NE.AND P0, PT, R7, R6, PT ;  /* 0x000000060700720c */ /* 0x004fe20003f05270 */
[----:B------:R-:W-:-:S12]  /*5a00*/  CCTL.IVALL ;  /* 0x00000000ff00798f */ /* 0x000fd80002000000 */
[----:B------:R-:W-:Y:S05]  /*5a10*/  @P0 BRA `(.L_x_1215) ;  /* 0xffffffb000000947 */ /* 0x000fea000383ffff */
.L_x_1214:
[----:B------:R-:W-:Y:S05]  /*5a20*/  BSYNC B0 ;  /* 0x0000000000007941 */ /* 0x000fea0003800000 */
.L_x_1213:
[----:B------:R-:W-:Y:S01]  /*5a30*/  MOV R7, 0xffffffff ;  /* 0xffffffff00077802 */ /* 0x000fe20000000f00 */
[----:B------:R-:W-:Y:S05]  /*5a40*/  BRA.CONV ~URZ, `(.L_x_1216) ;  /* 0x000000237f007947 */ /* 0x000fea000b800000 */
[----:B------:R-:W-:Y:S02]  /*5a50*/  MOV R10, 0x5a70 ;  /* 0x00005a70000a7802 */ /* 0x000fe40000000f00 */
[----:B------:R-:W-:Y:S05]  /*5a60*/  CALL.REL.NOINC `($__internal_10_$__cuda_sm70_warpsync) ;  /* 0x00000a8000007944 */ /* 0x000fea0003c00000 */
.L_x_1216:
[----:B------:R-:W-:Y:S01]  /*5a70*/  IMAD R11, R214, 0x3000, RZ ;  /* 0x00003000d60b7824 */ /* 0x000fe200078e02ff */
[----:B------:R-:W-:-:S06]  /*5a80*/  NOP ;  /* 0x0000000000007918 */ /* 0x000fcc0000000000 */
[----:B------:R-:W-:Y:S01]  /*5a90*/  SHF.R.S32.HI R13, RZ, 0x1f, R11 ;  /* 0x0000001fff0d7819 */ /* 0x000fe2000001140b */
[----:B------:R-:W-:Y:S01]  /*5aa0*/  IMAD R10, R5, c[0x0][0x330], RZ ;  /* 0x0000cc00050a7a24 */ /* 0x000fe200078e02ff */
[----:B------:R-:W-:Y:S01]  /*5ab0*/  IADD3 R12, P0, R11, R226, RZ ;  /* 0x000000e20b0c7210 */ /* 0x000fe20007f1e0ff */
[----:B------:R-:W-:Y:S02]  /*5ac0*/  IMAD R11, R3, c[0x0][0x328], RZ ;  /* 0x0000ca00030b7a24 */ /* 0x000fe400078e02ff */
[----:B------:R-:W-:Y:S01]  /*5ad0*/  IMAD R10, R217, c[0x0][0x334], R10 ;  /* 0x0000cd00d90a7a24 */ /* 0x000fe200078e020a */
[----:B------:R-:W-:Y:S01]  /*5ae0*/  LEA.HI.X.SX32 R13, R226, R13, 0x1, P0 ;  /* 0x0000000de20d7211 */ /* 0x000fe200000f0eff */
[----:B------:R-:W-:-:S04]  /*5af0*/  IMAD R11, R4, c[0x0][0x32c], R11 ;  /* 0x0000cb00040b7a24 */ /* 0x000fc800078e020b */
        /* <DEDUP_REMOVED lines=56> */
[----:B-1----:R-:W-:Y:S05]  /*5e80*/  CALL.REL.NOINC `($__internal_10_$__cuda_sm70_warpsync) ;  /* 0x0000066000007944 */ /* 0x002fea0003c00000 */
.L_x_1217:
        /* <DEDUP_REMOVED lines=12> */
.L_x_1219:
[----:B------:R-:W-:Y:S05]  /*5f50*/  BSYNC B0 ;  /* 0x0000000000007941 */ /* 0x000fea0003800000 */
.L_x_1218:
[----:B--2---:R-:W-:Y:S01]  /*5f60*/  IADD3 R8, P0, R0, c[0x0][0x348], RZ ;  /* 0x0000d20000087a10 */ /* 0x004fe20007f1e0ff */
[----:B------:R-:W-:Y:S03]  /*5f70*/  BSSY B0, `(.L_x_1220) ;  /* 0x0000008000007945 */ /* 0x000fe60003800000 */
[----:B------:R-:W-:Y:S01]  /*5f80*/  IADD3.X R9, R2, c[0x0][0x34c], RZ, P0, !PT ;  /* 0x0000d30002097a10 */ /* 0x000fe200007fe4ff */
[----:B------:R-:W-:Y:S05]  /*5f90*/  @P1 BRA `(.L_x_1221) ;  /* 0x0000005000001947 */ /* 0x000fea0003800000 */
.L_x_1222:
[----:B------:R-:W2:Y:S01]  /*5fa0*/  LDG.E.STRONG.GPU R11, [R8.64] ;  /* 0x00000008080b7981 */ /* 0x000ea2000c1ef900 */
[----:B------:R-:W-:Y:S01]  /*5fb0*/  YIELD ;  /* 0x0000000000007946 */ /* 0x000fe20003800000 */
[----:B--2---:R-:W-:Y:S01]  /*5fc0*/  ISETP.NE.AND P0, PT, R11, R6, PT ;  /* 0x000000060b00720c */ /* 0x004fe20003f05270 */
[----:B------:R-:W-:-:S12]  /*5fd0*/  CCTL.IVALL ;  /* 0x00000000ff00798f */ /* 0x000fd80002000000 */
[----:B------:R-:W-:Y:S05]  /*5fe0*/  @P0 BRA `(.L_x_1222) ;  /* 0xffffffb000000947 */ /* 0x000fea000383ffff */
.L_x_1221:
[----:B------:R-:W-:Y:S05]  /*5ff0*/  BSYNC B0 ;  /* 0x0000000000007941 */ /* 0x000fea0003800000 */
.L_x_1220:
[----:B------:R-:W-:Y:S05]  /*6000*/  BRA.CONV ~URZ, `(.L_x_1223) ;  /* 0x000000237f007947 */ /* 0x000fea000b800000 */
[----:B------:R-:W-:Y:S02]  /*6010*/  MOV R10, 0x6030 ;  /* 0x00006030000a7802 */ /* 0x000fe40000000f00 */
[----:B-1----:R-:W-:Y:S05]  /*6020*/  CALL.REL.NOINC `($__internal_10_$__cuda_sm70_warpsync) ;  /* 0x000004c000007944 */ /* 0x002fea0003c00000 */
.L_x_1223:
        /* <DEDUP_REMOVED lines=63> */
[----:B-12---:R-:W-:Y:S05]  /*6420*/  CALL.REL.NOINC `($__internal_10_$__cuda_sm70_warpsync) ;  /* 0x000000c000007944 */ /* 0x006fea0003c00000 */
.L_x_1224:
[----:B------:R-:W-:-:S06]  /*6430*/  NOP ;  /* 0x0000000000007918 */ /* 0x000fcc0000000000 */
[----:B------:R-:W-:Y:S05]  /*6440*/  @P1 EXIT ;  /* 0x000000000000194d */ /* 0x000fea0003800000 */
[----:B------:R-:W-:Y:S01]  /*6450*/  @!PT LDS RZ, [RZ] ;  /* 0x00000000fffff984 */ /* 0x000fe20000000800 */
[----:B------:R-:W-:Y:S01]  /*6460*/  @!PT LDS RZ, [RZ] ;  /* 0x00000000fffff984 */ /* 0x000fe20000000800 */
[----:B------:R-:W-:Y:S01]  /*6470*/  @!PT LDS RZ, [RZ] ;  /* 0x00000000fffff984 */ /* 0x000fe20000000800 */
[----:B------:R-:W-:Y:S01]  /*6480*/  @!PT LDS RZ, [RZ] ;  /* 0x00000000fffff984 */ /* 0x000fe20000000800 */
[----:B------:R-:W-:Y:S06]  /*6490*/  MEMBAR.ALL.GPU ;  /* 0x0000000000007992 */ /* 0x000fec000000a000 */
[----:B--2---:R-:W-:Y:S01]  /*64a0*/  MOV R3, 0x1 ;  /* 0x0000000100037802 */ /* 0x004fe20000000f00 */
[----:B------:R-:W-:-:S00]  /*64b0*/  ERRBAR ;  /* 0x00000000000079ab */ /* 0x000fc00000000000 */
[----:B012345:R-:W-:-:S05]  /*64c0*/  CCTL.IVALL ;  /* 0x00000000ff00798f */ /* 0x03ffca0002000000 */
[----:B------:R-:W-:Y:S01]  /*64d0*/  RED.E.ADD.S32.STRONG.GPU [R8.64], R3 ;  /* 0x000000030800798e */ /* 0x000fe2000c10e388 */
[----:B------:R-:W-:Y:S05]  /*64e0*/  EXIT ;  /* 0x000000000000794d */ /* 0x000fea0003800000 */
        .weak           $__internal_10_$__cuda_sm70_warpsync
        .type           $__internal_10_$__cuda_sm70_warpsync,@function
        .size           $__internal_10_$__cuda_sm70_warpsync,(.L_x_1434 - $__internal_10_$__cuda_sm70_warpsync)
$__internal_10_$__cuda_sm70_warpsync:
[----:B------:R-:W-:Y:S01]  /*64f0*/  MOV R11, 0x0 ;  /* 0x00000000000b7802 */ /* 0x000fe20000000f00 */
[----:B------:R-:W-:Y:S04]  /*6500*/  WARPSYNC R7 ;  /* 0x0000000700007348 */ /* 0x000fe80003800000 */
[----:B------:R-:W-:Y:S05]  /*6510*/  RET.REL.NODEC R10 `(_ZN7cutlass13device_kernelIN5flash19enable_sm80_to_sm89INS1_16FlashAttnBwdSm80INS1_25CollectiveMainloopBwdSm80ILi2ELi2EN4cute5tupleIJNS5_1CILi64EEENS7_ILi128EEENS7_ILi96EEEEEENS_10bfloat16_tEfNS_4arch4Sm80ELb1ELb0ELb0ELb0ELb1ELb0ELb0ELb0ELi2ELi2ELi4ELi2ELb0EEENS1_24CollectiveEpilogueBwdGQAISB_fSE_Li256ELb0ELb1EEENS1_25SingleTileBwdLPTSchedulerILb0ELi128ELb1EEEEEEEEEvNT_6ParamsE) ;  /* 0xffff9ae00a007950 */ /* 0x000fea0003c3ffff */
.L_x_1225:
        /* <DEDUP_REMOVED lines=14> */
.L_x_1434:


//--------------------- .text._ZN7cutlass13device_kernelIN5flash22FlashAttnBwdPreprocessIN4cute5tupleIJNS3_1CILi64EEENS5_ILi96EEEEEENS_10bfloat16_tEfNS_4arch4Sm80ELb1ELb0EEEEEvNT_6ParamsE --------------------------
	.section	.text._ZN7cutlass13device_kernelIN5flash22FlashAttnBwdPreprocessIN4cute5tupleIJNS3_1CILi64EEENS5_ILi96EEEEEENS_10bfloat16_tEfNS_4arch4Sm80ELb1ELb0EEEEEvNT_6ParamsE,"ax",@progbits
	.sectioninfo	@"SHI_REGISTERS=47"
	.align	128
.text._ZN7cutlass13device_kernelIN5flash22FlashAttnBwdPreprocessIN4cute5tupleIJNS3_1CILi64EEENS5_ILi96EEEEEENS_10bfloat16_tEfNS_4arch4Sm80ELb1ELb0EEEEEvNT_6ParamsE:
        .type           _ZN7cutlass13device_kernelIN5flash22FlashAttnBwdPreprocessIN4cute5tupleIJNS3_1CILi64EEENS5_ILi96EEEEEENS_10bfloat16_tEfNS_4arch4Sm80ELb1ELb0EEEEEvNT_6ParamsE,@function
        .size           _ZN7cutlass13device_kernelIN5flash22FlashAttnBwdPreprocessIN4cute5tupleIJNS3_1CILi64EEENS5_ILi96EEEEEENS_10bfloat16_tEfNS_4arch4Sm80ELb1ELb0EEEEEvNT_6ParamsE,(.L_x_1436 - _ZN7cutlass13device_kernelIN5flash22FlashAttnBwdPreprocessIN4cute5tupleIJNS3_1CILi64EEENS5_ILi96EEEEEENS_10bfloat16_tEfNS_4arch4Sm80ELb1ELb0EEEEEvNT_6ParamsE)
        .other          _ZN7cutlass13device_kernelIN5flash22FlashAttnBwdPreprocessIN4cute5tupleIJNS3_1CILi64EEENS5_ILi96EEEEEENS_10bfloat16_tEfNS_4arch4Sm80ELb1ELb0EEEEEvNT_6ParamsE,@"STO_CUDA_ENTRY STV_DEFAULT"
_ZN7cutlass13device_kernelIN5flash22FlashAttnBwdPreprocessIN4cute5tupleIJNS3_1CILi64EEENS5_ILi96EEEEEENS_10bfloat16_tEfNS_4arch4Sm80ELb1ELb0EEEEEvNT_6ParamsE:
[----:B------:R-:W-:Y:S02]  /*0000*/  IMAD.MOV.U32 R1, RZ, RZ, c[0x0][0x28] ;  /* 0x00000a00ff017624 */ /* 0x000fe400078e00ff */
[----:B------:R-:W0:Y:S01]  /*0010*/  S2R R0, SR_CTAID.X ;  /* 0x0000000000007919 */ /* 0x000e220000002500 */
[----:B------:R-:W-:Y:S01]  /*0020*/  IMAD.MOV.U32 R32, RZ, RZ, 0x7f800000 ;  /* 0x7f800000ff207424 */ /* 0x000fe200078e00ff */
[----:B------:R-:W-:Y:S02]  /*0030*/  ULDC.64 UR6, c[0x0][0x118] ;  /* 0x0000460000067ab9 */ /* 0x000fe40000000a00 */
[----:B------:R-:W1:Y:S04]  /*0040*/  S2R R2, SR_TID.X ;  /* 0x0000000000027919 */ /* 0x000e680000002100 */
[----:B------:R-:W2:Y:S04]  /*0050*/  S2R R3, SR_CTAID.Y ;  /* 0x0000000000037919 */ /* 0x000ea80000002600 */
[----:B------:R-:W3:Y:S01]  /*0060*/  S2R R33, SR_CTAID.Z ;  /* 0x0000000000217919 */ /* 0x000ee20000002700 */
[----:B0-----:R-:W-:Y:S01]  /*0070*/  IMAD.SHL.U32 R5, R0, 0x40, RZ ;  /* 0x0000004000057824 */ /* 0x001fe200078e00ff */
[----:B-1----:R-:W-:-:S04]  /*0080*/  ISETP.GT.AND P0, PT, R2, 0x3f, PT ;  /* 0x0000003f0200780c */ /* 0x002fc80003f04270 */
[----:B------:R-:W-:Y:S02]  /*0090*/  IADD3 R7, -R5, c[0x0][0x168], RZ ;  /* 0x00005a0005077a10 */ /* 0x000fe40007ffe1ff */
[----:B--2---:R-:W-:Y:S02]  /*00a0*/  SHF.R.S32.HI R4, RZ, 0x1f, R3 ;  /* 0x0000001fff047819 */ /* 0x004fe40000011403 */
[----:B------:R-:W-:-:S13]  /*00b0*/  ISETP.GE.OR P1, PT, R2, R7, P0 ;  /* 0x000000070200720c */ /* 0x000fda0000726670 */
[----:B------:R-:W-:Y:S01]  /*00c0*/  @!P1 SHF.R.S32.HI R6, RZ, 0x1f, R2 ;  /* 0x0000001fff069819 */ /* 0x000fe20000011402 */
[----:B------:R-:W-:Y:S01]  /*00d0*/  @!P1 IMAD R10, R4, c[0x0][0x1e0], RZ ;  /* 0x00007800040a9a24 */ /* 0x000fe200078e02ff */
[----:B------:R-:W-:-:S03]  /*00e0*/  @!P1 IADD3 R8, P2, R5, R2, RZ ;  /* 0x0000000205089210 */ /* 0x000fc60007f5e0ff */
[----:B------:R-:W-:Y:S01]  /*00f0*/  @!P1 IMAD R11, R3, c[0x0][0x1e4], R10 ;  /* 0x00007900030b9a24 */ /* 0x000fe200078e020a */
[----:B------:R-:W-:Y:S02]  /*0100*/  @!P1 LEA.HI.X.SX32 R9, R5, R6, 0x1, P2 ;  /* 0x0000000605099211 */ /* 0x000fe400010f0eff */
[----:B---3--:R-:W-:-:S03]  /*0110*/  SHF.R.S32.HI R6, RZ, 0x1f, R33 ;  /* 0x0000001fff067819 */ /* 0x008fc60000011421 */
[----:B------:R-:W-:-:S04]  /*0120*/  @!P1 IMAD.WIDE.U32 R8, R3, c[0x0][0x1e0], R8 ;  /* 0x0000780003089a25 */ /* 0x000fc800078e0008 */
[----:B------:R-:W-:Y:S01]  /*0130*/  @!P1 IMAD R10, R6, c[0x0][0x1e8], RZ ;  /* 0x00007a00060a9a24 */ /* 0x000fe200078e02ff */
[----:B------:R-:W-:-:S03]  /*0140*/  @!P1 IADD3 R9, R9, R11, RZ ;  /* 0x0000000b09099210 */ /* 0x000fc60007ffe0ff */
[C---:B------:R-:W-:Y:S02]  /*0150*/  @!P1 IMAD R11, R33.reuse, c[0x0][0x1ec], R10 ;  /* 0x00007b00210b9a24 */ /* 0x040fe400078e020a */
[----:B------:R-:W-:Y:S01]  /*0160*/  @!P1 IMAD.WIDE.U32 R8, R33, c[0x0][0x1e8], R8 ;  /* 0x00007a0021089a25 */ /* 0x000fe200078e0008 */
[----:B------:R-:W-:-:S03]  /*0170*/  SHF.R.S32.HI R21, RZ, 0x1f, R2 ;  /* 0x0000001fff157819 */ /* 0x000fc60000011402 */
[----:B------:R-:W-:Y:S01]  /*0180*/  @!P1 IMAD.IADD R9, R9, 0x1, R11 ;  /* 0x0000000109099824 */ /* 0x000fe200078e020b */
[C---:B------:R-:W-:Y:S02]  /*0190*/  @!P1 LEA R24, P2, R8.reuse, c[0x0][0x1d8], 0x2 ;  /* 0x0000760008189a11 */ /* 0x040fe400078410ff */
[----:B------:R-:W-:Y:S02]  /*01a0*/  LEA.HI R29, R21, R2, RZ, 0x2 ;  /* 0x00000002151d7211 */ /* 0x000fe400078f10ff */
[----:B------:R-:W-:Y:S02]  /*01b0*/  @!P1 LEA.HI.X R25, R8, c[0x0][0x1dc], R9, 0x2, P2 ;  /* 0x0000770008199a11 */ /* 0x000fe400010f1409 */
[----:B------:R-:W-:-:S03]  /*01c0*/  SHF.R.S32.HI R34, RZ, 0x2, R29 ;  /* 0x00000002ff227819 */ /* 0x000fc6000001141d */
[----:B------:R0:W5:Y:S01]  /*01d0*/  @!P1 LDG.E R32, [R24.64] ;  /* 0x0000000618209981 */ /* 0x000162000c1e1900 */
[----:B------:R-:W-:Y:S01]  /*01e0*/  ISETP.GE.AND P1, PT, R34, R7, PT ;  /* 0x000000072200720c */ /* 0x000fe20003f26270 */
[----:B------:R-:W-:Y:S01]  /*01f0*/  BSSY B0, `(.L_x_1226) ;  /* 0x000002a000007945 */ /* 0x000fe20003800000 */
[----:B------:R-:W-:Y:S01]  /*0200*/  LOP3.LUT R37, R29, 0xfffffffc, RZ, 0xc0, !PT ;  /* 0xfffffffc1d257812 */ /* 0x000fe200078ec0ff */
        /* <DEDUP_REMOVED lines=8> */
[----:B0-----:R-:W-:Y:S01]  /*0290*/  CS2R R24, SRZ ;  /* 0x0000000000187805 */ /* 0x001fe2000001ff00 */
[----:B------:R-:W-:Y:S01]  /*02a0*/  CS2R R26, SRZ ;  /* 0x00000000001a7805 */ /* 0x000fe2000001ff00 */
[----:B------:R-:W-:Y:S01]  /*02b0*/  SHF.R.S32.HI R35, RZ, 0x1f, R34 ;  /* 0x0000001fff237819 */ /* 0x000fe20000011422 */
[----:B------:R-:W-:Y:S01]  /*02c0*/  CS2R R28, SRZ ;  /* 0x00000000001c7805 */ /* 0x000fe2000001ff00 */
[----:B------:R-:W-:Y:S01]  /*02d0*/  CS2R R30, SRZ ;  /* 0x00000000001e7805 */ /* 0x000fe2000001ff00 */
[----:B------:R-:W-:Y:S01]  /*02e0*/  IADD3 R42, -R37, R2, RZ ;  /* 0x00000002252a7210 */ /* 0x000fe20007ffe1ff */
[----:B------:R-:W-:Y:S05]  /*02f0*/  @P1 BRA `(.L_x_1227) ;  /* 0x0000019000001947 */ /* 0x000fea0003800000 */
[----:B------:R-:W-:Y:S02]  /*0300*/  IMAD.SHL.U32 R38, R42, 0x8, RZ ;  /* 0x000000082a267824 */ /* 0x000fe400078e00ff */
[----:B------:R-:W-:-:S02]  /*0310*/  IMAD R36, R4, c[0x0][0x180], RZ ;  /* 0x0000600004247a24 */ /* 0x000fc400078e02ff */
[----:B------:R-:W-:Y:S01]  /*0320*/  IMAD R44, R6, c[0x0][0x188], RZ ;  /* 0x00006200062c7a24 */ /* 0x000fe200078e02ff */
[----:B------:R-:W-:Y:S01]  /*0330*/  SHF.R.S32.HI R39, RZ, 0x1f, R38 ;  /* 0x0000001fff277819 */ /* 0x000fe20000011426 */
[----:B------:R-:W-:Y:S01]  /*0340*/  IMAD R41, R3, c[0x0][0x184], R36 ;  /* 0x0000610003297a24 */ /* 0x000fe200078e0224 */
[----:B------:R-:W-:Y:S01]  /*0350*/  ISETP.GE.AND P2, PT, R38, c[0x0][0x16c], PT ;  /* 0x00005b0026007a0c */ /* 0x000fe20003f46270 */
[----:B------:R-:W-:Y:S02]  /*0360*/  IMAD R43, R33, c[0x0][0x18c], R44 ;  /* 0x00006300212b7a24 */ /* 0x000fe400078e022c */
[----:B------:R-:W-:-:S05]  /*0370*/  IMAD.WIDE.U32 R36, R3, c[0x0][0x180], R38 ;  /* 0x0000600003247a25 */ /* 0x000fca00078e0026 */
[----:B------:R-:W-:Y:S01]  /*0380*/  IADD3 R37, R37, R41, RZ ;  /* 0x0000002925257210 */ /* 0x000fe20007ffe0ff */
[----:B------:R-:W-:-:S04]  /*0390*/  IMAD.WIDE R40, R0, 0x40, R34 ;  /* 0x0000004000287825 */ /* 0x000fc800078e0222 */
[----:B------:R-:W-:-:S04]  /*03a0*/  IMAD.WIDE.U32 R36, R33, c[0x0][0x188], R36 ;  /* 0x0000620021247a25 */ /* 0x000fc800078e0024 */
[----:B------:R-:W-:Y:S01]  /*03b0*/  IMAD R39, R41, c[0x0][0x178], RZ ;  /* 0x00005e0029277a24 */ /* 0x000fe200078e02ff */
[----:B------:R-:W-:Y:S01]  /*03c0*/  IADD3 R41, R38, 0x20, RZ ;  /* 0x0000002026297810 */ /* 0x000fe20007ffe0ff */
[----:B------:R-:W-:Y:S02]  /*03d0*/  IMAD.IADD R37, R37, 0x1, R43 ;  /* 0x0000000125257824 */ /* 0x000fe400078e022b */
[C---:B------:R-:W-:Y:S01]  /*03e0*/  IMAD R39, R40.reuse, c[0x0][0x17c], R39 ;  /* 0x00005f0028277a24 */ /* 0x040fe200078e0227 */
[----:B------:R-:W-:Y:S01]  /*03f0*/  ISETP.GE.AND P3, PT, R41, c[0x0][0x16c], PT ;  /* 0x00005b0029007a0c */ /* 0x000fe20003f66270 */
[----:B------:R-:W-:Y:S01]  /*0400*/  IMAD.WIDE.U32 R36, R40, c[0x0][0x178], R36 ;  /* 0x00005e0028247a25 */ /* 0x000fe200078e0024 */
[----:B------:R-:W-:-:S04]  /*0410*/  IADD3 R40, R38, 0x40, RZ ;  /* 0x0000004026287810 */ /* 0x000fc80007ffe0ff */
[----:B------:R-:W-:Y:S02]  /*0420*/  ISETP.GE.AND P4, PT, R40, c[0x0][0x16c], PT ;  /* 0x00005b0028007a0c */ /* 0x000fe40003f86270 */
[----:B------:R-:W-:Y:S02]  /*0430*/  IADD3 R39, R37, R39, RZ ;  /* 0x0000002725277210 */ /* 0x000fe40007ffe0ff */
[----:B------:R-:W-:-:S04]  /*0440*/  LEA R38, P5, R36, c[0x0][0x160], 0x1 ;  /* 0x0000580024267a11 */ /* 0x000fc800078a08ff */
[----:B------:R-:W-:-:S05]  /*0450*/  LEA.HI.X R39, R36, c[0x0][0x164], R39, 0x1, P5 ;  /* 0x0000590024277a11 */ /* 0x000fca00028f0c27 */
[----:B------:R0:W5:Y:S04]  /*0460*/  @!P2 LDG.E.128 R8, [R38.64] ;  /* 0x000000062608a981 */ /* 0x000168000c1e1d00 */
[----:B------:R0:W5:Y:S04]  /*0470*/  @!P3 LDG.E.128 R12, [R38.64+0x40] ;  /* 0x00004006260cb981 */ /* 0x000168000c1e1d00 */
[----:B------:R0:W5:Y:S02]  /*0480*/  @!P4 LDG.E.128 R24, [R38.64+0x80] ;  /* 0x000080062618c981 */ /* 0x000164000c1e1d00 */
.L_x_1227:
[----:B------:R-:W-:Y:S05]  /*0490*/  BSYNC B0 ;  /* 0x0000000000007941 */ /* 0x000fea0003800000 */
.L_x_1226:
[----:B------:R-:W-:Y:S01]  /*04a0*/  BSSY B0, `(.L_x_1228) ;  /* 0x000001b000007945 */ /* 0x000fe20003800000 */
[----:B------:R-:W-:Y:S05]  /*04b0*/  @P1 BRA `(.L_x_1229) ;  /* 0x0000019000001947 */ /* 0x000fea0003800000 */
[----:B------:R-:W-:Y:S02]  /*04c0*/  IMAD.SHL.U32 R36, R42, 0x8, RZ ;  /* 0x000000082a247824 */ /* 0x000fe400078e00ff */
[----:B0-----:R-:W-:-:S02]  /*04d0*/  IMAD R38, R4, c[0x0][0x1a0], RZ ;  /* 0x0000680004267a24 */ /* 0x001fc400078e02ff */
        /* <DEDUP_REMOVED lines=23> */
.L_x_1229:
[----:B------:R-:W-:Y:S05]  /*0650*/  BSYNC B0 ;  /* 0x0000000000007941 */ /* 0x000fea0003800000 */
.L_x_1228:
[C---:B0----5:R-:W-:Y:S01]  /*0660*/  LOP3.LUT R36, R8.reuse, 0xffff0000, RZ, 0xc0, !PT ;  /* 0xffff000008247812 */ /* 0x061fe200078ec0ff */
[----:B------:R-:W-:Y:S01]  /*0670*/  IMAD.U32 R8, R8, 0x10000, RZ ;  /* 0x0001000008087824 */ /* 0x000fe200078e00ff */
[C---:B------:R-:W-:Y:S01]  /*0680*/  LOP3.LUT R39, R16.reuse, 0xffff0000, RZ, 0xc0, !PT ;  /* 0xffff000010277812 */ /* 0x040fe200078ec0ff */
[----:B------:R-:W-:Y:S01]  /*0690*/  BSSY B0, `(.L_x_1230) ;  /* 0x0000062000007945 */ /* 0x000fe20003800000 */
[----:B------:R-:W-:Y:S01]  /*06a0*/  SHF.L.U32 R37, R16, 0x10, RZ ;  /* 0x0000001010257819 */ /* 0x000fe200000006ff */
[----:B------:R-:W-:Y:S01]  /*06b0*/  IMAD.U32 R16, R9, 0x10000, RZ ;  /* 0x0001000009107824 */ /* 0x000fe200078e00ff */
[----:B------:R-:W-:Y:S01]  /*06c0*/  ISETP.NE.AND P1, PT, R42, RZ, PT ;  /* 0x000000ff2a00720c */ /* 0x000fe20003f25270 */
[----:B------:R-:W-:Y:S01]  /*06d0*/  FMUL.FTZ R36, R36, R39 ;  /* 0x0000002724247220 */ /* 0x000fe20000410000 */
[----:B------:R-:W-:-:S02]  /*06e0*/  SHF.L.U32 R39, R17, 0x10, RZ ;  /* 0x0000001011277819 */ /* 0x000fc400000006ff */
[----:B------:R-:W-:Y:S01]  /*06f0*/  LOP3.LUT R17, R17, 0xffff0000, RZ, 0xc0, !PT ;  /* 0xffff000011117812 */ /* 0x000fe200078ec0ff */
[----:B------:R-:W-:Y:S01]  /*0700*/  FFMA.FTZ R36, R8, R37, R36 ;  /* 0x0000002508247223 */ /* 0x000fe20000010024 */
[----:B------:R-:W-:Y:S01]  /*0710*/  LOP3.LUT R8, R9, 0xffff0000, RZ, 0xc0, !PT ;  /* 0xffff000009087812 */ /* 0x000fe200078ec0ff */
[----:B------:R-:W-:Y:S02]  /*0720*/  IMAD.U32 R9, R10, 0x10000, RZ ;  /* 0x000100000a097824 */ /* 0x000fe400078e00ff */
[----:B------:R-:W-:Y:S01]  /*0730*/  FFMA.FTZ R36, R16, R39, R36 ;  /* 0x0000002710247223 */ /* 0x000fe20000010024 */
[----:B------:R-:W-:-:S03]  /*0740*/  SHF.L.U32 R16, R18, 0x10, RZ ;  /* 0x0000001012107819 */ /* 0x000fc600000006ff */
[----:B------:R-:W-:Y:S01]  /*0750*/  FFMA.FTZ R36, R8, R17, R36 ;  /* 0x0000001108247223 */ /* 0x000fe20000010024 */
[----:B------:R-:W-:Y:S02]  /*0760*/  LOP3.LUT R8, R10, 0xffff0000, RZ, 0xc0, !PT ;  /* 0xffff00000a087812 */ /* 0x000fe400078ec0ff */
[----:B------:R-:W-:Y:S01]  /*0770*/  LOP3.LUT R17, R18, 0xffff0000, RZ, 0xc0, !PT ;  /* 0xffff000012117812 */ /* 0x000fe200078ec0ff */
[----:B------:R-:W-:Y:S01]  /*0780*/  FFMA.FTZ R36, R9, R16, R36 ;  /* 0x0000001009247223 */ /* 0x000fe20000010024 */
[----:B------:R-:W-:Y:S01]  /*0790*/  SHF.L.U32 R16, R19, 0x10, RZ ;  /* 0x0000001013107819 */ /* 0x000fe200000006ff */
[C---:B------:R-:W-:Y:S01]  /*07a0*/  IMAD.U32 R9, R11.reuse, 0x10000, RZ ;  /* 0x000100000b097824 */ /* 0x040fe200078e00ff */
[----:B------:R-:W-:Y:S01]  /*07b0*/  LOP3.LUT R10, R11, 0xffff0000, RZ, 0xc0, !PT ;  /* 0xffff00000b0a7812 */ /* 0x000fe200078ec0ff */
[----:B------:R-:W-:Y:S01]  /*07c0*/  FFMA.FTZ R8, R8, R17, R36 ;  /* 0x0000001108087223 */ /* 0x000fe20000010024 */
[----:B------:R-:W-:Y:S02]  /*07d0*/  LOP3.LUT R19, R19, 0xffff0000, RZ, 0xc0, !PT ;  /* 0xffff000013137812 */ /* 0x000fe400078ec0ff */
[----:B------:R-:W-:Y:S01]  /*07e0*/  SHF.L.U32 R11, R20, 0x10, RZ ;  /* 0x00000010140b7819 */ /* 0x000fe200000006ff */
[----:B------:R-:W-:-:S02]  /*07f0*/  FFMA.FTZ R9, R9, R16, R8 ;  /* 0x0000001009097223 */ /* 0x000fc40000010008 */
[----:B------:R-:W-:Y:S02]  /*0800*/  IMAD.U32 R8, R12, 0x10000, RZ ;  /* 0x000100000c087824 */ /* 0x000fe400078e00ff */
[----:B------:R-:W-:Y:S01]  /*0810*/  FFMA.FTZ R19, R10, R19, R9 ;  /* 0x000000130a137223 */ /* 0x000fe20000010009 */
[----:B------:R-:W-:Y:S01]  /*0820*/  LOP3.LUT R9, R12, 0xffff0000, RZ, 0xc0, !PT ;  /* 0xffff00000c097812 */ /* 0x000fe200078ec0ff */
[----:B------:R-:W-:Y:S01]  /*0830*/  IMAD R16, R4, c[0x0][0x220], RZ ;  /* 0x0000880004107a24 */ /* 0x000fe200078e02ff */
[----:B------:R-:W-:Y:S01]  /*0840*/  LOP3.LUT R10, R20, 0xffff0000, RZ, 0xc0, !PT ;  /* 0xffff0000140a7812 */ /* 0x000fe200078ec0ff */
[----:B------:R-:W-:Y:S01]  /*0850*/  FFMA.FTZ R19, R8, R11, R19 ;  /* 0x0000000b08137223 */ /* 0x000fe20000010013 */
[----:B------:R-:W-:Y:S01]  /*0860*/  SHF.L.U32 R11, R21, 0x10, RZ ;  /* 0x00000010150b7819 */ /* 0x000fe200000006ff */
[C---:B------:R-:W-:Y:S01]  /*0870*/  IMAD.U32 R8, R13.reuse, 0x10000, RZ ;  /* 0x000100000d087824 */ /* 0x040fe200078e00ff */
[----:B------:R-:W-:Y:S01]  /*0880*/  LOP3.LUT R12, R13, 0xffff0000, RZ, 0xc0, !PT ;  /* 0xffff00000d0c7812 */ /* 0x000fe200078ec0ff */
[----:B------:R-:W-:Y:S01]  /*0890*/  FFMA.FTZ R9, R9, R10, R19 ;  /* 0x0000000a09097223 */ /* 0x000fe20000010013 */
[----:B------:R-:W-:-:S02]  /*08a0*/  LOP3.LUT R21, R21, 0xffff0000, RZ, 0xc0, !PT ;  /* 0xffff000015157812 */ /* 0x000fc400078ec0ff */
[----:B------:R-:W-:Y:S01]  /*08b0*/  LOP3.LUT R10, R22, 0xffff0000, RZ, 0xc0, !PT ;  /* 0xffff0000160a7812 */ /* 0x000fe200078ec0ff */
[----:B------:R-:W-:Y:S01]  /*08c0*/  FFMA.FTZ R9, R8, R11, R9 ;  /* 0x0000000b08097223 */ /* 0x000fe20000010009 */
[----:B------:R-:W-:Y:S01]  /*08d0*/  SHF.L.U32 R11, R22, 0x10, RZ ;  /* 0x00000010160b7819 */ /* 0x000fe200000006ff */
[----:B------:R-:W-:Y:S02]  /*08e0*/  IMAD.U32 R8, R14, 0x10000, RZ ;  /* 0x000100000e087824 */ /* 0x000fe400078e00ff */
[----:B------:R-:W-:Y:S01]  /*08f0*/  FFMA.FTZ R12, R12, R21, R9 ;  /* 0x000000150c0c7223 */ /* 0x000fe20000010009 */
[----:B------:R-:W-:Y:S02]  /*0900*/  LOP3.LUT R9, R14, 0xffff0000, RZ, 0xc0, !PT ;  /* 0xffff00000e097812 */ /* 0x000fe400078ec0ff */
[----:B------:R-:W-:Y:S01]  /*0910*/  LOP3.LUT R14, R15, 0xffff0000, RZ, 0xc0, !PT ;  /* 0xffff00000f0e7812 */ /* 0x000fe200078ec0ff */
[----:B------:R-:W-:Y:S01]  /*0920*/  FFMA.FTZ R12, R8, R11, R12 ;  /* 0x0000000b080c7223 */ /* 0x000fe2000001000c */
[----:B------:R-:W-:Y:S01]  /*0930*/  SHF.L.U32 R11, R23, 0x10, RZ ;  /* 0x00000010170b7819 */ /* 0x000fe200000006ff */
[----:B------:R-:W-:Y:S01]  /*0940*/  IMAD.U32 R8, R15, 0x10000, RZ ;  /* 0x000100000f087824 */ /* 0x000fe200078e00ff */
[----:B------:R-:W-:Y:S01]  /*0950*/  LOP3.LUT R23, R23, 0xffff0000, RZ, 0xc0, !PT ;  /* 0xffff000017177812 */ /* 0x000fe200078ec0ff */
[----:B------:R-:W-:Y:S01]  /*0960*/  FFMA.FTZ R9, R9, R10, R12 ;  /* 0x0000000a09097223 */ /* 0x000fe2000001000c */
[----:B------:R-:W-:Y:S01]  /*0970*/  LOP3.LUT R10, R29, 0xffff0000, RZ, 0xc0, !PT ;  /* 0xffff00001d0a7812 */ /* 0x000fe200078ec0ff */
[----:B------:R-:W-:-:S02]  /*0980*/  IMAD R15, R3, c[0x0][0x224], R16 ;  /* 0x00008900030f7a24 */ /* 0x000fc400078e0210 */
[----:B------:R-:W-:Y:S01]  /*0990*/  FFMA.FTZ R11, R8, R11, R9 ;  /* 0x0000000b080b7223 */ /* 0x000fe20000010009 */
[----:B------:R-:W-:Y:S01]  /*09a0*/  SHF.L.U32 R9, R28, 0x10, RZ ;  /* 0x000000101c097819 */ /* 0x000fe200000006ff */
[C---:B------:R-:W-:Y:S01]  /*09b0*/  IMAD.U32 R8, R24.reuse, 0x10000, RZ ;  /* 0x0001000018087824 */ /* 0x040fe200078e00ff */
[----:B------:R-:W-:Y:S01]  /*09c0*/  LOP3.LUT R24, R24, 0xffff0000, RZ, 0xc0, !PT ;  /* 0xffff000018187812 */ /* 0x000fe200078ec0ff */
[----:B------:R-:W-:Y:S01]  /*09d0*/  FFMA.FTZ R14, R14, R23, R11 ;  /* 0x000000170e0e7223 */ /* 0x000fe2000001000b */
[----:B------:R-:W-:-:S03]  /*09e0*/  LOP3.LUT R11, R28, 0xffff0000, RZ, 0xc0, !PT ;  /* 0xffff00001c0b7812 */ /* 0x000fc600078ec0ff */
[----:B------:R-:W-:Y:S01]  /*09f0*/  FFMA.FTZ R14, R8, R9, R14 ;  /* 0x00000009080e7223 */ /* 0x000fe2000001000e */
[----:B------:R-:W-:Y:S01]  /*0a00*/  SHF.L.U32 R9, R29, 0x10, RZ ;  /* 0x000000101d097819 */ /* 0x000fe200000006ff */
[C---:B------:R-:W-:Y:S01]  /*0a10*/  IMAD.U32 R8, R25.reuse, 0x10000, RZ ;  /* 0x0001000019087824 */ /* 0x040fe200078e00ff */
[----:B------:R-:W-:Y:S01]  /*0a20*/  LOP3.LUT R25, R25, 0xffff0000, RZ, 0xc0, !PT ;  /* 0xffff000019197812 */ /* 0x000fe200078ec0ff */
[----:B------:R-:W-:-:S04]  /*0a30*/  FFMA.FTZ R11, R24, R11, R14 ;  /* 0x0000000b180b7223 */ /* 0x000fc8000001000e */
        /* <DEDUP_REMOVED lines=10> */
[----:B------:R-:W-:Y:S01]  /*0ae0*/  FFMA.FTZ R11, R26, R11, R10 ;  /* 0x0000000b1a0b7223 */ /* 0x000fe2000001000a */
[----:B------:R-:W-:-:S03]  /*0af0*/  LOP3.LUT R10, R31, 0xffff0000, RZ, 0xc0, !PT ;  /* 0xffff00001f0a7812 */ /* 0x000fc600078ec0ff */
[----:B------:R-:W-:-:S04]  /*0b00*/  FFMA.FTZ R8, R8, R9, R11 ;  /* 0x0000000908087223 */ /* 0x000fc8000001000b */
[----:B------:R-:W-:Y:S02]  /*0b10*/  FFMA.FTZ R10, R27, R10, R8 ;  /* 0x0000000a1b0a7223 */ /* 0x000fe40000010008 */
[----:B------:R-:W-:-:S03]  /*0b20*/  IMAD.SHL.U32 R8, R2, 0x4, RZ ;  /* 0x0000000402087824 */ /* 0x000fc600078e00ff */
[----:B------:R-:W0:Y:S02]  /*0b30*/  SHFL.BFLY PT, R9, R10, 0x2, 0x1f ;  /* 0x0c401f000a097f89 */ /* 0x000e2400000e0000 */
[----:B------:R-:W-:Y:S01]  /*0b40*/  SHF.R.S32.HI R14, RZ, 0x1f, R8 ;  /* 0x0000001fff0e7819 */ /* 0x000fe20000011408 */
[----:B0-----:R-:W-:Y:S02]  /*0b50*/  FADD.FTZ R11, R10, R9 ;  /* 0x000000090a0b7221 */ /* 0x001fe40000010000 */
[----:B------:R-:W-:-:S03]  /*0b60*/  IMAD R9, R0, 0x1800, RZ ;  /* 0x0000180000097824 */ /* 0x000fc600078e02ff */
[----:B------:R-:W0:Y:S02]  /*0b70*/  SHFL.BFLY PT, R12, R11, 0x1, 0x1f ;  /* 0x0c201f000b0c7f89 */ /* 0x000e2400000e0000 */
[----:B------:R-:W-:-:S04]  /*0b80*/  IADD3 R8, P2, R9, R8, RZ ;  /* 0x0000000809087210 */ /* 0x000fc80007f5e0ff */
[----:B------:R-:W-:Y:S01]  /*0b90*/  LEA.HI.X.SX32 R9, R9, R14, 0x1, P2 ;  /* 0x0000000e09097211 */ /* 0x000fe200010f0eff */
[----:B0-----:R-:W-:Y:S01]  /*0ba0*/  FADD.FTZ R14, R11, R12 ;  /* 0x0000000c0b0e7221 */ /* 0x001fe20000010000 */
[----:B------:R-:W-:Y:S05]  /*0bb0*/  @P1 BRA `(.L_x_1231) ;  /* 0x000000f000001947 */ /* 0x000fea0003800000 */
[----:B------:R-:W-:Y:S01]  /*0bc0*/  IADD3 R10, P1, R5, R34, RZ ;  /* 0x00000022050a7210 */ /* 0x000fe20007f3e0ff */
[----:B------:R-:W-:-:S03]  /*0bd0*/  IMAD R12, R4, c[0x0][0x1c8], RZ ;  /* 0x00007200040c7a24 */ /* 0x000fc600078e02ff */
[----:B------:R-:W-:Y:S01]  /*0be0*/  LEA.HI.X.SX32 R11, R5, R35, 0x1, P1 ;  /* 0x00000023050b7211 */ /* 0x000fe200008f0eff */
[C---:B------:R-:W-:Y:S01]  /*0bf0*/  IMAD R13, R3.reuse, c[0x0][0x1cc], R12 ;  /* 0x00007300030d7a24 */ /* 0x040fe200078e020c */
[----:B------:R-:W-:Y:S01]  /*0c00*/  ISETP.GE.AND P1, PT, R34, R7, PT ;  /* 0x000000072200720c */ /* 0x000fe20003f26270 */
[----:B------:R-:W-:Y:S02]  /*0c10*/  IMAD R12, R6, c[0x0][0x1d0], RZ ;  /* 0x00007400060c7a24 */ /* 0x000fe400078e02ff */
[----:B------:R-:W-:Y:S01]  /*0c20*/  IMAD.WIDE.U32 R10, R3, c[0x0][0x1c8], R10 ;  /* 0x00007200030a7a25 */ /* 0x000fe200078e000a */
[----:B------:R-:W-:-:S04]  /*0c30*/  FSEL R7, R14, RZ, !P1 ;  /* 0x000000ff0e077208 */ /* 0x000fc80004800000 */
[----:B------:R-:W-:Y:S01]  /*0c40*/  IADD3 R11, R11, R13, RZ ;  /* 0x0000000d0b0b7210 */ /* 0x000fe20007ffe0ff */
[----:B------:R-:W-:-:S04]  /*0c50*/  IMAD R13, R33, c[0x0][0x1d4], R12 ;  /* 0x00007500210d7a24 */ /* 0x000fc800078e020c */
[----:B------:R-:W-:-:S04]  /*0c60*/  IMAD.WIDE.U32 R10, R33, c[0x0][0x1d0], R10 ;  /* 0x00007400210a7a25 */ /* 0x000fc800078e000a */
[----:B------:R-:W-:Y:S01]  /*0c70*/  IMAD.IADD R11, R11, 0x1, R13 ;  /* 0x000000010b0b7824 */ /* 0x000fe200078e020d */
[----:B------:R-:W-:-:S04]  /*0c80*/  LEA R12, P2, R10, c[0x0][0x1b0], 0x2 ;  /* 0x00006c000a0c7a11 */ /* 0x000fc800078410ff */
[----:B------:R-:W-:-:S05]  /*0c90*/  LEA.HI.X R13, R10, c[0x0][0x1b4], R11, 0x2, P2 ;  /* 0x00006d000a0d7a11 */ /* 0x000fca00010f140b */
[----:B------:R0:W-:Y:S04]  /*0ca0*/  STG.E [R12.64], R7 ;  /* 0x000000070c007986 */ /* 0x0001e8000c101906 */
.L_x_1231:
[----:B------:R-:W-:Y:S05]  /*0cb0*/  BSYNC B0 ;  /* 0x0000000000007941 */ /* 0x000fea0003800000 */
.L_x_1230:
[----:B------:R-:W-:Y:S01]  /*0cc0*/  ULDC UR4, c[0x0][0x168] ;  /* 0x00005a0000047ab9 */ /* 0x000fe20000000800 */
[----:B------:R-:W-:Y:S01]  /*0cd0*/  IMAD.WIDE.U32 R8, R3, c[0x0][0x220], R8 ;  /* 0x0000880003087a25 */ /* 0x000fe200078e0008 */
[----:B------:R-:W-:Y:S01]  /*0ce0*/  UIADD3 UR4, UR4, 0x3f, URZ ;  /* 0x0000003f04047890 */ /* 0x000fe2000fffe03f */
[----:B------:R-:W-:Y:S01]  /*0cf0*/  ISETP.NE.U32.AND P1, PT, RZ, c[0x0][0x238], PT ;  /* 0x00008e00ff007a0c */ /* 0x000fe20003f25070 */
[----:B------:R-:W-:Y:S01]  /*0d00*/  BSSY B0, `(.L_x_1232) ;  /* 0x0000021000007945 */ /* 0x000fe20003800000 */
[----:B------:R-:W-:Y:S01]  /*0d10*/  IMAD R10, R6, c[0x0][0x228], RZ ;  /* 0x00008a00060a7a24 */ /* 0x000fe200078e02ff */
[----:B------:R-:W-:Y:S01]  /*0d20*/  USHF.R.S32.HI UR5, URZ, 0x1f, UR4 ;  /* 0x0000001f3f057899 */ /* 0x000fe20008011404 */
[----:B------:R-:W-:Y:S02]  /*0d30*/  IADD3 R9, R9, R15, RZ ;  /* 0x0000000f09097210 */ /* 0x000fe40007ffe0ff */
[C---:B------:R-:W-:Y:S01]  /*0d40*/  IMAD R11, R33.reuse, c[0x0][0x22c], R10 ;  /* 0x00008b00210b7a24 */ /* 0x040fe200078e020a */
[----:B------:R-:W-:Y:S01]  /*0d50*/  ULEA.HI UR5, UR5, UR4, URZ, 0x6 ;  /* 0x0000000405057291 */ /* 0x000fe2000f8f303f */
[----:B------:R-:W-:Y:S01]  /*0d60*/  ISETP.NE.AND.EX P1, PT, RZ, c[0x0][0x23c], PT, P1 ;  /* 0x00008f00ff007a0c */ /* 0x000fe20003f25310 */
[----:B------:R-:W-:-:S02]  /*0d70*/  IMAD.WIDE.U32 R8, R33, c[0x0][0x228], R8 ;  /* 0x00008a0021087a25 */ /* 0x000fc400078e0008 */
[----:B------:R-:W-:Y:S01]  /*0d80*/  ULOP3.LUT UR5, UR5, 0xffffffc0, URZ, 0xc0, !UPT ;  /* 0xffffffc005057892 */ /* 0x000fe2000f8ec03f */
[----:B------:R-:W-:Y:S01]  /*0d90*/  ISETP.NE.OR P1, PT, R2, RZ, !P1 ;  /* 0x000000ff0200720c */ /* 0x000fe20004f25670 */
[----:B------:R-:W-:Y:S01]  /*0da0*/  IMAD.IADD R9, R9, 0x1, R11 ;  /* 0x0000000109097824 */ /* 0x000fe200078e020b */
[----:B------:R-:W-:-:S03]  /*0db0*/  LEA R10, P2, R8, c[0x0][0x208], 0x2 ;  /* 0x00008200080a7a11 */ /* 0x000fc600078410ff */
[----:B0-----:R-:W-:Y:S02]  /*0dc0*/  IADD3 R7, -R5, UR5, RZ ;  /* 0x0000000505077c10 */ /* 0x001fe4000fffe1ff */
[----:B------:R-:W-:Y:S02]  /*0dd0*/  LEA.HI.X R11, R8, c[0x0][0x20c], R9, 0x2, P2 ;  /* 0x00008300080b7a11 */ /* 0x000fe400010f1409 */
[----:B------:R-:W-:-:S13]  /*0de0*/  ISETP.GE.OR P0, PT, R2, R7, P0 ;  /* 0x000000070200720c */ /* 0x000fda0000706670 */
[----:B------:R-:W-:Y:S05]  /*0df0*/  @P0 BRA `(.L_x_1233) ;  /* 0x0000011000000947 */ /* 0x000fea0003800000 */
[----:B------:R-:W-:Y:S01]  /*0e00*/  SHF.R.S32.HI R12, RZ, 0x1f, R2 ;  /* 0x0000001fff0c7819 */ /* 0x000fe20000011402 */
[----:B------:R-:W-:Y:S01]  /*0e10*/  IMAD R4, R4, c[0x0][0x1f8], RZ ;  /* 0x00007e0004047a24 */ /* 0x000fe200078e02ff */
[----:B------:R-:W-:Y:S01]  /*0e20*/  IADD3 R8, P0, R5, R2, RZ ;  /* 0x0000000205087210 */ /* 0x000fe20007f1e0ff */
[----:B------:R-:W-:Y:S02]  /*0e30*/  IMAD R6, R6, c[0x0][0x200], RZ ;  /* 0x0000800006067a24 */ /* 0x000fe400078e02ff */
[----:B------:R-:W-:Y:S01]  /*0e40*/  IMAD R7, R3, c[0x0][0x1fc], R4 ;  /* 0x00007f0003077a24 */ /* 0x000fe200078e0204 */
[----:B------:R-:W-:Y:S01]  /*0e50*/  LEA.HI.X.SX32 R9, R5, R12, 0x1, P0 ;  /* 0x0000000c05097211 */ /* 0x000fe200000f0eff */
[C---:B------:R-:W-:Y:S01]  /*0e60*/  FMUL.FTZ R2, R32.reuse, 1.4426950216293334961 ;  /* 0x3fb8aa3b20027820 */ /* 0x040fe20000410000 */
[----:B------:R-:W-:-:S03]  /*0e70*/  FSETP.NEU.FTZ.AND P0, PT, R32, -INF , PT ;  /* 0xff8000002000780b */ /* 0x000fc60003f1d000 */
[----:B------:R-:W-:-:S05]  /*0e80*/  IMAD.WIDE.U32 R4, R3, c[0x0][0x1f8], R8 ;  /* 0x00007e0003047a25 */ /* 0x000fca00078e0008 */
[----:B------:R-:W-:Y:S01]  /*0e90*/  IADD3 R5, R5, R7, RZ ;  /* 0x0000000705057210 */ /* 0x000fe20007ffe0ff */
[----:B------:R-:W-:-:S04]  /*0ea0*/  IMAD R7, R33, c[0x0][0x204], R6 ;  /* 0x0000810021077a24 */ /* 0x000fc800078e0206 */
[----:B------:R-:W-:-:S04]  /*0eb0*/  IMAD.WIDE.U32 R4, R33, c[0x0][0x200], R4 ;  /* 0x0000800021047a25 */ /* 0x000fc800078e0004 */
[----:B------:R-:W-:Y:S01]  /*0ec0*/  IMAD.IADD R5, R5, 0x1, R7 ;  /* 0x0000000105057824 */ /* 0x000fe200078e0207 */
[----:B------:R-:W-:-:S04]  /*0ed0*/  LEA R6, P2, R4, c[0x0][0x1f0], 0x2 ;  /* 0x00007c0004067a11 */ /* 0x000fc800078410ff */
[----:B------:R-:W-:Y:S02]  /*0ee0*/  LEA.HI.X R7, R4, c[0x0][0x1f4], R5, 0x2, P2 ;  /* 0x00007d0004077a11 */ /* 0x000fe400010f1405 */
[----:B------:R-:W-:-:S05]  /*0ef0*/  FSEL R5, R2, RZ, P0 ;  /* 0x000000ff02057208 */ /* 0x000fca0000000000 */
[----:B------:R0:W-:Y:S02]  /*0f00*/  STG.E [R6.64], R5 ;  /* 0x0000000506007986 */ /* 0x0001e4000c101906 */
.L_x_1233:
[----:B------:R-:W-:Y:S05]  /*0f10*/  BSYNC B0 ;  /* 0x0000000000007941 */ /* 0x000fea0003800000 */
.L_x_1232:
[----:B------:R1:W-:Y:S04]  /*0f20*/  STG.E.128 [R10.64], RZ ;  /* 0x000000ff0a007986 */ /* 0x0003e8000c101d06 */
[----:B------:R1:W-:Y:S04]  /*0f30*/  STG.E.128 [R10.64+0x1000], RZ ;  /* 0x001000ff0a007986 */ /* 0x0003e8000c101d06 */
[----:B------:R1:W-:Y:S04]  /*0f40*/  STG.E.128 [R10.64+0x2000], RZ ;  /* 0x002000ff0a007986 */ /* 0x0003e8000c101d06 */
[----:B------:R1:W-:Y:S04]  /*0f50*/  STG.E.128 [R10.64+0x3000], RZ ;  /* 0x003000ff0a007986 */ /* 0x0003e8000c101d06 */
[----:B------:R1:W-:Y:S04]  /*0f60*/  STG.E.128 [R10.64+0x4000], RZ ;  /* 0x004000ff0a007986 */ /* 0x0003e8000c101d06 */
[----:B------:R1:W-:Y:S01]  /*0f70*/  STG.E.128 [R10.64+0x5000], RZ ;  /* 0x005000ff0a007986 */ /* 0x0003e2000c101d06 */
[----:B------:R-:W-:Y:S05]  /*0f80*/  @P1 EXIT ;  /* 0x000000000000194d */ /* 0x000fea0003800000 */
[----:B------:R-:W-:Y:S01]  /*0f90*/  HFMA2.MMA R2, -RZ, RZ, 0, 2.384185791015625e-07 ;  /* 0x00000004ff027435 */ /* 0x000fe200000001ff */
[----:B------:R-:W-:-:S04]  /*0fa0*/  IMAD R0, R0, c[0x0][0x230], R33 ;  /* 0x00008c0000007a24 */ /* 0x000fc800078e0221 */
[----:B------:R-:W-:-:S05]  /*0fb0*/  IMAD R3, R0, c[0x0][0x170], R3 ;  /* 0x00005c0000037a24 */ /* 0x000fca00078e0203 */
[----:B------:R-:W-:-:S05]  /*0fc0*/  IMAD.WIDE R2, R3, R2, c[0x0][0x238] ;  /* 0x00008e0003027625 */ /* 0x000fca00078e0202 */
[----:B------:R-:W-:Y:S01]  /*0fd0*/  STG.E [R2.64], RZ ;  /* 0x000000ff02007986 */ /* 0x000fe2000c101906 */
[----:B------:R-:W-:Y:S05]  /*0fe0*/  EXIT ;  /* 0x000000000000794d */ /* 0x000fea0003800000 */
.L_x_1234:
        /* <DEDUP_REMOVED lines=9> */
.L_x_1436:


//--------------------- .text._ZN7cutlass13device_kernelIN5flash19enable_sm80_to_sm89INS1_16FlashAttnBwdSm80INS1_25CollectiveMainloopBwdSm80ILi2ELi2EN4cute5tupleIJNS5_1CILi64EEENS7_ILi128EEENS7_ILi96EEEEEENS_10bfloat16_tEfNS_4arch4Sm80ELb1ELb0ELb0ELb1ELb0ELb0ELb0ELb0ELi2ELi2ELi4ELi2ELb0EEENS1_21CollectiveEpilogueBwdISB_SC_SE_Li256ELb1ELb0ELi2EEENS1_25SingleTileBwdLPTSchedulerILb1ELi128ELb0EEEEEEEEEvNT_6ParamsE --------------------------
	.section	.text._ZN7cutlass13device_kernelIN5flash19enable_sm80_to_sm89INS1_16FlashAttnBwdSm80INS1_25CollectiveMainloopBwdSm80ILi2ELi2EN4cute5tupleIJNS5_1CILi64EEENS7_ILi128EEENS7_ILi96EEEEEENS_10bfloat16_tEfNS_4arch4Sm80ELb1ELb0ELb0ELb1ELb0ELb0ELb0ELb0ELi2ELi2ELi4ELi2ELb0EEENS1_21CollectiveEpilogueBwdISB_SC_SE_Li256ELb1ELb0ELi2EEENS1_25SingleTileBwdLPTSchedulerILb1ELi128ELb0EEEEEEEEEvNT_6ParamsE,"ax",@progbits
	.sectioninfo	@"SHI_REGISTERS=255"
	.align	128
.text._ZN7cutlass13device_kernelIN5flash19enable_sm80_to_sm89INS1_16FlashAttnBwdSm80INS1_25CollectiveMainloopBwdSm80ILi2ELi2EN4cute5tupleIJNS5_1CILi64EEENS7_ILi128EEENS7_ILi96EEEEEENS_10bfloat16_tEfNS_4arch4Sm80ELb1ELb0ELb0ELb1ELb0ELb0ELb0ELb0ELi2ELi2ELi4ELi2ELb0EEENS1_21CollectiveEpilogueBwdISB_SC_SE_Li256ELb1ELb0ELi2EEENS1_25SingleTileBwdLPTSchedulerILb1ELi128ELb0EEEEEEEEEvNT_6ParamsE:
        .type           _ZN7cutlass13device_kernelIN5flash19enable_sm80_to_sm89INS1_16FlashAttnBwdSm80INS1_25CollectiveMainloopBwdSm80ILi2ELi2EN4cute5tupleIJNS5_1CILi64EEENS7_ILi128EEENS7_ILi96EEEEEENS_10bfloat16_tEfNS_4arch4Sm80ELb1ELb0ELb0ELb1ELb0ELb0ELb0ELb0ELi2ELi2ELi4ELi2ELb0EEENS1_21CollectiveEpilogueBwdISB_SC_SE_Li256ELb1ELb0ELi2EEENS1_25SingleTileBwdLPTSchedulerILb1ELi128ELb0EEEEEEEEEvNT_6ParamsE,@function
        .size           _ZN7cutlass13device_kernelIN5flash19enable_sm80_to_sm89INS1_16FlashAttnBwdSm80INS1_25CollectiveMainloopBwdSm80ILi2ELi2EN4cute5tupleIJNS5_1CILi64EEENS7_ILi128EEENS7_ILi96EEEEEENS_10bfloat16_tEfNS_4arch4Sm80ELb1ELb0ELb0ELb1ELb0ELb0ELb0ELb0ELi2ELi2ELi4ELi2ELb0EEENS1_21CollectiveEpilogueBwdISB_SC_SE_Li256ELb1ELb0ELi2EEENS1_25SingleTileBwdLPTSchedulerILb1ELi128ELb0EEEEEEEEEvNT_6ParamsE,(.L_x_1437 - _ZN7cutlass13device_kernelIN5flash19enable_sm80_to_sm89INS1_16FlashAttnBwdSm80INS1_25CollectiveMainloopBwdSm80ILi2ELi2EN4cute5tupleIJNS5_1CILi64EEENS7_ILi128EEENS7_ILi96EEEEEENS_10bfloat16_tEfNS_4arch4Sm80ELb1ELb0ELb0ELb1ELb0ELb0ELb0ELb0ELi2ELi2ELi4ELi2ELb0EEENS1_21CollectiveEpilogueBwdISB_SC_SE_Li256ELb1ELb0ELi2EEENS1_25SingleTileBwdLPTSchedulerILb1ELi128ELb0EEEEEEEEEvNT_6ParamsE)
        .other          _ZN7cutlass13device_kernelIN5flash19enable_sm80_to_sm89INS1_16FlashAttnBwdSm80INS1_25CollectiveMainloopBwdSm80ILi2ELi2EN4cute5tupleIJNS5_1CILi64EEENS7_ILi128EEENS7_ILi96EEEEEENS_10bfloat16_tEfNS_4arch4Sm80ELb1ELb0ELb0ELb1ELb0ELb0ELb0ELb0ELi2ELi2ELi4ELi2ELb0EEENS1_21CollectiveEpilogueBwdISB_SC_SE_Li256ELb1ELb0ELi2EEENS1_25SingleTileBwdLPTSchedulerILb1ELi128ELb0EEEEEEEEEvNT_6ParamsE,@"STO_CUDA_ENTRY STV_DEFAULT"
_ZN7cutlass13device_kernelIN5flash19enable_sm80_to_sm89INS1_16FlashAttnBwdSm80INS1_25CollectiveMainloopBwdSm80ILi2ELi2EN4cute5tupleIJNS5_1CILi64EEENS7_ILi128EEENS7_ILi96EEEEEENS_10bfloat16_tEfNS_4arch4Sm80ELb1ELb0ELb0ELb1ELb0ELb0ELb0ELb0ELi2ELi2ELi4ELi2ELb0EEENS1_21CollectiveEpilogueBwdISB_SC_SE_Li256ELb1ELb0ELi2EEENS1_25SingleTileBwdLPTSchedulerILb1ELi128ELb0EEEEEEEEEvNT_6ParamsE:
[----:B------:R-:W-:Y:S02]  /*0000*/  MOV R1, c[0x0][0x28] ;  /* 0x00000a0000017a02 */ /* 0x000fe40000000f00 */
[----:B------:R-:W1:Y:S01]  /*0010*/  S2R R2, SR_TID.X ;  /* 0x0000000000027919 */ /* 0x000e620000002100 */
[----:B------:R-:W-:-:S03]  /*0020*/  ULDC.64 UR8, c[0x0][0x118] ;  /* 0x0000460000087ab9 */ /* 0x000fc60000000a00 */
        /* <DEDUP_REMOVED lines=21> */
.L_x_1236:
[----:B------:R-:W-:Y:S02]  /*0180*/  MOV R3, c[0x0][0x3ac] ;  /* 0x0000eb0000037a02 */ /* 0x000fe40000000f00 */
[----:B------:R-:W-:Y:S02]  /*0190*/  MOV R223, R0 ;  /* 0x0000000000df7202 */ /* 0x000fe40000000f00 */
[----:B------:R-:W-:-:S13]  /*01a0*/  ISETP.NE.AND P0, PT, R3, 0x1, PT ;  /* 0x000000010300780c */ /* 0x000fda0003f05270 */
[----:B------:R-:W-:-:S05]  /*01b0*/  @P0 IMAD.HI.U32 R3, R0, c[0x0][0x3b0], RZ ;  /* 0x0000ec0000030a27 */ /* 0x000fca00078e00ff */
[----:B------:R-:W-:-:S05]  /*01c0*/  @P0 SHF.R.U32.HI R223, RZ, c[0x0][0x3b4], R3 ;  /* 0x0000ed00ffdf0a19 */ /* 0x000fca0000011603 */
[----:B------:R-:W-:Y:S02]  /*01d0*/  IMAD R5, R223, c[0x0][0x3ac], RZ ;  /* 0x0000eb00df057a24 */ /* 0x000fe400078e02ff */
.L_x_1237:
[----:B------:R-:W-:Y:S01]  /*01e0*/  IMAD.MOV.U32 R3, RZ, RZ, c[0x0][0x3a0] ;  /* 0x0000e800ff037624 */ /* 0x000fe200078e00ff */
[----:B------:R-:W-:Y:S01]  /*01f0*/  ISETP.NE.U32.AND P0, PT, RZ, c[0x0][0x3e0], PT ;  /* 0x0000f800ff007a0c */ /* 0x000fe20003f05070 */
[----:B------:R-:W-:-:S03]  /*0200*/  IMAD.IADD R5, R0, 0x1, -R5 ;  /* 0x0000000100057824 */ /* 0x000fc600078e0a05 */
[----:B------:R-:W-:Y:S01]  /*0210*/  ISETP.NE.AND P1, PT, R3, 0x1, PT ;  /* 0x000000010300780c */ /* 0x000fe20003f25270 */
[----:B------:R-:W-:Y:S01]  /*0220*/  IMAD R4, R4, c[0x0][0x3ac], R5 ;  /* 0x0000eb0004047a24 */ /* 0x000fe200078e0205 */
[----:B------:R-:W-:-:S04]  /*0230*/  ISETP.NE.AND.EX P0, PT, RZ, c[0x0][0x3e4], PT, P0 ;  /* 0x0000f900ff007a0c */ /* 0x000fc80003f05300 */
[----:B------:R-:W-:-:S07]  /*0240*/  MOV R221, R4 ;  /* 0x0000000400dd7202 */ /* 0x000fce0000000f00 */
[----:B------:R-:W-:-:S05]  /*0250*/  @P1 IMAD.HI.U32 R0, R4, c[0x0][0x3a4], RZ ;  /* 0x0000e90004001a27 */ /* 0x000fca00078e00ff */
[----:B------:R-:W-:-:S04]  /*0260*/  @P1 SHF.R.U32.HI R221, RZ, c[0x0][0x3a8], R0 ;  /* 0x0000ea00ffdd1a19 */ /* 0x000fc80000011600 */
[----:B------:R-:W-:-:S05]  /*0270*/  IADD3 R3, -R221, RZ, RZ ;  /* 0x000000ffdd037210 */ /* 0x000fca0007ffe1ff */
[----:B------:R-:W-:Y:S01]  /*0280*/  IMAD R222, R3, c[0x0][0x3a0], R4 ;  /* 0x0000e80003de7a24 */ /* 0x000fe200078e0204 */
[----:B------:R-:W-:Y:S05]  /*0290*/  @!P0 BRA `(.L_x_1238) ;  /* 0x0000004000008947 */ /* 0x000fea0003800000 */
[----:B------:R-:W-:-:S05]  /*02a0*/  MOV R0, 0x4 ;  /* 0x0000000400007802 */ /* 0x000fca0000000f00 */
[----:B------:R-:W-:-:S05]  /*02b0*/  IMAD.WIDE R4, R221, R0, c[0x0][0x3e0] ;  /* 0x0000f800dd047625 */ /* 0x000fca00078e0200 */
[----:B------:R1:W5:Y:S01]  /*02c0*/  LDG.E R3, [R4.64] ;  /* 0x0000000804037981 */ /* 0x000362000c1e1900 */
[----:B------:R-:W-:Y:S05]  /*02d0*/  BRA `(.L_x_1239) ;  /* 0x000000a000007947 */ /* 0x000fea0003800000 */
.L_x_1238:
[----:B------:R-:W-:-:S04]  /*02e0*/  ISETP.NE.U32.AND P0, PT, RZ, c[0x0][0x3d8], PT ;  /* 0x0000f600ff007a0c */ /* 0x000fc80003f05070 */
[----:B------:R-:W-:-:S13]  /*02f0*/  ISETP.NE.AND.EX P0, PT, RZ, c[0x0][0x3dc], PT, P0 ;  /* 0x0000f700ff007a0c */ /* 0x000fda0003f05300 */
[----:B------:R-:W-:Y:S05]  /*0300*/  @!P0 BRA `(.L_x_1240) ;  /* 0x0000006000008947 */ /* 0x000fea0003800000 */
[----:B------:R-:W-:-:S05]  /*0310*/  MOV R4, 0x4 ;  /* 0x0000000400047802 */ /* 0x000fca0000000f00 */
[----:B------:R-:W-:-:S05]  /*0320*/  IMAD.WIDE R4, R221, R4, c[0x0][0x3d8] ;  /* 0x0000f600dd047625 */ /* 0x000fca00078e0204 */
[----:B------:R-:W2:Y:S04]  /*0330*/  LDG.E R3, [R4.64] ;  /* 0x0000000804037981 */ /* 0x000ea8000c1e1900 */
[----:B------:R-:W2:Y:S02]  /*0340*/  LDG.E R0, [R4.64+0x4] ;  /* 0x0000040804007981 */ /* 0x000ea4000c1e1900 */
[----:B--2---:R-:W-:Y:S01]  /*0350*/  IADD3 R3, -R3, R0, RZ ;  /* 0x0000000003037210 */ /* 0x004fe20007ffe1ff */
[----:B------:R-:W-:Y:S05]  /*0360*/  BRA `(.L_x_1239) ;  /* 0x0000001000007947 */ /* 0x000fea0003800000 */
.L_x_1240:
[----:B------:R-:W-:-:S04]  /*0370*/  MOV R3, c[0x0][0x3d4] ;  /* 0x0000f50000037a02 */ /* 0x000fc80000000f00 */
.L_x_1239:
[----:B-----5:R-:W-:-:S04]  /*0380*/  IADD3 R3, R3, 0x7f, RZ ;  /* 0x0000007f03037810 */ /* 0x020fc80007ffe0ff */
[----:B------:R-:W-:-:S04]  /*0390*/  SHF.R.S32.HI R0, RZ, 0x1f, R3 ;  /* 0x0000001fff007819 */ /* 0x000fc80000011403 */
[----:B------:R-:W-:-:S04]  /*03a0*/  LEA.HI R0, R0, R3, RZ, 0x7 ;  /* 0x0000000300007211 */ /* 0x000fc800078f38ff */
[----:B------:R-:W-:-:S04]  /*03b0*/  SHF.R.S32.HI R0, RZ, 0x7, R0 ;  /* 0x00000007ff007819 */ /* 0x000fc80000011400 */
[----:B------:R-:W-:-:S04]  /*03c0*/  ISETP.GE.AND P0, PT, R223, R0, PT ;  /* 0x00000000df00720c */ /* 0x000fc80003f06270 */
[----:B------:R-:W-:Y:S01]  /*03d0*/  SEL R221, R221, 0xffffffff, !P0 ;  /* 0xffffffffdddd7807 */ /* 0x000fe20004000000 */
[----:B------:R-:W-:Y:S05]  /*03e0*/  BRA `(.L_x_1241) ;  /* 0x0000036000007947 */ /* 0x000fea0003800000 */
.L_x_1235:
        /* <DEDUP_REMOVED lines=16> */
.L_x_1242:
[----:B------:R-:W-:Y:S02]  /*04f0*/  MOV R0, c[0x0][0x3ac] ;  /* 0x0000eb0000007a02 */ /* 0x000fe40000000f00 */
[----:B------:R-:W-:Y:S02]  /*0500*/  MOV R223, R3 ;  /* 0x0000000300df7202 */ /* 0x000fe40000000f00 */
[----:B------:R-:W-:-:S13]  /*0510*/  ISETP.NE.AND P0, PT, R0, 0x1, PT ;  /* 0x000000010000780c */ /* 0x000fda0003f05270 */
[----:B------:R-:W-:-:S05]  /*0520*/  @P0 IMAD.HI.U32 R0, R3, c[0x0][0x3b0], RZ ;  /* 0x0000ec0003000a27 */ /* 0x000fca00078e00ff */
[----:B------:R-:W-:-:S05]  /*0530*/  @P0 SHF.R.U32.HI R223, RZ, c[0x0][0x3b4], R0 ;  /* 0x0000ed00ffdf0a19 */ /* 0x000fca0000011600 */
[----:B------:R-:W-:Y:S02]  /*0540*/  IMAD R4, R223, c[0x0][0x3ac], RZ ;  /* 0x0000eb00df047a24 */ /* 0x000fe400078e02ff */
.L_x_1243:
        /* <DEDUP_REMOVED lines=16> */
.L_x_1244:
        /* <DEDUP_REMOVED lines=9> */
.L_x_1246:
[----:B------:R-:W-:-:S04]  /*06e0*/  MOV R3, c[0x0][0x3d4] ;  /* 0x0000f50000037a02 */ /* 0x000fc80000000f00 */
.L_x_1245:
[----:B-----5:R-:W-:-:S04]  /*06f0*/  IADD3 R3, R3, 0x7f, RZ ;  /* 0x0000007f03037810 */ /* 0x020fc80007ffe0ff */
[----:B------:R-:W-:-:S04]  /*0700*/  SHF.R.S32.HI R0, RZ, 0x1f, R3 ;  /* 0x0000001fff007819 */ /* 0x000fc80000011403 */
[----:B------:R-:W-:-:S04]  /*0710*/  LEA.HI R0, R0, R3, RZ, 0x7 ;  /* 0x0000000300007211 */ /* 0x000fc800078f38ff */
[----:B------:R-:W-:-:S04]  /*0720*/  SHF.R.S32.HI R0, RZ, 0x7, R0 ;  /* 0x00000007ff007819 */ /* 0x000fc80000011400 */
[----:B------:R-:W-:-:S04]  /*0730*/  ISETP.GE.AND P0, PT, R223, R0, PT ;  /* 0x00000000df00720c */ /* 0x000fc80003f06270 */
[----:B------:R-:W-:-:S04]  /*0740*/  SEL R221, R221, 0xffffffff, !P0 ;  /* 0xffffffffdddd7807 */ /* 0x000fc80004000000 */
.L_x_1241:
[----:B------:R-:W-:-:S13]  /*0750*/  ISETP.GE.AND P0, PT, R221, RZ, PT ;  /* 0x000000ffdd00720c */ /* 0x000fda0003f06270 */
        /* <DEDUP_REMOVED lines=9> */
[----:B-1----:R-:W2:Y:S01]  /*07f0*/  @P2 LDG.E R4, [R10.64] ;  /* 0x000000080a042981 */ /* 0x002ea2000c1e1900 */
[----:B------:R-:W-:Y:S01]  /*0800*/  IMAD.MOV.U32 R220, RZ, RZ, c[0x0][0x168] ;  /* 0x00005a00ffdc7624 */ /* 0x000fe200078e00ff */
[----:B------:R-:W-:Y:S01]  /*0810*/  MOV R7, RZ ;  /* 0x000000ff00077202 */ /* 0x000fe20000000f00 */
[----:B------:R-:W-:Y:S02]  /*0820*/  IMAD.MOV.U32 R5, RZ, RZ, RZ ;  /* 0x000000ffff057224 */ /* 0x000fe400078e00ff */
[----:B------:R-:W-:-:S04]  /*0830*/  @P0 IMAD.WIDE R12, R221, R0, c[0x0][0x2d8] ;  /* 0x0000b600dd0c0625 */ /* 0x000fc800078e0200 */
[C---:B------:R-:W-:Y:S01]  /*0840*/  IMAD.WIDE R8, R221.reuse, R0, c[0x0][0x2d0] ;  /* 0x0000b400dd087625 */ /* 0x040fe200078e0200 */
[----:B------:R1:W5:Y:S04]  /*0850*/  @P0 LDG.E R220, [R12.64] ;  /* 0x000000080cdc0981 */ /* 0x000368000c1e1900 */
[----:B------:R1:W5:Y:S04]  /*0860*/  @P2 LDG.E R5, [R10.64] ;  /* 0x000000080a052981 */ /* 0x000368000c1e1900 */
[----:B------:R1:W5:Y:S01]  /*0870*/  @P1 LDG.E R7, [R8.64] ;  /* 0x0000000808071981 */ /* 0x000362000c1e1900 */
[----:B------:R-:W-:Y:S01]  /*0880*/  MOV R219, c[0x0][0x198] ;  /* 0x0000660000db7a02 */ /* 0x000fe20000000f00 */
[----:B--2---:R-:W-:-:S05]  /*0890*/  @P2 IMAD R3, R221, 0x40, R4 ;  /* 0x00000040dd032824 */ /* 0x004fca00078e0204 */
[----:B------:R-:W-:-:S04]  /*08a0*/  @P2 SHF.R.S32.HI R4, RZ, 0x1f, R3 ;  /* 0x0000001fff042819 */ /* 0x000fc80000011403 */
[----:B------:R-:W-:Y:S01]  /*08b0*/  @P2 LEA.HI R4, R4, R3, RZ, 0x6 ;  /* 0x0000000304042211 */ /* 0x000fe200078f30ff */
[----:B------:R-:W-:-:S03]  /*08c0*/  IMAD.MOV.U32 R3, RZ, RZ, RZ ;  /* 0x000000ffff037224 */ /* 0x000fc600078e00ff */
[----:B------:R-:W-:Y:S01]  /*08d0*/  @P2 LOP3.LUT R3, R4, 0xffffffc0, RZ, 0xc0, !PT ;  /* 0xffffffc004032812 */ /* 0x000fe200078ec0ff */
[----:B------:R-:W-:Y:S05]  /*08e0*/  @P0 BRA `(.L_x_1247) ;  /* 0x0000004000000947 */ /* 0x000fea0003800000 */
[----:B-1----:R-:W-:Y:S05]  /*08f0*/  @!P2 BRA `(.L_x_1247) ;  /* 0x000000300000a947 */ /* 0x002fea0003800000 */
[----:B-----5:R-:W2:Y:S04]  /*0900*/  LDG.E R220, [R10.64] ;  /* 0x000000080adc7981 */ /* 0x020ea8000c1e1900 */
[----:B------:R-:W2:Y:S02]  /*0910*/  LDG.E R13, [R10.64+0x4] ;  /* 0x000004080a0d7981 */ /* 0x000ea4000c1e1900 */
[----:B--2---:R-:W-:Y:S02]  /*0920*/  IADD3 R220, -R220, R13, RZ ;  /* 0x0000000ddcdc7210 */ /* 0x004fe40007ffe1ff */
.L_x_1247:
[----:B-1----:R-:W-:-:S04]  /*0930*/  ISETP.NE.U32.AND P0, PT, RZ, c[0x0][0x2e0], PT ;  /* 0x0000b800ff007a0c */ /* 0x002fc80003f05070 */
[----:B------:R-:W-:-:S13]  /*0940*/  ISETP.NE.AND.EX P0, PT, RZ, c[0x0][0x2e4], PT, P0 ;  /* 0x0000b900ff007a0c */ /* 0x000fda0003f05300 */
[----:B------:R-:W-:Y:S05]  /*0950*/  @!P0 BRA `(.L_x_1248) ;  /* 0x0000003000008947 */ /* 0x000fea0003800000 */
[----:B------:R-:W-:-:S05]  /*0960*/  IMAD.WIDE R8, R221, R0, c[0x0][0x2e0] ;  /* 0x0000b800dd087625 */ /* 0x000fca00078e0200 */
[----:B------:R1:W5:Y:S01]  /*0970*/  LDG.E R219, [R8.64] ;  /* 0x0000000808db7981 */ /* 0x000362000c1e1900 */
[----:B------:R-:W-:Y:S05]  /*0980*/  BRA `(.L_x_1249) ;  /* 0x0000004000007947 */ /* 0x000fea0003800000 */
.L_x_1248:
[----:B------:R-:W-:Y:S05]  /*0990*/  @!P1 BRA `(.L_x_1249) ;  /* 0x0000003000009947 */ /* 0x000fea0003800000 */
[----:B------:R-:W2:Y:S04]  /*09a0*/  LDG.E R219, [R8.64] ;  /* 0x0000000808db7981 */ /* 0x000ea8000c1e1900 */
[----:B------:R-:W2:Y:S02]  /*09b0*/  LDG.E R0, [R8.64+0x4] ;  /* 0x0000040808007981 */ /* 0x000ea4000c1e1900 */
[----:B--2---:R-:W-:Y:S02]  /*09c0*/  IADD3 R219, -R219, R0, RZ ;  /* 0x00000000dbdb7210 */ /* 0x004fe40007ffe1ff */
.L_x_1249:
[----:B------:R-:W-:Y:S01]  /*09d0*/  IMAD.SHL.U32 R212, R223, 0x80, RZ ;  /* 0x00000080dfd47824 */ /* 0x000fe200078e00ff */
[----:B-----5:R-:W-:Y:S01]  /*09e0*/  IADD3 R4, R220, 0x3f, RZ ;  /* 0x0000003fdc047810 */ /* 0x020fe20007ffe0ff */
[----:B------:R-:W-:Y:S01]  /*09f0*/  CS2R R158, SRZ ;  /* 0x00000000009e7805 */ /* 0x000fe2000001ff00 */
[----:B------:R-:W-:Y:S01]  /*0a00*/  PLOP3.LUT P3, PT, PT, PT, PT, 0x80, 0x0 ;  /* 0x000000000000781c */ /* 0x000fe20003f6f070 */
[----:B------:R-:W-:Y:S01]  /*0a10*/  CS2R R156, SRZ ;  /* 0x00000000009c7805 */ /* 0x000fe2000001ff00 */
[----:B------:R-:W-:Y:S01]  /*0a20*/  IADD3 R0, R212, R220, -R219 ;  /* 0x000000dcd4007210 */ /* 0x000fe20007ffe8db */
[----:B------:R-:W-:Y:S01]  /*0a30*/  CS2R R162, SRZ ;  /* 0x0000000000a27805 */ /* 0x000fe2000001ff00 */
[----:B------:R-:W-:Y:S01]  /*0a40*/  SHF.R.S32.HI R213, RZ, 0x1f, R4 ;  /* 0x0000001fffd57819 */ /* 0x000fe20000011404 */
[----:B------:R-:W-:Y:S01]  /*0a50*/  CS2R R160, SRZ ;  /* 0x0000000000a07805 */ /* 0x000fe2000001ff00 */
[----:B------:R-:W-:Y:S01]  /*0a60*/  IADD3 R0, R0, -c[0x0][0x2a4], RZ ;  /* 0x8000a90000007a10 */ /* 0x000fe20007ffe0ff */
[----:B------:R-:W-:Y:S01]  /*0a70*/  CS2R R154, SRZ ;  /* 0x00000000009a7805 */ /* 0x000fe2000001ff00 */
[----:B------:R-:W-:Y:S01]  /*0a80*/  LEA.HI R213, R213, R4, RZ, 0x6 ;  /* 0x00000004d5d57211 */ /* 0x000fe200078f30ff */
[----:B------:R-:W-:Y:S01]  /*0a90*/  CS2R R152, SRZ ;  /* 0x0000000000987805 */ /* 0x000fe2000001ff00 */
[----:B------:R-:W-:Y:S01]  /*0aa0*/  SHF.R.S32.HI R245, RZ, 0x1f, R0 ;  /* 0x0000001ffff57819 */ /* 0x000fe20000011400 */
[----:B------:R-:W-:Y:S01]  /*0ab0*/  CS2R R150, SRZ ;  /* 0x0000000000967805 */ /* 0x000fe2000001ff00 */
[----:B------:R-:W-:Y:S01]  /*0ac0*/  SHF.R.S32.HI R213, RZ, 0x6, R213 ;  /* 0x00000006ffd57819 */ /* 0x000fe200000114d5 */
        /* <DEDUP_REMOVED lines=50> */
[----:B-1----:R-:W-:Y:S01]  /*0df0*/  IMAD R9, R3, 0x60, RZ ;  /* 0x0000006003097824 */ /* 0x002fe200078e02ff */
[----:B------:R-:W-:Y:S01]  /*0e00*/  ISETP.NE.AND P0, PT, R0, 0x1, PT ;  /* 0x000000010000780c */ /* 0x000fe20003f05270 */
[----:B------:R-:W-:Y:S01]  /*0e10*/  IMAD.SHL.U32 R216, R2, 0x4, RZ ;  /* 0x0000000402d87824 */ /* 0x000fe200078e00ff */
[CC--:B------:R-:W-:Y:S01]  /*0e20*/  LEA.HI R19, R23.reuse, R2.reuse, RZ, 0x2 ;  /* 0x0000000217137211 */ /* 0x0c0fe200078f10ff */
[----:B------:R-:W-:Y:S01]  /*0e30*/  UMOV UR6, 0x6 ;  /* 0x0000000600067882 */ /* 0x000fe20000000000 */
[----:B------:R-:W-:Y:S01]  /*0e40*/  LEA.HI R8, R23, R2, RZ, 0x3 ;  /* 0x0000000217087211 */ /* 0x000fe200078f18ff */
[----:B------:R-:W-:Y:S01]  /*0e50*/  ULDC.64 UR4, c[0x0][0x208] ;  /* 0x0000820000047ab9 */ /* 0x000fe20000000a00 */
[----:B------:R-:W-:Y:S01]  /*0e60*/  LOP3.LUT R235, R19, 0xfffffffc, RZ, 0xc0, !PT ;  /* 0xfffffffc13eb7812 */ /* 0x000fe200078ec0ff */
[----:B------:R-:W-:Y:S01]  /*0e70*/  USHF.L.U64.HI UR5, UR4, UR6, UR5 ;  /* 0x0000000604057299 */ /* 0x000fe20008010205 */
[----:B------:R-:W-:Y:S01]  /*0e80*/  SHF.R.S32.HI R218, RZ, 0x2, R19 ;  /* 0x00000002ffda7819 */ /* 0x000fe20000011413 */
[----:B------:R-:W-:Y:S01]  /*0e90*/  IMAD.SHL.U32 R15, R8, 0x8, RZ ;  /* 0x00000008080f7824 */ /* 0x000fe200078e00ff */
[----:B------:R-:W-:Y:S01]  /*0ea0*/  SEL R14, R11, RZ, !P1 ;  /* 0x000000ff0b0e7207 */ /* 0x000fe20004800000 */
[----:B------:R-:W-:Y:S01]  /*0eb0*/  IMAD.IADD R235, R2, 0x1, -R235 ;  /* 0x0000000102eb7824 */ /* 0x000fe200078e0aeb */
[----:B------:R-:W-:Y:S01]  /*0ec0*/  SEL R18, R221, RZ, !P1 ;  /* 0x000000ffdd127207 */ /* 0x000fe20004800000 */
[----:B------:R-:W-:Y:S01]  /*0ed0*/  @P0 IMAD.HI.U32 R0, R222, c[0x0][0x24c], RZ ;  /* 0x00009300de000a27 */ /* 0x000fe200078e00ff */
[----:B------:R-:W-:Y:S01]  /*0ee0*/  SHF.R.S32.HI R10, RZ, 0x1f, R218 ;  /* 0x0000001fff0a7819 */ /* 0x000fe200000114da */
[----:B------:R-:W-:Y:S01]  /*0ef0*/  USHF.L.U32 UR4, UR4, 0x6, URZ ;  /* 0x0000000604047899 */ /* 0x000fe2000800063f */
[----:B------:R-:W-:Y:S01]  /*0f00*/  IADD3 R39, P1, R218, R5, RZ ;  /* 0x00000005da277210 */ /* 0x000fe20007f3e0ff */
[----:B------:R-:W-:Y:S01]  /*0f10*/  IMAD.SHL.U32 R12, R235, 0x8, RZ ;  /* 0x00000008eb0c7824 */ /* 0x000fe200078e00ff */
[----:B------:R-:W-:Y:S01]  /*0f20*/  @P0 SHF.R.U32.HI R21, RZ, c[0x0][0x250], R0 ;  /* 0x00009400ff150a19 */ /* 0x000fe20000011600 */
[----:B------:R-:W-:Y:S01]  /*0f30*/  IMAD.MOV.U32 R207, RZ, RZ, 0x10 ;  /* 0x00000010ffcf7424 */ /* 0x000fe200078e00ff */
[----:B------:R-:W-:-:S02]  /*0f40*/  SHF.R.S32.HI R0, RZ, 0x1f, R2 ;  /* 0x0000001fff007819 */ /* 0x000fc40000011402 */
[----:B------:R-:W-:Y:S02]  /*0f50*/  SHF.R.S32.HI R22, RZ, 0x1f, R21 ;  /* 0x0000001fff167819 */ /* 0x000fe40000011415 */
[--C-:B------:R-:W-:Y:S02]  /*0f60*/  SHF.R.S32.HI R13, RZ, 0x1f, R12.reuse ;  /* 0x0000001fff0d7819 */ /* 0x100fe4000001140c */
[-C--:B------:R-:W-:Y:S01]  /*0f70*/  IADD3 R30, P0, R9, R2.reuse, RZ ;  /* 0x00000002091e7210 */ /* 0x080fe20007f1e0ff */
[----:B------:R-:W-:Y:S01]  /*0f80*/  IMAD R16, R22, c[0x0][0x1e0], RZ ;  /* 0x0000780016107a24 */ /* 0x000fe200078e02ff */
[----:B------:R-:W-:Y:S01]  /*0f90*/  LEA.HI R4, R23, R2, RZ, 0x4 ;  /* 0x0000000217047211 */ /* 0x000fe200078f20ff */
[----:B------:R-:W-:Y:S01]  /*0fa0*/  IMAD.WIDE.U32 R24, R21, c[0x0][0x1e0], R12 ;  /* 0x0000780015187a25 */ /* 0x000fe200078e000c */
[----:B------:R-:W-:Y:S02]  /*0fb0*/  LEA.HI.X.SX32 R31, R9, R0, 0x1, P0 ;  /* 0x00000000091f7211 */ /* 0x000fe400000f0eff */
[----:B------:R-:W-:Y:S01]  /*0fc0*/  LOP3.LUT R15, R15, 0xc0, RZ, 0xc0, !PT ;  /* 0x000000c00f0f7812 */ /* 0x000fe200078ec0ff */
[----:B------:R-:W-:Y:S01]  /*0fd0*/  IMAD R16, R21, c[0x0][0x1e4], R16 ;  /* 0x0000790015107a24 */ /* 0x000fe200078e0210 */
[----:B------:R-:W-:Y:S01]  /*0fe0*/  IADD3 R34, P0, R218, R7, RZ ;  /* 0x00000007da227210 */ /* 0x000fe20007f1e0ff */
[----:B------:R-:W-:Y:S01]  /*0ff0*/  IMAD R22, R22, c[0x0][0x1b0], RZ ;  /* 0x00006c0016167a24 */ /* 0x000fe200078e02ff */
[-C--:B------:R-:W-:Y:S01]  /*1000*/  LEA.HI.X.SX32 R36, R5, R10.reuse, 0x1, P1 ;  /* 0x0000000a05247211 */ /* 0x080fe200008f0eff */
[----:B------:R-:W-:Y:S01]  /*1010*/  IMAD.IADD R17, R25, 0x1, R16 ;  /* 0x0000000119117824 */ /* 0x000fe200078e0210 */
[----:B------:R-:W-:Y:S01]  /*1020*/  SHF.R.S32.HI R9, RZ, 0x4, R4 ;  /* 0x00000004ff097819 */ /* 0x000fe20000011404 */
[----:B------:R-:W-:Y:S01]  /*1030*/  IMAD.MOV.U32 R16, RZ, RZ, R24 ;  /* 0x000000ffff107224 */ /* 0x000fe200078e0018 */
[----:B------:R-:W-:Y:S01]  /*1040*/  SHF.R.U32.HI R6, RZ, 0x3, R15 ;  /* 0x00000003ff067819 */ /* 0x000fe2000001160f */
[----:B------:R-:W-:Y:S01]  /*1050*/  IMAD R25, R14, c[0x0][0x1e8], RZ ;  /* 0x00007a000e197a24 */ /* 0x000fe200078e02ff */
[----:B------:R-:W-:Y:S01]  /*1060*/  LOP3.LUT R5, R15, 0x18, R12, 0xf8, !PT ;  /* 0x000000180f057812 */ /* 0x000fe200078ef80c */
[----:B------:R-:W-:Y:S01]  /*1070*/  IMAD.WIDE.U32 R16, R18, c[0x0][0x1e8], R16 ;  /* 0x00007a0012107a25 */ /* 0x000fe200078e0010 */
[----:B------:R-:W-:-:S02]  /*1080*/  LEA.HI.X.SX32 R35, R7, R10, 0x1, P0 ;  /* 0x0000000a07237211 */ /* 0x000fc400000f0eff */
[----:B------:R-:W-:Y:S01]  /*1090*/  SHF.R.S32.HI R33, RZ, 0x1f, R222 ;  /* 0x0000001fff217819 */ /* 0x000fe200000114de */
[----:B------:R-:W-:Y:S01]  /*10a0*/  IMAD R26, R18, c[0x0][0x1ec], R25 ;  /* 0x00007b00121a7a24 */ /* 0x000fe200078e0219 */
[----:B------:R-:W-:Y:S01]  /*10b0*/  SHF.R.S32.HI R7, RZ, 0x1f, R3 ;  /* 0x0000001fff077819 */ /* 0x000fe20000011403 */
[----:B------:R-:W-:Y:S01]  /*10c0*/  IMAD.WIDE R34, R223, 0x80, R34 ;  /* 0x00000080df227825 */ /* 0x000fe200078e0222 */
[----:B------:R-:W-:Y:S02]  /*10d0*/  IADD3 R28, P0, R216, R3, RZ ;  /* 0x00000003d81c7210 */ /* 0x000fe40007f1e0ff */
[----:B------:R-:W-:Y:S01]  /*10e0*/  LEA.HI R0, R4, R9, RZ, 0x1 ;  /* 0x0000000904007211 */ /* 0x000fe200078f08ff */
[----:B------:R-:W-:Y:S01]  /*10f0*/  IMAD.IADD R27, R17, 0x1, R26 ;  /* 0x00000001111b7824 */ /* 0x000fe200078e021a */
[----:B------:R-:W-:Y:S01]  /*1100*/  LOP3.LUT R6, R5, R6, RZ, 0x3c, !PT ;  /* 0x0000000605067212 */ /* 0x000fe200078e3cff */
[C---:B------:R-:W-:Y:S01]  /*1110*/  IMAD R5, R33.reuse, c[0x0][0x288], RZ ;  /* 0x0000a20021057a24 */ /* 0x040fe200078e02ff */
[----:B------:R-:W-:Y:S01]  /*1120*/  LEA.HI.X.SX32 R29, R216, R7, 0x1, P0 ;  /* 0x00000007d81d7211 */ /* 0x000fe200000f0eff */
[----:B------:R-:W-:Y:S01]  /*1130*/  IMAD R15, R33, c[0x0][0x270], RZ ;  /* 0x00009c00210f7a24 */ /* 0x000fe200078e02ff */
[----:B------:R-:W-:Y:S01]  /*1140*/  LEA.HI R7, R19, R218, RZ, 0x1 ;  /* 0x000000da13077211 */ /* 0x000fe200078f08ff */
[----:B------:R-:W-:Y:S01]  /*1150*/  IMAD R3, R33, c[0x0][0x238], RZ ;  /* 0x00008e0021037a24 */ /* 0x000fe200078e02ff */
[----:B------:R-:W-:Y:S01]  /*1160*/  LOP3.LUT R0, R0, 0xfffffffe, RZ, 0xc0, !PT ;  /* 0xfffffffe00007812 */ /* 0x000fe200078ec0ff */
[C---:B------:R-:W-:Y:S01]  /*1170*/  IMAD R232, R222.reuse, c[0x0][0x28c], R5 ;  /* 0x0000a300dee87a24 */ /* 0x040fe200078e0205 */
[----:B------:R-:W-:Y:S01]  /*1180*/  LEA.HI R17, R23, R2, RZ, 0x5 ;  /* 0x0000000217117211 */ /* 0x000fe200078f28ff */
[----:B------:R-:W-:Y:S01]  /*1190*/  IMAD.IADD R5, R219, 0x1, -R212 ;  /* 0x00000001db057824 */ /* 0x000fe200078e0ad4 */
[----:B------:R-:W-:Y:S01]  /*11a0*/  LOP3.LUT R7, R7, 0x7fffffe, RZ, 0xc0, !PT ;  /* 0x07fffffe07077812 */ /* 0x000fe200078ec0ff */
[----:B------:R-:W-:Y:S01]  /*11b0*/  IMAD.IADD R9, R9, 0x1, -R0 ;  /* 0x0000000109097824 */ /* 0x000fe200078e0a00 */
[----:B------:R-:W-:Y:S01]  /*11c0*/  SHF.R.S32.HI R0, RZ, 0x5, R17 ;  /* 0x00000005ff007819 */ /* 0x000fe20000011411 */
[----:B------:R-:W-:Y:S01]  /*11d0*/  IMAD R236, R222, c[0x0][0x274], R15 ;  /* 0x00009d00deec7a24 */ /* 0x000fe200078e020f */
[----:B------:R-:W-:Y:S01]  /*11e0*/  ISETP.GE.AND P5, PT, R12, c[0x0][0x1cc], PT ;  /* 0x000073000c007a0c */ /* 0x000fe20003fa6270 */
[----:B------:R-:W-:Y:S01]  /*11f0*/  IMAD R224, R222, c[0x0][0x23c], R3 ;  /* 0x00008f00dee07a24 */ /* 0x000fe200078e0203 */
[----:B------:R-:W-:Y:S01]  /*1200*/  IADD3 R214, R12, 0x40, RZ ;  /* 0x000000400cd67810 */ /* 0x000fe20007ffe0ff */
[----:B------:R-:W-:Y:S01]  /*1210*/  IMAD.MOV.U32 R26, RZ, RZ, R16 ;  /* 0x000000ffff1a7224 */ /* 0x000fe200078e0010 */
[----:B------:R-:W-:Y:S01]  /*1220*/  SEL R226, R221, RZ, !P2 ;  /* 0x000000ffdde27207 */ /* 0x000fe20005000000 */
[----:B------:R-:W-:Y:S01]  /*1230*/  IMAD R3, R35, c[0x0][0x1d8], RZ ;  /* 0x0000760023037a24 */ /* 0x000fe200078e02ff */
[----:B------:R-:W-:Y:S01]  /*1240*/  SEL R11, R11, RZ, !P2 ;  /* 0x000000ff0b0b7207 */ /* 0x000fe20005000000 */
[----:B------:R-:W-:Y:S01]  /*1250*/  IMAD.IADD R15, R5, 0x1, -R218 ;  /* 0x00000001050f7824 */ /* 0x000fe200078e0ada */
[----:B------:R-:W-:Y:S01]  /*1260*/  SHF.R.S32.HI R19, RZ, 0x1f, R19 ;  /* 0x0000001fff137819 */ /* 0x000fe20000011413 */
[----:B------:R-:W-:-:S02]  /*1270*/  IMAD.IADD R7, R218, 0x1, -R7 ;  /* 0x00000001da077824 */ /* 0x000fc400078e0a07 */
[----:B------:R-:W-:Y:S01]  /*1280*/  IMAD.WIDE.U32 R24, R222, c[0x0][0x270], R28 ;  /* 0x00009c00de187a25 */ /* 0x000fe200078e001c */
[----:B------:R-:W-:Y:S02]  /*1290*/  ISETP.LT.OR P1, PT, R15, 0x1, P5 ;  /* 0x000000010f00780c */ /* 0x000fe40002f21670 */
[----:B------:R-:W-:Y:S01]  /*12a0*/  LEA.HI R19, R19, R218, RZ, 0x3 ;  /* 0x000000da13137211 */ /* 0x000fe200078f18ff */
[C---:B------:R-:W-:Y:S02]  /*12b0*/  IMAD R3, R34.reuse, c[0x0][0x1dc], R3 ;  /* 0x0000770022037a24 */ /* 0x040fe400078e0203 */
[----:B------:R-:W-:Y:S01]  /*12c0*/  IMAD.WIDE.U32 R26, R34, c[0x0][0x1d8], R26 ;  /* 0x00007600221a7a25 */ /* 0x000fe200078e001a */
[----:B------:R-:W-:-:S03]  /*12d0*/  LOP3.LUT R19, R19, 0xfffffff8, RZ, 0xc0, !PT ;  /* 0xfffffff813137812 */ /* 0x000fc600078ec0ff */
[----:B------:R-:W-:Y:S02]  /*12e0*/  IMAD R7, R0, 0x8, R7 ;  /* 0x0000000800077824 */ /* 0x000fe400078e0207 */
[----:B------:R-:W-:Y:S02]  /*12f0*/  IMAD.IADD R237, R25, 0x1, R236 ;  /* 0x0000000119ed7824 */ /* 0x000fe400078e02ec */
[----:B------:R-:W-:Y:S01]  /*1300*/  IMAD.MOV.U32 R236, RZ, RZ, R24 ;  /* 0x000000ffffec7224 */ /* 0x000fe200078e0018 */
[----:B------:R-:W-:Y:S01]  /*1310*/  LEA R24, P0, R26, c[0x0][0x1c0], 0x1 ;  /* 0x000070001a187a11 */ /* 0x000fe200078008ff */
[----:B------:R-:W-:Y:S02]  /*1320*/  IMAD.IADD R3, R27, 0x1, R3 ;  /* 0x000000011b037824 */ /* 0x000fe400078e0203 */
[----:B------:R-:W-:Y:S01]  /*1330*/  IMAD.U32 R6, R7, 0x20, R6 ;  /* 0x0000002007067824 */ /* 0x000fe200078e0006 */
[----:B------:R-:W-:Y:S01]  /*1340*/  IADD3 R7, R12, 0x20, RZ ;  /* 0x000000200c077810 */ /* 0x000fe20007ffe0ff */
[----:B------:R-:W-:Y:S01]  /*1350*/  IMAD.WIDE.U32 R28, R222, c[0x0][0x288], R28 ;  /* 0x0000a200de1c7a25 */ /* 0x000fe200078e001c */
[----:B------:R-:W-:-:S02]  /*1360*/  LEA.HI.X R25, R26, c[0x0][0x1c4], R3, 0x1, P0 ;  /* 0x000071001a197a11 */ /* 0x000fc400000f0c03 */
[----:B------:R-:W-:Y:S01]  /*1370*/  ISETP.GE.AND P6, PT, R7, c[0x0][0x1cc], PT ;  /* 0x0000730007007a0c */ /* 0x000fe20003fc6270 */
[----:B------:R-:W-:Y:S01]  /*1380*/  IMAD.SHL.U32 R6, R6, 0x2, RZ ;  /* 0x0000000206067824 */ /* 0x000fe200078e00ff */
[----:B------:R-:W-:Y:S01]  /*1390*/  ISETP.GE.AND P0, PT, R214, c[0x0][0x1cc], PT ;  /* 0x00007300d6007a0c */ /* 0x000fe20003f06270 */
[----:B------:R-:W-:Y:S01]  /*13a0*/  IMAD.MOV.U32 R10, RZ, RZ, c[0x0][0x1d8] ;  /* 0x00007600ff0a7624 */ /* 0x000fe200078e00ff */
[----:B------:R-:W-:Y:S01]  /*13b0*/  ISETP.LT.OR P4, PT, R15, 0x1, P6 ;  /* 0x000000010f00780c */ /* 0x000fe20003781670 */
[----:B------:R-:W-:Y:S01]  /*13c0*/  IMAD.IADD R233, R29, 0x1, R232 ;  /* 0x000000011de97824 */ /* 0x000fe200078e02e8 */
[----:B------:R-:W-:Y:S01]  /*13d0*/  @!PT LDS RZ, [RZ] ;  /* 0x00000000fffff984 */ /* 0x000fe20000000800 */
[----:B------:R-:W-:Y:S01]  /*13e0*/  @!PT LDS RZ, [RZ] ;  /* 0x00000000fffff984 */ /* 0x000fe20000000800 */
[----:B------:R-:W-:Y:S01]  /*13f0*/  @!PT LDS RZ, [RZ] ;  /* 0x00000000fffff984 */ /* 0x000fe20000000800 */
[----:B------:R1:W-:Y:S01]  /*1400*/  LDGSTS.E.BYPASS.LTC128B.128 [R6+0x6080], [R24.64], !P1 ;  /* 0x0608000018067fae */ /* 0x0003e2000c901d48 */
[----:B------:R-:W-:Y:S01]  /*1410*/  IMAD.MOV.U32 R232, RZ, RZ, R28 ;  /* 0x000000ffffe87224 */ /* 0x000fe200078e001c */
[----:B------:R-:W-:Y:S01]  /*1420*/  ISETP.LT.OR P3, PT, R15, 0x1, P0 ;  /* 0x000000010f00780c */ /* 0x000fe20000761670 */
[----:B------:R-:W-:Y:S01]  /*1430*/  IMAD.MOV.U32 R3, RZ, RZ, c[0x0][0x1dc] ;  /* 0x00007700ff037624 */ /* 0x000fe200078e00ff */
[C---:B------:R-:W-:Y:S01]  /*1440*/  LEA R28, P1, R10.reuse, R24, 0x7 ;  /* 0x000000180a1c7211 */ /* 0x040fe200078238ff */
[----:B------:R-:W-:Y:S01]  /*1450*/  IMAD R22, R21, c[0x0][0x1b4], R22 ;  /* 0x00006d0015167a24 */ /* 0x000fe200078e0216 */
[----:B------:R-:W-:Y:S01]  /*1460*/  ISETP.LT.OR P6, PT, R15, 0x41, P6 ;  /* 0x000000410f00780c */ /* 0x000fe200037c1670 */
[----:B------:R-:W-:Y:S01]  /*1470*/  IMAD.WIDE.U32 R40, R21, c[0x0][0x1b0], R12 ;  /* 0x00006c0015287a25 */ /* 0x000fe200078e000c */
[----:B------:R-:W-:-:S02]  /*1480*/  LEA.HI.X R29, R10, R25, R3, 0x7, P1 ;  /* 0x000000190a1d7211 */ /* 0x000fc400008f3c03 */
[----:B------:R-:W-:Y:S01]  /*1490*/  LOP3.LUT R3, R8, 0xfffffff8, RZ, 0xc0, !PT ;  /* 0xfffffff808037812 */ /* 0x000fe200078ec0ff */
[----:B------:R1:W-:Y:S01]  /*14a0*/  LDGSTS.E.BYPASS.LTC128B.128 [R6+0x8080], [R24.64+0x40], !P4 ;  /* 0x0808004018067fae */ /* 0x0003e2000e101d48 */
[----:B------:R-:W-:Y:S01]  /*14b0*/  LOP3.LUT R21, R4, 0xfffffff0, RZ, 0xc0, !PT ;  /* 0xfffffff004157812 */ /* 0x000fe200078ec0ff */
[----:B------:R-:W-:Y:S01]  /*14c0*/  IMAD.WIDE.U32 R30, R222, c[0x0][0x238], R30 ;  /* 0x00008e00de1e7a25 */ /* 0x000fe200078e001e */
[----:B------:R-:W-:Y:S01]  /*14d0*/  ISETP.GE.AND P2, PT, R7, c[0x0][0x19c], PT ;  /* 0x0000670007007a0c */ /* 0x000fe20003f46270 */
[----:B------:R1:W-:Y:S01]  /*14e0*/  LDGSTS.E.BYPASS.LTC128B.128 [R6+0xa080], [R24.64+0x80], !P3 ;  /* 0x0a08008018067fae */ /* 0x0003e2000d901d48 */
[----:B------:R-:W-:Y:S01]  /*14f0*/  ISETP.LT.OR P3, PT, R15, 0x41, P5 ;  /* 0x000000410f00780c */ /* 0x000fe20002f61670 */
[C---:B------:R-:W-:Y:S01]  /*1500*/  IMAD.IADD R204, R2.reuse, 0x1, -R3 ;  /* 0x0000000102cc7824 */ /* 0x040fe200078e0a03 */
[----:B------:R-:W-:Y:S01]  /*1510*/  LEA.HI R3, R23, R2, RZ, 0x6 ;  /* 0x0000000217037211 */ /* 0x000fe200078f30ff */
[----:B------:R-:W-:Y:S01]  /*1520*/  IMAD.IADD R16, R2, 0x1, -R21 ;  /* 0x0000000102107824 */ /* 0x000fe200078e0a15 */
[----:B------:R-:W-:Y:S01]  /*1530*/  ISETP.GE.AND P5, PT, R12, c[0x0][0x19c], PT ;  /* 0x000067000c007a0c */ /* 0x000fe20003fa6270 */
[----:B------:R-:W-:Y:S01]  /*1540*/  IMAD.IADD R225, R31, 0x1, R224 ;  /* 0x000000011fe17824 */ /* 0x000fe200078e02e0 */
[----:B------:R-:W-:Y:S01]  /*1550*/  LEA.HI R10, R204, R204, RZ, 0x1 ;  /* 0x000000cccc0a7211 */ /* 0x000fe200078f08ff */
[----:B------:R-:W-:Y:S01]  /*1560*/  IMAD.IADD R41, R41, 0x1, R22 ;  /* 0x0000000129297824 */ /* 0x000fe200078e0216 */
[----:B------:R-:W-:Y:S01]  /*1570*/  SHF.R.S32.HI R4, RZ, 0x6, R3 ;  /* 0x00000006ff047819 */ /* 0x000fe20000011403 */
[----:B------:R-:W-:Y:S01]  /*1580*/  IMAD R20, R36, c[0x0][0x178], RZ ;  /* 0x00005e0024147a24 */ /* 0x000fe200078e02ff */
[----:B------:R-:W-:Y:S01]  /*1590*/  LOP3.LUT R3, R10, 0x7fffffe, RZ, 0xc0, !PT ;  /* 0x07fffffe0a037812 */ /* 0x000fe200078ec0ff */
[----:B------:R-:W-:Y:S01]  /*15a0*/  IMAD.WIDE.U32 R40, R18, c[0x0][0x1b8], R40 ;  /* 0x00006e0012287a25 */ /* 0x000fe200078e0028 */
[----:B------:R-:W-:Y:S01]  /*15b0*/  SHF.R.S32.HI R21, RZ, 0x1f, R16 ;  /* 0x0000001fff157819 */ /* 0x000fe20000011410 */
[----:B------:R2:W-:Y:S01]  /*15c0*/  LDGSTS.E.BYPASS.LTC128B.128 [R6+0x7080], [R28.64], !P3 ;  /* 0x070800001c067fae */ /* 0x0005e2000d901d48 */
[----:B------:R-:W-:Y:S01]  /*15d0*/  ISETP.GE.AND P4, PT, R214, c[0x0][0x19c], PT ;  /* 0x00006700d6007a0c */ /* 0x000fe20003f86270 */
[----:B------:R-:W-:Y:S01]  /*15e0*/  IMAD R20, R39, c[0x0][0x17c], R20 ;  /* 0x00005f0027147a24 */ /* 0x000fe200078e0214 */
[----:B------:R-:W-:Y:S01]  /*15f0*/  LEA.HI R21, R21, R16, RZ, 0x3 ;  /* 0x0000001015157211 */ /* 0x000fe200078f18ff */
[----:B------:R2:W-:Y:S01]  /*1600*/  LDGSTS.E.BYPASS.LTC128B.128 [R6+0x9080], [R28.64+0x40], !P6 ;  /* 0x090800401c067fae */ /* 0x0005e2000f101d48 */
[----:B------:R-:W-:Y:S01]  /*1610*/  LEA.HI R31, R17, R0, RZ, 0x1 ;  /* 0x00000000111f7211 */ /* 0x000fe200078f08ff */
[----:B------:R-:W-:Y:S01]  /*1620*/  IMAD.WIDE.U32 R26, R39, c[0x0][0x178], R12 ;  /* 0x00005e00271a7a25 */ /* 0x000fe200078e000c */
[----:B------:R-:W-:-:S02]  /*1630*/  ISETP.LT.OR P1, PT, R15, 0x1, P5 ;  /* 0x000000010f00780c */ /* 0x000fc40002f21670 */
[----:B------:R-:W-:Y:S01]  /*1640*/  ISETP.LT.OR P3, PT, R15, 0x1, P2 ;  /* 0x000000010f00780c */ /* 0x000fe20001761670 */
[----:B------:R-:W-:Y:S01]  /*1650*/  IMAD.IADD R27, R27, 0x1, R20 ;  /* 0x000000011b1b7824 */ /* 0x000fe200078e0214 */
[C---:B------:R-:W-:Y:S01]  /*1660*/  ISETP.LT.OR P6, PT, R15.reuse, 0x1, P4 ;  /* 0x000000010f00780c */ /* 0x040fe200027c1670 */
[----:B------:R-:W-:Y:S01]  /*1670*/  IMAD.MOV.U32 R224, RZ, RZ, R30 ;  /* 0x000000ffffe07224 */ /* 0x000fe200078e001e */
[C---:B------:R-:W-:Y:S01]  /*1680*/  ISETP.LT.OR P5, PT, R15.reuse, 0x41, P5 ;  /* 0x000000410f00780c */ /* 0x040fe20002fa1670 */
[----:B-1----:R-:W-:Y:S01]  /*1690*/  IMAD.IADD R24, R204, 0x1, -R3 ;  /* 0x00000001cc187824 */ /* 0x002fe200078e0a03 */
[----:B------:R-:W-:Y:S01]  /*16a0*/  LEA.HI R3, R16, R16, RZ, 0x1 ;  /* 0x0000001010037211 */ /* 0x000fe200078f08ff */
[----:B------:R-:W-:Y:S01]  /*16b0*/  IMAD.WIDE.U32 R228, R222, c[0x0][0x180], R26 ;  /* 0x00006000dee47a25 */ /* 0x000fe200078e001a */
[----:B------:R-:W-:Y:S02]  /*16c0*/  ISETP.LT.OR P0, PT, R15, 0x41, P0 ;  /* 0x000000410f00780c */ /* 0x000fe40000701670 */
[----:B------:R-:W-:Y:S01]  /*16d0*/  LOP3.LUT R25, R3, 0x7fffffe, RZ, 0xc0, !PT ;  /* 0x07fffffe03197812 */ /* 0x000fe200078ec0ff */
[----:B------:R-:W-:Y:S01]  /*16e0*/  IMAD.MOV.U32 R27, RZ, RZ, c[0x0][0x1a8] ;  /* 0x00006a00ff1b7624 */ /* 0x000fe200078e00ff */
[C---:B------:R-:W-:Y:S01]  /*16f0*/  ISETP.LT.OR P2, PT, R15.reuse, 0x41, P2 ;  /* 0x000000410f00780c */ /* 0x040fe20001741670 */
[----:B------:R-:W-:Y:S01]  /*1700*/  IMAD.SHL.U32 R204, R204, 0x40, RZ ;  /* 0x00000040cccc7824 */ /* 0x000fe200078e00ff */
[----:B------:R-:W-:Y:S01]  /*1710*/  ISETP.LT.OR P4, PT, R15, 0x41, P4 ;  /* 0x000000410f00780c */ /* 0x000fe20002781670 */
[----:B------:R-:W-:Y:S01]  /*1720*/  IMAD.IADD R22, R16, 0x1, -R25 ;  /* 0x0000000110167824 */ /* 0x000fe200078e0a19 */
[----:B------:R-:W-:Y:S01]  /*1730*/  LOP3.LUT R15, R21, 0xfffffff8, RZ, 0xc0, !PT ;  /* 0xfffffff8150f7812 */ /* 0x000fe200078ec0ff */
[----:B------:R-:W-:Y:S01]  /*1740*/  IMAD R25, R14, c[0x0][0x1b8], RZ ;  /* 0x00006e000e197a24 */ /* 0x000fe200078e02ff */
[----:B------:R-:W-:Y:S01]  /*1750*/  LOP3.LUT R31, R31, 0xfffffffe, RZ, 0xc0, !PT ;  /* 0xfffffffe1f1f7812 */ /* 0x000fe200078ec0ff */
[----:B------:R-:W-:Y:S01]  /*1760*/  IMAD R211, R11, c[0x0][0x278], RZ ;  /* 0x00009e000bd37a24 */ /* 0x000fe200078e02ff */
[----:B------:R-:W-:Y:S01]  /*1770*/  SHF.R.S32.HI R21, RZ, 0x3, R21 ;  /* 0x00000003ff157819 */ /* 0x000fe20000011415 */
[----:B------:R-:W-:Y:S01]  /*1780*/  IMAD.IADD R15, R16, 0x1, -R15 ;  /* 0x00000001100f7824 */ /* 0x000fe200078e0a0f */
[----:B------:R2:W-:Y:S01]  /*1790*/  LDGSTS.E.BYPASS.LTC128B.128 [R6+0xb080], [R28.64+0x80], !P0 ;  /* 0x0b0800801c067fae */ /* 0x0005e2000c101d48 */
[----:B------:R-:W-:Y:S01]  /*17a0*/  IMAD.IADD R16, R0, 0x1, -R31 ;  /* 0x0000000100107824 */ /* 0x000fe200078e0a1f */
[----:B------:R-:W-:Y:S01]  /*17b0*/  LOP3.LUT R204, R204, 0x1c0, RZ, 0xc0, !PT ;  /* 0x000001c0cccc7812 */ /* 0x000fe200078ec0ff */
[----:B------:R-:W-:Y:S01]  /*17c0*/  IMAD R14, R18, c[0x0][0x1bc], R25 ;  /* 0x00006f00120e7a24 */ /* 0x000fe200078e0219 */
[----:B------:R-:W-:Y:S01]  /*17d0*/  SHF.R.S32.HI R18, RZ, 0x1f, R245 ;  /* 0x0000001fff127819 */ /* 0x000fe200000114f5 */
[----:B------:R-:W-:Y:S01]  /*17e0*/  IMAD.SHL.U32 R202, R16, 0x400, RZ ;  /* 0x0000040010ca7824 */ /* 0x000fe200078e00ff */
[--C-:B------:R-:W-:Y:S01]  /*17f0*/  SHF.R.S32.HI R32, RZ, 0x1, R3.reuse ;  /* 0x00000001ff207819 */ /* 0x100fe20000011403 */
[----:B------:R-:W-:Y:S01]  /*1800*/  IMAD.IADD R41, R41, 0x1, R14 ;  /* 0x0000000129297824 */ /* 0x000fe200078e020e */
[----:B------:R-:W-:Y:S01]  /*1810*/  SHF.R.S32.HI R3, RZ, 0x1f, R3 ;  /* 0x0000001fff037819 */ /* 0x000fe20000011403 */
[----:B------:R-:W-:Y:S01]  /*1820*/  IMAD R25, R35, c[0x0][0x1a8], RZ ;  /* 0x00006a0023197a24 */ /* 0x000fe200078e02ff */
[----:B------:R-:W-:Y:S01]  /*1830*/  LOP3.LUT R17, R17, 0xffffffe0, RZ, 0xc0, !PT ;  /* 0xffffffe011117812 */ /* 0x000fe200078ec0ff */
[----:B------:R-:W-:Y:S01]  /*1840*/  IMAD R235, R235, 0x2, R202 ;  /* 0x00000002ebeb7824 */ /* 0x000fe200078e02ca */
[----:B------:R-:W-:Y:S01]  /*1850*/  LEA.HI R3, R3, R32, RZ, 0x2 ;  /* 0x0000002003037211 */ /* 0x000fe200078f10ff */
[C---:B------:R-:W-:Y:S01]  /*1860*/  IMAD R203, R21.reuse, 0x8, R22 ;  /* 0x0000000815cb7824 */ /* 0x040fe200078e0216 */
[C---:B------:R-:W-:Y:S01]  /*1870*/  IADD3 R234, R6.reuse, 0xc080, RZ ;  /* 0x0000c08006ea7810 */ /* 0x040fe20007ffe0ff */
[----:B------:R-:W-:Y:S01]  /*1880*/  IMAD R202, R21, 0x200, R202 ;  /* 0x0000020015ca7824 */ /* 0x000fe200078e02ca */
[----:B------:R-:W-:Y:S01]  /*1890*/  LOP3.LUT R3, R3, 0xfffffffc, RZ, 0xc0, !PT ;  /* 0xfffffffc03037812 */ /* 0x000fe200078ec0ff */
[----:B------:R-:W-:Y:S01]  /*18a0*/  IMAD R21, R33, c[0x0][0x180], RZ ;  /* 0x0000600021157a24 */ /* 0x000fe200078e02ff */
[----:B------:R-:W-:Y:S01]  /*18b0*/  IADD3 R231, R6, 0x12080, RZ ;  /* 0x0001208006e77810 */ /* 0x000fe20007ffe0ff */
[----:B------:R-:W-:-:S02]  /*18c0*/  IMAD R14, R34, c[0x0][0x1ac], R25 ;  /* 0x00006b00220e7a24 */ /* 0x000fc400078e0219 */
[----:B------:R-:W-:-:S04]  /*18d0*/  IMAD.WIDE.U32 R40, R34, c[0x0][0x1a8], R40 ;  /* 0x00006a0022287a25 */ /* 0x000fc800078e0028 */
[----:B------:R-:W-:Y:S01]  /*18e0*/  IMAD R21, R222, c[0x0][0x184], R21 ;  /* 0x00006100de157a24 */ /* 0x000fe200078e0215 */
[C---:B------:R-:W-:Y:S01]  /*18f0*/  LEA R34, P0, R40.reuse, c[0x0][0x190], 0x1 ;  /* 0x0000640028227a11 */ /* 0x040fe200078008ff */
[----:B------:R-:W-:Y:S02]  /*1900*/  IMAD.IADD R14, R41, 0x1, R14 ;  /* 0x00000001290e7824 */ /* 0x000fe400078e020e */
[----:B--2---:R-:W-:Y:S02]  /*1910*/  IMAD R29, R245, UR5, RZ ;  /* 0x00000005f51d7c24 */ /* 0x004fe4000f8e02ff */
[----:B------:R-:W-:Y:S01]  /*1920*/  IMAD.IADD R229, R229, 0x1, R21 ;  /* 0x00000001e5e57824 */ /* 0x000fe200078e0215 */
[----:B------:R-:W-:Y:S01]  /*1930*/  LEA.HI.X R35, R40, c[0x0][0x194], R14, 0x1, P0 ;  /* 0x0000650028237a11 */ /* 0x000fe200000f0c0e */
[----:B------:R-:W-:Y:S01]  /*1940*/  IMAD.MOV.U32 R21, RZ, RZ, c[0x0][0x1ac] ;  /* 0x00006b00ff157624 */ /* 0x000fe200078e00ff */
[----:B------:R-:W-:Y:S01]  /*1950*/  LEA R30, P0, R27, R34, 0x7 ;  /* 0x000000221b1e7211 */ /* 0x000fe200078038ff */
[----:B------:R-:W-:-:S02]  /*1960*/  IMAD R14, R18, UR4, R29 ;  /* 0x00000004120e7c24 */ /* 0x000fc4000f8e021d */
[----:B------:R-:W-:Y:S01]  /*1970*/  IMAD R25, R11, c[0x0][0x188], RZ ;  /* 0x000062000b197a24 */ /* 0x000fe200078e02ff */
[----:B------:R-:W-:Y:S01]  /*1980*/  LEA.HI.X R31, R27, R35, R21, 0x7, P0 ;  /* 0x000000231b1f7211 */ /* 0x000fe200000f3c15 */
[----:B------:R-:W-:Y:S01]  /*1990*/  IMAD R18, R18, c[0x0][0x178], RZ ;  /* 0x00005e0012127a24 */ /* 0x000fe200078e02ff */
[----:B------:R1:W-:Y:S01]  /*19a0*/  LDGSTS.E.BYPASS.LTC128B.128 [R6+0x80], [R34.64], !P1 ;  /* 0x0008000022067fae */ /* 0x0003e2000c901d48 */
[C---:B------:R-:W-:Y:S01]  /*19b0*/  IMAD.WIDE.U32 R26, R245.reuse, c[0x0][0x178], RZ ;  /* 0x00005e00f51a7a25 */ /* 0x040fe200078e00ff */
[----:B------:R-:W-:Y:S02]  /*19c0*/  ISETP.GE.AND P1, PT, R214, c[0x0][0x16c], PT ;  /* 0x00005b00d6007a0c */ /* 0x000fe40003f26270 */
[----:B------:R-:W-:Y:S01]  /*19d0*/  ISETP.GE.AND P0, PT, R12, c[0x0][0x16c], PT ;  /* 0x00005b000c007a0c */ /* 0x000fe20003f06270 */
[C---:B------:R-:W-:Y:S01]  /*19e0*/  IMAD R25, R226.reuse, c[0x0][0x18c], R25 ;  /* 0x00006300e2197a24 */ /* 0x040fe200078e0219 */
[----:B------:R-:W-:Y:S01]  /*19f0*/  SEL R22, RZ, 0x4, P1 ;  /* 0x00000004ff167807 */ /* 0x000fe20000800000 */
[----:B------:R-:W-:Y:S01]  /*1a00*/  IMAD R21, R245, c[0x0][0x17c], R18 ;  /* 0x00005f00f5157a24 */ /* 0x000fe200078e0212 */
[----:B------:R-:W-:Y:S01]  /*1a10*/  SEL R215, RZ, 0x1, P0 ;  /* 0x00000001ffd77807 */ /* 0x000fe20000000000 */
[----:B------:R-:W-:Y:S01]  /*1a20*/  IMAD.WIDE.U32 R228, R226, c[0x0][0x188], R228 ;  /* 0x00006200e2e47a25 */ /* 0x000fe200078e00e4 */
[----:B------:R-:W-:Y:S01]  /*1a30*/  ISETP.GE.AND P0, PT, R7, c[0x0][0x16c], PT ;  /* 0x00005b0007007a0c */ /* 0x000fe20003f06270 */
[----:B------:R1:W-:Y:S02]  /*1a40*/  LDGSTS.E.BYPASS.LTC128B.128 [R6+0x2080], [R34.64+0x40], !P3 ;  /* 0x0208004022067fae */ /* 0x0003e4000d901d48 */
[----:B------:R-:W-:Y:S01]  /*1a50*/  IMAD.IADD R21, R27, 0x1, R21 ;  /* 0x000000011b157824 */ /* 0x000fe200078e0215 */
[----:B------:R-:W-:Y:S01]  /*1a60*/  SEL R18, RZ, 0x2, P0 ;  /* 0x00000002ff127807 */ /* 0x000fe20000000000 */
[----:B------:R-:W-:Y:S01]  /*1a70*/  IMAD.IADD R208, R229, 0x1, R25 ;  /* 0x00000001e5d07824 */ /* 0x000fe200078e0219 */
[----:B------:R-:W-:Y:S01]  /*1a80*/  LEA R25, P1, R26, R228, 0x6 ;  /* 0x000000e41a197211 */ /* 0x000fe200078230ff */
[----:B------:R-:W-:Y:S01]  /*1a90*/  IMAD.SHL.U32 R27, R0, 0x10, RZ ;  /* 0x00000010001b7824 */ /* 0x000fe200078e00ff */
[----:B------:R-:W-:Y:S01]  /*1aa0*/  IADD3 R22, R22, R18, R215 ;  /* 0x0000001216167210 */ /* 0x000fe20007ffe0d7 */
[----:B------:R-:W-:Y:S01]  /*1ab0*/  IMAD R205, R9, 0x4, R4 ;  /* 0x0000000409cd7824 */ /* 0x000fe200078e0204 */
[----:B------:R-:W-:Y:S01]  /*1ac0*/  LEA.HI.X R0, R26, R208, R21, 0x6, P1 ;  /* 0x000000d01a007211 */ /* 0x000fe200008f3415 */
[----:B------:R-:W-:Y:S01]  /*1ad0*/  IMAD.SHL.U32 R21, R245, 0x40, RZ ;  /* 0x00000040f5157824 */ /* 0x000fe200078e00ff */
[----:B------:R-:W-:Y:S01]  /*1ae0*/  ISETP.GT.AND P1, PT, R2, 0xf, PT ;  /* 0x0000000f0200780c */ /* 0x000fe20003f24270 */
[C---:B------:R-:W-:Y:S01]  /*1af0*/  IMAD.WIDE.U32 R236, R226.reuse, c[0x0][0x278], R236 ;  /* 0x00009e00e2ec7a25 */ /* 0x040fe200078e00ec */
[C---:B------:R-:W-:Y:S01]  /*1b00*/  LEA R28, P3, R25.reuse, c[0x0][0x160], 0x1 ;  /* 0x00005800191c7a11 */ /* 0x040fe200078608ff */
[----:B------:R1:W-:Y:S01]  /*1b10*/  LDGSTS.E.BYPASS.LTC128B.128 [R6+0x4080], [R34.64+0x80], !P6 ;  /* 0x0408008022067fae */ /* 0x0003e2000f101d48 */
[----:B------:R-:W-:Y:S01]  /*1b20*/  SHF.R.S32.HI R18, RZ, 0x1f, R21 ;  /* 0x0000001fff127819 */ /* 0x000fe20000011415 */
[----:B------:R-:W-:Y:S01]  /*1b30*/  IMAD R211, R226, c[0x0][0x27c], R211 ;  /* 0x00009f00e2d37a24 */ /* 0x000fe200078e02d3 */
[----:B------:R-:W-:Y:S01]  /*1b40*/  LEA.HI.X R29, R25, c[0x0][0x164], R0, 0x1, P3 ;  /* 0x00005900191d7a11 */ /* 0x000fe200018f0c00 */
[----:B------:R-:W-:Y:S01]  /*1b50*/  IMAD R205, R205, 0x8, R24 ;  /* 0x00000008cdcd7824 */ /* 0x000fe200078e0218 */
[----:B------:R-:W-:Y:S01]  /*1b60*/  LOP3.LUT R27, R204, 0x30, R27, 0xf8, !PT ;  /* 0x00000030cc1b7812 */ /* 0x000fe200078ef81b */
[----:B------:R-:W-:Y:S01]  /*1b70*/  IMAD.IADD R211, R237, 0x1, R211 ;  /* 0x00000001edd37824 */ /* 0x000fe200078e02d3 */
[----:B------:R-:W-:Y:S01]  /*1b80*/  LEA.HI R0, R23, R2, RZ, 0x7 ;  /* 0x0000000217007211 */ /* 0x000fe200078f38ff */
[----:B------:R-:W-:Y:S01]  /*1b90*/  IMAD R36, R36, c[0x0][0x208], RZ ;  /* 0x0000820024247a24 */ /* 0x000fe200078e02ff */
[----:B------:R-:W-:Y:S01]  /*1ba0*/  SHF.R.U32.HI R204, RZ, 0x3, R204 ;  /* 0x00000003ffcc7819 */ /* 0x000fe200000116cc */
[----:B------:R-:W-:Y:S01]  /*1bb0*/  IMAD R33, R33, c[0x0][0x210], RZ ;  /* 0x0000840021217a24 */ /* 0x000fe200078e02ff */
[----:B------:R-:W-:Y:S01]  /*1bc0*/  @!P1 IADD3 R24, P3, R21, R236, RZ ;  /* 0x000000ec15189210 */ /* 0x000fe20007f7e0ff */
[----:B------:R-:W-:Y:S01]  /*1bd0*/  IMAD R36, R39, c[0x0][0x20c], R36 ;  /* 0x0000830027247a24 */ /* 0x000fe200078e0224 */
[----:B------:R-:W-:Y:S01]  /*1be0*/  LOP3.LUT R27, R27, 0x8, R8, 0xf8, !PT ;  /* 0x000000081b1b7812 */ /* 0x000fe200078ef808 */
[----:B------:R-:W-:Y:S01]  /*1bf0*/  IMAD.WIDE.U32 R38, R39, c[0x0][0x208], R12 ;  /* 0x0000820027267a25 */ /* 0x000fe200078e000c */
[----:B------:R-:W-:Y:S01]  /*1c00*/  SHF.R.U32.HI R0, RZ, 0x4, R0 ;  /* 0x00000004ff007819 */ /* 0x000fe20000011600 */
[----:B------:R2:W-:Y:S01]  /*1c10*/  LDGSTS.E.BYPASS.LTC128B.128 [R6+0x1080], [R30.64], !P5 ;  /* 0x010800001e067fae */ /* 0x0005e2000e901d48 */
[----:B------:R-:W-:Y:S01]  /*1c20*/  LOP3.LUT R204, R27, R204, RZ, 0x3c, !PT ;  /* 0x000000cc1bcc7212 */ /* 0x000fe200078e3cff */
[----:B------:R-:W-:Y:S01]  /*1c30*/  @!P1 IMAD.X R23, R18, 0x1, R211, P3 ;  /* 0x0000000112179824 */ /* 0x000fe200018e06d3 */
[----:B------:R-:W-:Y:S01]  /*1c40*/  ISETP.GE.AND P3, PT, R12, c[0x0][0x1fc], PT ;  /* 0x00007f000c007a0c */ /* 0x000fe20003f66270 */
[----:B------:R-:W-:Y:S01]  /*1c50*/  IMAD.SHL.U32 R27, R9, 0x10, RZ ;  /* 0x00000010091b7824 */ /* 0x000fe200078e00ff */
[----:B------:R-:W-:Y:S01]  /*1c60*/  LOP3.LUT P5, RZ, R22, 0x2, RZ, 0xc0, !PT ;  /* 0x0000000216ff7812 */ /* 0x000fe200078ac0ff */
[----:B------:R-:W-:Y:S01]  /*1c70*/  IMAD.IADD R37, R39, 0x1, R36 ;  /* 0x0000000127257824 */ /* 0x000fe200078e0224 */
[----:B------:R-:W-:Y:S01]  /*1c80*/  SEL R25, RZ, 0x1, P3 ;  /* 0x00000001ff197807 */ /* 0x000fe20001800000 */
[----:B------:R-:W-:Y:S01]  /*1c90*/  IMAD.MOV.U32 R36, RZ, RZ, R38 ;  /* 0x000000ffff247224 */ /* 0x000fe200078e0026 */
[----:B------:R-:W-:Y:S01]  /*1ca0*/  ISETP.GE.AND P3, PT, R7, c[0x0][0x1fc], PT ;  /* 0x00007f0007007a0c */ /* 0x000fe20003f66270 */
[C---:B------:R-:W-:Y:S01]  /*1cb0*/  IMAD R33, R222.reuse, c[0x0][0x214], R33 ;  /* 0x00008500de217a24 */ /* 0x040fe200078e0221 */
[----:B------:R-:W-:Y:S01]  /*1cc0*/  LOP3.LUT R27, R27, 0x10, RZ, 0xc0, !PT ;  /* 0x000000101b1b7812 */ /* 0x000fe200078ec0ff */
[----:B------:R-:W-:Y:S01]  /*1cd0*/  IMAD.WIDE.U32 R36, R222, c[0x0][0x210], R36 ;  /* 0x00008400de247a25 */ /* 0x000fe200078e0024 */
[----:B------:R-:W-:Y:S01]  /*1ce0*/  SEL R20, RZ, 0xffffffff, P3 ;  /* 0xffffffffff147807 */ /* 0x000fe20001800000 */
[----:B------:R2:W-:Y:S01]  /*1cf0*/  LDGSTS.E.BYPASS.LTC128B.128 [R6+0x3080], [R30.64+0x40], !P2 ;  /* 0x030800401e067fae */ /* 0x0005e2000d101d48 */
[----:B------:R-:W-:Y:S01]  /*1d00*/  @!P1 LEA R26, P3, R24, c[0x0][0x258], 0x2 ;  /* 0x00009600181a9a11 */ /* 0x000fe200078610ff */
[----:B------:R-:W-:Y:S01]  /*1d10*/  IMAD R241, R11, c[0x0][0x218], RZ ;  /* 0x000086000bf17a24 */ /* 0x000fe200078e02ff */
[----:B------:R-:W-:Y:S01]  /*1d20*/  LOP3.LUT R0, R27, 0x8, R0, 0xf8, !PT ;  /* 0x000000081b007812 */ /* 0x000fe200078ef800 */
[----:B------:R-:W-:Y:S01]  /*1d30*/  IMAD.SHL.U32 R20, R20, 0x2, RZ ;  /* 0x0000000214147824 */ /* 0x000fe200078e00ff */
[----:B------:R-:W-:Y:S01]  /*1d40*/  @!P1 LEA.HI.X R27, R24, c[0x0][0x25c], R23, 0x2, P3 ;  /* 0x00009700181b9a11 */ /* 0x000fe200018f1417 */
[C---:B------:R-:W-:Y:S01]  /*1d50*/  IMAD R23, R11.reuse, c[0x0][0x290], RZ ;  /* 0x0000a4000b177a24 */ /* 0x040fe200078e02ff */
[----:B------:R-:W-:Y:S01]  /*1d60*/  ISETP.GE.AND P3, PT, R214, c[0x0][0x1fc], PT ;  /* 0x00007f00d6007a0c */ /* 0x000fe20003f66270 */
[----:B------:R-:W-:Y:S01]  /*1d70*/  IMAD.IADD R3, R32, 0x1, -R3 ;  /* 0x0000000120037824 */ /* 0x000fe200078e0a03 */
[----:B------:R-:W-:Y:S01]  /*1d80*/  LOP3.LUT R20, R20, 0x2, R25, 0xe2, !PT ;  /* 0x0000000214147812 */ /* 0x000fe200078ee219 */
[----:B------:R-:W-:Y:S01]  /*1d90*/  IMAD R11, R11, c[0x0][0x240], RZ ;  /* 0x000090000b0b7a24 */ /* 0x000fe200078e02ff */
[----:B------:R-:W-:Y:S01]  /*1da0*/  LOP3.LUT P6, RZ, R22, 0x4, RZ, 0xc0, !PT ;  /* 0x0000000416ff7812 */ /* 0x000fe200078cc0ff */
[----:B------:R-:W-:Y:S01]  /*1db0*/  IMAD.IADD R33, R37, 0x1, R33 ;  /* 0x0000000125217824 */ /* 0x000fe200078e0221 */
[----:B------:R2:W-:Y:S01]  /*1dc0*/  LDGSTS.E.BYPASS.LTC128B.128 [R6+0x5080], [R30.64+0x80], !P4 ;  /* 0x050800801e067fae */ /* 0x0005e2000e101d48 */
[----:B------:R-:W-:-:S02]  /*1dd0*/  IMAD.MOV.U32 R32, RZ, RZ, R36 ;  /* 0x000000ffff207224 */ /* 0x000fc400078e0024 */
[C---:B------:R-:W-:Y:S01]  /*1de0*/  IMAD R241, R226.reuse, c[0x0][0x21c], R241 ;  /* 0x00008700e2f17a24 */ /* 0x040fe200078e02f1 */
[----:B------:R-:W0:Y:S01]  /*1df0*/  LDGDEPBAR ;  /* 0x00000000000079af */ /* 0x000e220000000000 */
[C---:B------:R-:W-:Y:S02]  /*1e00*/  IMAD R23, R226.reuse, c[0x0][0x294], R23 ;  /* 0x0000a500e2177a24 */ /* 0x040fe400078e0217 */
[C---:B------:R-:W-:Y:S02]  /*1e10*/  IMAD R11, R226.reuse, c[0x0][0x244], R11 ;  /* 0x00009100e20b7a24 */ /* 0x040fe400078e020b */
[----:B------:R-:W-:-:S04]  /*1e20*/  IMAD.WIDE.U32 R224, R226, c[0x0][0x240], R224 ;  /* 0x00009000e2e07a25 */ /* 0x000fc800078e00e0 */
[----:B------:R-:W-:-:S04]  /*1e30*/  IMAD.WIDE.U32 R232, R226, c[0x0][0x290], R232 ;  /* 0x0000a400e2e87a25 */ /* 0x000fc800078e00e8 */
[----:B------:R-:W-:Y:S01]  /*1e40*/  IMAD.WIDE.U32 R226, R226, c[0x0][0x218], R32 ;  /* 0x00008600e2e27a25 */ /* 0x000fe200078e0020 */
[----:B------:R-:W-:Y:S02]  /*1e50*/  SEL R33, RZ, 0x4, P3 ;  /* 0x00000004ff217807 */ /* 0x000fe40001800000 */
[----:B------:R-:W-:Y:S01]  /*1e60*/  LOP3.LUT P3, RZ, R22, 0x1, RZ, 0xc0, !PT ;  /* 0x0000000116ff7812 */ /* 0x000fe2000786c0ff */
[----:B------:R-:W-:Y:S01]  /*1e70*/  IMAD.IADD R25, R220, 0x1, -R21 ;  /* 0x00000001dc197824 */ /* 0x000fe200078e0a15 */
[----:B------:R-:W-:Y:S01]  /*1e80*/  LOP3.LUT R20, R20, R33, RZ, 0xfc, !PT ;  /* 0x0000002114147212 */ /* 0x000fe200078efcff */
[----:B------:R-:W-:Y:S01]  /*1e90*/  IMAD.IADD R241, R227, 0x1, R241 ;  /* 0x00000001e3f17824 */ /* 0x000fe200078e02f1 */
[----:B------:R-:W-:Y:S01]  /*1ea0*/  SHF.R.S32.HI R22, RZ, 0x1, R10 ;  /* 0x00000001ff167819 */ /* 0x000fe2000001140a */
[----:B------:R-:W-:Y:S01]  /*1eb0*/  IMAD.MOV.U32 R240, RZ, RZ, R226 ;  /* 0x000000fffff07224 */ /* 0x000fe200078e00e2 */
[CC--:B------:R-:W-:Y:S01]  /*1ec0*/  ISETP.LE.OR P3, PT, R25.reuse, R218.reuse, !P3 ;  /* 0x000000da1900720c */ /* 0x0c0fe20005f63670 */
[----:B--2---:R-:W-:Y:S01]  /*1ed0*/  @!P1 IMAD.SHL.U32 R31, R2, 0x10, RZ ;  /* 0x00000010021f9824 */ /* 0x004fe200078e00ff */
[-C--:B------:R-:W-:Y:S01]  /*1ee0*/  ISETP.LE.OR P2, PT, R25, R218.reuse, !P5 ;  /* 0x000000da1900720c */ /* 0x080fe20006f43670 */
[----:B-1----:R-:W-:Y:S01]  /*1ef0*/  IMAD.WIDE.U32 R34, R245, UR4, R240 ;  /* 0x00000004f5227c25 */ /* 0x002fe2000f8e00f0 */
[----:B------:R-:W-:-:S02]  /*1f00*/  ISETP.LE.OR P6, PT, R25, R218, !P6 ;  /* 0x000000da1900720c */ /* 0x000fc400077c3670 */
[----:B------:R-:W-:Y:S01]  /*1f10*/  LOP3.LUT P4, RZ, R20, 0x1, RZ, 0xc0, !PT ;  /* 0x0000000114ff7812 */ /* 0x000fe2000788c0ff */
[----:B------:R-:W-:Y:S01]  /*1f20*/  IMAD.IADD R14, R35, 0x1, R14 ;  /* 0x00000001230e7824 */ /* 0x000fe200078e020e */
[----:B------:R-:W-:Y:S01]  /*1f30*/  LEA R32, P5, R34, c[0x0][0x1f0], 0x1 ;  /* 0x00007c0022207a11 */ /* 0x000fe200078a08ff */
[----:B------:R-:W-:Y:S02]  /*1f40*/  IMAD.IADD R10, R218, 0x1, -R19 ;  /* 0x00000001da0a7824 */ /* 0x000fe400078e0a13 */
[----:B------:R-:W-:Y:S01]  /*1f50*/  IMAD.IADD R210, R233, 0x1, R23 ;  /* 0x00000001e9d27824 */ /* 0x000fe200078e0217 */
[----:B------:R-:W-:Y:S01]  /*1f60*/  LEA.HI.X R33, R34, c[0x0][0x1f4], R14, 0x1, P5 ;  /* 0x00007d0022217a11 */ /* 0x000fe200028f0c0e */
[----:B------:R1:W-:Y:S01]  /*1f70*/  LDGSTS.E.BYPASS.LTC128B.128 [R6+0xc080], [R28.64], !P3 ;  /* 0x0c0800001c067fae */ /* 0x0003e2000d901d48 */
[----:B------:R-:W-:Y:S01]  /*1f80*/  LOP3.LUT P3, RZ, R20, 0x2, RZ, 0xc0, !PT ;  /* 0x0000000214ff7812 */ /* 0x000fe2000786c0ff */
[----:B------:R-:W-:Y:S02]  /*1f90*/  IMAD.SHL.U32 R19, R10, 0x40, RZ ;  /* 0x000000400a137824 */ /* 0x000fe400078e00ff */
[----:B------:R1:W-:Y:S01]  /*1fa0*/  LDGSTS.E.BYPASS.LTC128B.128 [R6+0xd080], [R28.64+0x40], !P2 ;  /* 0x0d0800401c067fae */ /* 0x0003e2000d101d48 */
[CC--:B------:R-:W-:Y:S01]  /*1fb0*/  ISETP.LE.OR P5, PT, R25.reuse, R218.reuse, !P3 ;  /* 0x000000da1900720c */ /* 0x0c0fe20005fa3670 */
[----:B------:R-:W-:Y:S01]  /*1fc0*/  IMAD.SHL.U32 R14, R4, 0x8, RZ ;  /* 0x00000008040e7824 */ /* 0x000fe200078e00ff */
[----:B------:R-:W-:Y:S01]  /*1fd0*/  LOP3.LUT P2, RZ, R20, 0x4, RZ, 0xc0, !PT ;  /* 0x0000000414ff7812 */ /* 0x000fe2000784c0ff */
[----:B------:R1:W-:Y:S01]  /*1fe0*/  LDGSTS.E.BYPASS.LTC128B.128 [R6+0xe080], [R28.64+0x80], !P6 ;  /* 0x0e0800801c067fae */ /* 0x0003e2000f101d48 */
[-C--:B------:R-:W-:Y:S01]  /*1ff0*/  ISETP.LE.OR P6, PT, R25, R218.reuse, !P4 ;  /* 0x000000da1900720c */ /* 0x080fe200067c3670 */
[----:B------:R-:W-:Y:S01]  /*2000*/  IMAD.SHL.U32 R206, R9, 0x8, RZ ;  /* 0x0000000809ce7824 */ /* 0x000fe200078e00ff */
[----:B------:R-:W-:Y:S01]  /*2010*/  SEL R20, RZ, 0xffffffff, P0 ;  /* 0xffffffffff147807 */ /* 0x000fe20000000000 */
[----:B------:R1:W-:Y:S01]  /*2020*/  @!P1 LDGSTS.E.BYPASS.LTC128B.128 [R31+0x18080], [R26.64] ;  /* 0x180800001a1f9fae */ /* 0x0003e2000b901d48 */
[C---:B------:R-:W-:Y:S01]  /*2030*/  LOP3.LUT P0, RZ, R22.reuse, 0x2, RZ, 0xc0, !PT ;  /* 0x0000000216ff7812 */ /* 0x040fe2000780c0ff */
[----:B------:R-:W-:Y:S01]  /*2040*/  IMAD.SHL.U32 R22, R22, 0x40, RZ ;  /* 0x0000004016167824 */ /* 0x000fe200078e00ff */
[----:B------:R-:W-:Y:S01]  /*2050*/  LOP3.LUT R19, R19, 0x1c0, RZ, 0xc0, !PT ;  /* 0x000001c013137812 */ /* 0x000fe200078ec0ff */
[----:B------:R-:W0:Y:S01]  /*2060*/  LDGDEPBAR ;  /* 0x00000000000079af */ /* 0x000e220000000000 */
[----:B------:R-:W-:Y:S01]  /*2070*/  LOP3.LUT R14, R14, 0x18, RZ, 0xc0, !PT ;  /* 0x000000180e0e7812 */ /* 0x000fe200078ec0ff */
[----:B------:R-:W-:Y:S01]  /*2080*/  IMAD.SHL.U32 R203, R203, 0x20, RZ ;  /* 0x00000020cbcb7824 */ /* 0x000fe200078e00ff */
[----:B------:R-:W-:Y:S01]  /*2090*/  LOP3.LUT R206, R206, 0x8, RZ, 0xc0, !PT ;  /* 0x00000008cece7812 */ /* 0x000fe200078ec0ff */
[----:B------:R-:W-:Y:S01]  /*20a0*/  IMAD R204, R9, 0x200, R204 ;  /* 0x0000020009cc7824 */ /* 0x000fe200078e02cc */
[----:B------:R-:W-:Y:S01]  /*20b0*/  SEL R196, R207, 0xfffffff0, !P0 ;  /* 0xfffffff0cfc47807 */ /* 0x000fe20004000000 */
[----:B------:R1:W-:Y:S01]  /*20c0*/  LDGSTS.E.BYPASS.LTC128B.128 [R6+0x12080], [R32.64], !P6 ;  /* 0x1208000020067fae */ /* 0x0003e2000f101d48 */
[----:B------:R-:W-:Y:S01]  /*20d0*/  ISETP.LE.OR P6, PT, R25, R218, !P2 ;  /* 0x000000da1900720c */ /* 0x000fe200057c3670 */
[----:B------:R-:W-:Y:S01]  /*20e0*/  IMAD.SHL.U32 R20, R20, 0x2, RZ ;  /* 0x0000000214147824 */ /* 0x000fe200078e00ff */
[----:B------:R-:W-:Y:S01]  /*20f0*/  LOP3.LUT R25, R22, 0xc0, RZ, 0xc0, !PT ;  /* 0x000000c016197812 */ /* 0x000fe200078ec0ff */
[----:B------:R1:W-:Y:S01]  /*2100*/  LDGSTS.E.BYPASS.LTC128B.128 [R6+0x13080], [R32.64+0x40], !P5 ;  /* 0x1308004020067fae */ /* 0x0003e2000e901d48 */
[----:B------:R-:W-:Y:S01]  /*2110*/  IADD3 R21, P5, R21, R232, RZ ;  /* 0x000000e815157210 */ /* 0x000fe20007fbe0ff */
[----:B------:R-:W-:Y:S01]  /*2120*/  IMAD.IADD R230, R225, 0x1, R11 ;  /* 0x00000001e1e67824 */ /* 0x000fe200078e020b */
[----:B------:R-:W-:-:S02]  /*2130*/  LOP3.LUT R23, R25, 0x8, R8, 0xf8, !PT ;  /* 0x0000000819177812 */ /* 0x000fc400078ef808 */
[----:B------:R-:W-:Y:S01]  /*2140*/  SHF.R.U32.HI R8, RZ, 0x3, R19 ;  /* 0x00000003ff087819 */ /* 0x000fe20000011613 */
[----:B------:R-:W-:Y:S01]  /*2150*/  IMAD.X R18, R18, 0x1, R210, P5 ;  /* 0x0000000112127824 */ /* 0x000fe200028e06d2 */
[C---:B------:R-:W-:Y:S02]  /*2160*/  LEA R24, P5, R21.reuse, c[0x0][0x280], 0x2 ;  /* 0x0000a00015187a11 */ /* 0x040fe400078a10ff */
[----:B------:R-:W-:Y:S01]  /*2170*/  SHF.R.U32.HI R22, RZ, 0x3, R25 ;  /* 0x00000003ff167819 */ /* 0x000fe20000011619 */
[----:B------:R1:W-:Y:S01]  /*2180*/  LDGSTS.E.BYPASS.LTC128B.128 [R6+0x14080], [R32.64+0x80], !P6 ;  /* 0x1408008020067fae */ /* 0x0003e2000f101d48 */
[----:B------:R-:W-:Y:S01]  /*2190*/  LOP3.LUT R8, R8, R19, R14, 0x1e, !PT ;  /* 0x0000001308087212 */ /* 0x000fe200078e1e0e */
[C---:B------:R-:W-:Y:S01]  /*21a0*/  @!P1 IMAD.SHL.U32 R19, R2.reuse, 0x10, RZ ;  /* 0x0000001002139824 */ /* 0x040fe200078e00ff */
[----:B------:R-:W-:Y:S01]  /*21b0*/  LEA.HI.X R25, R21, c[0x0][0x284], R18, 0x2, P5 ;  /* 0x0000a10015197a11 */ /* 0x000fe200028f1412 */
[C---:B------:R-:W-:Y:S01]  /*21c0*/  IMAD.SHL.U32 R18, R15.reuse, 0x40, RZ ;  /* 0x000000400f127824 */ /* 0x040fe200078e00ff */
[----:B------:R-:W-:Y:S01]  /*21d0*/  LOP3.LUT P6, RZ, R15, 0x4, RZ, 0xc0, !PT ;  /* 0x000000040fff7812 */ /* 0x000fe200078cc0ff */
[----:B------:R-:W-:Y:S01]  /*21e0*/  IMAD.IADD R235, R235, 0x1, R8 ;  /* 0x00000001ebeb7824 */ /* 0x000fe200078e0208 */
[----:B------:R-:W-:Y:S01]  /*21f0*/  LOP3.LUT P5, RZ, R15, 0x2, RZ, 0xc0, !PT ;  /* 0x000000020fff7812 */ /* 0x000fe200078ac0ff */
[----:B------:R-:W-:Y:S01]  /*2200*/  IMAD.IADD R8, R2, 0x1, -R17 ;  /* 0x0000000102087824 */ /* 0x000fe200078e0a11 */
[----:B------:R-:W-:Y:S01]  /*2210*/  LOP3.LUT R18, R18, 0x1c0, RZ, 0xc0, !PT ;  /* 0x000001c012127812 */ /* 0x000fe200078ec0ff */
[C---:B------:R-:W-:Y:S01]  /*2220*/  IMAD.SHL.U32 R17, R3.reuse, 0x40, RZ ;  /* 0x0000004003117824 */ /* 0x040fe200078e00ff */
[----:B------:R-:W-:Y:S01]  /*2230*/  LOP3.LUT P0, RZ, R3, 0x2, RZ, 0xc0, !PT ;  /* 0x0000000203ff7812 */ /* 0x000fe2000780c0ff */
[----:B------:R-:W-:Y:S01]  /*2240*/  IMAD R3, R16, 0x200, R203 ;  /* 0x0000020010037824 */ /* 0x000fe200078e02cb */
[----:B------:R-:W-:Y:S01]  /*2250*/  SHF.R.U32.HI R15, RZ, 0x3, R18 ;  /* 0x00000003ff0f7819 */ /* 0x000fe20000011612 */
[----:B------:R1:W-:Y:S01]  /*2260*/  @!P1 LDGSTS.E.BYPASS.LTC128B.128 [R19+0x18280], [R24.64] ;  /* 0x1828000018139fae */ /* 0x0003e2000b901d48 */
[----:B------:R-:W-:Y:S01]  /*2270*/  LOP3.LUT R17, R17, 0xc0, RZ, 0xc0, !PT ;  /* 0x000000c011117812 */ /* 0x000fe200078ec0ff */
[----:B------:R-:W-:Y:S01]  /*2280*/  IMAD.SHL.U32 R235, R235, 0x2, RZ ;  /* 0x00000002ebeb7824 */ /* 0x000fe200078e00ff */
[----:B------:R-:W-:Y:S01]  /*2290*/  LOP3.LUT R15, R15, R18, R206, 0x1e, !PT ;  /* 0x000000120f0f7212 */ /* 0x000fe200078e1ece */
[----:B------:R-:W0:Y:S01]  /*22a0*/  LDGDEPBAR ;  /* 0x00000000000079af */ /* 0x000e220000000000 */
[----:B------:R-:W-:-:S02]  /*22b0*/  SHF.R.U32.HI R18, RZ, 0x3, R17 ;  /* 0x00000003ff127819 */ /* 0x000fc40000011611 */
[----:B------:R-:W-:Y:S01]  /*22c0*/  SEL R199, R207, 0xfffffff0, !P5 ;  /* 0xfffffff0cfc77807 */ /* 0x000fe20006800000 */
[----:B------:R-:W0:Y:S01]  /*22d0*/  LDGDEPBAR ;  /* 0x00000000000079af */ /* 0x000e220000000000 */
[----:B------:R-:W-:Y:S01]  /*22e0*/  LOP3.LUT R206, R18, R17, R206, 0x1e, !PT ;  /* 0x0000001112ce7212 */ /* 0x000fe200078e1ece */
[----:B------:R-:W-:Y:S01]  /*22f0*/  IMAD.IADD R202, R202, 0x1, R15 ;  /* 0x00000001caca7824 */ /* 0x000fe200078e020f */
[----:B------:R-:W-:Y:S02]  /*2300*/  SHF.R.S32.HI R9, RZ, 0x1f, R8 ;  /* 0x0000001fff097819 */ /* 0x000fe40000011408 */
[----:B------:R-:W-:Y:S01]  /*2310*/  LOP3.LUT R0, R18, R0, R17, 0x1e, !PT ;  /* 0x0000000012007212 */ /* 0x000fe200078e1e11 */
[----:B------:R-:W-:Y:S01]  /*2320*/  IMAD.IADD R206, R3, 0x1, R206 ;  /* 0x0000000103ce7824 */ /* 0x000fe200078e02ce */
[----:B------:R-:W-:Y:S02]  /*2330*/  IADD3 R3, R245, 0x1, RZ ;  /* 0x00000001f5037810 */ /* 0x000fe40007ffe0ff */
[----:B------:R-:W-:Y:S01]  /*2340*/  LEA.HI R9, R9, R8, RZ, 0x2 ;  /* 0x0000000809097211 */ /* 0x000fe200078f10ff */
[----:B------:R-:W-:Y:S01]  /*2350*/  IMAD.IADD R209, R203, 0x1, R0 ;  /* 0x00000001cbd17824 */ /* 0x000fe200078e0200 */
[----:B------:R-:W-:Y:S01]  /*2360*/  ISETP.GE.AND P5, PT, R3, R213, PT ;  /* 0x000000d50300720c */ /* 0x000fe20003fa6270 */
[----:B------:R-:W-:Y:S01]  /*2370*/  IMAD.MOV.U32 R0, RZ, RZ, 0x20 ;  /* 0x00000020ff007424 */ /* 0x000fe200078e00ff */
[----:B------:R-:W-:-:S02]  /*2380*/  LOP3.LUT R22, R23, R22, RZ, 0x3c, !PT ;  /* 0x0000001617167212 */ /* 0x000fc400078e3cff */
[----:B------:R-:W-:Y:S02]  /*2390*/  SHF.R.S32.HI R217, RZ, 0x2, R9 ;  /* 0x00000002ffd97819 */ /* 0x000fe40000011409 */
[----:B------:R-:W-:Y:S01]  /*23a0*/  LOP3.LUT R14, R18, R17, R14, 0x1e, !PT ;  /* 0x00000011120e7212 */ /* 0x000fe200078e1e0e */
[----:B------:R-:W-:Y:S01]  /*23b0*/  IMAD.U32 R205, R205, 0x20, R22 ;  /* 0x00000020cdcd7824 */ /* 0x000fe200078e0016 */
[----:B------:R-:W-:Y:S01]  /*23c0*/  LOP3.LUT R215, R20, 0x2, R215, 0xe2, !PT ;  /* 0x0000000214d77812 */ /* 0x000fe200078ee2d7 */
[----:B------:R-:W-:Y:S01]  /*23d0*/  IMAD R217, R16, 0x10, R217 ;  /* 0x0000001010d97824 */ /* 0x000fe200078e02d9 */
[----:B------:R-:W-:Y:S01]  /*23e0*/  SEL R0, R0, 0xffffffe0, !P6 ;  /* 0xffffffe000007807 */ /* 0x000fe20007000000 */
[----:B------:R-:W-:Y:S01]  /*23f0*/  IMAD.IADD R203, R203, 0x1, R14 ;  /* 0x00000001cbcb7824 */ /* 0x000fe200078e020e */
[----:B------:R-:W-:Y:S02]  /*2400*/  SEL R207, R207, 0xfffffff0, !P0 ;  /* 0xfffffff0cfcf7807 */ /* 0x000fe40004000000 */
[----:B------:R-:W-:Y:S01]  /*2410*/  IADD3 R11, R235, 0x18480, RZ ;  /* 0x00018480eb0b7810 */ /* 0x000fe20007ffe0ff */
[----:B------:R-:W-:Y:S05]  /*2420*/  @P5 BRA `(.L_x_1251) ;  /* 0x0000019000005947 */ /* 0x000fea0003800000 */
[----:B-1----:R-:W-:Y:S01]  /*2430*/  SHF.R.S32.HI R14, RZ, 0x1f, R3 ;  /* 0x0000001fff0e7819 */ /* 0x002fe20000011403 */
[C---:B------:R-:W-:Y:S01]  /*2440*/  IMAD R13, R3.reuse, UR5, RZ ;  /* 0x00000005030d7c24 */ /* 0x040fe2000f8e02ff */
[----:B------:R-:W-:Y:S01]  /*2450*/  BSSY B0, `(.L_x_1251) ;  /* 0x0000016000007945 */ /* 0x000fe20003800000 */
[----:B------:R-:W-:-:S02]  /*2460*/  IMAD.SHL.U32 R15, R3, 0x40, RZ ;  /* 0x00000040030f7824 */ /* 0x000fc400078e00ff */
        /* <DEDUP_REMOVED lines=20> */
.L_x_1252:
[----:B------:R-:W-:Y:S05]  /*25b0*/  BSYNC B0 ;  /* 0x0000000000007941 */ /* 0x000fea0003800000 */
.L_x_1251:
[----:B-1----:R-:W-:Y:S01]  /*25c0*/  SHF.R.S32.HI R3, RZ, 0x1f, R4 ;  /* 0x0000001fff037819 */ /* 0x002fe20000011404 */
[----:B------:R-:W0:Y:S01]  /*25d0*/  LDGDEPBAR ;  /* 0x00000000000079af */ /* 0x000e220000000000 */
[----:B------:R-:W-:Y:S01]  /*25e0*/  LOP3.LUT R9, R9, 0x7ffffffc, RZ, 0xc0, !PT ;  /* 0x7ffffffc09097812 */ /* 0x000fe200078ec0ff */
[----:B------:R-:W-:Y:S01]  /*25f0*/  IMAD.SHL.U32 R204, R204, 0x2, RZ ;  /* 0x00000002cccc7824 */ /* 0x000fe200078e00ff */
[----:B------:R-:W-:Y:S01]  /*2600*/  LEA.HI R3, R3, R4, RZ, 0x2 ;  /* 0x0000000403037211 */ /* 0x000fe200078f10ff */
[----:B------:R-:W-:Y:S01]  /*2610*/  IMAD.MOV.U32 R198, RZ, RZ, RZ ;  /* 0x000000ffffc67224 */ /* 0x000fe200078e00ff */
[----:B------:R-:W-:Y:S01]  /*2620*/  LOP3.LUT P0, RZ, R10, 0x4, RZ, 0xc0, !PT ;  /* 0x000000040aff7812 */ /* 0x000fe2000780c0ff */
[----:B------:R-:W-:Y:S01]  /*2630*/  IMAD.IADD R9, R8, 0x1, -R9 ;  /* 0x0000000108097824 */ /* 0x000fe200078e0a09 */
[----:B------:R-:W-:Y:S01]  /*2640*/  LOP3.LUT R3, R3, 0x1ffffffc, RZ, 0xc0, !PT ;  /* 0x1ffffffc03037812 */ /* 0x000fe200078ec0ff */
[----:B------:R-:W-:Y:S01]  /*2650*/  IMAD.MOV.U32 R239, RZ, RZ, RZ ;  /* 0x000000ffffef7224 */ /* 0x000fe200078e00ff */
[----:B------:R-:W-:Y:S01]  /*2660*/  LEA R202, R202, 0x1c480, 0x1 ;  /* 0x0001c480caca7811 */ /* 0x000fe200078e08ff */
[----:B------:R-:W-:Y:S01]  /*2670*/  CS2R R162, SRZ ;  /* 0x0000000000a27805 */ /* 0x000fe2000001ff00 */
[----:B------:R-:W-:Y:S01]  /*2680*/  SHF.L.U32 R205, R205, 0x1, RZ ;  /* 0x00000001cdcd7819 */ /* 0x000fe200000006ff */
[----:B------:R-:W-:Y:S01]  /*2690*/  IMAD.IADD R242, R4, 0x1, -R3 ;  /* 0x0000000104f27824 */ /* 0x000fe200078e0a03 */
[----:B------:R-:W-:Y:S01]  /*26a0*/  LEA R201, R199, R202, 0x1 ;  /* 0x000000cac7c97211 */ /* 0x000fe200078e08ff */
[----:B------:R-:W-:Y:S01]  /*26b0*/  IMAD R200, R0, 0x2, R202 ;  /* 0x0000000200c87824 */ /* 0x000fe200078e02ca */
[----:B------:R-:W-:Y:S01]  /*26c0*/  IADD3 R238, R235, 0x184c0, RZ ;  /* 0x000184c0ebee7810 */ /* 0x000fe20007ffe0ff */
[----:B------:R-:W-:Y:S01]  /*26d0*/  IMAD R242, R242, 0x4, R9 ;  /* 0x00000004f2f27824 */ /* 0x000fe200078e0209 */
[----:B------:R-:W-:Y:S01]  /*26e0*/  LEA R203, R203, 0x80, 0x1 ;  /* 0x00000080cbcb7811 */ /* 0x000fe200078e08ff */
[----:B------:R-:W-:Y:S01]  /*26f0*/  CS2R R160, SRZ ;  /* 0x0000000000a07805 */ /* 0x000fe2000001ff00 */
[----:B------:R-:W-:Y:S01]  /*2700*/  @P0 IADD3 R238, R11, -0x40, RZ ;  /* 0xffffffc00bee0810 */ /* 0x000fe20007ffe0ff */
[----:B------:R-:W-:Y:S01]  /*2710*/  IMAD.SHL.U32 R242, R242, 0x2, RZ ;  /* 0x00000002f2f27824 */ /* 0x000fe200078e00ff */
[----:B------:R-:W-:Y:S01]  /*2720*/  MOV R243, 0x1 ;  /* 0x0000000100f37802 */ /* 0x000fe20000000f00 */
        /* <DEDUP_REMOVED lines=50> */
[----:B------:R-:W-:-:S02]  /*2a50*/  IMAD.IADD R244, R5, 0x1, -R242 ;  /* 0x0000000105f47824 */ /* 0x000fc400078e0af2 */
.L_x_1255:
[----:B------:R-:W-:Y:S04]  /*2a60*/  DEPBAR.LE SB0, 0x1 ;  /* 0x000080400000791a */ /* 0x000fe80000000000 */
[----:B------:R-:W-:Y:S01]  /*2a70*/  BAR.SYNC.DEFER_BLOCKING 0x0 ;  /* 0x0000000000007b1d */ /* 0x000fe20000010000 */
[C---:B--2---:R-:W-:Y:S01]  /*2a80*/  IMAD R2, R198.reuse, 0x1800, R206 ;  /* 0x00001800c6027824 */ /* 0x044fe200078e02ce */
        /* <DEDUP_REMOVED lines=101> */
[----:B------:R-:W-:Y:S02]  /*30e0*/  LEA R3, P5, R42, R228, 0x6 ;  /* 0x000000e42a037211 */ /* 0x000fe400078a30ff */
[----:B------:R-:W-:Y:S01]  /*30f0*/  @!P1 IADD3 R37, P0, R36, R236, RZ ;  /* 0x000000ec24259210 */ /* 0x000fe20007f1e0ff */
[----:B------:R-:W-:Y:S03]  /*3100*/  IMAD R39, R246, c[0x0][0x17c], R39 ;  /* 0x00005f00f6277a24 */ /* 0x000fe600078e0227 */
[----:B------:R-:W-:Y:S01]  /*3110*/  @!P1 LEA.HI.X.SX32 R36, R36, R211, 0x1, P0 ;  /* 0x000000d324249211 */ /* 0x000fe200000f0eff */
[----:B------:R-:W-:Y:S01]  /*3120*/  IMAD.IADD R39, R43, 0x1, R39 ;  /* 0x000000012b277824 */ /* 0x000fe200078e0227 */
[----:B------:R-:W-:Y:S04]  /*3130*/  @!P1 LEA R40, P0, R37, c[0x0][0x258], 0x2 ;  /* 0x0000960025289a11 */ /* 0x000fe800078010ff */
[----:B--2---:R-:W-:Y:S01]  /*3140*/  LEA.HI.X R2, R42, R208, R39, 0x6, P5 ;  /* 0x000000d02a027211 */ /* 0x004fe200028f3427 */
[----:B------:R-:W-:Y:S01]  /*3150*/  IMAD R39, R246, -0x40, R220 ;  /* 0xffffffc0f6277824 */ /* 0x000fe200078e02dc */
[----:B------:R-:W-:Y:S02]  /*3160*/  LEA R42, P5, R3, c[0x0][0x160], 0x1 ;  /* 0x00005800032a7a11 */ /* 0x000fe400078a08ff */
[----:B------:R-:W-:Y:S01]  /*3170*/  @!P1 LEA.HI.X R41, R37, c[0x0][0x25c], R36, 0x2, P0 ;  /* 0x0000970025299a11 */ /* 0x000fe200000f1424 */
[----:B------:R-:W-:Y:S01]  /*3180*/  @!P1 IMAD R36, R243, 0x40, R216 ;  /* 0x00000040f3249824 */ /* 0x000fe200078e02d8 */
[----:B------:R-:W-:Y:S01]  /*3190*/  LEA.HI.X R43, R3, c[0x0][0x164], R2, 0x1, P5 ;  /* 0x00005900032b7a11 */ /* 0x000fe200028f0c02 */
[----:B------:R-:W-:Y:S01]  /*31a0*/  IMAD R3, R243, 0x3000, R234 ;  /* 0x00003000f3037824 */ /* 0x000fe200078e02ea */
[C---:B------:R-:W-:Y:S01]  /*31b0*/  LOP3.LUT P5, RZ, R215.reuse, 0x1, RZ, 0xc0, !PT ;  /* 0x00000001d7ff7812 */ /* 0x040fe200078ac0ff */
[----:B------:R-:W-:Y:S01]  /*31c0*/  @!P1 IMAD.SHL.U32 R2, R36, 0x4, RZ ;  /* 0x0000000424029824 */ /* 0x000fe200078e00ff */
[----:B------:R-:W-:Y:S02]  /*31d0*/  LOP3.LUT P0, RZ, R215, 0x2, RZ, 0xc0, !PT ;  /* 0x00000002d7ff7812 */ /* 0x000fe4000780c0ff */
[CC--:B------:R-:W-:Y:S02]  /*31e0*/  ISETP.LE.OR P5, PT, R39.reuse, R218.reuse, !P5 ;  /* 0x000000da2700720c */ /* 0x0c0fe40006fa3670 */
[CC--:B------:R-:W-:Y:S02]  /*31f0*/  ISETP.LE.OR P0, PT, R39.reuse, R218.reuse, !P0 ;  /* 0x000000da2700720c */ /* 0x0c0fe40004703670 */
[----:B------:R-:W-:Y:S04]  /*3200*/  ISETP.GT.AND P6, PT, R39, R218, PT ;  /* 0x000000da2700720c */ /* 0x000fe80003fc4270 */
[----:B------:R-:W-:Y:S05]  /*3210*/  ISETP.GE.OR P6, PT, R214, c[0x0][0x16c], !P6 ;  /* 0x00005b00d6007a0c */ /* 0x000fea00077c6670 */
[----:B------:R-:W-:Y:S01]  /*3220*/  @!PT LDS RZ, [RZ] ;  /* 0x00000000fffff984 */ /* 0x000fe20000000800 */
[----:B------:R-:W-:Y:S01]  /*3230*/  @!PT LDS RZ, [RZ] ;  /* 0x00000000fffff984 */ /* 0x000fe20000000800 */
[----:B------:R-:W-:Y:S01]  /*3240*/  @!PT LDS RZ, [RZ] ;  /* 0x00000000fffff984 */ /* 0x000fe20000000800 */
[----:B------:R1:W-:Y:S05]  /*3250*/  LDGSTS.E.BYPASS.LTC128B.128 [R3], [R42.64], !P5 ;  /* 0x000000002a037fae */ /* 0x0003ea000e901d48 */
[----:B------:R1:W-:Y:S05]  /*3260*/  LDGSTS.E.BYPASS.LTC128B.128 [R3+0x1000], [R42.64+0x40], !P0 ;  /* 0x010000402a037fae */ /* 0x0003ea000c101d48 */
[----:B------:R1:W-:Y:S05]  /*3270*/  LDGSTS.E.BYPASS.LTC128B.128 [R3+0x2000], [R42.64+0x80], !P6 ;  /* 0x020000802a037fae */ /* 0x0003ea000f101d48 */
[----:B------:R1:W-:Y:S02]  /*3280*/  @!P1 LDGSTS.E.BYPASS.LTC128B.128 [R2+0x18080], [R40.64] ;  /* 0x1808000028029fae */ /* 0x0003e4000b901d48 */
.L_x_1253:
[-C--:B--234-:R-:W-:Y:S01]  /*3290*/  HMMA.16816.F32.BF16 R36, R164, R168.reuse, RZ ;  /* 0x000000a8a424723c */ /* 0x09cfe200000418ff */
[----:B------:R-:W-:Y:S03]  /*32a0*/  LDSM.16.M88.4 R192, [R205+0x8080] ;  /* 0x00808000cdc0783b */ /* 0x000fe60000000200 */
[----:B-1----:R-:W-:Y:S04]  /*32b0*/  IMAD.MOV.U32 R3, RZ, RZ, 0x1800 ;  /* 0x00001800ff037424 */ /* 0x002fe800078e00ff */
[C---:B------:R-:W-:Y:S01]  /*32c0*/  HMMA.16816.F32.BF16 R40, R172.reuse, R168, RZ ;  /* 0x000000a8ac28723c */ /* 0x040fe200000418ff */
[----:B------:R-:W0:Y:S03]  /*32d0*/  LDGDEPBAR ;  /* 0x00000000000079af */ /* 0x000e260000000000 */
[----:B------:R-:W-:Y:S04]  /*32e0*/  IMAD R3, R198, R3, 0x800 ;  /* 0x00000800c6037424 */ /* 0x000fe800078e0203 */
[-C--:B------:R-:W-:Y:S01]  /*32f0*/  HMMA.16816.F32.BF16 R44, R172, R170.reuse, RZ ;  /* 0x000000aaac2c723c */ /* 0x080fe200000418ff */
[----:B------:R-:W-:Y:S04]  /*3300*/  IMAD.IADD R60, R206, 0x1, R3 ;  /* 0x00000001ce3c7824 */ /* 0x000fe800078e0203 */
[----:B------:R-:W-:Y:S03]  /*3310*/  IMAD.SHL.U32 R2, R60, 0x2, RZ ;  /* 0x000000023c027824 */ /* 0x000fe600078e00ff */
[C---:B------:R-:W-:Y:S02]  /*3320*/  HMMA.16816.F32.BF16 R48, R164.reuse, R170, RZ ;  /* 0x000000aaa430723c */ /* 0x040fe400000418ff */
[----:B------:R-:W1:Y:S06]  /*3330*/  LDSM.16.M88.4 R168, [R2+0x12080] ;  /* 0x0120800002a8783b */ /* 0x000e6c0000000200 */
        /* <DEDUP_REMOVED lines=17> */
[----:B------:R-:W-:Y:S03]  /*3450*/  IADD3 R176, R219, R176, -R212 ;  /* 0x000000b0dbb07210 */ /* 0x000fe60007ffe8d4 */
[C---:B--2---:R-:W-:Y:S04]  /*3460*/  HMMA.16816.F32.BF16 R40, R164.reuse, R192, R40 ;  /* 0x000000c0a428723c */ /* 0x044fe80000041828 */
[----:B------:R-:W-:Y:S02]  /*3470*/  IADD3 R189, R217, R176, -R220 ;  /* 0x000000b0d9bd7210 */ /* 0x000fe40007ffe8dc */
[----:B------:R-:W-:Y:S02]  /*3480*/  IADD3 R176, R206, R3, R207 ;  /* 0x00000003ceb07210 */ /* 0x000fe40007ffe0cf */
        /* <DEDUP_REMOVED lines=26> */
[----:B------:R-:W-:Y:S03]  /*3630*/  MUFU.EX2 R191, R191 ;  /* 0x000000bf00bf7308 */ /* 0x000fe60000000800 */
        /* <DEDUP_REMOVED lines=52> */
[----:B------:R-:W-:Y:S01]  /*3980*/  ISETP.GT.AND P0, PT, R16, 0x41, PT ;  /* 0x000000411000780c */ /* 0x000fe20003f04270 */
[----:B------:R-:W3:Y:S01]  /*3990*/  MUFU.EX2 R251, R251 ;  /* 0x000000fb00fb7308 */ /* 0x000ee20000000800 */
[----:B------:R-:W-:Y:S01]  /*39a0*/  IMNMX R185, R244, R185, PT ;  /* 0x000000b9f4b97217 */ /* 0x000fe20003800200 */
[--C-:B------:R-:W-:Y:S03]  /*39b0*/  FFMA.FTZ R176, R17, c[0x0][0x29c], -R250.reuse ;  /* 0x0000a70011b07a23 */ /* 0x100fe600000108fa */
[----:B------:R-:W-:Y:S02]  /*39c0*/  FSEL R23, R23, -INF , P0 ;  /* 0xff80000017177808 */ /* 0x000fe40000000000 */
[----:B------:R-:W-:Y:S02]  /*39d0*/  ISETP.GT.AND P0, PT, R16, 0x60, PT ;  /* 0x000000601000780c */ /* 0x000fe40003f04270 */
[----:B------:R-:W-:Y:S01]  /*39e0*/  ISETP.GT.AND P5, PT, R185, 0x61, PT ;  /* 0x00000061b900780c */ /* 0x000fe20003fa4270 */
        /* <DEDUP_REMOVED lines=10> */
[----:B------:R-:W-:Y:S02]  /*3a90*/  FSEL R28, R28, -INF , P6 ;  /* 0xff8000001c1c7808 */ /* 0x000fe40003000000 */
[C---:B------:R-:W-:Y:S01]  /*3aa0*/  HMMA.16816.F32.BF16 R56, R180.reuse, R4, R56 ;  /* 0x00000004b438723c */ /* 0x040fe20000041838 */
[----:B------:R-:W2:Y:S03]  /*3ab0*/  MUFU.EX2 R177, R177 ;  /* 0x000000b100b17308 */ /* 0x000ea60000000800 */
[----:B------:R-:W-:Y:S01]  /*3ac0*/  FFMA.FTZ R250, R35, c[0x0][0x29c], -R250 ;  /* 0x0000a70023fa7a23 */ /* 0x000fe200000108fa */
[C---:B------:R-:W-:Y:S01]  /*3ad0*/  ISETP.GT.AND P0, PT, R185.reuse, RZ, PT ;  /* 0x000000ffb900720c */ /* 0x040fe20003f04270 */
[----:B------:R-:W4:Y:S02]  /*3ae0*/  LDSM.16.M88.4 R32, [R196+0xb080] ;  /* 0x00b08000c420783b */ /* 0x000f240000000200 */
[-C--:B------:R-:W-:Y:S03]  /*3af0*/  HMMA.16816.F32.BF16 R60, R180, R6.reuse, R60 ;  /* 0x00000006b43c723c */ /* 0x080fe6000004183c */
[----:B------:R-:W-:Y:S01]  /*3b00*/  MUFU.EX2 R178, R178 ;  /* 0x000000b200b27308 */ /* 0x000fe20000000800 */
[----:B------:R-:W-:Y:S02]  /*3b10*/  FSEL R8, R8, -INF , P0 ;  /* 0xff80000008087808 */ /* 0x000fe40000000000 */
[----:B------:R-:W-:Y:S02]  /*3b20*/  ISETP.GT.AND P0, PT, R185, 0x1, PT ;  /* 0x00000001b900780c */ /* 0x000fe40003f04270 */
[----:B------:R-:W-:Y:S04]  /*3b30*/  HMMA.16816.F32.BF16 R64, R168, R6, R64 ;  /* 0x00000006a840723c */ /* 0x000fe80000041840 */
[--C-:B------:R-:W-:Y:S01]  /*3b40*/  FFMA.FTZ R4, R8, c[0x0][0x29c], -R249.reuse ;  /* 0x0000a70008047a23 */ /* 0x100fe200000108f9 */
[----:B------:R-:W5:Y:S01]  /*3b50*/  MUFU.EX2 R5, R250 ;  /* 0x000000fa00057308 */ /* 0x000f620000000800 */
[----:B------:R-:W-:Y:S02]  /*3b60*/  FSEL R8, R9, -INF , P0 ;  /* 0xff80000009087808 */ /* 0x000fe40000000000 */
[C---:B------:R-:W-:Y:S04]  /*3b70*/  ISETP.GT.AND P0, PT, R185.reuse, 0x20, PT ;  /* 0x00000020b900780c */ /* 0x040fe80003f04270 */
[----:B------:R-:W-:Y:S01]  /*3b80*/  FSEL R12, R12, -INF , P0 ;  /* 0xff8000000c0c7808 */ /* 0x000fe20000000000 */
[--C-:B------:R-:W-:Y:S01]  /*3b90*/  FFMA.FTZ R7, R8, c[0x0][0x29c], -R249.reuse ;  /* 0x0000a70008077a23 */ /* 0x100fe200000108f9 */
[----:B------:R-:W-:Y:S01]  /*3ba0*/  ISETP.GT.AND P0, PT, R185, 0x21, PT ;  /* 0x00000021b900780c */ /* 0x000fe20003f04270 */
[----:B------:R-:W2:Y:S02]  /*3bb0*/  MUFU.EX2 R4, R4 ;  /* 0x0000000400047308 */ /* 0x000ea40000000800 */
[--C-:B------:R-:W-:Y:S01]  /*3bc0*/  FFMA.FTZ R6, R12, c[0x0][0x29c], -R249.reuse ;  /* 0x0000a7000c067a23 */ /* 0x100fe200000108f9 */
[----:B------:R-:W-:Y:S01]  /*3bd0*/  FSEL R8, R13, -INF , P0 ;  /* 0xff8000000d087808 */ /* 0x000fe20000000000 */
[----:B------:R-:W2:Y:S01]  /*3be0*/  LDS R12, [R247+0x18280] ;  /* 0x01828000f70c7984 */ /* 0x000ea20000000800 */
[-C--:B-1----:R-:W-:Y:S05]  /*3bf0*/  HMMA.16816.F32.BF16 R36, R16, R20.reuse, R36 ;  /* 0x000000141024723c */ /* 0x082fea0000041824 */
[----:B------:R-:W1:Y:S01]  /*3c00*/  MUFU.EX2 R7, R7 ;  /* 0x0000000700077308 */ /* 0x000e620000000800 */
[--C-:B------:R-:W-:Y:S01]  /*3c10*/  FFMA.FTZ R9, R8, c[0x0][0x29c], -R249.reuse ;  /* 0x0000a70008097a23 */ /* 0x100fe200000108f9 */
[C---:B------:R-:W-:Y:S01]  /*3c20*/  ISETP.GT.AND P0, PT, R185.reuse, 0x40, PT ;  /* 0x00000040b900780c */ /* 0x040fe20003f04270 */
[C---:B------:R-:W-:Y:S04]  /*3c30*/  HMMA.16816.F32.BF16 R40, R164.reuse, R20, R40 ;  /* 0x00000014a428723c */ /* 0x040fe80000041828 */
[----:B------:R-:W-:Y:S02]  /*3c40*/  FSEL R24, R24, -INF , P0 ;  /* 0xff80000018187808 */ /* 0x000fe40000000000 */
[----:B------:R-:W-:Y:S01]  /*3c50*/  ISETP.GT.AND P0, PT, R185, 0x41, PT ;  /* 0x00000041b900780c */ /* 0x000fe20003f04270 */
[----:B------:R-:W-:Y:S01]  /*3c60*/  MUFU.EX2 R6, R6 ;  /* 0x0000000600067308 */ /* 0x000fe20000000800 */
[-C--:B------:R-:W-:Y:S04]  /*3c70*/  HMMA.16816.F32.BF16 R44, R164, R22.reuse, R44 ;  /* 0x00000016a42c723c */ /* 0x080fe8000004182c */
[----:B------:R-:W-:Y:S02]  /*3c80*/  FSEL R20, R25, -INF , P0 ;  /* 0xff80000019147808 */ /* 0x000fe40000000000 */
[----:B------:R-:W-:Y:S02]  /*3c90*/  IADD3 R13, R189, 0x28, RZ ;  /* 0x00000028bd0d7810 */ /* 0x000fe40007ffe0ff */
[C---:B------:R-:W-:Y:S01]  /*3ca0*/  HMMA.16816.F32.BF16 R48, R16.reuse, R22, R48 ;  /* 0x000000161030723c */ /* 0x040fe20000041830 */
[----:B------:R-:W1:Y:S03]  /*3cb0*/  MUFU.EX2 R9, R9 ;  /* 0x0000000900097308 */ /* 0x000e660000000800 */
[----:B------:R-:W-:Y:S01]  /*3cc0*/  IMNMX R13, R244, R13, PT ;  /* 0x0000000df40d7217 */ /* 0x000fe20003800200 */
[--C-:B------:R-:W-:Y:S01]  /*3cd0*/  FFMA.FTZ R21, R20, c[0x0][0x29c], -R249.reuse ;  /* 0x0000a70014157a23 */ /* 0x100fe200000108f9 */
[----:B------:R-:W-:Y:S01]  /*3ce0*/  FSEL R20, R29, -INF , P5 ;  /* 0xff8000001d147808 */ /* 0x000fe20002800000 */
[--C-:B------:R-:W-:Y:S01]  /*3cf0*/  FFMA.FTZ R22, R24, c[0x0][0x29c], -R249.reuse ;  /* 0x0000a70018167a23 */ /* 0x100fe200000108f9 */
[-C--:B----4-:R-:W-:Y:S03]  /*3d00*/  HMMA.16816.F32.BF16 R52, R16, R32.reuse, R52 ;  /* 0x000000201034723c */ /* 0x090fe60000041834 */
[C---:B------:R-:W-:Y:S01]  /*3d10*/  ISETP.GT.AND P5, PT, R13.reuse, 0x20, PT ;  /* 0x000000200d00780c */ /* 0x040fe20003fa4270 */
[----:B------:R4:W-:Y:S01]  /*3d20*/  MUFU.EX2 R8, R22 ;  /* 0x0000001600087308 */ /* 0x0009e20000000800 */
[----:B------:R-:W-:Y:S02]  /*3d30*/  ISETP.GT.AND P6, PT, R13, 0x1, PT ;  /* 0x000000010d00780c */ /* 0x000fe40003fc4270 */
[----:B------:R-:W-:Y:S01]  /*3d40*/  FSEL R25, R14, -INF , P5 ;  /* 0xff8000000e197808 */ /* 0x000fe20002800000 */
[C---:B------:R-:W-:Y:S01]  /*3d50*/  HMMA.16816.F32.BF16 R56, R164.reuse, R32, R56 ;  /* 0x00000020a438723c */ /* 0x040fe20000041838 */
[----:B------:R-:W1:Y:S03]  /*3d60*/  LDS R14, [R247+0x182a0] ;  /* 0x0182a000f70e7984 */ /* 0x000e660000000800 */
[--C-:B------:R-:W-:Y:S01]  /*3d70*/  FFMA.FTZ R25, R25, c[0x0][0x29c], -R248.reuse ;  /* 0x0000a70019197a23 */ /* 0x100fe200000108f8 */
[----:B------:R-:W-:Y:S01]  /*3d80*/  ISETP.GT.AND P0, PT, R13, RZ, PT ;  /* 0x000000ff0d00720c */ /* 0x000fe20003f04270 */
[----:B------:R-:W-:Y:S01]  /*3d90*/  MUFU.EX2 R21, R21 ;  /* 0x0000001500157308 */ /* 0x000fe20000000800 */
[----:B---3--:R-:W-:Y:S01]  /*3da0*/  F2FP.BF16.PACK_AB R33, R251, R194 ;  /* 0x000000c2fb21723e */ /* 0x008fe200000010ff */
[-C--:B------:R-:W-:Y:S03]  /*3db0*/  HMMA.16816.F32.BF16 R60, R164, R34.reuse, R60 ;  /* 0x00000022a43c723c */ /* 0x080fe6000004183c */
[----:B------:R-:W-:Y:S02]  /*3dc0*/  ISETP.GT.AND P5, PT, R13, 0x60, PT ;  /* 0x000000600d00780c */ /* 0x000fe40003fa4270 */
[----:B------:R-:W-:Y:S02]  /*3dd0*/  FSEL R11, R11, -INF , P6 ;  /* 0xff8000000b0b7808 */ /* 0x000fe40003000000 */
[----:B------:R-:W-:Y:S01]  /*3de0*/  FSEL R23, R10, -INF , P0 ;  /* 0xff8000000a177808 */ /* 0x000fe20000000000 */
[----:B------:R-:W-:Y:S01]  /*3df0*/  HMMA.16816.F32.BF16 R64, R16, R34, R64 ;  /* 0x000000221040723c */ /* 0x000fe20000041840 */
[----:B------:R-:W-:Y:S03]  /*3e00*/  MUFU.EX2 R25, R25 ;  /* 0x0000001900197308 */ /* 0x000fe60000000800 */
[----:B------:R-:W-:Y:S01]  /*3e10*/  ISETP.GT.AND P0, PT, R13, 0x21, PT ;  /* 0x000000210d00780c */ /* 0x000fe20003f04270 */
[----:B------:R-:W-:Y:S01]  /*3e20*/  FFMA.FTZ R11, R11, c[0x0][0x29c], -R248 ;  /* 0x0000a7000b0b7a23 */ /* 0x000fe200000108f8 */
[----:B------:R-:W-:Y:S01]  /*3e30*/  ISETP.GT.AND P6, PT, R13, 0x41, PT ;  /* 0x000000410d00780c */ /* 0x000fe20003fc4270 */
[----:B--2---:R-:W-:Y:S01]  /*3e40*/  FADD.FTZ R16, R37, -R12 ;  /* 0x8000000c25107221 */ /* 0x004fe20000010000 */
[----:B------:R-:W-:Y:S01]  /*3e50*/  FSEL R15, R15, -INF , P0 ;  /* 0xff8000000f0f7808 */ /* 0x000fe20000000000 */
[--C-:B------:R-:W-:Y:S01]  /*3e60*/  FFMA.FTZ R10, R28, c[0x0][0x29c], -R249.reuse ;  /* 0x0000a7001c0a7a23 */ /* 0x100fe200000108f9 */
[----:B------:R-:W-:Y:S01]  /*3e70*/  ISETP.GT.AND P0, PT, R13, 0x40, PT ;  /* 0x000000400d00780c */ /* 0x000fe20003f04270 */
[----:B------:R-:W-:Y:S01]  /*3e80*/  MUFU.EX2 R176, R176 ;  /* 0x000000b000b07308 */ /* 0x000fe20000000800 */
[----:B------:R-:W-:Y:S01]  /*3e90*/  FMUL.FTZ R18, R191, R16 ;  /* 0x00000010bf127220 */ /* 0x000fe20000410000 */
[----:B------:R-:W-:Y:S01]  /*3ea0*/  FSEL R27, R27, -INF , P6 ;  /* 0xff8000001b1b7808 */ /* 0x000fe20003000000 */
[----:B------:R-:W2:Y:S01]  /*3eb0*/  LDS R16, [R247+0x18300] ;  /* 0x01830000f7107984 */ /* 0x000ea20000000800 */
[----:B------:R-:W-:Y:S01]  /*3ec0*/  FFMA.FTZ R249, R20, c[0x0][0x29c], -R249 ;  /* 0x0000a70014f97a23 */ /* 0x000fe200000108f9 */
[----:B------:R-:W-:Y:S01]  /*3ed0*/  FSEL R29, R26, -INF , P0 ;  /* 0xff8000001a1d7808 */ /* 0x000fe20000000000 */
[--C-:B------:R-:W-:Y:S01]  /*3ee0*/  FFMA.FTZ R15, R15, c[0x0][0x29c], -R248.reuse ;  /* 0x0000a7000f0f7a23 */ /* 0x100fe200000108f8 */
[----:B------:R-:W-:Y:S01]  /*3ef0*/  ISETP.GT.AND P0, PT, R13, 0x61, PT ;  /* 0x000000610d00780c */ /* 0x000fe20003f04270 */
[--C-:B------:R-:W-:Y:S01]  /*3f00*/  FFMA.FTZ R27, R27, c[0x0][0x29c], -R248.reuse ;  /* 0x0000a7001b1b7a23 */ /* 0x100fe200000108f8 */
[----:B------:R-:W-:Y:S01]  /*3f10*/  FSEL R13, R30, -INF , P5 ;  /* 0xff8000001e0d7808 */ /* 0x000fe20002800000 */
[----:B------:R3:W-:Y:S01]  /*3f20*/  MUFU.EX2 R20, R11 ;  /* 0x0000000b00147308 */ /* 0x0007e20000000800 */
[----:B------:R-:W-:Y:S01]  /*3f30*/  FSEL R31, R31, -INF , P0 ;  /* 0xff8000001f1f7808 */ /* 0x000fe20000000000 */
[--C-:B------:R-:W-:Y:S01]  /*3f40*/  FFMA.FTZ R23, R23, c[0x0][0x29c], -R248.reuse ;  /* 0x0000a70017177a23 */ /* 0x100fe200000108f8 */
[----:B------:R-:W2:Y:S01]  /*3f50*/  LDS R247, [R247+0x18320] ;  /* 0x01832000f7f77984 */ /* 0x000ea20000000800 */
[--C-:B------:R-:W-:Y:S02]  /*3f60*/  FFMA.FTZ R29, R29, c[0x0][0x29c], -R248.reuse ;  /* 0x0000a7001d1d7a23 */ /* 0x100fe400000108f8 */
[--C-:B------:R-:W-:Y:S02]  /*3f70*/  FFMA.FTZ R13, R13, c[0x0][0x29c], -R248.reuse ;  /* 0x0000a7000d0d7a23 */ /* 0x100fe400000108f8 */
[----:B------:R-:W-:Y:S02]  /*3f80*/  FFMA.FTZ R248, R31, c[0x0][0x29c], -R248 ;  /* 0x0000a7001ff87a23 */ /* 0x000fe400000108f8 */
[----:B------:R5:W2:Y:S01]  /*3f90*/  MUFU.EX2 R26, R15 ;  /* 0x0000000f001a7308 */ /* 0x000aa20000000800 */
[--C-:B------:R-:W-:Y:S02]  /*3fa0*/  FADD.FTZ R31, R52, -R12.reuse ;  /* 0x8000000c341f7221 */ /* 0x100fe40000010000 */
[--C-:B------:R-:W-:Y:S01]  /*3fb0*/  FADD.FTZ R24, R53, -R12.reuse ;  /* 0x8000000c35187221 */ /* 0x100fe20000010000 */
[----:B------:R-:W-:Y:S01]  /*3fc0*/  F2FP.BF16.PACK_AB R53, R177, R184 ;  /* 0x000000b8b135723e */ /* 0x000fe200000010ff */
[--C-:B------:R-:W-:Y:S02]  /*3fd0*/  FADD.FTZ R17, R36, -R12.reuse ;  /* 0x8000000c24117221 */ /* 0x100fe40000010000 */
[----:B------:R-:W-:Y:S01]  /*3fe0*/  FMUL.FTZ R31, R192, R31 ;  /* 0x0000001fc01f7220 */ /* 0x000fe20000410000 */
[C---:B------:R-:W-:Y:S01]  /*3ff0*/  F2FP.BF16.PACK_AB R192, R195.reuse, R192 ;  /* 0x000000c0c3c0723e */ /* 0x040fe200000010ff */
[----:B------:R-:W-:Y:S01]  /*4000*/  FMUL.FTZ R17, R188, R17 ;  /* 0x00000011bc117220 */ /* 0x000fe20000410000 */
[----:B------:R-:W-:Y:S01]  /*4010*/  MUFU.EX2 R23, R23 ;  /* 0x0000001700177308 */ /* 0x000fe20000000800 */
[----:B------:R-:W-:Y:S01]  /*4020*/  FMUL.FTZ R24, R195, R24 ;  /* 0x00000018c3187220 */ /* 0x000fe20000410000 */
[----:B------:R-:W-:Y:S01]  /*4030*/  F2FP.BF16.PACK_AB R188, R191, R188 ;  /* 0x000000bcbfbc723e */ /* 0x000fe200000010ff */
[--C-:B------:R-:W-:Y:S01]  /*4040*/  FADD.FTZ R19, R48, -R12.reuse ;  /* 0x8000000c30137221 */ /* 0x100fe20000010000 */
[----:B------:R-:W-:Y:S01]  /*4050*/  F2FP.BF16.PACK_AB R18, R18, R17 ;  /* 0x000000111212723e */ /* 0x000fe200000010ff */
[----:B----4-:R-:W-:Y:S01]  /*4060*/  FADD.FTZ R22, R49, -R12 ;  /* 0x8000000c31167221 */ /* 0x010fe20000010000 */
[----:B------:R-:W-:Y:S01]  /*4070*/  F2FP.BF16.PACK_AB R24, R24, R31 ;  /* 0x0000001f1818723e */ /* 0x000fe200000010ff */
[----:B------:R-:W-:Y:S01]  /*4080*/  FMUL.FTZ R19, R190, R19 ;  /* 0x00000013be137220 */ /* 0x000fe20000410000 */
[----:B------:R-:W-:Y:S01]  /*4090*/  STS [R235+0x18480], R188 ;  /* 0x018480bceb007388 */ /* 0x000fe20000000800 */
[C---:B------:R-:W-:Y:S01]  /*40a0*/  FMUL.FTZ R22, R193.reuse, R22 ;  /* 0x00000016c1167220 */ /* 0x040fe20000410000 */
[----:B------:R-:W-:Y:S01]  /*40b0*/  F2FP.BF16.PACK_AB R193, R193, R190 ;  /* 0x000000bec1c1723e */ /* 0x000fe200000010ff */
[--C-:B-1----:R-:W-:Y:S01]  /*40c0*/  FADD.FTZ R17, R38, -R14.reuse ;  /* 0x8000000e26117221 */ /* 0x102fe20000010000 */
[----:B------:R-:W1:Y:S01]  /*40d0*/  MUFU.EX2 R179, R179 ;  /* 0x000000b300b37308 */ /* 0x000e620000000800 */
[----:B------:R-:W-:Y:S01]  /*40e0*/  FADD.FTZ R31, R39, -R14 ;  /* 0x8000000e271f7221 */ /* 0x000fe20000010000 */
[----:B------:R-:W-:Y:S01]  /*40f0*/  F2FP.BF16.PACK_AB R19, R22, R19 ;  /* 0x000000131613723e */ /* 0x000fe200000010ff */
[----:B---3--:R-:W-:Y:S01]  /*4100*/  FADD.FTZ R11, R64, -R12 ;  /* 0x8000000c400b7221 */ /* 0x008fe20000010000 */
[----:B-----5:R-:W-:Y:S01]  /*4110*/  F2FP.BF16.PACK_AB R15, R5, R178 ;  /* 0x000000b2050f723e */ /* 0x020fe200000010ff */
[----:B------:R-:W-:Y:S02]  /*4120*/  FADD.FTZ R35, R54, -R14 ;  /* 0x8000000e36237221 */ /* 0x000fe40000010000 */
[----:B------:R-:W-:Y:S02]  /*4130*/  FADD.FTZ R12, R65, -R12 ;  /* 0x8000000c410c7221 */ /* 0x000fe40000010000 */
[----:B------:R-:W-:Y:S01]  /*4140*/  FMUL.FTZ R17, R252, R17 ;  /* 0x00000011fc117220 */ /* 0x000fe20000410000 */
[C---:B------:R-:W-:Y:S01]  /*4150*/  F2FP.BF16.PACK_AB R252, R2.reuse, R252 ;  /* 0x000000fc02fc723e */ /* 0x040fe200000010ff */
[----:B------:R-:W-:Y:S01]  /*4160*/  FMUL.FTZ R2, R2, R31 ;  /* 0x0000001f02027220 */ /* 0x000fe20000410000 */
[----:B------:R-:W-:Y:S01]  /*4170*/  MUFU.EX2 R29, R29 ;  /* 0x0000001d001d7308 */ /* 0x000fe20000000800 */
[--C-:B------:R-:W-:Y:S02]  /*4180*/  FADD.FTZ R31, R50, -R14.reuse ;  /* 0x8000000e321f7221 */ /* 0x100fe40000010000 */
[--C-:B------:R-:W-:Y:S01]  /*4190*/  FADD.FTZ R22, R51, -R14.reuse ;  /* 0x8000000e33167221 */ /* 0x100fe20000010000 */
[----:B------:R-:W-:Y:S01]  /*41a0*/  STS [R235+0x18880], R252 ;  /* 0x018880fceb007388 */ /* 0x000fe20000000800 */
[--C-:B------:R-:W-:Y:S01]  /*41b0*/  FADD.FTZ R28, R55, -R14.reuse ;  /* 0x8000000e371c7221 */ /* 0x100fe20000010000 */
[----:B------:R-:W-:Y:S01]  /*41c0*/  F2FP.BF16.PACK_AB R2, R2, R17 ;  /* 0x000000110202723e */ /* 0x000fe200000010ff */
[--C-:B------:R-:W-:Y:S01]  /*41d0*/  FADD.FTZ R55, R66, -R14.reuse ;  /* 0x8000000e42377221 */ /* 0x100fe20000010000 */
[----:B------:R-:W-:Y:S01]  /*41e0*/  STS [R238], R193 ;  /* 0x000000c1ee007388 */ /* 0x000fe20000000800 */
[----:B------:R-:W-:Y:S01]  /*41f0*/  FADD.FTZ R14, R67, -R14 ;  /* 0x8000000e430e7221 */ /* 0x000fe20000010000 */
[----:B------:R-:W3:Y:S01]  /*4200*/  MUFU.EX2 R10, R10 ;  /* 0x0000000a000a7308 */ /* 0x000ee20000000800 */
[----:B------:R-:W-:Y:S01]  /*4210*/  FMUL.FTZ R11, R194, R11 ;  /* 0x0000000bc20b7220 */ /* 0x000fe20000410000 */
[----:B------:R-:W-:Y:S01]  /*4220*/  STS [R238+0x400], R53 ;  /* 0x00040035ee007388 */ /* 0x000fe20000000800 */
[----:B------:R-:W-:Y:S02]  /*4230*/  FMUL.FTZ R12, R251, R12 ;  /* 0x0000000cfb0c7220 */ /* 0x000fe40000410000 */
[----:B------:R-:W-:Y:S02]  /*4240*/  FMUL.FTZ R31, R184, R31 ;  /* 0x0000001fb81f7220 */ /* 0x000fe40000410000 */
[----:B------:R-:W-:Y:S01]  /*4250*/  FMUL.FTZ R22, R177, R22 ;  /* 0x00000016b1167220 */ /* 0x000fe20000410000 */
[----:B------:R-:W-:Y:S01]  /*4260*/  F2FP.BF16.PACK_AB R65, R12, R11 ;  /* 0x0000000b0c41723e */ /* 0x000fe200000010ff */
[----:B------:R-:W-:Y:S01]  /*4270*/  FMUL.FTZ R55, R178, R55 ;  /* 0x00000037b2377220 */ /* 0x000fe20000410000 */
[----:B------:R-:W-:Y:S01]  /*4280*/  MUFU.EX2 R12, R27 ;  /* 0x0000001b000c7308 */ /* 0x000fe20000000800 */
[----:B------:R-:W-:Y:S01]  /*4290*/  FMUL.FTZ R14, R5, R14 ;  /* 0x0000000e050e7220 */ /* 0x000fe20000410000 */
[----:B------:R-:W-:Y:S01]  /*42a0*/  F2FP.BF16.PACK_AB R31, R22, R31 ;  /* 0x0000001f161f723e */ /* 0x000fe200000010ff */
[--C-:B--2---:R-:W-:Y:S02]  /*42b0*/  FADD.FTZ R5, R40, -R16.reuse ;  /* 0x8000001028057221 */ /* 0x104fe40000010000 */
[--C-:B------:R-:W-:Y:S01]  /*42c0*/  FADD.FTZ R11, R44, -R16.reuse ;  /* 0x800000102c0b7221 */ /* 0x100fe20000010000 */
[----:B------:R-:W-:Y:S01]  /*42d0*/  F2FP.BF16.PACK_AB R55, R14, R55 ;  /* 0x000000370e37723e */ /* 0x000fe200000010ff */
[--C-:B------:R-:W-:Y:S02]  /*42e0*/  FADD.FTZ R14, R41, -R16.reuse ;  /* 0x80000010290e7221 */ /* 0x100fe40000010000 */
[--C-:B------:R-:W-:Y:S01]  /*42f0*/  FADD.FTZ R22, R45, -R16.reuse ;  /* 0x800000102d167221 */ /* 0x100fe20000010000 */
[----:B------:R-:W2:Y:S01]  /*4300*/  MUFU.EX2 R249, R249 ;  /* 0x000000f900f97308 */ /* 0x000ea20000000800 */
[----:B------:R-:W-:Y:S01]  /*4310*/  FMUL.FTZ R5, R4, R5 ;  /* 0x0000000504057220 */ /* 0x000fe20000410000 */
[----:B------:R-:W-:Y:S01]  /*4320*/  F2FP.BF16.PACK_AB R4, R7, R4 ;  /* 0x000000040704723e */ /* 0x000fe200000010ff */
[----:B------:R-:W-:Y:S02]  /*4330*/  FMUL.FTZ R22, R9, R22 ;  /* 0x0000001609167220 */ /* 0x000fe40000410000 */
[----:B------:R-:W-:Y:S01]  /*4340*/  FMUL.FTZ R14, R7, R14 ;  /* 0x0000000e070e7220 */ /* 0x000fe20000410000 */
[----:B------:R-:W-:Y:S01]  /*4350*/  F2FP.BF16.PACK_AB R7, R9, R6 ;  /* 0x000000060907723e */ /* 0x000fe200000010ff */
[--C-:B------:R-:W-:Y:S01]  /*4360*/  FADD.FTZ R9, R56, -R16.reuse ;  /* 0x8000001038097221 */ /* 0x100fe20000010000 */
[----:B------:R4:W-:Y:S01]  /*4370*/  STS [R235+0x19480], R4 ;  /* 0x01948004eb007388 */ /* 0x0009e20000000800 */
[----:B------:R-:W-:Y:S01]  /*4380*/  FMUL.FTZ R11, R6, R11 ;  /* 0x0000000b060b7220 */ /* 0x000fe20000410000 */
[----:B------:R-:W-:Y:S01]  /*4390*/  F2FP.BF16.PACK_AB R14, R14, R5 ;  /* 0x000000050e0e723e */ /* 0x000fe200000010ff */
[--C-:B------:R-:W-:Y:S01]  /*43a0*/  FADD.FTZ R6, R57, -R16.reuse ;  /* 0x8000001039067221 */ /* 0x100fe20000010000 */
[----:B------:R-:W-:Y:S01]  /*43b0*/  F2FP.BF16.PACK_AB R5, R26, R25 ;  /* 0x000000191a05723e */ /* 0x000fe200000010ff */
[----:B------:R-:W-:Y:S01]  /*43c0*/  FMUL.FTZ R9, R8, R9 ;  /* 0x0000000908097220 */ /* 0x000fe20000410000 */
[----:B------:R-:W-:Y:S01]  /*43d0*/  MUFU.EX2 R13, R13 ;  /* 0x0000000d000d7308 */ /* 0x000fe20000000800 */
[C---:B------:R-:W-:Y:S01]  /*43e0*/  FMUL.FTZ R6, R21.reuse, R6 ;  /* 0x0000000615067220 */ /* 0x040fe20000410000 */
[----:B------:R-:W-:Y:S01]  /*43f0*/  F2FP.BF16.PACK_AB R8, R21, R8 ;  /* 0x000000081508723e */ /* 0x000fe200000010ff */
[----:B------:R-:W-:Y:S01]  /*4400*/  FMUL.FTZ R35, R176, R35 ;  /* 0x00000023b0237220 */ /* 0x000fe20000410000 */
[----:B-1----:R-:W-:Y:S01]  /*4410*/  F2FP.BF16.PACK_AB R176, R179, R176 ;  /* 0x000000b0b3b0723e */ /* 0x002fe200000010ff */
[--C-:B------:R-:W-:Y:S01]  /*4420*/  FADD.FTZ R17, R60, -R16.reuse ;  /* 0x800000103c117221 */ /* 0x100fe20000010000 */
[----:B------:R-:W-:Y:S01]  /*4430*/  F2FP.BF16.PACK_AB R30, R6, R9 ;  /* 0x00000009061e723e */ /* 0x000fe200000010ff */
[----:B------:R-:W-:Y:S01]  /*4440*/  FADD.FTZ R16, R61, -R16 ;  /* 0x800000103d107221 */ /* 0x000fe20000010000 */
[----:B------:R-:W-:Y:S01]  /*4450*/  F2FP.BF16.PACK_AB R6, R20, R23 ;  /* 0x000000171406723e */ /* 0x000fe200000010ff */
[----:B---3--:R-:W-:Y:S01]  /*4460*/  FMUL.FTZ R17, R10, R17 ;  /* 0x000000110a117220 */ /* 0x008fe20000410000 */
[----:B------:R-:W1:Y:S01]  /*4470*/  MUFU.EX2 R248, R248 ;  /* 0x000000f800f87308 */ /* 0x000e620000000800 */
[C---:B--2---:R-:W-:Y:S01]  /*4480*/  F2FP.BF16.PACK_AB R21, R249.reuse, R10 ;  /* 0x0000000af915723e */ /* 0x044fe200000010ff */
[----:B------:R-:W-:Y:S01]  /*4490*/  FMUL.FTZ R16, R249, R16 ;  /* 0x00000010f9107220 */ /* 0x000fe20000410000 */
[----:B------:R-:W-:Y:S01]  /*44a0*/  STS [R235+0x19880], R6 ;  /* 0x01988006eb007388 */ /* 0x000fe20000000800 */
[----:B------:R-:W-:Y:S01]  /*44b0*/  F2FP.BF16.PACK_AB R10, R12, R29 ;  /* 0x0000001d0c0a723e */ /* 0x000fe200000010ff */
[--C-:B------:R-:W-:Y:S01]  /*44c0*/  FADD.FTZ R9, R43, -R247.reuse ;  /* 0x800000f72b097221 */ /* 0x100fe20000010000 */
[----:B------:R-:W-:Y:S01]  /*44d0*/  F2FP.BF16.PACK_AB R11, R22, R11 ;  /* 0x0000000b160b723e */ /* 0x000fe200000010ff */
[----:B------:R1:W-:Y:S01]  /*44e0*/  STS [R238+0x1400], R5 ;  /* 0x00140005ee007388 */ /* 0x0003e20000000800 */
[----:B------:R-:W-:Y:S01]  /*44f0*/  F2FP.BF16.PACK_AB R57, R16, R17 ;  /* 0x000000111039723e */ /* 0x000fe200000010ff */
[--C-:B------:R-:W-:Y:S02]  /*4500*/  FADD.FTZ R16, R42, -R247.reuse ;  /* 0x800000f72a107221 */ /* 0x100fe40000010000 */
[----:B------:R2:W-:Y:S01]  /*4510*/  STS [R238+0x1000], R7 ;  /* 0x00100007ee007388 */ /* 0x0005e20000000800 */
[----:B------:R-:W-:Y:S02]  /*4520*/  FMUL.FTZ R9, R20, R9 ;  /* 0x0000000914097220 */ /* 0x000fe40000410000 */
[----:B------:R-:W-:Y:S01]  /*4530*/  FMUL.FTZ R16, R23, R16 ;  /* 0x0000001017107220 */ /* 0x000fe20000410000 */
[----:B------:R-:W-:Y:S01]  /*4540*/  STS [R235+0x1a480], R192 ;  /* 0x01a480c0eb007388 */ /* 0x000fe20000000800 */
[--C-:B----4-:R-:W-:Y:S02]  /*4550*/  FADD.FTZ R4, R46, -R247.reuse ;  /* 0x800000f72e047221 */ /* 0x110fe40000010000 */
        /* <DEDUP_REMOVED lines=13> */
[----:B-1----:R-:W-:Y:S01]  /*4630*/  F2FP.BF16.PACK_AB R5, R248, R13 ;  /* 0x0000000df805723e */ /* 0x002fe200000010ff */
[--C-:B------:R-:W-:Y:S01]  /*4640*/  FADD.FTZ R63, R63, -R247.reuse ;  /* 0x800000f73f3f7221 */ /* 0x100fe20000010000 */
[----:B------:R-:W-:Y:S01]  /*4650*/  F2FP.BF16.PACK_AB R58, R59, R58 ;  /* 0x0000003a3b3a723e */ /* 0x000fe200000010ff */
[----:B------:R-:W-:Y:S01]  /*4660*/  STS [R235+0x1b880], R10 ;  /* 0x01b8800aeb007388 */ /* 0x000fe20000000800 */
[----:B--2---:R-:W-:Y:S02]  /*4670*/  FADD.FTZ R7, R47, -R247 ;  /* 0x800000f72f077221 */ /* 0x004fe40000010000 */
[----:B------:R-:W-:Y:S01]  /*4680*/  FMUL.FTZ R62, R13, R62 ;  /* 0x0000003e0d3e7220 */ /* 0x000fe20000410000 */
[----:B------:R-:W-:Y:S01]  /*4690*/  STS [R238+0x3000], R21 ;  /* 0x00300015ee007388 */ /* 0x000fe20000000800 */
[----:B------:R-:W-:Y:S02]  /*46a0*/  FMUL.FTZ R7, R26, R7 ;  /* 0x000000071a077220 */ /* 0x000fe40000410000 */
[----:B------:R-:W-:Y:S01]  /*46b0*/  FMUL.FTZ R63, R248, R63 ;  /* 0x0000003ff83f7220 */ /* 0x000fe20000410000 */
[----:B------:R-:W-:Y:S02]  /*46c0*/  STS [R238+0x3400], R5 ;  /* 0x00340005ee007388 */ /* 0x000fe40000000800 */
[----:B------:R-:W-:Y:S02]  /*46d0*/  F2FP.BF16.PACK_AB R7, R7, R4 ;  /* 0x000000040707723e */ /* 0x000fe400000010ff */
[----:B------:R-:W-:Y:S01]  /*46e0*/  BAR.SYNC.DEFER_BLOCKING 0x0 ;  /* 0x0000000000007b1d */ /* 0x000fe20000010000 */
[----:B------:R-:W-:Y:S07]  /*46f0*/  F2FP.BF16.PACK_AB R63, R63, R62 ;  /* 0x0000003e3f3f723e */ /* 0x000fee00000010ff */
[----:B------:R1:W-:Y:S04]  /*4700*/  STS [R235+0x1c880], R2 ;  /* 0x01c88002eb007388 */ /* 0x0003e80000000800 */
[----:B------:R-:W-:Y:S04]  /*4710*/  STS [R235+0x1c480], R18 ;  /* 0x01c48012eb007388 */ /* 0x000fe80000000800 */
[----:B------:R-:W-:Y:S04]  /*4720*/  STS [R238+0x4000], R19 ;  /* 0x00400013ee007388 */ /* 0x000fe80000000800 */
[----:B------:R-:W-:Y:S04]  /*4730*/  STS [R238+0x4400], R31 ;  /* 0x0044001fee007388 */ /* 0x000fe80000000800 */
[----:B------:R-:W-:Y:S04]  /*4740*/  STS [R235+0x1d480], R14 ;  /* 0x01d4800eeb007388 */ /* 0x000fe80000000800 */
[----:B------:R-:W-:Y:S04]  /*4750*/  STS [R235+0x1d880], R16 ;  /* 0x01d88010eb007388 */ /* 0x000fe80000000800 */
[----:B------:R-:W-:Y:S01]  /*4760*/  STS [R238+0x5000], R11 ;  /* 0x0050000bee007388 */ /* 0x000fe20000000800 */
[----:B-1----:R-:W-:Y:S03]  /*4770*/  IMAD R2, R198, 0x1800, R209 ;  /* 0x00001800c6027824 */ /* 0x002fe600078e02d1 */
        /* <DEDUP_REMOVED lines=94> */
[----:B------:R-:W-:Y:S03]  /*4d60*/  IMAD.WIDE.U32 R10, R4, c[0x0][0x208], RZ ;  /* 0x00008200040a7a25 */ /* 0x000fe600078e00ff */
[----:B------:R-:W-:Y:S01]  /*4d70*/  IADD3 R7, P5, R9, R232, RZ ;  /* 0x000000e809077210 */ /* 0x000fe20007fbe0ff */
[----:B------:R-:W-:Y:S03]  /*4d80*/  IMAD R5, R5, c[0x0][0x208], RZ ;  /* 0x0000820005057a24 */ /* 0x000fe600078e02ff */
[----:B------:R-:W-:Y:S01]  /*4d90*/  LEA.HI.X.SX32 R6, R9, R210, 0x1, P5 ;  /* 0x000000d209067211 */ /* 0x000fe200028f0eff */
[----:B------:R-:W-:Y:S01]  /*4da0*/  IMAD.IADD R9, R220, 0x1, -R9 ;  /* 0x00000001dc097824 */ /* 0x000fe200078e0a09 */
[----:B------:R-:W-:Y:S01]  /*4db0*/  LEA R12, P5, R7, c[0x0][0x280], 0x2 ;  /* 0x0000a000070c7a11 */ /* 0x000fe200078a10ff */
[----:B------:R-:W-:Y:S01]  /*4dc0*/  IMAD R5, R4, c[0x0][0x20c], R5 ;  /* 0x0000830004057a24 */ /* 0x000fe200078e0205 */
[C---:B------:R-:W-:Y:S02]  /*4dd0*/  LEA R4, P0, R10.reuse, R226, 0x6 ;  /* 0x000000e20a047211 */ /* 0x040fe400078030ff */
[-C--:B------:R-:W-:Y:S01]  /*4de0*/  ISETP.LE.OR P6, PT, R9, R218.reuse, !P4 ;  /* 0x000000da0900720c */ /* 0x080fe200067c3670 */
[----:B------:R-:W-:Y:S01]  /*4df0*/  IMAD.IADD R5, R11, 0x1, R5 ;  /* 0x000000010b057824 */ /* 0x000fe200078e0205 */
        /* <DEDUP_REMOVED lines=16> */
.L_x_1254:
[-C--:B-12-4-:R-:W-:Y:S01]  /*4f00*/  HMMA.16816.F32.BF16 R4, R28, R2.reuse, RZ ;  /* 0x000000021c04723c */ /* 0x096fe200000418ff */
[----:B------:R-:W-:Y:S02]  /*4f10*/  LDSM.16.M88.4 R36, [R200] ;  /* 0x00000000c824783b */ /* 0x000fe40000000200 */
[----:B------:R-:W-:Y:S01]  /*4f20*/  ISETP.GE.AND P6, PT, R243, 0x1, PT ;  /* 0x00000001f300780c */ /* 0x000fe20003fc6270 */
[----:B------:R-:W-:Y:S01]  /*4f30*/  IMAD R245, R245, 0x1800, RZ ;  /* 0x00001800f5f57824 */ /* 0x000fe200078e02ff */
[----:B------:R-:W-:Y:S01]  /*4f40*/  LDSM.16.MT88.2 R40, [R203+0x2800] ;  /* 0x00280000cb28783b */ /* 0x000fe20000004100 */
[----:B------:R-:W-:Y:S02]  /*4f50*/  ISETP.GE.AND P5, PT, R239, 0x1, PT ;  /* 0x00000001ef00780c */ /* 0x000fe40003fa6270 */
        /* <DEDUP_REMOVED lines=24> */
[-C--:B------:R-:W-:Y:S08]  /*50e0*/  HMMA.16816.F32.BF16 R20, R64, R168.reuse, R20 ;  /* 0x000000a84014723c */ /* 0x080ff00000041814 */
        /* <DEDUP_REMOVED lines=52> */
[C---:B------:R-:W-:Y:S01]  /*5430*/  IADD3 R36, P0, R245.reuse, R224, RZ ;  /* 0x000000e0f5247210 */ /* 0x040fe20007f1e0ff */
[-C--:B------:R-:W-:Y:S04]  /*5440*/  HMMA.16816.F32.BF16 R12, R40, R38.reuse, R12 ;  /* 0x00000026280c723c */ /* 0x080fe8000004180c */
[----:B------:R-:W-:Y:S02]  /*5450*/  LEA.HI.X.SX32 R245, R245, R230, 0x1, P0 ;  /* 0x000000e6f5f57211 */ /* 0x000fe400000f0eff */
[C---:B------:R-:W-:Y:S02]  /*5460*/  LEA R44, P0, R36.reuse, c[0x0][0x220], 0x2 ;  /* 0x00008800242c7a11 */ /* 0x040fe400078010ff */
[C---:B------:R-:W-:Y:S04]  /*5470*/  HMMA.16816.F32.BF16 R16, R32.reuse, R38, R16 ;  /* 0x000000262010723c */ /* 0x040fe80000041810 */
[----:B------:R-:W-:Y:S01]  /*5480*/  LEA.HI.X R45, R36, c[0x0][0x224], R245, 0x2, P0 ;  /* 0x00008900242d7a11 */ /* 0x000fe200000f14f5 */
[----:B------:R-:W-:Y:S01]  /*5490*/  IMAD.MOV.U32 R245, RZ, RZ, R246 ;  /* 0x000000fffff57224 */ /* 0x000fe200078e00f6 */
[----:B------:R-:W-:Y:S01]  /*54a0*/  LDSM.16.MT88.4 R36, [R204+0x1cc80] ;  /* 0x01cc8000cc24783b */ /* 0x000fe20000004200 */
[C---:B------:R-:W-:Y:S01]  /*54b0*/  ISETP.GE.AND P0, PT, R198.reuse, 0x1, PT ;  /* 0x00000001c600780c */ /* 0x040fe20003f06270 */
[-C--:B-1----:R-:W-:Y:S02]  /*54c0*/  HMMA.16816.F32.BF16 R20, R32, R2.reuse, R20 ;  /* 0x000000022014723c */ /* 0x082fe40000041814 */
[----:B------:R-:W-:Y:S02]  /*54d0*/  RED.E.ADD.F32.FTZ.RN.STRONG.GPU [R44.64], R4 ;  /* 0x000000042c00798e */ /* 0x000fe4000c10e788 */
[----:B------:R-:W-:Y:S02]  /*54e0*/  IADD3 R198, R198, 0x1, RZ ;  /* 0x00000001c6c67810 */ /* 0x000fe40007ffe0ff */
[----:B------:R-:W-:Y:S02]  /*54f0*/  RED.E.ADD.F32.FTZ.RN.STRONG.GPU [R44.64+0x400], R5 ;  /* 0x000400052c00798e */ /* 0x000fe4000c10e788 */
[----:B------:R-:W-:Y:S02]  /*5500*/  HMMA.16816.F32.BF16 R24, R40, R2, R24 ;  /* 0x000000022818723c */ /* 0x000fe40000041818 */
        /* <DEDUP_REMOVED lines=33> */
[----:B------:R-:W2:Y:S04]  /*5720*/  LDSM.16.MT88.4 R24, [R170+0xd480] ;  /* 0x00d48000aa18783b */ /* 0x000ea80000004200 */
[----:B------:R-:W-:Y:S01]  /*5730*/  LDSM.16.MT88.4 R44, [R204+0x1fc80] ;  /* 0x01fc8000cc2c783b */ /* 0x000fe20000004200 */
[C---:B------:R-:W-:Y:S03]  /*5740*/  HMMA.16816.F32.BF16 R128, R8.reuse, R18, R128 ;  /* 0x000000120880723c */ /* 0x040fe60000041880 */
[----:B------:R-:W4:Y:S05]  /*5750*/  LDSM.16.MT88.4 R16, [R170+0xe480] ;  /* 0x00e48000aa10783b */ /* 0x000f2a0000004200 */
[-C--:B------:R-:W-:Y:S08]  /*5760*/  HMMA.16816.F32.BF16 R132, R8, R28.reuse, R132 ;  /* 0x0000001c0884723c */ /* 0x080ff00000041884 */
[C---:B------:R-:W-:Y:S08]  /*5770*/  HMMA.16816.F32.BF16 R136, R12.reuse, R28, R136 ;  /* 0x0000001c0c88723c */ /* 0x040ff00000041888 */
[-C--:B------:R-:W-:Y:S08]  /*5780*/  HMMA.16816.F32.BF16 R140, R12, R30.reuse, R140 ;  /* 0x0000001e0c8c723c */ /* 0x080ff0000004188c */
[C---:B------:R-:W-:Y:S01]  /*5790*/  HMMA.16816.F32.BF16 R144, R8.reuse, R30, R144 ;  /* 0x0000001e0890723c */ /* 0x040fe20000041890 */
[----:B------:R-:W-:Y:S07]  /*57a0*/  LDSM.16.MT88.4 R28, [R204+0x1f480] ;  /* 0x01f48000cc1c783b */ /* 0x000fee0000004200 */
[-C--:B---3--:R-:W-:Y:S08]  /*57b0*/  HMMA.16816.F32.BF16 R148, R8, R32.reuse, R148 ;  /* 0x000000200894723c */ /* 0x088ff00000041894 */
        /* <DEDUP_REMOVED lines=97> */
.L_x_1250:
        /* <DEDUP_REMOVED lines=48> */
[----:B------:R-:W-:Y:S02]  /*60d0*/  LOP3.LUT R9, R9, R6, RZ, 0x3c, !PT ;  /* 0x0000000609097212 */ /* 0x000fe400078e3cff */
[----:B------:R-:W-:-:S02]  /*60e0*/  F2FP.BF16.PACK_AB R102, R103, R102 ;  /* 0x000000666766723e */ /* 0x000fc400000010ff */
[----:B------:R-:W-:Y:S01]  /*60f0*/  F2FP.BF16.PACK_AB R112, R113, R112 ;  /* 0x000000707170723e */ /* 0x000fe200000010ff */
[----:B------:R-:W-:Y:S01]  /*6100*/  IMAD.U32 R4, R4, 0x2, R9 ;  /* 0x0000000204047824 */ /* 0x000fe200078e0009 */
[----:B------:R-:W-:Y:S02]  /*6110*/  F2FP.BF16.PACK_AB R114, R115, R114 ;  /* 0x000000727372723e */ /* 0x000fe400000010ff */
        /* <DEDUP_REMOVED lines=98> */
.L_x_1257:
[----:B-1----:R-:W-:Y:S01]  /*6740*/  LEA.HI R9, R3, R0, RZ, 0x3 ;  /* 0x0000000003097211 */ /* 0x002fe200078f18ff */
[----:B------:R-:W-:Y:S01]  /*6750*/  IMAD.SHL.U32 R58, R2, 0x8, RZ ;  /* 0x00000008023a7824 */ /* 0x000fe200078e00ff */
[----:B------:R-:W-:Y:S01]  /*6760*/  LEA.HI R0, R5, R5, RZ, 0x1 ;  /* 0x0000000505007211 */ /* 0x000fe200078f08ff */
[----:B-----5:R-:W-:Y:S01]  /*6770*/  IMAD.IADD R4, R45, 0x1, -R212 ;  /* 0x000000012d047824 */ /* 0x020fe200078e0ad4 */
[----:B------:R-:W-:Y:S01]  /*6780*/  IADD3 R62, P0, R5, R46, RZ ;  /* 0x0000002e053e7210 */ /* 0x000fe20007f1e0ff */
[----:B------:R-:W-:Y:S01]  /*6790*/  IMAD.SHL.U32 R9, R9, 0x8, RZ ;  /* 0x0000000809097824 */ /* 0x000fe200078e00ff */
[----:B------:R-:W-:Y:S01]  /*67a0*/  LOP3.LUT R2, R0, 0x3fffffe, RZ, 0xc0, !PT ;  /* 0x03fffffe00027812 */ /* 0x000fe200078ec0ff */
[----:B------:R-:W-:Y:S01]  /*67b0*/  BSSY B0, `(.L_x_1258) ;  /* 0x0000036000007945 */ /* 0x000fe20003800000 */
[----:B------:R-:W-:-:S02]  /*67c0*/  IMNMX R4, R4, 0x80, PT ;  /* 0x0000008004047817 */ /* 0x000fc40003800200 */
[----:B------:R-:W-:Y:S01]  /*67d0*/  LOP3.LUT R9, R9, 0xc0, RZ, 0xc0, !PT ;  /* 0x000000c009097812 */ /* 0x000fe200078ec0ff */
[----:B------:R-:W-:Y:S01]  /*67e0*/  IMAD.IADD R2, R5, 0x1, -R2 ;  /* 0x0000000105027824 */ /* 0x000fe200078e0a02 */
[--C-:B------:R-:W-:Y:S02]  /*67f0*/  SHF.R.S32.HI R59, RZ, 0x1f, R58.reuse ;  /* 0x0000001fff3b7819 */ /* 0x100fe4000001143a */
[----:B------:R-:W-:Y:S01]  /*6800*/  LOP3.LUT R3, R9, 0x18, R58, 0xf8, !PT ;  /* 0x0000001809037812 */ /* 0x000fe200078ef83a */
[----:B------:R-:W-:Y:S01]  /*6810*/  IMAD R2, R7, 0x8, R2 ;  /* 0x0000000807027824 */ /* 0x000fe200078e0202 */
[----:B------:R-:W-:Y:S01]  /*6820*/  SHF.R.U32.HI R0, RZ, 0x3, R9 ;  /* 0x00000003ff007819 */ /* 0x000fe20000011609 */
[----:B------:R-:W-:Y:S01]  /*6830*/  IMAD.WIDE.U32 R48, R222, c[0x0][0x338], R58 ;  /* 0x0000ce00de307a25 */ /* 0x000fe200078e003a */
[----:B------:R-:W-:Y:S02]  /*6840*/  ISETP.GE.AND P4, PT, R5, R4, PT ;  /* 0x000000040500720c */ /* 0x000fe40003f86270 */
[----:B------:R-:W-:-:S02]  /*6850*/  LOP3.LUT R3, R3, R0, RZ, 0x3c, !PT ;  /* 0x0000000003037212 */ /* 0x000fc400078e3cff */
[----:B------:R-:W-:Y:S02]  /*6860*/  SHF.R.S32.HI R0, RZ, 0x1f, R222 ;  /* 0x0000001fff007819 */ /* 0x000fe400000114de */
[----:B------:R-:W-:Y:S01]  /*6870*/  LEA.HI.X.SX32 R63, R5, R47, 0x1, P0 ;  /* 0x0000002f053f7211 */ /* 0x000fe200000f0eff */
[----:B------:R-:W-:Y:S02]  /*6880*/  IMAD.U32 R2, R2, 0x20, R3 ;  /* 0x0000002002027824 */ /* 0x000fe400078e0003 */
[----:B------:R-:W-:Y:S02]  /*6890*/  IMAD R3, R0, c[0x0][0x338], RZ ;  /* 0x0000ce0000037a24 */ /* 0x000fe400078e02ff */
[----:B------:R-:W-:Y:S01]  /*68a0*/  IMAD.SHL.U32 R56, R2, 0x2, RZ ;  /* 0x0000000202387824 */ /* 0x000fe200078e00ff */
[----:B------:R-:W-:Y:S01]  /*68b0*/  SHF.R.S32.HI R2, RZ, 0x1f, R221 ;  /* 0x0000001fff027819 */ /* 0x000fe200000114dd */
[----:B------:R-:W-:Y:S01]  /*68c0*/  IMAD R3, R222, c[0x0][0x33c], R3 ;  /* 0x0000cf00de037a24 */ /* 0x000fe200078e0203 */
[----:B------:R-:W-:Y:S01]  /*68d0*/  SEL R221, R221, RZ, !P1 ;  /* 0x000000ffdddd7207 */ /* 0x000fe20004800000 */
[----:B------:R-:W-:Y:S01]  /*68e0*/  IMAD.WIDE R62, R223, 0x80, R62 ;  /* 0x00000080df3e7825 */ /* 0x000fe200078e023e */
[----:B------:R1:W2:Y:S01]  /*68f0*/  LDS.128 R40, [R56+0x7080] ;  /* 0x0070800038287984 */ /* 0x0002a20000000c00 */
[----:B------:R-:W-:-:S02]  /*6900*/  SEL R2, R2, RZ, !P1 ;  /* 0x000000ff02027207 */ /* 0x000fc40004800000 */
[----:B------:R-:W-:Y:S01]  /*6910*/  IMAD.IADD R49, R49, 0x1, R3 ;  /* 0x0000000131317824 */ /* 0x000fe200078e0203 */
[----:B------:R1:W3:Y:S02]  /*6920*/  LDS.128 R36, [R56+0x9080] ;  /* 0x0090800038247984 */ /* 0x0002e40000000c00 */
[----:B------:R-:W-:Y:S02]  /*6930*/  IMAD R6, R2, c[0x0][0x340], RZ ;  /* 0x0000d00002067a24 */ /* 0x000fe400078e02ff */
[----:B------:R1:W4:Y:S01]  /*6940*/  LDS.128 R32, [R56+0xb080] ;  /* 0x00b0800038207984 */ /* 0x0003220000000c00 */
[----:B------:R-:W-:-:S03]  /*6950*/  IMAD.WIDE.U32 R60, R221, c[0x0][0x340], R48 ;  /* 0x0000d000dd3c7a25 */ /* 0x000fc600078e0030 */
[----:B------:R1:W1:Y:S01]  /*6960*/  LDS.128 R28, [R56+0x80] ;  /* 0x00008000381c7984 */ /* 0x0002620000000c00 */
[----:B------:R-:W-:Y:S01]  /*6970*/  IMAD R3, R221, c[0x0][0x344], R6 ;  /* 0x0000d100dd037a24 */ /* 0x000fe200078e0206 */
[----:B------:R-:W-:Y:S02]  /*6980*/  IADD3 R6, R58, 0x20, RZ ;  /* 0x000000203a067810 */ /* 0x000fe40007ffe0ff */
        /* <DEDUP_REMOVED lines=24> */
.L_x_1259:
[----:B------:R-:W-:Y:S05]  /*6b10*/  BSYNC B0 ;  /* 0x0000000000007941 */ /* 0x000fea0003800000 */
.L_x_1258:
[----:B------:R-:W-:Y:S01]  /*6b20*/  IADD3 R5, R5, 0x40, RZ ;  /* 0x0000004005057810 */ /* 0x000fe20007ffe0ff */
[----:B------:R-:W-:Y:S03]  /*6b30*/  BSSY B0, `(.L_x_1260) ;  /* 0x0000014000007945 */ /* 0x000fe60003800000 */
[----:B------:R-:W-:-:S13]  /*6b40*/  ISETP.GE.AND P3, PT, R5, R4, PT ;  /* 0x000000040500720c */ /* 0x000fda0003f66270 */
[----:B------:R-:W-:Y:S05]  /*6b50*/  @P3 BRA `(.L_x_1261) ;  /* 0x0000011000003947 */ /* 0x000fea0003800000 */
[----:B------:R-:W-:Y:S01]  /*6b60*/  IADD3 R5, P0, R62, 0x40, RZ ;  /* 0x000000403e057810 */ /* 0x000fe20007f1e0ff */
[----:B-1----:R-:W-:Y:S01]  /*6b70*/  IMAD.MOV.U32 R44, RZ, RZ, R60 ;  /* 0x000000ffff2c7224 */ /* 0x002fe200078e003c */
        /* <DEDUP_REMOVED lines=15> */
.L_x_1261:
[----:B------:R-:W-:Y:S05]  /*6c70*/  BSYNC B0 ;  /* 0x0000000000007941 */ /* 0x000fea0003800000 */
.L_x_1260:
        /* <DEDUP_REMOVED lines=24> */
.L_x_1263:
[----:B------:R-:W-:Y:S05]  /*6e00*/  BSYNC B0 ;  /* 0x0000000000007941 */ /* 0x000fea0003800000 */
.L_x_1262:
        /* <DEDUP_REMOVED lines=19> */
.L_x_1256:
        /* <DEDUP_REMOVED lines=17> */
[----:B--2---:R-:W-:-:S03]  /*7050*/  IADD3 R7, -R7, R0, RZ ;  /* 0x0000000007077210 */ /* 0x004fc60007ffe1ff */
.L_x_1264:
[----:B-1----:R-:W1:Y:S01]  /*7060*/  S2R R4, SR_TID.X ;  /* 0x0000000000047919 */ /* 0x002e620000002100 */
[----:B------:R-:W-:Y:S01]  /*7070*/  SHF.R.S32.HI R0, RZ, 0x1f, R222 ;  /* 0x0000001fff007819 */ /* 0x000fe200000114de */
[----:B-----5:R-:W-:Y:S01]  /*7080*/  IMAD.IADD R7, R7, 0x1, -R212 ;  /* 0x0000000107077824 */ /* 0x020fe200078e0ad4 */
[----:B------:R-:W-:Y:S03]  /*7090*/  BSSY B0, `(.L_x_1265) ;  /* 0x0000028000007945 */ /* 0x000fe60003800000 */
[----:B------:R-:W-:-:S04]  /*70a0*/  IMAD R9, R0, c[0x0][0x308], RZ ;  /* 0x0000c20000097a24 */ /* 0x000fc800078e02ff */
[----:B------:R-:W-:Y:S01]  /*70b0*/  IMAD R10, R222, c[0x0][0x30c], R9 ;  /* 0x0000c300de0a7a24 */ /* 0x000fe200078e0209 */
[----:B-1----:R-:W-:-:S04]  /*70c0*/  SHF.R.S32.HI R3, RZ, 0x1f, R4 ;  /* 0x0000001fff037819 */ /* 0x002fc80000011404 */
[----:B------:R-:W-:-:S04]  /*70d0*/  LEA.HI R2, R3, R4, RZ, 0x2 ;  /* 0x0000000403027211 */ /* 0x000fc800078f10ff */
[----:B------:R-:W-:Y:S02]  /*70e0*/  LOP3.LUT R3, R2, 0x1ffffffc, RZ, 0xc0, !PT ;  /* 0x1ffffffc02037812 */ /* 0x000fe400078ec0ff */
[----:B------:R-:W-:-:S03]  /*70f0*/  SHF.R.S32.HI R2, RZ, 0x2, R2 ;  /* 0x00000002ff027819 */ /* 0x000fc60000011402 */
[----:B------:R-:W-:Y:S01]  /*7100*/  IMAD.IADD R4, R4, 0x1, -R3 ;  /* 0x0000000104047824 */ /* 0x000fe200078e0a03 */
[----:B------:R-:W-:Y:S02]  /*7110*/  SHF.R.S32.HI R3, RZ, 0x1f, R221 ;  /* 0x0000001fff037819 */ /* 0x000fe400000114dd */
[----:B------:R-:W-:Y:S01]  /*7120*/  ISETP.GE.AND P4, PT, R2, R7, PT ;  /* 0x000000070200720c */ /* 0x000fe20003f86270 */
[----:B------:R-:W-:Y:S01]  /*7130*/  IMAD.SHL.U32 R4, R4, 0x8, RZ ;  /* 0x0000000804047824 */ /* 0x000fe200078e00ff */
[----:B------:R-:W-:Y:S02]  /*7140*/  SEL R3, R3, RZ, !P1 ;  /* 0x000000ff03037207 */ /* 0x000fe40004800000 */
[----:B------:R-:W-:Y:S02]  /*7150*/  IADD3 R12, P0, R2, R12, RZ ;  /* 0x0000000c020c7210 */ /* 0x000fe40007f1e0ff */
[----:B------:R-:W-:Y:S01]  /*7160*/  SHF.R.S32.HI R5, RZ, 0x1f, R4 ;  /* 0x0000001fff057819 */ /* 0x000fe20000011404 */
[----:B------:R-:W-:Y:S01]  /*7170*/  IMAD R6, R3, c[0x0][0x310], RZ ;  /* 0x0000c40003067a24 */ /* 0x000fe200078e02ff */
[----:B------:R-:W-:-:S02]  /*7180*/  SEL R221, R221, RZ, !P1 ;  /* 0x000000ffdddd7207 */ /* 0x000fc40004800000 */
[----:B------:R-:W-:Y:S01]  /*7190*/  LEA.HI.X.SX32 R13, R2, R13, 0x1, P0 ;  /* 0x0000000d020d7211 */ /* 0x000fe200000f0eff */
[----:B------:R-:W-:-:S04]  /*71a0*/  IMAD.WIDE.U32 R8, R222, c[0x0][0x308], R4 ;  /* 0x0000c200de087a25 */ /* 0x000fc800078e0004 */
[----:B------:R-:W-:Y:S01]  /*71b0*/  IMAD.IADD R11, R9, 0x1, R10 ;  /* 0x00000001090b7824 */ /* 0x000fe200078e020a */
[C---:B------:R-:W-:Y:S01]  /*71c0*/  IADD3 R9, R4.reuse, 0x20, RZ ;  /* 0x0000002004097810 */ /* 0x040fe20007ffe0ff */
[----:B------:R-:W-:Y:S01]  /*71d0*/  IMAD.MOV.U32 R10, RZ, RZ, R8 ;  /* 0x000000ffff0a7224 */ /* 0x000fe200078e0008 */
[----:B------:R-:W-:Y:S01]  /*71e0*/  IADD3 R8, R4, 0x40, RZ ;  /* 0x0000004004087810 */ /* 0x000fe20007ffe0ff */
        /* <DEDUP_REMOVED lines=18> */
.L_x_1266:
[----:B------:R-:W-:Y:S05]  /*7310*/  BSYNC B0 ;  /* 0x0000000000007941 */ /* 0x000fea0003800000 */
.L_x_1265:
        /* <DEDUP_REMOVED lines=19> */
.L_x_1268:
[----:B------:R-:W-:Y:S05]  /*7450*/  BSYNC B0 ;  /* 0x0000000000007941 */ /* 0x000fea0003800000 */
.L_x_1267:
        /* <DEDUP_REMOVED lines=23> */
.L_x_1270:
[----:B------:R-:W-:Y:S05]  /*75d0*/  BSYNC B0 ;  /* 0x0000000000007941 */ /* 0x000fea0003800000 */
.L_x_1269:
        /* <DEDUP_REMOVED lines=19> */
.L_x_1271:
        /* <DEDUP_REMOVED lines=15> */
.L_x_1437:


//--------------------- .text._ZN7cutlass13device_kernelIN5flash19enable_sm80_to_sm89INS1_16FlashAttnBwdSm80INS1_25CollectiveMainloopBwdSm80ILi2ELi2EN4cute5tupleIJNS5_1CILi64EEENS7_ILi128EEENS7_ILi96EEEEEENS_10bfloat16_tEfNS_4arch4Sm80ELb1ELb0ELb0ELb1ELb1ELb0ELb0ELb0ELi2ELi2ELi4ELi2ELb0EEENS1_21CollectiveEpilogueBwdISB_SC_SE_Li256ELb1ELb0ELi2EEENS1_25SingleTileBwdLPTSchedulerILb1ELi128ELb1EEEEEEEEEvNT_6ParamsE --------------------------
	.section	.text._ZN7cutlass13device_kernelIN5flash19enable_sm80_to_sm89INS1_16FlashAttnBwdSm80INS1_25CollectiveMainloopBwdSm80ILi2ELi2EN4cute5tupleIJNS5_1CILi64EEENS7_ILi128EEENS7_ILi96EEEEEENS_10bfloat16_tEfNS_4arch4Sm80ELb1ELb0ELb0ELb1ELb1ELb0ELb0ELb0ELi2ELi2ELi4ELi2ELb0EEENS1_21CollectiveEpilogueBwdISB_SC_SE_Li256ELb1ELb0ELi2EEENS1_25SingleTileBwdLPTSchedulerILb1ELi128ELb1EEEEEEEEEvNT_6ParamsE,"ax",@progbits
	.sectioninfo	@"SHI_REGISTERS=255"
	.align	128
.text._ZN7cutlass13device_kernelIN5flash19enable_sm80_to_sm89INS1_16FlashAttnBwdSm80INS1_25CollectiveMainloopBwdSm80ILi2ELi2EN4cute5tupleIJNS5_1CILi64EEENS7_ILi128EEENS7_ILi96EEEEEENS_10bfloat16_tEfNS_4arch4Sm80ELb1ELb0ELb0ELb1ELb1ELb0ELb0ELb0ELi2ELi2ELi4ELi2ELb0EEENS1_21CollectiveEpilogueBwdISB_SC_SE_Li256ELb1ELb0ELi2EEENS1_25SingleTileBwdLPTSchedulerILb1ELi128ELb1EEEEEEEEEvNT_6ParamsE:
        .type           _ZN7cutlass13device_kernelIN5flash19enable_sm80_to_sm89INS1_16FlashAttnBwdSm80INS1_25CollectiveMainloopBwdSm80ILi2ELi2EN4cute5tupleIJNS5_1CILi64EEENS7_ILi128EEENS7_ILi96EEEEEENS_10bfloat16_tEfNS_4arch4Sm80ELb1ELb0ELb0ELb1ELb1ELb0ELb0ELb0ELi2ELi2ELi4ELi2ELb0EEENS1_21CollectiveEpilogueBwdISB_SC_SE_Li256ELb1ELb0ELi2EEENS1_25SingleTileBwdLPTSchedulerILb1ELi128ELb1EEEEEEEEEvNT_6ParamsE,@function
        .size           _ZN7cutlass13device_kernelIN5flash19enable_sm80_to_sm89INS1_16FlashAttnBwdSm80INS1_25CollectiveMainloopBwdSm80ILi2ELi2EN4cute5tupleIJNS5_1CILi64EEENS7_ILi128EEENS7_ILi96EEEEEENS_10bfloat16_tEfNS_4arch4Sm80ELb1ELb0ELb0ELb1ELb1ELb0ELb0ELb0ELi2ELi2ELi4ELi2ELb0EEENS1_21CollectiveEpilogueBwdISB_SC_SE_Li256ELb1ELb0ELi2EEENS1_25SingleTileBwdLPTSchedulerILb1ELi128ELb1EEEEEEEEEvNT_6ParamsE,(.L_x_1438 - _ZN7cutlass13device_kernelIN5flash19enable_sm80_to_sm89INS1_16FlashAttnBwdSm80INS1_25CollectiveMainloopBwdSm80ILi2ELi2EN4cute5tupleIJNS5_1CILi64EEENS7_ILi128EEENS7_ILi96EEEEEENS_10bfloat16_tEfNS_4arch4Sm80ELb1ELb0ELb0ELb1ELb1ELb0ELb0ELb0ELi2ELi2ELi4ELi2ELb0EEENS1_21CollectiveEpilogueBwdISB_SC_SE_Li256ELb1ELb0ELi2EEENS1_25SingleTileBwdLPTSchedulerILb1ELi128ELb1EEEEEEEEEvNT_6ParamsE)
        .other          _ZN7cutlass13device_kernelIN5flash19enable_sm80_to_sm89INS1_16FlashAttnBwdSm80INS1_25CollectiveMainloopBwdSm80ILi2ELi2EN4cute5tupleIJNS5_1CILi64EEENS7_ILi128EEENS7_ILi96EEEEEENS_10bfloat16_tEfNS_4arch4Sm80ELb1ELb0ELb0ELb1ELb1ELb0ELb0ELb0ELi2ELi2ELi4ELi2ELb0EEENS1_21CollectiveEpilogueBwdISB_SC_SE_Li256ELb1ELb0ELi2EEENS1_25SingleTileBwdLPTSchedulerILb1ELi128ELb1EEEEEEEEEvNT_6ParamsE,@"STO_CUDA_ENTRY STV_DEFAULT"
_ZN7cutlass13device_kernelIN5flash19enable_sm80_to_sm89INS1_16FlashAttnBwdSm80INS1_25CollectiveMainloopBwdSm80ILi2ELi2EN4cute5tupleIJNS5_1CILi64EEENS7_ILi128EEENS7_ILi96EEEEEENS_10bfloat16_tEfNS_4arch4Sm80ELb1ELb0ELb0ELb1ELb1ELb0ELb0ELb0ELi2ELi2ELi4ELi2ELb0EEENS1_21CollectiveEpilogueBwdISB_SC_SE_Li256ELb1ELb0ELi2EEENS1_25SingleTileBwdLPTSchedulerILb1ELi128ELb1EEEEEEEEEvNT_6ParamsE:
        /* <DEDUP_REMOVED lines=24> */
.L_x_1273:
[----:B------:R-:W-:Y:S02]  /*0180*/  MOV R3, c[0x0][0x3ac] ;  /* 0x0000eb0000037a02 */ /* 0x000fe40000000f00 */
[----:B------:R-:W-:Y:S02]  /*0190*/  MOV R4, R0 ;  /* 0x0000000000047202 */ /* 0x000fe40000000f00 */
[----:B------:R-:W-:-:S13]  /*01a0*/  ISETP.NE.AND P0, PT, R3, 0x1, PT ;  /* 0x000000010300780c */ /* 0x000fda0003f05270 */
[----:B------:R-:W-:-:S05]  /*01b0*/  @P0 IMAD.HI.U32 R3, R0, c[0x0][0x3b0], RZ ;  /* 0x0000ec0000030a27 */ /* 0x000fca00078e00ff */
[----:B------:R-:W-:-:S05]  /*01c0*/  @P0 SHF.R.U32.HI R4, RZ, c[0x0][0x3b4], R3 ;  /* 0x0000ed00ff040a19 */ /* 0x000fca0000011603 */
[----:B------:R-:W-:Y:S02]  /*01d0*/  IMAD R5, R4, c[0x0][0x3ac], RZ ;  /* 0x0000eb0004057a24 */ /* 0x000fe400078e02ff */
.L_x_1274:
        /* <DEDUP_REMOVED lines=16> */
.L_x_1275:
        /* <DEDUP_REMOVED lines=9> */
.L_x_1277:
[----:B------:R-:W-:-:S04]  /*0370*/  MOV R3, c[0x0][0x3d4] ;  /* 0x0000f50000037a02 */ /* 0x000fc80000000f00 */
.L_x_1276:
[----:B-----5:R-:W-:-:S04]  /*0380*/  IADD3 R3, R3, 0x7f, RZ ;  /* 0x0000007f03037810 */ /* 0x020fc80007ffe0ff */
[----:B------:R-:W-:-:S04]  /*0390*/  SHF.R.S32.HI R0, RZ, 0x1f, R3 ;  /* 0x0000001fff007819 */ /* 0x000fc80000011403 */
[----:B------:R-:W-:-:S04]  /*03a0*/  LEA.HI R3, R0, R3, RZ, 0x7 ;  /* 0x0000000300037211 */ /* 0x000fc800078f38ff */
[----:B------:R-:W-:-:S04]  /*03b0*/  SHF.R.S32.HI R3, RZ, 0x7, R3 ;  /* 0x00000007ff037819 */ /* 0x000fc80000011403 */
[-C--:B------:R-:W-:Y:S02]  /*03c0*/  ISETP.GT.AND P0, PT, R3, R4.reuse, PT ;  /* 0x000000040300720c */ /* 0x080fe40003f04270 */
[----:B------:R-:W-:Y:S02]  /*03d0*/  LOP3.LUT R4, RZ, R4, RZ, 0x33, !PT ;  /* 0x00000004ff047212 */ /* 0x000fe400078e33ff */
[----:B------:R-:W-:-:S03]  /*03e0*/  SEL R221, R221, 0xffffffff, P0 ;  /* 0xffffffffdddd7807 */ /* 0x000fc60000000000 */
[----:B------:R-:W-:Y:S01]  /*03f0*/  IMAD.IADD R222, R3, 0x1, R4 ;  /* 0x0000000103de7824 */ /* 0x000fe200078e0204 */
[----:B------:R-:W-:Y:S05]  /*0400*/  BRA `(.L_x_1278) ;  /* 0x0000038000007947 */ /* 0x000fea0003800000 */
.L_x_1272:
        /* <DEDUP_REMOVED lines=16> */
.L_x_1279:
[----:B------:R-:W-:Y:S02]  /*0510*/  MOV R0, c[0x0][0x3ac] ;  /* 0x0000eb0000007a02 */ /* 0x000fe40000000f00 */
[----:B------:R-:W-:Y:S02]  /*0520*/  MOV R4, R3 ;  /* 0x0000000300047202 */ /* 0x000fe40000000f00 */
[----:B------:R-:W-:-:S13]  /*0530*/  ISETP.NE.AND P0, PT, R0, 0x1, PT ;  /* 0x000000010000780c */ /* 0x000fda0003f05270 */
[----:B------:R-:W-:-:S05]  /*0540*/  @P0 IMAD.HI.U32 R0, R3, c[0x0][0x3b0], RZ ;  /* 0x0000ec0003000a27 */ /* 0x000fca00078e00ff */
[----:B------:R-:W-:-:S05]  /*0550*/  @P0 SHF.R.U32.HI R4, RZ, c[0x0][0x3b4], R0 ;  /* 0x0000ed00ff040a19 */ /* 0x000fca0000011600 */
[----:B------:R-:W-:Y:S02]  /*0560*/  IMAD R6, R4, c[0x0][0x3ac], RZ ;  /* 0x0000eb0004067a24 */ /* 0x000fe400078e02ff */
.L_x_1280:
        /* <DEDUP_REMOVED lines=16> */
.L_x_1281:
        /* <DEDUP_REMOVED lines=9> */
.L_x_1283:
[----:B------:R-:W-:-:S04]  /*0700*/  MOV R3, c[0x0][0x3d4] ;  /* 0x0000f50000037a02 */ /* 0x000fc80000000f00 */
.L_x_1282:
[----:B-----5:R-:W-:-:S04]  /*0710*/  IADD3 R3, R3, 0x7f, RZ ;  /* 0x0000007f03037810 */ /* 0x020fc80007ffe0ff */
[----:B------:R-:W-:-:S04]  /*0720*/  SHF.R.S32.HI R0, RZ, 0x1f, R3 ;  /* 0x0000001fff007819 */ /* 0x000fc80000011403 */
[----:B------:R-:W-:-:S04]  /*0730*/  LEA.HI R3, R0, R3, RZ, 0x7 ;  /* 0x0000000300037211 */ /* 0x000fc800078f38ff */
[----:B------:R-:W-:-:S04]  /*0740*/  SHF.R.S32.HI R3, RZ, 0x7, R3 ;  /* 0x00000007ff037819 */ /* 0x000fc80000011403 */
[-C--:B------:R-:W-:Y:S02]  /*0750*/  ISETP.GT.AND P0, PT, R3, R4.reuse, PT ;  /* 0x000000040300720c */ /* 0x080fe40003f04270 */
[----:B------:R-:W-:Y:S02]  /*0760*/  LOP3.LUT R4, RZ, R4, RZ, 0x33, !PT ;  /* 0x00000004ff047212 */ /* 0x000fe400078e33ff */
[----:B------:R-:W-:-:S03]  /*0770*/  SEL R221, R221, 0xffffffff, P0 ;  /* 0xffffffffdddd7807 */ /* 0x000fc60000000000 */
[----:B------:R-:W-:Y:S02]  /*0780*/  IMAD.IADD R222, R3, 0x1, R4 ;  /* 0x0000000103de7824 */ /* 0x000fe400078e0204 */
.L_x_1278:
        /* <DEDUP_REMOVED lines=10> */
[----:B------:R-:W2:Y:S01]  /*0830*/  @P2 LDG.E R4, [R10.64] ;  /* 0x000000080a042981 */ /* 0x000ea2000c1e1900 */
[----:B------:R-:W-:Y:S01]  /*0840*/  IMAD.MOV.U32 R220, RZ, RZ, c[0x0][0x168] ;  /* 0x00005a00ffdc7624 */ /* 0x000fe200078e00ff */
[----:B-1----:R-:W-:Y:S01]  /*0850*/  MOV R7, RZ ;  /* 0x000000ff00077202 */ /* 0x002fe20000000f00 */
        /* <DEDUP_REMOVED lines=17> */
.L_x_1284:
[----:B-1----:R-:W-:-:S04]  /*0970*/  ISETP.NE.U32.AND P0, PT, RZ, c[0x0][0x2e0], PT ;  /* 0x0000b800ff007a0c */ /* 0x002fc80003f05070 */
[----:B------:R-:W-:-:S13]  /*0980*/  ISETP.NE.AND.EX P0, PT, RZ, c[0x0][0x2e4], PT, P0 ;  /* 0x0000b900ff007a0c */ /* 0x000fda0003f05300 */
[----:B------:R-:W-:Y:S05]  /*0990*/  @!P0 BRA `(.L_x_1285) ;  /* 0x0000003000008947 */ /* 0x000fea0003800000 */
[----:B------:R-:W-:-:S05]  /*09a0*/  IMAD.WIDE R8, R221, R0, c[0x0][0x2e0] ;  /* 0x0000b800dd087625 */ /* 0x000fca00078e0200 */
[----:B------:R1:W5:Y:S01]  /*09b0*/  LDG.E R219, [R8.64] ;  /* 0x0000000808db7981 */ /* 0x000362000c1e1900 */
[----:B------:R-:W-:Y:S05]  /*09c0*/  BRA `(.L_x_1286) ;  /* 0x0000004000007947 */ /* 0x000fea0003800000 */
.L_x_1285:
[----:B------:R-:W-:Y:S05]  /*09d0*/  @!P1 BRA `(.L_x_1286) ;  /* 0x0000003000009947 */ /* 0x000fea0003800000 */
[----:B------:R-:W2:Y:S04]  /*09e0*/  LDG.E R219, [R8.64] ;  /* 0x0000000808db7981 */ /* 0x000ea8000c1e1900 */
[----:B------:R-:W2:Y:S02]  /*09f0*/  LDG.E R0, [R8.64+0x4] ;  /* 0x0000040808007981 */ /* 0x000ea4000c1e1900 */
[----:B--2---:R-:W-:Y:S02]  /*0a00*/  IADD3 R219, -R219, R0, RZ ;  /* 0x00000000dbdb7210 */ /* 0x004fe40007ffe1ff */
.L_x_1286:
        /* <DEDUP_REMOVED lines=71> */
[-C--:B------:R-:W-:Y:S01]  /*0e80*/  LEA.HI R8, R23, R2.reuse, RZ, 0x3 ;  /* 0x0000000217087211 */ /* 0x080fe200078f18ff */
        /* <DEDUP_REMOVED lines=9> */
[----:B------:R-:W-:Y:S01]  /*0f20*/  LEA.HI R4, R23, R2, RZ, 0x4 ;  /* 0x0000000217047211 */ /* 0x000fe200078f20ff */
[----:B------:R-:W-:Y:S01]  /*0f30*/  USHF.L.U32 UR4, UR4, 0x6, URZ ;  /* 0x0000000604047899 */ /* 0x000fe2000800063f */
[----:B------:R-:W-:Y:S01]  /*0f40*/  SHF.R.S32.HI R10, RZ, 0x1f, R218 ;  /* 0x0000001fff0a7819 */ /* 0x000fe200000114da */
[----:B------:R-:W-:Y:S01]  /*0f50*/  IMAD.SHL.U32 R12, R235, 0x8, RZ ;  /* 0x00000008eb0c7824 */ /* 0x000fe200078e00ff */
[----:B------:R-:W-:Y:S01]  /*0f60*/  @P0 SHF.R.U32.HI R21, RZ, c[0x0][0x250], R0 ;  /* 0x00009400ff150a19 */ /* 0x000fe20000011600 */
[----:B------:R-:W-:Y:S01]  /*0f70*/  IMAD R25, R14, c[0x0][0x1e8], RZ ;  /* 0x00007a000e197a24 */ /* 0x000fe200078e02ff */
[----:B------:R-:W-:Y:S01]  /*0f80*/  SHF.R.S32.HI R0, RZ, 0x1f, R2 ;  /* 0x0000001fff007819 */ /* 0x000fe20000011402 */
[----:B------:R-:W-:Y:S01]  /*0f90*/  IMAD.MOV.U32 R207, RZ, RZ, 0x10 ;  /* 0x00000010ffcf7424 */ /* 0x000fe200078e00ff */
[----:B------:R-:W-:-:S02]  /*0fa0*/  SHF.R.S32.HI R24, RZ, 0x1f, R21 ;  /* 0x0000001fff187819 */ /* 0x000fc40000011415 */
[--C-:B------:R-:W-:Y:S02]  /*0fb0*/  SHF.R.S32.HI R13, RZ, 0x1f, R12.reuse ;  /* 0x0000001fff0d7819 */ /* 0x100fe4000001140c */
[----:B------:R-:W-:Y:S01]  /*0fc0*/  IADD3 R38, P0, R9, R2, RZ ;  /* 0x0000000209267210 */ /* 0x000fe20007f1e0ff */
[----:B------:R-:W-:Y:S01]  /*0fd0*/  IMAD R16, R24, c[0x0][0x1e0], RZ ;  /* 0x0000780018107a24 */ /* 0x000fe200078e02ff */
[----:B------:R-:W-:Y:S01]  /*0fe0*/  IADD3 R33, P1, R218, R5, RZ ;  /* 0x00000005da217210 */ /* 0x000fe20007f3e0ff */
[----:B------:R-:W-:Y:S01]  /*0ff0*/  IMAD.WIDE.U32 R26, R21, c[0x0][0x1e0], R12 ;  /* 0x00007800151a7a25 */ /* 0x000fe200078e000c */
[----:B------:R-:W-:Y:S02]  /*1000*/  LOP3.LUT R15, R15, 0xc0, RZ, 0xc0, !PT ;  /* 0x000000c00f0f7812 */ /* 0x000fe400078ec0ff */
[----:B------:R-:W-:Y:S01]  /*1010*/  LEA.HI.X.SX32 R39, R9, R0, 0x1, P0 ;  /* 0x0000000009277211 */ /* 0x000fe200000f0eff */
[----:B------:R-:W-:Y:S01]  /*1020*/  IMAD R16, R21, c[0x0][0x1e4], R16 ;  /* 0x0000790015107a24 */ /* 0x000fe200078e0210 */
[----:B------:R-:W-:Y:S01]  /*1030*/  SHF.R.S32.HI R9, RZ, 0x4, R4 ;  /* 0x00000004ff097819 */ /* 0x000fe20000011404 */
[----:B------:R-:W-:Y:S01]  /*1040*/  IMAD R24, R24, c[0x0][0x1b0], RZ ;  /* 0x00006c0018187a24 */ /* 0x000fe200078e02ff */
[----:B------:R-:W-:Y:S01]  /*1050*/  IADD3 R34, P0, R218, R7, RZ ;  /* 0x00000007da227210 */ /* 0x000fe20007f1e0ff */
[----:B------:R-:W-:Y:S01]  /*1060*/  IMAD.IADD R17, R27, 0x1, R16 ;  /* 0x000000011b117824 */ /* 0x000fe200078e0210 */
[----:B------:R-:W-:Y:S01]  /*1070*/  LEA.HI.X.SX32 R36, R5, R10, 0x1, P1 ;  /* 0x0000000a05247211 */ /* 0x000fe200008f0eff */
[----:B------:R-:W-:Y:S01]  /*1080*/  IMAD.MOV.U32 R16, RZ, RZ, R26 ;  /* 0x000000ffff107224 */ /* 0x000fe200078e001a */
[----:B------:R-:W-:Y:S01]  /*1090*/  SHF.R.U32.HI R6, RZ, 0x3, R15 ;  /* 0x00000003ff067819 */ /* 0x000fe2000001160f */
[C---:B------:R-:W-:Y:S01]  /*10a0*/  IMAD R26, R18.reuse, c[0x0][0x1ec], R25 ;  /* 0x00007b00121a7a24 */ /* 0x040fe200078e0219 */
[----:B------:R-:W-:Y:S01]  /*10b0*/  LOP3.LUT R5, R15, 0x18, R12, 0xf8, !PT ;  /* 0x000000180f057812 */ /* 0x000fe200078ef80c */
[----:B------:R-:W-:Y:S01]  /*10c0*/  IMAD.WIDE.U32 R16, R18, c[0x0][0x1e8], R16 ;  /* 0x00007a0012107a25 */ /* 0x000fe200078e0010 */
[----:B------:R-:W-:-:S02]  /*10d0*/  LEA.HI R0, R4, R9, RZ, 0x1 ;  /* 0x0000000904007211 */ /* 0x000fc400078f08ff */
[----:B------:R-:W-:Y:S01]  /*10e0*/  LEA.HI.X.SX32 R35, R7, R10, 0x1, P0 ;  /* 0x0000000a07237211 */ /* 0x000fe200000f0eff */
[----:B------:R-:W-:Y:S01]  /*10f0*/  IMAD.IADD R27, R17, 0x1, R26 ;  /* 0x00000001111b7824 */ /* 0x000fe200078e021a */
[----:B------:R-:W-:Y:S01]  /*1100*/  LOP3.LUT R6, R5, R6, RZ, 0x3c, !PT ;  /* 0x0000000605067212 */ /* 0x000fe200078e3cff */
[----:B------:R-:W-:Y:S01]  /*1110*/  IMAD.MOV.U32 R26, RZ, RZ, R16 ;  /* 0x000000ffff1a7224 */ /* 0x000fe200078e0010 */
[----:B------:R-:W-:Y:S01]  /*1120*/  LEA.HI R7, R19, R218, RZ, 0x1 ;  /* 0x000000da13077211 */ /* 0x000fe200078f08ff */
[----:B------:R-:W-:Y:S01]  /*1130*/  IMAD.WIDE R34, R222, 0x80, R34 ;  /* 0x00000080de227825 */ /* 0x000fe200078e0222 */
[----:B------:R-:W-:Y:S02]  /*1140*/  SHF.R.S32.HI R5, RZ, 0x1f, R3 ;  /* 0x0000001fff057819 */ /* 0x000fe40000011403 */
[----:B------:R-:W-:Y:S01]  /*1150*/  IADD3 R28, P0, R216, R3, RZ ;  /* 0x00000003d81c7210 */ /* 0x000fe20007f1e0ff */
[----:B------:R-:W-:Y:S01]  /*1160*/  IMAD R3, R35, c[0x0][0x1d8], RZ ;  /* 0x0000760023037a24 */ /* 0x000fe200078e02ff */
[----:B------:R-:W-:Y:S01]  /*1170*/  LOP3.LUT R0, R0, 0xfffffffe, RZ, 0xc0, !PT ;  /* 0xfffffffe00007812 */ /* 0x000fe200078ec0ff */
[----:B------:R-:W-:Y:S01]  /*1180*/  IMAD.WIDE.U32 R26, R34, c[0x0][0x1d8], R26 ;  /* 0x00007600221a7a25 */ /* 0x000fe200078e001a */
[----:B------:R-:W-:-:S02]  /*1190*/  SHF.R.S32.HI R20, RZ, 0x1f, R223 ;  /* 0x0000001fff147819 */ /* 0x000fc400000114df */
[----:B------:R-:W-:Y:S01]  /*11a0*/  LEA.HI R17, R23, R2, RZ, 0x5 ;  /* 0x0000000217117211 */ /* 0x000fe200078f28ff */
[----:B------:R-:W-:Y:S01]  /*11b0*/  IMAD.IADD R9, R9, 0x1, -R0 ;  /* 0x0000000109097824 */ /* 0x000fe200078e0a00 */
[----:B------:R-:W-:Y:S01]  /*11c0*/  LOP3.LUT R7, R7, 0x7fffffe, RZ, 0xc0, !PT ;  /* 0x07fffffe07077812 */ /* 0x000fe200078ec0ff */
[----:B------:R-:W-:Y:S01]  /*11d0*/  IMAD R236, R20, c[0x0][0x270], RZ ;  /* 0x00009c0014ec7a24 */ /* 0x000fe200078e02ff */
[----:B------:R-:W-:Y:S01]  /*11e0*/  LEA.HI.X.SX32 R29, R216, R5, 0x1, P0 ;  /* 0x00000005d81d7211 */ /* 0x000fe200000f0eff */
[----:B------:R-:W-:Y:S01]  /*11f0*/  IMAD.IADD R5, R219, 0x1, -R212 ;  /* 0x00000001db057824 */ /* 0x000fe200078e0ad4 */
[----:B------:R-:W-:Y:S01]  /*1200*/  SHF.R.S32.HI R0, RZ, 0x5, R17 ;  /* 0x00000005ff007819 */ /* 0x000fe20000011411 */
[----:B------:R-:W-:Y:S01]  /*1210*/  IMAD.IADD R7, R218, 0x1, -R7 ;  /* 0x00000001da077824 */ /* 0x000fe200078e0a07 */
[C---:B------:R-:W-:Y:S01]  /*1220*/  ISETP.GE.AND P5, PT, R12.reuse, c[0x0][0x1cc], PT ;  /* 0x000073000c007a0c */ /* 0x040fe20003fa6270 */
[----:B------:R-:W-:Y:S01]  /*1230*/  IMAD.IADD R15, R5, 0x1, -R218 ;  /* 0x00000001050f7824 */ /* 0x000fe200078e0ada */
[----:B------:R-:W-:Y:S01]  /*1240*/  IADD3 R214, R12, 0x40, RZ ;  /* 0x000000400cd67810 */ /* 0x000fe20007ffe0ff */
[----:B------:R-:W-:Y:S01]  /*1250*/  IMAD R236, R223, c[0x0][0x274], R236 ;  /* 0x00009d00dfec7a24 */ /* 0x000fe200078e02ec */
[----:B------:R-:W-:Y:S01]  /*1260*/  SEL R226, R221, RZ, !P2 ;  /* 0x000000ffdde27207 */ /* 0x000fe20005000000 */
[----:B------:R-:W-:Y:S01]  /*1270*/  IMAD.WIDE.U32 R30, R223, c[0x0][0x270], R28 ;  /* 0x00009c00df1e7a25 */ /* 0x000fe200078e001c */
[----:B------:R-:W-:-:S02]  /*1280*/  ISETP.LT.OR P1, PT, R15, 0x1, P5 ;  /* 0x000000010f00780c */ /* 0x000fc40002f21670 */
[----:B------:R-:W-:Y:S01]  /*1290*/  SEL R11, R11, RZ, !P2 ;  /* 0x000000ff0b0b7207 */ /* 0x000fe20005000000 */
[----:B------:R-:W-:Y:S01]  /*12a0*/  IMAD R3, R34, c[0x0][0x1dc], R3 ;  /* 0x0000770022037a24 */ /* 0x000fe200078e0203 */
[----:B------:R-:W-:Y:S01]  /*12b0*/  SHF.R.S32.HI R19, RZ, 0x1f, R19 ;  /* 0x0000001fff137819 */ /* 0x000fe20000011413 */
[----:B------:R-:W-:Y:S02]  /*12c0*/  IMAD R7, R0, 0x8, R7 ;  /* 0x0000000800077824 */ /* 0x000fe400078e0207 */
[----:B------:R-:W-:Y:S01]  /*12d0*/  IMAD.IADD R237, R31, 0x1, R236 ;  /* 0x000000011fed7824 */ /* 0x000fe200078e02ec */
[----:B------:R-:W-:Y:S01]  /*12e0*/  LEA.HI R19, R19, R218, RZ, 0x3 ;  /* 0x000000da13137211 */ /* 0x000fe200078f18ff */
[----:B------:R-:W-:Y:S01]  /*12f0*/  IMAD.MOV.U32 R236, RZ, RZ, R30 ;  /* 0x000000ffffec7224 */ /* 0x000fe200078e001e */
[----:B------:R-:W-:Y:S01]  /*1300*/  LEA R30, P0, R26, c[0x0][0x1c0], 0x1 ;  /* 0x000070001a1e7a11 */ /* 0x000fe200078008ff */
[----:B------:R-:W-:Y:S01]  /*1310*/  IMAD.IADD R3, R27, 0x1, R3 ;  /* 0x000000011b037824 */ /* 0x000fe200078e0203 */
[----:B------:R-:W-:Y:S01]  /*1320*/  LOP3.LUT R19, R19, 0xfffffff8, RZ, 0xc0, !PT ;  /* 0xfffffff813137812 */ /* 0x000fe200078ec0ff */
[----:B------:R-:W-:Y:S01]  /*1330*/  IMAD.U32 R6, R7, 0x20, R6 ;  /* 0x0000002007067824 */ /* 0x000fe200078e0006 */
[----:B------:R-:W-:Y:S01]  /*1340*/  IADD3 R7, R12, 0x20, RZ ;  /* 0x000000200c077810 */ /* 0x000fe20007ffe0ff */
[----:B------:R-:W-:Y:S01]  /*1350*/  IMAD R232, R20, c[0x0][0x288], RZ ;  /* 0x0000a20014e87a24 */ /* 0x000fe200078e02ff */
[----:B------:R-:W-:Y:S01]  /*1360*/  LEA.HI.X R31, R26, c[0x0][0x1c4], R3, 0x1, P0 ;  /* 0x000071001a1f7a11 */ /* 0x000fe200000f0c03 */
[----:B------:R-:W-:Y:S01]  /*1370*/  IMAD.WIDE.U32 R28, R223, c[0x0][0x288], R28 ;  /* 0x0000a200df1c7a25 */ /* 0x000fe200078e001c */
[----:B------:R-:W-:-:S02]  /*1380*/  ISETP.GE.AND P6, PT, R7, c[0x0][0x1cc], PT ;  /* 0x0000730007007a0c */ /* 0x000fc40003fc6270 */
[----:B------:R-:W-:Y:S01]  /*1390*/  ISETP.GE.AND P0, PT, R214, c[0x0][0x1cc], PT ;  /* 0x00007300d6007a0c */ /* 0x000fe20003f06270 */
[----:B------:R-:W-:Y:S01]  /*13a0*/  IMAD R232, R223, c[0x0][0x28c], R232 ;  /* 0x0000a300dfe87a24 */ /* 0x000fe200078e02e8 */
[C---:B------:R-:W-:Y:S01]  /*13b0*/  ISETP.LT.OR P4, PT, R15.reuse, 0x1, P6 ;  /* 0x000000010f00780c */ /* 0x040fe20003781670 */
[----:B------:R-:W-:Y:S01]  /*13c0*/  IMAD.SHL.U32 R6, R6, 0x2, RZ ;  /* 0x0000000206067824 */ /* 0x000fe200078e00ff */
[C---:B------:R-:W-:Y:S01]  /*13d0*/  ISETP.LT.OR P3, PT, R15.reuse, 0x1, P0 ;  /* 0x000000010f00780c */ /* 0x040fe20000761670 */
        /* <DEDUP_REMOVED lines=8> */
[----:B------:R-:W-:Y:S01]  /*1460*/  LEA R28, P1, R10, R30, 0x7 ;  /* 0x0000001e0a1c7211 */ /* 0x000fe200078238ff */
[----:B------:R-:W-:Y:S01]  /*1470*/  IMAD.MOV.U32 R3, RZ, RZ, c[0x0][0x1dc] ;  /* 0x00007700ff037624 */ /* 0x000fe200078e00ff */
[----:B------:R-:W-:Y:S01]  /*1480*/  ISETP.GE.AND P2, PT, R7, c[0x0][0x19c], PT ;  /* 0x0000670007007a0c */ /* 0x000fe20003f46270 */
[----:B------:R-:W-:Y:S01]  /*1490*/  IMAD R224, R20, c[0x0][0x238], RZ ;  /* 0x00008e0014e07a24 */ /* 0x000fe200078e02ff */
[----:B------:R-:W-:Y:S01]  /*14a0*/  ISETP.LT.OR P0, PT, R15, 0x41, P0 ;  /* 0x000000410f00780c */ /* 0x000fe20000701670 */
[C---:B------:R-:W-:Y:S01]  /*14b0*/  IMAD.WIDE.U32 R38, R223.reuse, c[0x0][0x238], R38 ;  /* 0x00008e00df267a25 */ /* 0x040fe200078e0026 */
[----:B------:R-:W-:Y:S01]  /*14c0*/  LEA.HI.X R29, R10, R31, R3, 0x7, P1 ;  /* 0x0000001f0a1d7211 */ /* 0x000fe200008f3c03 */
[----:B------:R1:W-:Y:S01]  /*14d0*/  LDGSTS.E.BYPASS.LTC128B.128 [R6+0x8080], [R30.64+0x40], !P4 ;  /* 0x080800401e067fae */ /* 0x0003e2000e101d48 */
[----:B------:R-:W-:Y:S01]  /*14e0*/  LOP3.LUT R3, R8, 0xfffffff8, RZ, 0xc0, !PT ;  /* 0xfffffff808037812 */ /* 0x000fe200078ec0ff */
[----:B------:R-:W-:Y:S01]  /*14f0*/  IMAD R224, R223, c[0x0][0x23c], R224 ;  /* 0x00008f00dfe07a24 */ /* 0x000fe200078e02e0 */
[----:B------:R-:W-:Y:S01]  /*1500*/  ISETP.GE.AND P4, PT, R214, c[0x0][0x19c], PT ;  /* 0x00006700d6007a0c */ /* 0x000fe20003f86270 */
[----:B------:R-:W-:Y:S01]  /*1510*/  IMAD R24, R21, c[0x0][0x1b4], R24 ;  /* 0x00006d0015187a24 */ /* 0x000fe200078e0218 */
[----:B------:R1:W-:Y:S01]  /*1520*/  LDGSTS.E.BYPASS.LTC128B.128 [R6+0xa080], [R30.64+0x80], !P3 ;  /* 0x0a0800801e067fae */ /* 0x0003e2000d901d48 */
[----:B------:R-:W-:Y:S01]  /*1530*/  IMAD.IADD R225, R39, 0x1, R224 ;  /* 0x0000000127e17824 */ /* 0x000fe200078e02e0 */
[----:B------:R-:W-:Y:S01]  /*1540*/  ISETP.LT.OR P3, PT, R15, 0x41, P5 ;  /* 0x000000410f00780c */ /* 0x000fe20002f61670 */
[----:B------:R-:W-:Y:S01]  /*1550*/  IMAD.MOV.U32 R224, RZ, RZ, R38 ;  /* 0x000000ffffe07224 */ /* 0x000fe200078e0026 */
[----:B------:R-:W-:Y:S01]  /*1560*/  ISETP.GE.AND P5, PT, R12, c[0x0][0x19c], PT ;  /* 0x000067000c007a0c */ /* 0x000fe20003fa6270 */
[----:B------:R-:W-:Y:S01]  /*1570*/  IMAD.WIDE.U32 R38, R21, c[0x0][0x1b0], R12 ;  /* 0x00006c0015267a25 */ /* 0x000fe200078e000c */
[----:B------:R-:W-:-:S02]  /*1580*/  LOP3.LUT R21, R4, 0xfffffff0, RZ, 0xc0, !PT ;  /* 0xfffffff004157812 */ /* 0x000fc400078ec0ff */
[----:B------:R-:W-:Y:S01]  /*1590*/  ISETP.LT.OR P1, PT, R15, 0x1, P5 ;  /* 0x000000010f00780c */ /* 0x000fe20002f21670 */
[C---:B------:R-:W-:Y:S01]  /*15a0*/  IMAD.IADD R204, R2.reuse, 0x1, -R3 ;  /* 0x0000000102cc7824 */ /* 0x040fe200078e0a03 */
[----:B------:R-:W-:Y:S01]  /*15b0*/  LEA.HI R3, R23, R2, RZ, 0x6 ;  /* 0x0000000217037211 */ /* 0x000fe200078f30ff */
[----:B------:R-:W-:Y:S01]  /*15c0*/  IMAD.IADD R16, R2, 0x1, -R21 ;  /* 0x0000000102107824 */ /* 0x000fe200078e0a15 */
[----:B------:R-:W-:Y:S01]  /*15d0*/  ISETP.LT.OR P5, PT, R15, 0x41, P5 ;  /* 0x000000410f00780c */ /* 0x000fe20002fa1670 */
[----:B------:R-:W-:Y:S01]  /*15e0*/  IMAD.IADD R39, R39, 0x1, R24 ;  /* 0x0000000127277824 */ /* 0x000fe200078e0218 */
[----:B------:R-:W-:Y:S01]  /*15f0*/  LEA.HI R10, R204, R204, RZ, 0x1 ;  /* 0x000000cccc0a7211 */ /* 0x000fe200078f08ff */
[----:B------:R2:W-:Y:S01]  /*1600*/  LDGSTS.E.BYPASS.LTC128B.128 [R6+0x7080], [R28.64], !P3 ;  /* 0x070800001c067fae */ /* 0x0005e2000d901d48 */
[----:B------:R-:W-:Y:S01]  /*1610*/  SHF.R.S32.HI R4, RZ, 0x6, R3 ;  /* 0x00000006ff047819 */ /* 0x000fe20000011403 */
[----:B------:R-:W-:Y:S01]  /*1620*/  IMAD R22, R36, c[0x0][0x178], RZ ;  /* 0x00005e0024167a24 */ /* 0x000fe200078e02ff */
[----:B------:R-:W-:Y:S01]  /*1630*/  LOP3.LUT R3, R10, 0x7fffffe, RZ, 0xc0, !PT ;  /* 0x07fffffe0a037812 */ /* 0x000fe200078ec0ff */
[----:B------:R2:W-:Y:S01]  /*1640*/  LDGSTS.E.BYPASS.LTC128B.128 [R6+0x9080], [R28.64+0x40], !P6 ;  /* 0x090800401c067fae */ /* 0x0005e2000f101d48 */
[----:B------:R-:W-:Y:S01]  /*1650*/  SHF.R.S32.HI R21, RZ, 0x1f, R16 ;  /* 0x0000001fff157819 */ /* 0x000fe20000011410 */
[----:B------:R-:W-:Y:S01]  /*1660*/  IMAD R22, R33, c[0x0][0x17c], R22 ;  /* 0x00005f0021167a24 */ /* 0x000fe200078e0216 */
[----:B------:R-:W-:Y:S01]  /*1670*/  ISETP.LT.OR P3, PT, R15, 0x1, P2 ;  /* 0x000000010f00780c */ /* 0x000fe20001761670 */
[----:B------:R-:W-:Y:S01]  /*1680*/  IMAD.WIDE.U32 R26, R33, c[0x0][0x178], R12 ;  /* 0x00005e00211a7a25 */ /* 0x000fe200078e000c */
[-C--:B------:R-:W-:Y:S01]  /*1690*/  LEA.HI R21, R21, R16.reuse, RZ, 0x3 ;  /* 0x0000001015157211 */ /* 0x080fe200078f18ff */
[----:B------:R2:W-:Y:S01]  /*16a0*/  LDGSTS.E.BYPASS.LTC128B.128 [R6+0xb080], [R28.64+0x80], !P0 ;  /* 0x0b0800801c067fae */ /* 0x0005e2000c101d48 */
[----:B------:R-:W-:Y:S01]  /*16b0*/  ISETP.LT.OR P6, PT, R15, 0x1, P4 ;  /* 0x000000010f00780c */ /* 0x000fe200027c1670 */
[----:B-1----:R-:W-:Y:S01]  /*16c0*/  IMAD.IADD R30, R204, 0x1, -R3 ;  /* 0x00000001cc1e7824 */ /* 0x002fe200078e0a03 */
[----:B------:R-:W-:Y:S01]  /*16d0*/  LEA.HI R3, R16, R16, RZ, 0x1 ;  /* 0x0000001010037211 */ /* 0x000fe200078f08ff */
[----:B------:R-:W-:Y:S01]  /*16e0*/  IMAD.WIDE.U32 R38, R18, c[0x0][0x1b8], R38 ;  /* 0x00006e0012267a25 */ /* 0x000fe200078e0026 */
[----:B------:R-:W-:-:S02]  /*16f0*/  LEA.HI R31, R17, R0, RZ, 0x1 ;  /* 0x00000000111f7211 */ /* 0x000fc400078f08ff */
[----:B------:R-:W-:Y:S01]  /*1700*/  ISETP.LT.OR P2, PT, R15, 0x41, P2 ;  /* 0x000000410f00780c */ /* 0x000fe20001741670 */
[----:B------:R-:W-:Y:S01]  /*1710*/  IMAD.IADD R27, R27, 0x1, R22 ;  /* 0x000000011b1b7824 */ /* 0x000fe200078e0216 */
[----:B------:R-:W-:Y:S01]  /*1720*/  ISETP.LT.OR P4, PT, R15, 0x41, P4 ;  /* 0x000000410f00780c */ /* 0x000fe20002781670 */
[----:B------:R-:W-:Y:S01]  /*1730*/  IMAD R205, R9, 0x4, R4 ;  /* 0x0000000409cd7824 */ /* 0x000fe200078e0204 */
[----:B------:R-:W-:Y:S01]  /*1740*/  LOP3.LUT R25, R3, 0x7fffffe, RZ, 0xc0, !PT ;  /* 0x07fffffe03197812 */ /* 0x000fe200078ec0ff */
[----:B------:R-:W-:Y:S01]  /*1750*/  IMAD.WIDE.U32 R228, R223, c[0x0][0x180], R26 ;  /* 0x00006000dfe47a25 */ /* 0x000fe200078e001a */
[----:B------:R-:W-:Y:S02]  /*1760*/  LOP3.LUT R15, R21, 0xfffffff8, RZ, 0xc0, !PT ;  /* 0xfffffff8150f7812 */ /* 0x000fe400078ec0ff */
[----:B------:R-:W-:Y:S01]  /*1770*/  LOP3.LUT R31, R31, 0xfffffffe, RZ, 0xc0, !PT ;  /* 0xfffffffe1f1f7812 */ /* 0x000fe200078ec0ff */
[C---:B------:R-:W-:Y:S01]  /*1780*/  IMAD.IADD R24, R16.reuse, 0x1, -R25 ;  /* 0x0000000110187824 */ /* 0x040fe200078e0a19 */
[----:B------:R-:W-:Y:S01]  /*1790*/  SHF.R.S32.HI R21, RZ, 0x3, R21 ;  /* 0x00000003ff157819 */ /* 0x000fe20000011415 */
[----:B------:R-:W-:Y:S01]  /*17a0*/  IMAD.IADD R15, R16, 0x1, -R15 ;  /* 0x00000001100f7824 */ /* 0x000fe200078e0a0f */
[----:B------:R-:W-:Y:S01]  /*17b0*/  LOP3.LUT R17, R17, 0xffffffe0, RZ, 0xc0, !PT ;  /* 0xffffffe011117812 */ /* 0x000fe200078ec0ff */
[----:B------:R-:W-:Y:S01]  /*17c0*/  IMAD.IADD R16, R0, 0x1, -R31 ;  /* 0x0000000100107824 */ /* 0x000fe200078e0a1f */
[----:B------:R-:W-:Y:S01]  /*17d0*/  IADD3 R234, R6, 0xc080, RZ ;  /* 0x0000c08006ea7810 */ /* 0x000fe20007ffe0ff */
[----:B------:R-:W-:Y:S01]  /*17e0*/  IMAD R25, R14, c[0x0][0x1b8], RZ ;  /* 0x00006e000e197a24 */ /* 0x000fe200078e02ff */
[----:B------:R-:W-:Y:S01]  /*17f0*/  IADD3 R231, R6, 0x12080, RZ ;  /* 0x0001208006e77810 */ /* 0x000fe20007ffe0ff */
[----:B------:R-:W-:-:S02]  /*1800*/  IMAD.SHL.U32 R202, R16, 0x400, RZ ;  /* 0x0000040010ca7824 */ /* 0x000fc400078e00ff */
[----:B------:R-:W-:Y:S02]  /*1810*/  IMAD R14, R18, c[0x0][0x1bc], R25 ;  /* 0x00006f00120e7a24 */ /* 0x000fe400078e0219 */
[----:B------:R-:W-:Y:S02]  /*1820*/  IMAD R235, R235, 0x2, R202 ;  /* 0x00000002ebeb7824 */ /* 0x000fe400078e02ca */
[C---:B------:R-:W-:Y:S02]  /*1830*/  IMAD R203, R21.reuse, 0x8, R24 ;  /* 0x0000000815cb7824 */ /* 0x040fe400078e0218 */
[----:B------:R-:W-:Y:S02]  /*1840*/  IMAD R202, R21, 0x200, R202 ;  /* 0x0000020015ca7824 */ /* 0x000fe400078e02ca */
[----:B------:R-:W-:Y:S02]  /*1850*/  IMAD R18, R20, c[0x0][0x180], RZ ;  /* 0x0000600014127a24 */ /* 0x000fe400078e02ff */
[----:B------:R-:W-:-:S02]  /*1860*/  IMAD.IADD R39, R39, 0x1, R14 ;  /* 0x0000000127277824 */ /* 0x000fc400078e020e */
[----:B------:R-:W-:Y:S02]  /*1870*/  IMAD R21, R35, c[0x0][0x1a8], RZ ;  /* 0x00006a0023157a24 */ /* 0x000fe400078e02ff */
[----:B------:R-:W-:Y:S02]  /*1880*/  IMAD R18, R223, c[0x0][0x184], R18 ;  /* 0x00006100df127a24 */ /* 0x000fe400078e0212 */
[C---:B------:R-:W-:Y:S02]  /*1890*/  IMAD R14, R34.reuse, c[0x0][0x1ac], R21 ;  /* 0x00006b00220e7a24 */ /* 0x040fe400078e0215 */
[----:B------:R-:W-:-:S04]  /*18a0*/  IMAD.WIDE.U32 R38, R34, c[0x0][0x1a8], R38 ;  /* 0x00006a0022267a25 */ /* 0x000fc800078e0026 */
[----:B------:R-:W-:Y:S01]  /*18b0*/  IMAD.IADD R229, R229, 0x1, R18 ;  /* 0x00000001e5e57824 */ /* 0x000fe200078e0212 */
[C---:B------:R-:W-:Y:S01]  /*18c0*/  LEA R34, P0, R38.reuse, c[0x0][0x190], 0x1 ;  /* 0x0000640026227a11 */ /* 0x040fe200078008ff */
[----:B------:R-:W-:Y:S01]  /*18d0*/  IMAD.IADD R14, R39, 0x1, R14 ;  /* 0x00000001270e7824 */ /* 0x000fe200078e020e */
[----:B------:R-:W-:Y:S01]  /*18e0*/  SHF.R.S32.HI R18, RZ, 0x1f, R245 ;  /* 0x0000001fff127819 */ /* 0x000fe200000114f5 */
[----:B------:R-:W-:Y:S02]  /*18f0*/  IMAD.MOV.U32 R27, RZ, RZ, c[0x0][0x1a8] ;  /* 0x00006a00ff1b7624 */ /* 0x000fe400078e00ff */
[----:B--2---:R-:W-:Y:S01]  /*1900*/  IMAD R29, R245, UR5, RZ ;  /* 0x00000005f51d7c24 */ /* 0x004fe2000f8e02ff */
[----:B------:R-:W-:Y:S01]  /*1910*/  LEA.HI.X R35, R38, c[0x0][0x194], R14, 0x1, P0 ;  /* 0x0000650026237a11 */ /* 0x000fe200000f0c0e */
[----:B------:R-:W-:Y:S01]  /*1920*/  IMAD R205, R205, 0x8, R30 ;  /* 0x00000008cdcd7824 */ /* 0x000fe200078e021e */
[----:B------:R-:W-:Y:S01]  /*1930*/  LEA R30, P0, R27, R34, 0x7 ;  /* 0x000000221b1e7211 */ /* 0x000fe200078038ff */
[----:B------:R-:W-:-:S02]  /*1940*/  IMAD.MOV.U32 R21, RZ, RZ, c[0x0][0x1ac] ;  /* 0x00006b00ff157624 */ /* 0x000fc400078e00ff */
[C---:B------:R-:W-:Y:S01]  /*1950*/  IMAD R14, R18.reuse, UR4, R29 ;  /* 0x00000004120e7c24 */ /* 0x040fe2000f8e021d */
[----:B------:R1:W-:Y:S01]  /*1960*/  LDGSTS.E.BYPASS.LTC128B.128 [R6+0x80], [R34.64], !P1 ;  /* 0x0008000022067fae */ /* 0x0003e2000c901d48 */
[----:B------:R-:W-:Y:S01]  /*1970*/  IMAD R25, R11, c[0x0][0x188], RZ ;  /* 0x000062000b197a24 */ /* 0x000fe200078e02ff */
[----:B------:R-:W-:Y:S01]  /*1980*/  LEA.HI.X R31, R27, R35, R21, 0x7, P0 ;  /* 0x000000231b1f7211 */ /* 0x000fe200000f3c15 */
[----:B------:R-:W-:Y:S01]  /*1990*/  IMAD R18, R18, c[0x0][0x178], RZ ;  /* 0x00005e0012127a24 */ /* 0x000fe200078e02ff */
[----:B------:R-:W-:Y:S01]  /*19a0*/  ISETP.GE.AND P1, PT, R214, c[0x0][0x16c], PT ;  /* 0x00005b00d6007a0c */ /* 0x000fe20003f26270 */
[C---:B------:R-:W-:Y:S01]  /*19b0*/  IMAD.WIDE.U32 R26, R245.reuse, c[0x0][0x178], RZ ;  /* 0x00005e00f51a7a25 */ /* 0x040fe200078e00ff */
[----:B------:R-:W-:Y:S01]  /*19c0*/  ISETP.GE.AND P0, PT, R12, c[0x0][0x16c], PT ;  /* 0x00005b000c007a0c */ /* 0x000fe20003f06270 */
[----:B------:R1:W-:Y:S01]  /*19d0*/  LDGSTS.E.BYPASS.LTC128B.128 [R6+0x2080], [R34.64+0x40], !P3 ;  /* 0x0208004022067fae */ /* 0x0003e2000d901d48 */
[----:B------:R-:W-:Y:S01]  /*19e0*/  SEL R22, RZ, 0x4, P1 ;  /* 0x00000004ff167807 */ /* 0x000fe20000800000 */
[C---:B------:R-:W-:Y:S01]  /*19f0*/  IMAD R25, R226.reuse, c[0x0][0x18c], R25 ;  /* 0x00006300e2197a24 */ /* 0x040fe200078e0219 */
[----:B------:R-:W-:Y:S01]  /*1a00*/  SEL R215, RZ, 0x1, P0 ;  /* 0x00000001ffd77807 */ /* 0x000fe20000000000 */
[----:B------:R-:W-:Y:S01]  /*1a10*/  IMAD R21, R245, c[0x0][0x17c], R18 ;  /* 0x00005f00f5157a24 */ /* 0x000fe200078e0212 */
[----:B------:R-:W-:Y:S01]  /*1a20*/  ISETP.GE.AND P0, PT, R7, c[0x0][0x16c], PT ;  /* 0x00005b0007007a0c */ /* 0x000fe20003f06270 */
[----:B------:R-:W-:Y:S01]  /*1a30*/  IMAD.WIDE.U32 R228, R226, c[0x0][0x188], R228 ;  /* 0x00006200e2e47a25 */ /* 0x000fe200078e00e4 */
[----:B------:R1:W-:Y:S02]  /*1a40*/  LDGSTS.E.BYPASS.LTC128B.128 [R6+0x4080], [R34.64+0x80], !P6 ;  /* 0x0408008022067fae */ /* 0x0003e4000f101d48 */
[----:B------:R-:W-:Y:S01]  /*1a50*/  SEL R18, RZ, 0x2, P0 ;  /* 0x00000002ff127807 */ /* 0x000fe20000000000 */
[----:B------:R-:W-:Y:S01]  /*1a60*/  IMAD.IADD R21, R27, 0x1, R21 ;  /* 0x000000011b157824 */ /* 0x000fe200078e0215 */
[----:B------:R2:W-:Y:S01]  /*1a70*/  LDGSTS.E.BYPASS.LTC128B.128 [R6+0x1080], [R30.64], !P5 ;  /* 0x010800001e067fae */ /* 0x0005e2000e901d48 */
[----:B------:R-:W-:Y:S01]  /*1a80*/  IMAD.IADD R208, R229, 0x1, R25 ;  /* 0x00000001e5d07824 */ /* 0x000fe200078e0219 */
[----:B------:R-:W-:Y:S01]  /*1a90*/  LEA R25, P1, R26, R228, 0x6 ;  /* 0x000000e41a197211 */ /* 0x000fe200078230ff */
[----:B------:R-:W-:Y:S01]  /*1aa0*/  IMAD.SHL.U32 R27, R0, 0x10, RZ ;  /* 0x00000010001b7824 */ /* 0x000fe200078e00ff */
[----:B------:R-:W-:Y:S01]  /*1ab0*/  IADD3 R22, R22, R18, R215 ;  /* 0x0000001216167210 */ /* 0x000fe20007ffe0d7 */
[----:B------:R-:W-:Y:S01]  /*1ac0*/  IMAD.SHL.U32 R204, R204, 0x40, RZ ;  /* 0x00000040cccc7824 */ /* 0x000fe200078e00ff */
[----:B------:R-:W-:Y:S01]  /*1ad0*/  LEA.HI.X R0, R26, R208, R21, 0x6, P1 ;  /* 0x000000d01a007211 */ /* 0x000fe200008f3415 */
[----:B------:R-:W-:Y:S01]  /*1ae0*/  IMAD R211, R11, c[0x0][0x278], RZ ;  /* 0x00009e000bd37a24 */ /* 0x000fe200078e02ff */
[----:B------:R-:W-:Y:S01]  /*1af0*/  ISETP.GT.AND P1, PT, R2, 0xf, PT ;  /* 0x0000000f0200780c */ /* 0x000fe20003f24270 */
[----:B------:R-:W-:Y:S01]  /*1b00*/  IMAD.SHL.U32 R21, R245, 0x40, RZ ;  /* 0x00000040f5157824 */ /* 0x000fe200078e00ff */
[C---:B------:R-:W-:Y:S01]  /*1b10*/  LEA R28, P3, R25.reuse, c[0x0][0x160], 0x1 ;  /* 0x00005800191c7a11 */ /* 0x040fe200078608ff */
[----:B------:R-:W-:Y:S01]  /*1b20*/  IMAD.WIDE.U32 R236, R226, c[0x0][0x278], R236 ;  /* 0x00009e00e2ec7a25 */ /* 0x000fe200078e00ec */
[----:B------:R-:W-:Y:S01]  /*1b30*/  LOP3.LUT R204, R204, 0x1c0, RZ, 0xc0, !PT ;  /* 0x000001c0cccc7812 */ /* 0x000fe200078ec0ff */
[----:B------:R2:W-:Y:S01]  /*1b40*/  LDGSTS.E.BYPASS.LTC128B.128 [R6+0x3080], [R30.64+0x40], !P2 ;  /* 0x030800401e067fae */ /* 0x0005e2000d101d48 */
[----:B------:R-:W-:Y:S01]  /*1b50*/  LEA.HI.X R29, R25, c[0x0][0x164], R0, 0x1, P3 ;  /* 0x00005900191d7a11 */ /* 0x000fe200018f0c00 */
[----:B------:R-:W-:Y:S01]  /*1b60*/  IMAD R36, R36, c[0x0][0x208], RZ ;  /* 0x0000820024247a24 */ /* 0x000fe200078e02ff */
[----:B------:R-:W-:Y:S01]  /*1b70*/  SHF.R.S32.HI R18, RZ, 0x1f, R21 ;  /* 0x0000001fff127819 */ /* 0x000fe20000011415 */
[----:B------:R-:W-:Y:S01]  /*1b80*/  IMAD R211, R226, c[0x0][0x27c], R211 ;  /* 0x00009f00e2d37a24 */ /* 0x000fe200078e02d3 */
[----:B------:R-:W-:Y:S01]  /*1b90*/  LOP3.LUT R27, R204, 0x30, R27, 0xf8, !PT ;  /* 0x00000030cc1b7812 */ /* 0x000fe200078ef81b */
[----:B------:R-:W-:Y:S01]  /*1ba0*/  IMAD R36, R33, c[0x0][0x20c], R36 ;  /* 0x0000830021247a24 */ /* 0x000fe200078e0224 */
[----:B------:R-:W-:Y:S01]  /*1bb0*/  LEA.HI R0, R23, R2, RZ, 0x7 ;  /* 0x0000000217007211 */ /* 0x000fe200078f38ff */
[----:B------:R-:W-:Y:S01]  /*1bc0*/  IMAD.IADD R211, R237, 0x1, R211 ;  /* 0x00000001edd37824 */ /* 0x000fe200078e02d3 */
[----:B------:R-:W-:Y:S01]  /*1bd0*/  @!P1 IADD3 R24, P3, R21, R236, RZ ;  /* 0x000000ec15189210 */ /* 0x000fe20007f7e0ff */
[----:B------:R-:W-:Y:S01]  /*1be0*/  IMAD.WIDE.U32 R32, R33, c[0x0][0x208], R12 ;  /* 0x0000820021207a25 */ /* 0x000fe200078e000c */
[----:B------:R-:W-:Y:S01]  /*1bf0*/  SHF.R.U32.HI R204, RZ, 0x3, R204 ;  /* 0x00000003ffcc7819 */ /* 0x000fe200000116cc */
[----:B------:R2:W-:Y:S01]  /*1c00*/  LDGSTS.E.BYPASS.LTC128B.128 [R6+0x5080], [R30.64+0x80], !P4 ;  /* 0x050800801e067fae */ /* 0x0005e2000e101d48 */
[----:B------:R-:W-:Y:S01]  /*1c10*/  LOP3.LUT R27, R27, 0x8, R8, 0xf8, !PT ;  /* 0x000000081b1b7812 */ /* 0x000fe200078ef808 */
[----:B------:R-:W-:Y:S01]  /*1c20*/  @!P1 IMAD.X R23, R18, 0x1, R211, P3 ;  /* 0x0000000112179824 */ /* 0x000fe200018e06d3 */
[----:B------:R-:W-:Y:S01]  /*1c30*/  ISETP.GE.AND P3, PT, R12, c[0x0][0x1fc], PT ;  /* 0x00007f000c007a0c */ /* 0x000fe20003f66270 */
[----:B------:R-:W-:Y:S01]  /*1c40*/  IMAD.IADD R37, R33, 0x1, R36 ;  /* 0x0000000121257824 */ /* 0x000fe200078e0224 */
[----:B------:R-:W-:Y:S01]  /*1c50*/  LOP3.LUT R204, R27, R204, RZ, 0x3c, !PT ;  /* 0x000000cc1bcc7212 */ /* 0x000fe200078e3cff */
[----:B------:R-:W-:Y:S01]  /*1c60*/  IMAD.MOV.U32 R36, RZ, RZ, R32 ;  /* 0x000000ffff247224 */ /* 0x000fe200078e0020 */
[--C-:B------:R-:W-:Y:S01]  /*1c70*/  SHF.R.S32.HI R32, RZ, 0x1, R3.reuse ;  /* 0x00000001ff207819 */ /* 0x100fe20000011403 */
[----:B------:R-:W-:Y:S01]  /*1c80*/  IMAD R20, R20, c[0x0][0x210], RZ ;  /* 0x0000840014147a24 */ /* 0x000fe200078e02ff */
[----:B------:R-:W-:Y:S01]  /*1c90*/  SHF.R.S32.HI R3, RZ, 0x1f, R3 ;  /* 0x0000001fff037819 */ /* 0x000fe20000011403 */
[----:B------:R-:W-:Y:S01]  /*1ca0*/  IMAD.SHL.U32 R27, R9, 0x10, RZ ;  /* 0x00000010091b7824 */ /* 0x000fe200078e00ff */
[----:B------:R-:W-:Y:S01]  /*1cb0*/  SEL R25, RZ, 0x1, P3 ;  /* 0x00000001ff197807 */ /* 0x000fe20001800000 */
[----:B------:R-:W-:Y:S01]  /*1cc0*/  IMAD R33, R223, c[0x0][0x214], R20 ;  /* 0x00008500df217a24 */ /* 0x000fe200078e0214 */
[----:B------:R-:W-:Y:S01]  /*1cd0*/  ISETP.GE.AND P3, PT, R7, c[0x0][0x1fc], PT ;  /* 0x00007f0007007a0c */ /* 0x000fe20003f66270 */
[----:B------:R-:W-:Y:S01]  /*1ce0*/  IMAD.WIDE.U32 R36, R223, c[0x0][0x210], R36 ;  /* 0x00008400df247a25 */ /* 0x000fe200078e0024 */
[----:B------:R-:W-:Y:S01]  /*1cf0*/  LEA.HI R3, R3, R32, RZ, 0x2 ;  /* 0x0000002003037211 */ /* 0x000fe200078f10ff */
[----:B------:R-:W0:Y:S01]  /*1d00*/  LDGDEPBAR ;  /* 0x00000000000079af */ /* 0x000e220000000000 */
[----:B------:R-:W-:Y:S01]  /*1d10*/  SHF.R.U32.HI R0, RZ, 0x4, R0 ;  /* 0x00000004ff007819 */ /* 0x000fe20000011600 */
[----:B------:R-:W-:Y:S01]  /*1d20*/  IMAD R241, R11, c[0x0][0x218], RZ ;  /* 0x000086000bf17a24 */ /* 0x000fe200078e02ff */
[----:B------:R-:W-:Y:S01]  /*1d30*/  SEL R20, RZ, 0xffffffff, P3 ;  /* 0xffffffffff147807 */ /* 0x000fe20001800000 */
[----:B------:R-:W-:Y:S01]  /*1d40*/  IMAD.IADD R33, R37, 0x1, R33 ;  /* 0x0000000125217824 */ /* 0x000fe200078e0221 */
[----:B------:R-:W-:Y:S01]  /*1d50*/  LOP3.LUT R27, R27, 0x10, RZ, 0xc0, !PT ;  /* 0x000000101b1b7812 */ /* 0x000fe200078ec0ff */
[----:B------:R-:W-:Y:S01]  /*1d60*/  IMAD R241, R226, c[0x0][0x21c], R241 ;  /* 0x00008700e2f17a24 */ /* 0x000fe200078e02f1 */
[----:B------:R-:W-:Y:S01]  /*1d70*/  @!P1 LEA R26, P3, R24, c[0x0][0x258], 0x2 ;  /* 0x00009600181a9a11 */ /* 0x000fe200078610ff */
[----:B------:R-:W-:Y:S01]  /*1d80*/  IMAD.SHL.U32 R20, R20, 0x2, RZ ;  /* 0x0000000214147824 */ /* 0x000fe200078e00ff */
[----:B------:R-:W-:Y:S01]  /*1d90*/  LOP3.LUT R3, R3, 0xfffffffc, RZ, 0xc0, !PT ;  /* 0xfffffffc03037812 */ /* 0x000fe200078ec0ff */
[----:B------:R-:W-:Y:S01]  /*1da0*/  IMAD.WIDE.U32 R224, R226, c[0x0][0x240], R224 ;  /* 0x00009000e2e07a25 */ /* 0x000fe200078e00e0 */
[----:B------:R-:W-:-:S02]  /*1db0*/  LOP3.LUT R0, R27, 0x8, R0, 0xf8, !PT ;  /* 0x000000081b007812 */ /* 0x000fc400078ef800 */
[----:B------:R-:W-:Y:S01]  /*1dc0*/  @!P1 LEA.HI.X R27, R24, c[0x0][0x25c], R23, 0x2, P3 ;  /* 0x00009700181b9a11 */ /* 0x000fe200018f1417 */
[C---:B------:R-:W-:Y:S01]  /*1dd0*/  IMAD R23, R11.reuse, c[0x0][0x290], RZ ;  /* 0x0000a4000b177a24 */ /* 0x040fe200078e02ff */
[----:B------:R-:W-:Y:S01]  /*1de0*/  ISETP.GE.AND P3, PT, R214, c[0x0][0x1fc], PT ;  /* 0x00007f00d6007a0c */ /* 0x000fe20003f66270 */
[----:B------:R-:W-:Y:S01]  /*1df0*/  IMAD.IADD R3, R32, 0x1, -R3 ;  /* 0x0000000120037824 */ /* 0x000fe200078e0a03 */
[----:B------:R-:W-:Y:S01]  /*1e00*/  LOP3.LUT R20, R20, 0x2, R25, 0xe2, !PT ;  /* 0x0000000214147812 */ /* 0x000fe200078ee219 */
[----:B------:R-:W-:Y:S01]  /*1e10*/  IMAD R11, R11, c[0x0][0x240], RZ ;  /* 0x000090000b0b7a24 */ /* 0x000fe200078e02ff */
[C---:B------:R-:W-:Y:S01]  /*1e20*/  LOP3.LUT P5, RZ, R22.reuse, 0x2, RZ, 0xc0, !PT ;  /* 0x0000000216ff7812 */ /* 0x040fe200078ac0ff */
[----:B------:R-:W-:Y:S01]  /*1e30*/  IMAD.MOV.U32 R32, RZ, RZ, R36 ;  /* 0x000000ffff207224 */ /* 0x000fe200078e0024 */
[----:B------:R-:W-:Y:S01]  /*1e40*/  LOP3.LUT P6, RZ, R22, 0x4, RZ, 0xc0, !PT ;  /* 0x0000000416ff7812 */ /* 0x000fe200078cc0ff */
[C---:B------:R-:W-:Y:S02]  /*1e50*/  IMAD R23, R226.reuse, c[0x0][0x294], R23 ;  /* 0x0000a500e2177a24 */ /* 0x040fe400078e0217 */
[----:B------:R-:W-:-:S02]  /*1e60*/  IMAD R11, R226, c[0x0][0x244], R11 ;  /* 0x00009100e20b7a24 */ /* 0x000fc400078e020b */
        /* <DEDUP_REMOVED lines=120> */
.L_x_1289:
[----:B------:R-:W-:Y:S05]  /*25f0*/  BSYNC B0 ;  /* 0x0000000000007941 */ /* 0x000fea0003800000 */
.L_x_1288:
        /* <DEDUP_REMOVED lines=74> */
.L_x_1292:
        /* <DEDUP_REMOVED lines=131> */
.L_x_1290:
        /* <DEDUP_REMOVED lines=455> */
.L_x_1291:
        /* <DEDUP_REMOVED lines=237> */
.L_x_1287:
        /* <DEDUP_REMOVED lines=151> */
.L_x_1294:
        /* <DEDUP_REMOVED lines=10> */
[----:B------:R-:W-:Y:S01]  /*6820*/  LEA.HI.X.SX32 R63, R5, R47, 0x1, P0 ;  /* 0x0000002f053f7211 */ /* 0x000fe200000f0eff */
[----:B------:R-:W-:Y:S01]  /*6830*/  IMAD.WIDE.U32 R48, R223, c[0x0][0x338], R58 ;  /* 0x0000ce00df307a25 */ /* 0x000fe200078e003a */
[----:B------:R-:W-:Y:S02]  /*6840*/  LOP3.LUT R3, R9, 0x18, R58, 0xf8, !PT ;  /* 0x0000001809037812 */ /* 0x000fe400078ef83a */
[----:B------:R-:W-:Y:S01]  /*6850*/  SHF.R.U32.HI R0, RZ, 0x3, R9 ;  /* 0x00000003ff007819 */ /* 0x000fe20000011609 */
[----:B------:R-:W-:Y:S02]  /*6860*/  IMAD R2, R7, 0x8, R2 ;  /* 0x0000000807027824 */ /* 0x000fe400078e0202 */
[----:B------:R-:W-:Y:S01]  /*6870*/  IMAD.WIDE R62, R222, 0x80, R62 ;  /* 0x00000080de3e7825 */ /* 0x000fe200078e023e */
[----:B------:R-:W-:-:S02]  /*6880*/  LOP3.LUT R3, R3, R0, RZ, 0x3c, !PT ;  /* 0x0000000003037212 */ /* 0x000fc400078e3cff */
[----:B------:R-:W-:-:S03]  /*6890*/  SHF.R.S32.HI R0, RZ, 0x1f, R223 ;  /* 0x0000001fff007819 */ /* 0x000fc600000114df */
[----:B------:R-:W-:Y:S02]  /*68a0*/  IMAD.U32 R2, R2, 0x20, R3 ;  /* 0x0000002002027824 */ /* 0x000fe400078e0003 */
[----:B------:R-:W-:Y:S02]  /*68b0*/  IMAD R4, R0, c[0x0][0x338], RZ ;  /* 0x0000ce0000047a24 */ /* 0x000fe400078e02ff */
[----:B------:R-:W-:Y:S01]  /*68c0*/  IMAD.SHL.U32 R56, R2, 0x2, RZ ;  /* 0x0000000202387824 */ /* 0x000fe200078e00ff */
[----:B------:R-:W-:Y:S01]  /*68d0*/  SHF.R.S32.HI R2, RZ, 0x1f, R221 ;  /* 0x0000001fff027819 */ /* 0x000fe200000114dd */
[----:B------:R-:W-:Y:S01]  /*68e0*/  IMAD R3, R223, c[0x0][0x33c], R4 ;  /* 0x0000cf00df037a24 */ /* 0x000fe200078e0204 */
[----:B------:R-:W-:Y:S01]  /*68f0*/  SEL R221, R221, RZ, !P1 ;  /* 0x000000ffdddd7207 */ /* 0x000fe20004800000 */
[----:B-----5:R-:W-:Y:S01]  /*6900*/  IMAD.IADD R4, R45, 0x1, -R212 ;  /* 0x000000012d047824 */ /* 0x020fe200078e0ad4 */
[----:B------:R1:W2:Y:S01]  /*6910*/  LDS.128 R40, [R56+0x7080] ;  /* 0x0070800038287984 */ /* 0x0002a20000000c00 */
[----:B------:R-:W-:Y:S01]  /*6920*/  SEL R2, R2, RZ, !P1 ;  /* 0x000000ff02027207 */ /* 0x000fe20004800000 */
[----:B------:R-:W-:-:S02]  /*6930*/  IMAD.IADD R49, R49, 0x1, R3 ;  /* 0x0000000131317824 */ /* 0x000fc400078e0203 */
[----:B------:R1:W3:Y:S01]  /*6940*/  LDS.128 R36, [R56+0x9080] ;  /* 0x0090800038247984 */ /* 0x0002e20000000c00 */
[----:B------:R-:W-:Y:S01]  /*6950*/  IMNMX R4, R4, 0x80, PT ;  /* 0x0000008004047817 */ /* 0x000fe20003800200 */
[----:B------:R-:W-:Y:S02]  /*6960*/  IMAD R6, R2, c[0x0][0x340], RZ ;  /* 0x0000d00002067a24 */ /* 0x000fe400078e02ff */
[----:B------:R1:W4:Y:S01]  /*6970*/  LDS.128 R32, [R56+0xb080] ;  /* 0x00b0800038207984 */ /* 0x0003220000000c00 */
[----:B------:R-:W-:Y:S01]  /*6980*/  ISETP.GE.AND P4, PT, R5, R4, PT ;  /* 0x000000040500720c */ /* 0x000fe20003f86270 */
[C---:B------:R-:W-:Y:S01]  /*6990*/  IMAD R3, R221.reuse, c[0x0][0x344], R6 ;  /* 0x0000d100dd037a24 */ /* 0x040fe200078e0206 */
[----:B------:R-:W-:Y:S01]  /*69a0*/  IADD3 R6, R58, 0x20, RZ ;  /* 0x000000203a067810 */ /* 0x000fe20007ffe0ff */
        /* <DEDUP_REMOVED lines=26> */
.L_x_1296:
[----:B------:R-:W-:Y:S05]  /*6b50*/  BSYNC B0 ;  /* 0x0000000000007941 */ /* 0x000fea0003800000 */
.L_x_1295:
        /* <DEDUP_REMOVED lines=21> */
.L_x_1298:
[----:B------:R-:W-:Y:S05]  /*6cb0*/  BSYNC B0 ;  /* 0x0000000000007941 */ /* 0x000fea0003800000 */
.L_x_1297:
        /* <DEDUP_REMOVED lines=24> */
.L_x_1300:
[----:B------:R-:W-:Y:S05]  /*6e40*/  BSYNC B0 ;  /* 0x0000000000007941 */ /* 0x000fea0003800000 */
.L_x_1299:
        /* <DEDUP_REMOVED lines=19> */
.L_x_1293:
        /* <DEDUP_REMOVED lines=18> */
.L_x_1301:
        /* <DEDUP_REMOVED lines=43> */
.L_x_1303:
[----:B------:R-:W-:Y:S05]  /*7350*/  BSYNC B0 ;  /* 0x0000000000007941 */ /* 0x000fea0003800000 */
.L_x_1302:
        /* <DEDUP_REMOVED lines=19> */
.L_x_1305:
[----:B------:R-:W-:Y:S05]  /*7490*/  BSYNC B0 ;  /* 0x0000000000007941 */ /* 0x000fea0003800000 */
.L_x_1304:
        /* <DEDUP_REMOVED lines=23> */
.L_x_1307:
[----:B------:R-:W-:Y:S05]  /*7610*/  BSYNC B0 ;  /* 0x0000000000007941 */ /* 0x000fea0003800000 */
.L_x_1306:
        /* <DEDUP_REMOVED lines=18> */
.L_x_1308:
        /* <DEDUP_REMOVED lines=12> */
.L_x_1438:


//--------------------- .text._ZN7cutlass13device_kernelIN5flash19enable_sm80_to_sm89INS1_16FlashAttnBwdSm80INS1_25CollectiveMainloopBwdSm80ILi2ELi2EN4cute5tupleIJNS5_1CILi64EEENS7_ILi128EEENS7_ILi96EEEEEENS_10bfloat16_tEfNS_4arch4Sm80ELb1ELb0ELb0ELb1ELb0ELb0ELb0ELb0ELi2ELi2ELi4ELi2ELb0EEENS1_24CollectiveEpilogueBwdGQAISB_fSE_Li256ELb1ELb0EEENS1_25SingleTileBwdLPTSchedulerILb1ELi128ELb0EEEEEEEEEvNT_6ParamsE --------------------------
	.section	.text._ZN7cutlass13device_kernelIN5flash19enable_sm80_to_sm89INS1_16FlashAttnBwdSm80INS1_25CollectiveMainloopBwdSm80ILi2ELi2EN4cute5tupleIJNS5_1CILi64EEENS7_ILi128EEENS7_ILi96EEEEEENS_10bfloat16_tEfNS_4arch4Sm80ELb1ELb0ELb0ELb1ELb0ELb0ELb0ELb0ELi2ELi2ELi4ELi2ELb0EEENS1_24CollectiveEpilogueBwdGQAISB_fSE_Li256ELb1ELb0EEENS1_25SingleTileBwdLPTSchedulerILb1ELi128ELb0EEEEEEEEEvNT_6ParamsE,"ax",@progbits
	.sectioninfo	@"SHI_REGISTERS=255"
	.align	128
.text._ZN7cutlass13device_kernelIN5flash19enable_sm80_to_sm89INS1_16FlashAttnBwdSm80INS1_25CollectiveMainloopBwdSm80ILi2ELi2EN4cute5tupleIJNS5_1CILi64EEENS7_ILi128EEENS7_ILi96EEEEEENS_10bfloat16_tEfNS_4arch4Sm80ELb1ELb0ELb0ELb1ELb0ELb0ELb0ELb0ELi2ELi2ELi4ELi2ELb0EEENS1_24CollectiveEpilogueBwdGQAISB_fSE_Li256ELb1ELb0EEENS1_25SingleTileBwdLPTSchedulerILb1ELi128ELb0EEEEEEEEEvNT_6ParamsE:
        .type           _ZN7cutlass13device_kernelIN5flash19enable_sm80_to_sm89INS1_16FlashAttnBwdSm80INS1_25CollectiveMainloopBwdSm80ILi2ELi2EN4cute5tupleIJNS5_1CILi64EEENS7_ILi128EEENS7_ILi96EEEEEENS_10bfloat16_tEfNS_4arch4Sm80ELb1ELb0ELb0ELb1ELb0ELb0ELb0ELb0ELi2ELi2ELi4ELi2ELb0EEENS1_24CollectiveEpilogueBwdGQAISB_fSE_Li256ELb1ELb0EEENS1_25SingleTileBwdLPTSchedulerILb1ELi128ELb0EEEEEEEEEvNT_6ParamsE,@function
        .size           _ZN7cutlass13device_kernelIN5flash19enable_sm80_to_sm89INS1_16FlashAttnBwdSm80INS1_25CollectiveMainloopBwdSm80ILi2ELi2EN4cute5tupleIJNS5_1CILi64EEENS7_ILi128EEENS7_ILi96EEEEEENS_10bfloat16_tEfNS_4arch4Sm80ELb1ELb0ELb0ELb1ELb0ELb0ELb0ELb0ELi2ELi2ELi4ELi2ELb0EEENS1_24CollectiveEpilogueBwdGQAISB_fSE_Li256ELb1ELb0EEENS1_25SingleTileBwdLPTSchedulerILb1ELi128ELb0EEEEEEEEEvNT_6ParamsE,(.L_x_1439 - _ZN7cutlass13device_kernelIN5flash19enable_sm80_to_sm89INS1_16FlashAttnBwdSm80INS1_25CollectiveMainloopBwdSm80ILi2ELi2EN4cute5tupleIJNS5_1CILi64EEENS7_ILi128EEENS7_ILi96EEEEEENS_10bfloat16_tEfNS_4arch4Sm80ELb1ELb0ELb0ELb1ELb0ELb0ELb0ELb0ELi2ELi2ELi4ELi2ELb0EEENS1_24CollectiveEpilogueBwdGQAISB_fSE_Li256ELb1ELb0EEENS1_25SingleTileBwdLPTSchedulerILb1ELi128ELb0EEEEEEEEEvNT_6ParamsE)
        .other          _ZN7cutlass13device_kernelIN5flash19enable_sm80_to_sm89INS1_16FlashAttnBwdSm80INS1_25CollectiveMainloopBwdSm80ILi2ELi2EN4cute5tupleIJNS5_1CILi64EEENS7_ILi128EEENS7_ILi96EEEEEENS_10bfloat16_tEfNS_4arch4Sm80ELb1ELb0ELb0ELb1ELb0ELb0ELb0ELb0ELi2ELi2ELi4ELi2ELb0EEENS1_24CollectiveEpilogueBwdGQAISB_fSE_Li256ELb1ELb0EEENS1_25SingleTileBwdLPTSchedulerILb1ELi128ELb0EEEEEEEEEvNT_6ParamsE,@"STO_CUDA_ENTRY STV_DEFAULT"
_ZN7cutlass13device_kernelIN5flash19enable_sm80_to_sm89INS1_16FlashAttnBwdSm80INS1_25CollectiveMainloopBwdSm80ILi2ELi2EN4cute5tupleIJNS5_1CILi64EEENS7_ILi128EEENS7_ILi96EEEEEENS_10bfloat16_tEfNS_4arch4Sm80ELb1ELb0ELb0ELb1ELb0ELb0ELb0ELb0ELi2ELi2ELi4ELi2ELb0EEENS1_24CollectiveEpilogueBwdGQAISB_fSE_Li256ELb1ELb0EEENS1_25SingleTileBwdLPTSchedulerILb1ELi128ELb0EEEEEEEEEvNT_6ParamsE:
        /* <DEDUP_REMOVED lines=24> */
.L_x_1310:
[----:B------:R-:W-:Y:S02]  /*0180*/  MOV R3, c[0x0][0x3b4] ;  /* 0x0000ed0000037a02 */ /* 0x000fe40000000f00 */
[----:B------:R-:W-:Y:S02]  /*0190*/  MOV R223, R0 ;  /* 0x0000000000df7202 */ /* 0x000fe40000000f00 */
[----:B------:R-:W-:-:S13]  /*01a0*/  ISETP.NE.AND P0, PT, R3, 0x1, PT ;  /* 0x000000010300780c */ /* 0x000fda0003f05270 */
[----:B------:R-:W-:-:S05]  /*01b0*/  @P0 IMAD.HI.U32 R3, R0, c[0x0][0x3b8], RZ ;  /* 0x0000ee0000030a27 */ /* 0x000fca00078e00ff */
[----:B------:R-:W-:-:S05]  /*01c0*/  @P0 SHF.R.U32.HI R223, RZ, c[0x0][0x3bc], R3 ;  /* 0x0000ef00ffdf0a19 */ /* 0x000fca0000011603 */
[----:B------:R-:W-:Y:S02]  /*01d0*/  IMAD R5, R223, c[0x0][0x3b4], RZ ;  /* 0x0000ed00df057a24 */ /* 0x000fe400078e02ff */
.L_x_1311:
        /* <DEDUP_REMOVED lines=16> */
.L_x_1312:
        /* <DEDUP_REMOVED lines=9> */
.L_x_1314:
[----:B------:R-:W-:-:S04]  /*0370*/  MOV R3, c[0x0][0x3dc] ;  /* 0x0000f70000037a02 */ /* 0x000fc80000000f00 */
.L_x_1313:
[----:B-----5:R-:W-:-:S04]  /*0380*/  IADD3 R3, R3, 0x7f, RZ ;  /* 0x0000007f03037810 */ /* 0x020fc80007ffe0ff */
[----:B------:R-:W-:-:S04]  /*0390*/  SHF.R.S32.HI R0, RZ, 0x1f, R3 ;  /* 0x0000001fff007819 */ /* 0x000fc80000011403 */
[----:B------:R-:W-:-:S04]  /*03a0*/  LEA.HI R0, R0, R3, RZ, 0x7 ;  /* 0x0000000300007211 */ /* 0x000fc800078f38ff */
[----:B------:R-:W-:-:S04]  /*03b0*/  SHF.R.S32.HI R0, RZ, 0x7, R0 ;  /* 0x00000007ff007819 */ /* 0x000fc80000011400 */
[----:B------:R-:W-:-:S04]  /*03c0*/  ISETP.GE.AND P0, PT, R223, R0, PT ;  /* 0x00000000df00720c */ /* 0x000fc80003f06270 */
[----:B------:R-:W-:Y:S01]  /*03d0*/  SEL R221, R221, 0xffffffff, !P0 ;  /* 0xffffffffdddd7807 */ /* 0x000fe20004000000 */
[----:B------:R-:W-:Y:S05]  /*03e0*/  BRA `(.L_x_1315) ;  /* 0x0000036000007947 */ /* 0x000fea0003800000 */
.L_x_1309:
        /* <DEDUP_REMOVED lines=16> */
.L_x_1316:
[----:B------:R-:W-:Y:S02]  /*04f0*/  MOV R0, c[0x0][0x3b4] ;  /* 0x0000ed0000007a02 */ /* 0x000fe40000000f00 */
[----:B------:R-:W-:Y:S02]  /*0500*/  MOV R223, R3 ;  /* 0x0000000300df7202 */ /* 0x000fe40000000f00 */
[----:B------:R-:W-:-:S13]  /*0510*/  ISETP.NE.AND P0, PT, R0, 0x1, PT ;  /* 0x000000010000780c */ /* 0x000fda0003f05270 */
[----:B------:R-:W-:-:S05]  /*0520*/  @P0 IMAD.HI.U32 R0, R3, c[0x0][0x3b8], RZ ;  /* 0x0000ee0003000a27 */ /* 0x000fca00078e00ff */
[----:B------:R-:W-:-:S05]  /*0530*/  @P0 SHF.R.U32.HI R223, RZ, c[0x0][0x3bc], R0 ;  /* 0x0000ef00ffdf0a19 */ /* 0x000fca0000011600 */
[----:B------:R-:W-:Y:S02]  /*0540*/  IMAD R4, R223, c[0x0][0x3b4], RZ ;  /* 0x0000ed00df047a24 */ /* 0x000fe400078e02ff */
.L_x_1317:
        /* <DEDUP_REMOVED lines=16> */
.L_x_1318:
        /* <DEDUP_REMOVED lines=9> */
.L_x_1320:
[----:B------:R-:W-:-:S04]  /*06e0*/  MOV R3, c[0x0][0x3dc] ;  /* 0x0000f70000037a02 */ /* 0x000fc80000000f00 */
.L_x_1319:
[----:B-----5:R-:W-:-:S04]  /*06f0*/  IADD3 R3, R3, 0x7f, RZ ;  /* 0x0000007f03037810 */ /* 0x020fc80007ffe0ff */
[----:B------:R-:W-:-:S04]  /*0700*/  SHF.R.S32.HI R0, RZ, 0x1f, R3 ;  /* 0x0000001fff007819 */ /* 0x000fc80000011403 */
[----:B------:R-:W-:-:S04]  /*0710*/  LEA.HI R0, R0, R3, RZ, 0x7 ;  /* 0x0000000300007211 */ /* 0x000fc800078f38ff */
[----:B------:R-:W-:-:S04]  /*0720*/  SHF.R.S32.HI R0, RZ, 0x7, R0 ;  /* 0x00000007ff007819 */ /* 0x000fc80000011400 */
[----:B------:R-:W-:-:S04]  /*0730*/  ISETP.GE.AND P0, PT, R223, R0, PT ;  /* 0x00000000df00720c */ /* 0x000fc80003f06270 */
[----:B------:R-:W-:-:S04]  /*0740*/  SEL R221, R221, 0xffffffff, !P0 ;  /* 0xffffffffdddd7807 */ /* 0x000fc80004000000 */
.L_x_1315:
[----:B------:R-:W-:-:S13]  /*0750*/  ISETP.GE.AND P0, PT, R221, RZ, PT ;  /* 0x000000ffdd00720c */ /* 0x000fda0003f06270 */
[----:B------:R-:W-:Y:S05]  /*0760*/  @!P0 EXIT ;  /* 0x000000000000894d */ /* 0x000fea0003800000 */
[----:B------:R-:W-:Y:S01]  /*0770*/  ISETP.NE.U32.AND P1, PT, RZ, c[0x0][0x2c8], PT ;  /* 0x0000b200ff007a0c */ /* 0x000fe20003f25070 */
[----:B------:R-:W-:Y:S01]  /*0780*/  IMAD.MOV.U32 R0, RZ, RZ, 0x4 ;  /* 0x00000004ff007424 */ /* 0x000fe200078e00ff */
[----:B------:R-:W-:Y:S02]  /*0790*/  ISETP.NE.U32.AND P2, PT, RZ, c[0x0][0x2d0], PT ;  /* 0x0000b400ff007a0c */ /* 0x000fe40003f45070 */
[----:B------:R-:W-:Y:S01]  /*07a0*/  ISETP.NE.AND.EX P1, PT, RZ, c[0x0][0x2cc], PT, P1 ;  /* 0x0000b300ff007a0c */ /* 0x000fe20003f25310 */
[----:B------:R-:W-:Y:S01]  /*07b0*/  IMAD.WIDE R14, R221, R0, c[0x0][0x2c8] ;  /* 0x0000b200dd0e7625 */ /* 0x000fe200078e0200 */
[----:B------:R-:W-:Y:S02]  /*07c0*/  ISETP.NE.U32.AND P0, PT, RZ, c[0x0][0x2d8], PT ;  /* 0x0000b600ff007a0c */ /* 0x000fe40003f05070 */
[----:B------:R-:W-:Y:S02]  /*07d0*/  ISETP.NE.AND.EX P2, PT, RZ, c[0x0][0x2d4], PT, P2 ;  /* 0x0000b500ff007a0c */ /* 0x000fe40003f45320 */
[----:B------:R-:W-:-:S07]  /*07e0*/  ISETP.NE.AND.EX P0, PT, RZ, c[0x0][0x2dc], PT, P0 ;  /* 0x0000b700ff007a0c */ /* 0x000fce0003f05300 */
[----:B-1----:R-:W2:Y:S01]  /*07f0*/  @P1 LDG.E R4, [R14.64] ;  /* 0x000000080e041981 */ /* 0x002ea2000c1e1900 */
[----:B------:R-:W-:-:S03]  /*0800*/  IMAD.WIDE R12, R221, R0, c[0x0][0x2d0] ;  /* 0x0000b400dd0c7625 */ /* 0x000fc600078e0200 */
[----:B------:R-:W3:Y:S01]  /*0810*/  @P1 LDG.E R11, [R14.64] ;  /* 0x000000080e0b1981 */ /* 0x000ee2000c1e1900 */
[----:B------:R-:W-:Y:S02]  /*0820*/  IMAD.MOV.U32 R220, RZ, RZ, c[0x0][0x168] ;  /* 0x00005a00ffdc7624 */ /* 0x000fe400078e00ff */
[----:B------:R-:W-:Y:S01]  /*0830*/  @P0 IMAD.WIDE R16, R221, R0, c[0x0][0x2d8] ;  /* 0x0000b600dd100625 */ /* 0x000fe200078e0200 */
[----:B------:R-:W4:Y:S04]  /*0840*/  @P2 LDG.E R9, [R12.64] ;  /* 0x000000080c092981 */ /* 0x000f28000c1e1900 */
[----:B------:R1:W5:Y:S01]  /*0850*/  @P0 LDG.E R220, [R16.64] ;  /* 0x0000000810dc0981 */ /* 0x000362000c1e1900 */
[----:B------:R-:W-:Y:S01]  /*0860*/  CS2R R6, SRZ ;  /* 0x0000000000067805 */ /* 0x000fe2000001ff00 */
[----:B------:R-:W-:-:S02]  /*0870*/  IMAD.MOV.U32 R219, RZ, RZ, c[0x0][0x198] ;  /* 0x00006600ffdb7624 */ /* 0x000fc400078e00ff */
[----:B--2---:R-:W-:Y:S02]  /*0880*/  @P1 IMAD R3, R221, 0x40, R4 ;  /* 0x00000040dd031824 */ /* 0x004fe400078e0204 */
[----:B------:R-:W-:Y:S02]  /*0890*/  CS2R R4, SRZ ;  /* 0x0000000000047805 */ /* 0x000fe4000001ff00 */
[--C-:B---3--:R-:W-:Y:S01]  /*08a0*/  @P1 SHF.R.S32.HI R5, RZ, 0x1f, R11.reuse ;  /* 0x0000001fff051819 */ /* 0x108fe2000001140b */
[----:B------:R-:W-:Y:S01]  /*08b0*/  @P1 IMAD.MOV.U32 R4, RZ, RZ, R11 ;  /* 0x000000ffff041224 */ /* 0x000fe200078e000b */
[----:B------:R-:W-:Y:S02]  /*08c0*/  @P1 SHF.R.S32.HI R8, RZ, 0x1f, R3 ;  /* 0x0000001fff081819 */ /* 0x000fe40000011403 */
[--C-:B----4-:R-:W-:Y:S01]  /*08d0*/  @P2 SHF.R.S32.HI R7, RZ, 0x1f, R9.reuse ;  /* 0x0000001fff072819 */ /* 0x110fe20000011409 */
[----:B------:R-:W-:Y:S01]  /*08e0*/  @P2 IMAD.MOV.U32 R6, RZ, RZ, R9 ;  /* 0x000000ffff062224 */ /* 0x000fe200078e0009 */
        /* <DEDUP_REMOVED lines=8> */
.L_x_1321:
[----:B-1----:R-:W-:-:S04]  /*0970*/  ISETP.NE.U32.AND P0, PT, RZ, c[0x0][0x2e0], PT ;  /* 0x0000b800ff007a0c */ /* 0x002fc80003f05070 */
[----:B------:R-:W-:-:S13]  /*0980*/  ISETP.NE.AND.EX P0, PT, RZ, c[0x0][0x2e4], PT, P0 ;  /* 0x0000b900ff007a0c */ /* 0x000fda0003f05300 */
[----:B------:R-:W-:Y:S05]  /*0990*/  @!P0 BRA `(.L_x_1322) ;  /* 0x0000003000008947 */ /* 0x000fea0003800000 */
[----:B------:R-:W-:-:S05]  /*09a0*/  IMAD.WIDE R8, R221, R0, c[0x0][0x2e0] ;  /* 0x0000b800dd087625 */ /* 0x000fca00078e0200 */
[----:B------:R1:W5:Y:S01]  /*09b0*/  LDG.E R219, [R8.64] ;  /* 0x0000000808db7981 */ /* 0x000362000c1e1900 */
[----:B------:R-:W-:Y:S05]  /*09c0*/  BRA `(.L_x_1323) ;  /* 0x0000004000007947 */ /* 0x000fea0003800000 */
.L_x_1322:
[----:B------:R-:W-:Y:S05]  /*09d0*/  @!P2 BRA `(.L_x_1323) ;  /* 0x000000300000a947 */ /* 0x000fea0003800000 */
[----:B------:R-:W2:Y:S04]  /*09e0*/  LDG.E R219, [R12.64] ;  /* 0x000000080cdb7981 */ /* 0x000ea8000c1e1900 */
[----:B------:R-:W2:Y:S02]  /*09f0*/  LDG.E R0, [R12.64+0x4] ;  /* 0x000004080c007981 */ /* 0x000ea4000c1e1900 */
[----:B--2---:R-:W-:Y:S02]  /*0a00*/  IADD3 R219, -R219, R0, RZ ;  /* 0x00000000dbdb7210 */ /* 0x004fe40007ffe1ff */
.L_x_1323:
[----:B------:R-:W-:Y:S01]  /*0a10*/  IMAD.SHL.U32 R212, R223, 0x80, RZ ;  /* 0x00000080dfd47824 */ /* 0x000fe200078e00ff */
[----:B-1---5:R-:W-:Y:S01]  /*0a20*/  IADD3 R8, R220, 0x3f, RZ ;  /* 0x0000003fdc087810 */ /* 0x022fe20007ffe0ff */
        /* <DEDUP_REMOVED lines=64> */
[----:B------:R-:W-:Y:S01]  /*0e30*/  IMAD R21, R3, 0x60, RZ ;  /* 0x0000006003157824 */ /* 0x000fe200078e02ff */
[----:B------:R-:W-:Y:S01]  /*0e40*/  ISETP.NE.AND P0, PT, R0, 0x1, PT ;  /* 0x000000010000780c */ /* 0x000fe20003f05270 */
[C---:B------:R-:W-:Y:S01]  /*0e50*/  IMAD.SHL.U32 R216, R2.reuse, 0x4, RZ ;  /* 0x0000000402d87824 */ /* 0x040fe200078e00ff */
[CC--:B------:R-:W-:Y:S01]  /*0e60*/  LEA.HI R17, R23.reuse, R2.reuse, RZ, 0x2 ;  /* 0x0000000217117211 */ /* 0x0c0fe200078f10ff */
[----:B------:R-:W-:Y:S01]  /*0e70*/  UMOV UR6, 0x6 ;  /* 0x0000000600067882 */ /* 0x000fe20000000000 */
[----:B------:R-:W-:Y:S01]  /*0e80*/  LEA.HI R10, R23, R2, RZ, 0x4 ;  /* 0x00000002170a7211 */ /* 0x000fe200078f20ff */
[----:B------:R-:W-:Y:S01]  /*0e90*/  ULDC.64 UR4, c[0x0][0x208] ;  /* 0x0000820000047ab9 */ /* 0x000fe20000000a00 */
[----:B------:R-:W-:Y:S01]  /*0ea0*/  LOP3.LUT R235, R17, 0xfffffffc, RZ, 0xc0, !PT ;  /* 0xfffffffc11eb7812 */ /* 0x000fe200078ec0ff */
[----:B------:R-:W-:Y:S01]  /*0eb0*/  USHF.L.U64.HI UR5, UR4, UR6, UR5 ;  /* 0x0000000604057299 */ /* 0x000fe20008010205 */
[----:B------:R-:W-:Y:S01]  /*0ec0*/  SEL R14, R11, RZ, !P2 ;  /* 0x000000ff0b0e7207 */ /* 0x000fe20005000000 */
[----:B------:R-:W-:Y:S01]  /*0ed0*/  USHF.L.U32 UR4, UR4, 0x6, URZ ;  /* 0x0000000604047899 */ /* 0x000fe2000800063f */
[----:B------:R-:W-:Y:S01]  /*0ee0*/  SHF.R.S32.HI R218, RZ, 0x2, R17 ;  /* 0x00000002ffda7819 */ /* 0x000fe20000011411 */
[----:B------:R-:W-:Y:S01]  /*0ef0*/  IMAD.IADD R235, R2, 0x1, -R235 ;  /* 0x0000000102eb7824 */ /* 0x000fe200078e0aeb */
[----:B------:R-:W-:Y:S01]  /*0f00*/  SHF.R.S32.HI R19, RZ, 0x4, R10 ;  /* 0x00000004ff137819 */ /* 0x000fe2000001140a */
[----:B------:R-:W-:Y:S01]  /*0f10*/  @P0 IMAD.HI.U32 R0, R222, c[0x0][0x24c], RZ ;  /* 0x00009300de000a27 */ /* 0x000fe200078e00ff */
[----:B------:R-:W-:-:S02]  /*0f20*/  SHF.R.S32.HI R16, RZ, 0x1f, R2 ;  /* 0x0000001fff107819 */ /* 0x000fc40000011402 */
[----:B------:R-:W-:Y:S01]  /*0f30*/  SHF.R.S32.HI R33, RZ, 0x1f, R222 ;  /* 0x0000001fff217819 */ /* 0x000fe200000114de */
[----:B------:R-:W-:Y:S01]  /*0f40*/  IMAD.SHL.U32 R12, R235, 0x8, RZ ;  /* 0x00000008eb0c7824 */ /* 0x000fe200078e00ff */
[----:B------:R-:W-:Y:S01]  /*0f50*/  @P0 SHF.R.U32.HI R15, RZ, c[0x0][0x250], R0 ;  /* 0x00009400ff0f0a19 */ /* 0x000fe20000011600 */
[----:B------:R-:W-:Y:S01]  /*0f60*/  IMAD.MOV.U32 R207, RZ, RZ, 0x10 ;  /* 0x00000010ffcf7424 */ /* 0x000fe200078e00ff */
[----:B------:R-:W-:Y:S02]  /*0f70*/  SEL R0, R221, RZ, !P2 ;  /* 0x000000ffdd007207 */ /* 0x000fe40005000000 */
[----:B------:R-:W-:Y:S02]  /*0f80*/  SHF.R.S32.HI R20, RZ, 0x1f, R15 ;  /* 0x0000001fff147819 */ /* 0x000fe4000001140f */
[--C-:B------:R-:W-:Y:S02]  /*0f90*/  SHF.R.S32.HI R13, RZ, 0x1f, R12.reuse ;  /* 0x0000001fff0d7819 */ /* 0x100fe4000001140c */
[----:B------:R-:W-:Y:S01]  /*0fa0*/  IADD3 R28, P0, R21, R2, RZ ;  /* 0x00000002151c7210 */ /* 0x000fe20007f1e0ff */
[----:B------:R-:W-:Y:S01]  /*0fb0*/  IMAD R24, R20, c[0x0][0x1e0], RZ ;  /* 0x0000780014187a24 */ /* 0x000fe200078e02ff */
[----:B------:R-:W-:Y:S01]  /*0fc0*/  IADD3 R27, P2, R218, R4, RZ ;  /* 0x00000004da1b7210 */ /* 0x000fe20007f5e0ff */
[----:B------:R-:W-:Y:S01]  /*0fd0*/  IMAD.WIDE.U32 R8, R15, c[0x0][0x1e0], R12 ;  /* 0x000078000f087a25 */ /* 0x000fe200078e000c */
[----:B------:R-:W-:-:S02]  /*0fe0*/  LEA.HI R4, R10, R19, RZ, 0x1 ;  /* 0x000000130a047211 */ /* 0x000fc400078f08ff */
[----:B------:R-:W-:Y:S01]  /*0ff0*/  LEA.HI.X.SX32 R29, R21, R16, 0x1, P0 ;  /* 0x00000010151d7211 */ /* 0x000fe200000f0eff */
[----:B------:R-:W-:Y:S01]  /*1000*/  IMAD R24, R15, c[0x0][0x1e4], R24 ;  /* 0x000079000f187a24 */ /* 0x000fe200078e0218 */
[----:B------:R-:W-:Y:S01]  /*1010*/  IADD3 R34, P0, R218, R6, RZ ;  /* 0x00000006da227210 */ /* 0x000fe20007f1e0ff */
[----:B------:R-:W-:Y:S01]  /*1020*/  IMAD R20, R20, c[0x0][0x1b0], RZ ;  /* 0x00006c0014147a24 */ /* 0x000fe200078e02ff */
[----:B------:R-:W-:Y:S01]  /*1030*/  LOP3.LUT R4, R4, 0xfffffffe, RZ, 0xc0, !PT ;  /* 0xfffffffe04047812 */ /* 0x000fe200078ec0ff */
[----:B------:R-:W-:Y:S01]  /*1040*/  IMAD.IADD R25, R9, 0x1, R24 ;  /* 0x0000000109197824 */ /* 0x000fe200078e0218 */
[----:B------:R-:W-:Y:S01]  /*1050*/  LEA.HI R18, R23, R2, RZ, 0x3 ;  /* 0x0000000217127211 */ /* 0x000fe200078f18ff */
[----:B------:R-:W-:Y:S01]  /*1060*/  IMAD R9, R14, c[0x0][0x1e8], RZ ;  /* 0x00007a000e097a24 */ /* 0x000fe200078e02ff */
[C---:B------:R-:W-:Y:S01]  /*1070*/  ISETP.GE.AND P5, PT, R12.reuse, c[0x0][0x1cc], PT ;  /* 0x000073000c007a0c */ /* 0x040fe20003fa6270 */
[----:B------:R-:W-:Y:S01]  /*1080*/  IMAD.MOV.U32 R24, RZ, RZ, R8 ;  /* 0x000000ffff187224 */ /* 0x000fe200078e0008 */
[----:B------:R-:W-:Y:S01]  /*1090*/  IADD3 R214, R12, 0x40, RZ ;  /* 0x000000400cd67810 */ /* 0x000fe20007ffe0ff */
[C---:B------:R-:W-:Y:S01]  /*10a0*/  IMAD R8, R0.reuse, c[0x0][0x1ec], R9 ;  /* 0x00007b0000087a24 */ /* 0x040fe200078e0209 */
[----:B------:R-:W-:Y:S01]  /*10b0*/  SHF.R.S32.HI R9, RZ, 0x1f, R218 ;  /* 0x0000001fff097819 */ /* 0x000fe200000114da */
[----:B------:R-:W-:Y:S01]  /*10c0*/  IMAD.WIDE.U32 R24, R0, c[0x0][0x1e8], R24 ;  /* 0x00007a0000187a25 */ /* 0x000fe200078e0018 */
[----:B------:R-:W-:-:S02]  /*10d0*/  SEL R226, R221, RZ, !P1 ;  /* 0x000000ffdde27207 */ /* 0x000fc40004800000 */
[----:B------:R-:W-:Y:S01]  /*10e0*/  SEL R11, R11, RZ, !P1 ;  /* 0x000000ff0b0b7207 */ /* 0x000fe20004800000 */
[C---:B------:R-:W-:Y:S02]  /*10f0*/  IMAD.X R36, R9.reuse, 0x1, R5, P2 ;  /* 0x0000000109247824 */ /* 0x040fe400010e0605 */
[----:B------:R-:W-:Y:S01]  /*1100*/  IMAD.X R35, R9, 0x1, R7, P0 ;  /* 0x0000000109237824 */ /* 0x000fe200000e0607 */
[----:B------:R-:W-:Y:S01]  /*1110*/  SHF.R.S32.HI R7, RZ, 0x1f, R3 ;  /* 0x0000001fff077819 */ /* 0x000fe20000011403 */
[----:B------:R-:W-:Y:S02]  /*1120*/  IMAD.IADD R9, R19, 0x1, -R4 ;  /* 0x0000000113097824 */ /* 0x000fe400078e0a04 */
[----:B------:R-:W-:Y:S01]  /*1130*/  IMAD.MOV.U32 R4, RZ, RZ, R24 ;  /* 0x000000ffff047224 */ /* 0x000fe200078e0018 */
[C---:B------:R-:W-:Y:S01]  /*1140*/  IADD3 R24, P0, R216.reuse, R3, RZ ;  /* 0x00000003d8187210 */ /* 0x040fe20007f1e0ff */
[----:B------:R-:W-:Y:S01]  /*1150*/  IMAD.IADD R5, R25, 0x1, R8 ;  /* 0x0000000119057824 */ /* 0x000fe200078e0208 */
[----:B------:R-:W-:Y:S01]  /*1160*/  LEA.HI R8, R23, R2, RZ, 0x5 ;  /* 0x0000000217087211 */ /* 0x000fe200078f28ff */
[----:B------:R-:W-:Y:S01]  /*1170*/  IMAD R3, R33, c[0x0][0x238], RZ ;  /* 0x00008e0021037a24 */ /* 0x000fe200078e02ff */
[----:B------:R-:W-:Y:S01]  /*1180*/  LEA.HI.X.SX32 R25, R216, R7, 0x1, P0 ;  /* 0x00000007d8197211 */ /* 0x000fe200000f0eff */
[----:B------:R-:W-:-:S02]  /*1190*/  IMAD.SHL.U32 R7, R18, 0x8, RZ ;  /* 0x0000000812077824 */ /* 0x000fc400078e00ff */
[----:B------:R-:W-:-:S03]  /*11a0*/  IMAD.WIDE R34, R223, 0x80, R34 ;  /* 0x00000080df227825 */ /* 0x000fc600078e0222 */
[----:B------:R-:W-:Y:S01]  /*11b0*/  LOP3.LUT R7, R7, 0xc0, RZ, 0xc0, !PT ;  /* 0x000000c007077812 */ /* 0x000fe200078ec0ff */
[C---:B------:R-:W-:Y:S02]  /*11c0*/  IMAD R224, R222.reuse, c[0x0][0x23c], R3 ;  /* 0x00008f00dee07a24 */ /* 0x040fe400078e0203 */
[----:B------:R-:W-:Y:S01]  /*11d0*/  IMAD R3, R35, c[0x0][0x1d8], RZ ;  /* 0x0000760023037a24 */ /* 0x000fe200078e02ff */
[----:B------:R-:W-:Y:S01]  /*11e0*/  SHF.R.U32.HI R6, RZ, 0x3, R7 ;  /* 0x00000003ff067819 */ /* 0x000fe20000011607 */
[----:B------:R-:W-:Y:S01]  /*11f0*/  IMAD.WIDE.U32 R28, R222, c[0x0][0x238], R28 ;  /* 0x00008e00de1c7a25 */ /* 0x000fe200078e001c */
[----:B------:R-:W-:-:S03]  /*1200*/  LOP3.LUT R7, R7, 0x18, R12, 0xf8, !PT ;  /* 0x0000001807077812 */ /* 0x000fc600078ef80c */
[C---:B------:R-:W-:Y:S01]  /*1210*/  IMAD R3, R34.reuse, c[0x0][0x1dc], R3 ;  /* 0x0000770022037a24 */ /* 0x040fe200078e0203 */
[----:B------:R-:W-:Y:S01]  /*1220*/  LOP3.LUT R6, R7, R6, RZ, 0x3c, !PT ;  /* 0x0000000607067212 */ /* 0x000fe200078e3cff */
[----:B------:R-:W-:-:S04]  /*1230*/  IMAD.WIDE.U32 R4, R34, c[0x0][0x1d8], R4 ;  /* 0x0000760022047a25 */ /* 0x000fc800078e0004 */
[----:B------:R-:W-:Y:S02]  /*1240*/  IMAD.IADD R225, R29, 0x1, R224 ;  /* 0x000000011de17824 */ /* 0x000fe400078e02e0 */
[----:B------:R-:W-:Y:S01]  /*1250*/  IMAD.MOV.U32 R224, RZ, RZ, R28 ;  /* 0x000000ffffe07224 */ /* 0x000fe200078e001c */
[C---:B------:R-:W-:Y:S01]  /*1260*/  LEA R28, P0, R4.reuse, c[0x0][0x1c0], 0x1 ;  /* 0x00007000041c7a11 */ /* 0x040fe200078008ff */
[----:B------:R-:W-:Y:S02]  /*1270*/  IMAD.IADD R3, R5, 0x1, R3 ;  /* 0x0000000105037824 */ /* 0x000fe400078e0203 */
[----:B------:R-:W-:Y:S02]  /*1280*/  IMAD R19, R33, c[0x0][0x288], RZ ;  /* 0x0000a20021137a24 */ /* 0x000fe400078e02ff */
[----:B------:R-:W-:Y:S01]  /*1290*/  IMAD.MOV.U32 R7, RZ, RZ, c[0x0][0x1d8] ;  /* 0x00007600ff077624 */ /* 0x000fe200078e00ff */
[----:B------:R-:W-:Y:S01]  /*12a0*/  LEA.HI.X R29, R4, c[0x0][0x1c4], R3, 0x1, P0 ;  /* 0x00007100041d7a11 */ /* 0x000fe200000f0c03 */
[C---:B------:R-:W-:Y:S01]  /*12b0*/  IMAD R232, R222.reuse, c[0x0][0x28c], R19 ;  /* 0x0000a300dee87a24 */ /* 0x040fe200078e0213 */
[----:B------:R-:W-:Y:S01]  /*12c0*/  LEA.HI R19, R17, R218, RZ, 0x1 ;  /* 0x000000da11137211 */ /* 0x000fe200078f08ff */
[----:B------:R-:W-:Y:S01]  /*12d0*/  IMAD.MOV.U32 R3, RZ, RZ, c[0x0][0x1dc] ;  /* 0x00007700ff037624 */ /* 0x000fe200078e00ff */
[----:B------:R-:W-:Y:S01]  /*12e0*/  LEA R38, P0, R7, R28, 0x7 ;  /* 0x0000001c07267211 */ /* 0x000fe200078038ff */
[----:B------:R-:W-:Y:S01]  /*12f0*/  IMAD.WIDE.U32 R30, R222, c[0x0][0x270], R24 ;  /* 0x00009c00de1e7a25 */ /* 0x000fe200078e0018 */
[----:B------:R-:W-:-:S02]  /*1300*/  LOP3.LUT R19, R19, 0x7fffffe, RZ, 0xc0, !PT ;  /* 0x07fffffe13137812 */ /* 0x000fc400078ec0ff */
[----:B------:R-:W-:Y:S01]  /*1310*/  LEA.HI.X R39, R7, R29, R3, 0x7, P0 ;  /* 0x0000001d07277211 */ /* 0x000fe200000f3c03 */
[----:B------:R-:W-:Y:S01]  /*1320*/  IMAD.WIDE.U32 R24, R222, c[0x0][0x288], R24 ;  /* 0x0000a200de187a25 */ /* 0x000fe200078e0018 */
[----:B------:R-:W-:Y:S02]  /*1330*/  IADD3 R7, R12, 0x20, RZ ;  /* 0x000000200c077810 */ /* 0x000fe40007ffe0ff */
[----:B------:R-:W-:Y:S01]  /*1340*/  ISETP.GE.AND P0, PT, R214, c[0x0][0x1cc], PT ;  /* 0x00007300d6007a0c */ /* 0x000fe20003f06270 */
[----:B------:R-:W-:Y:S01]  /*1350*/  IMAD.IADD R5, R219, 0x1, -R212 ;  /* 0x00000001db057824 */ /* 0x000fe200078e0ad4 */
[----:B------:R-:W-:Y:S01]  /*1360*/  ISETP.GE.AND P6, PT, R7, c[0x0][0x1cc], PT ;  /* 0x0000730007007a0c */ /* 0x000fe20003fc6270 */
[----:B------:R-:W-:Y:S01]  /*1370*/  IMAD.IADD R233, R25, 0x1, R232 ;  /* 0x0000000119e97824 */ /* 0x000fe200078e02e8 */
[----:B------:R-:W-:Y:S01]  /*1380*/  SHF.R.S32.HI R25, RZ, 0x5, R8 ;  /* 0x00000005ff197819 */ /* 0x000fe20000011408 */
[----:B------:R-:W-:Y:S01]  /*1390*/  IMAD.IADD R3, R5, 0x1, -R218 ;  /* 0x0000000105037824 */ /* 0x000fe200078e0ada */
[----:B------:R-:W-:Y:S01]  /*13a0*/  SHF.R.S32.HI R17, RZ, 0x1f, R17 ;  /* 0x0000001fff117819 */ /* 0x000fe20000011411 */
[----:B------:R-:W-:-:S02]  /*13b0*/  IMAD.IADD R16, R218, 0x1, -R19 ;  /* 0x00000001da107824 */ /* 0x000fc400078e0a13 */
[----:B------:R-:W-:Y:S01]  /*13c0*/  IMAD R20, R15, c[0x0][0x1b4], R20 ;  /* 0x00006d000f147a24 */ /* 0x000fe200078e0214 */
[----:B------:R-:W-:Y:S01]  /*13d0*/  ISETP.LT.OR P4, PT, R3, 0x1, P5 ;  /* 0x000000010300780c */ /* 0x000fe20002f81670 */
[----:B------:R-:W-:Y:S01]  /*13e0*/  IMAD R19, R25, 0x8, R16 ;  /* 0x0000000819137824 */ /* 0x000fe200078e0210 */
[----:B------:R-:W-:Y:S01]  /*13f0*/  ISETP.LT.OR P3, PT, R3, 0x1, P6 ;  /* 0x000000010300780c */ /* 0x000fe20003761670 */
[----:B------:R-:W-:Y:S01]  /*1400*/  IMAD.WIDE.U32 R40, R15, c[0x0][0x1b0], R12 ;  /* 0x00006c000f287a25 */ /* 0x000fe200078e000c */
[----:B------:R-:W-:Y:S02]  /*1410*/  ISETP.LT.OR P2, PT, R3, 0x1, P0 ;  /* 0x000000010300780c */ /* 0x000fe40000741670 */
[----:B------:R-:W-:Y:S01]  /*1420*/  LOP3.LUT R15, R18, 0xfffffff8, RZ, 0xc0, !PT ;  /* 0xfffffff8120f7812 */ /* 0x000fe200078ec0ff */
[----:B------:R-:W-:Y:S01]  /*1430*/  IMAD.U32 R6, R19, 0x20, R6 ;  /* 0x0000002013067824 */ /* 0x000fe200078e0006 */
[----:B------:R-:W-:Y:S01]  /*1440*/  ISETP.LT.OR P6, PT, R3, 0x41, P6 ;  /* 0x000000410300780c */ /* 0x000fe200037c1670 */
[----:B------:R-:W-:Y:S01]  /*1450*/  IMAD R21, R33, c[0x0][0x270], RZ ;  /* 0x00009c0021157a24 */ /* 0x000fe200078e02ff */
[----:B------:R-:W-:Y:S01]  /*1460*/  ISETP.LT.OR P0, PT, R3, 0x41, P0 ;  /* 0x000000410300780c */ /* 0x000fe20000701670 */
[----:B------:R-:W-:Y:S01]  /*1470*/  IMAD.SHL.U32 R6, R6, 0x2, RZ ;  /* 0x0000000206067824 */ /* 0x000fe200078e00ff */
[----:B------:R-:W-:Y:S01]  /*1480*/  LEA.HI R16, R8, R25, RZ, 0x1 ;  /* 0x0000001908107211 */ /* 0x000fe200078f08ff */
[----:B------:R-:W-:Y:S01]  /*1490*/  IMAD.IADD R204, R2, 0x1, -R15 ;  /* 0x0000000102cc7824 */ /* 0x000fe200078e0a0f */
[----:B------:R-:W-:Y:S01]  /*14a0*/  LOP3.LUT R15, R10, 0xfffffff0, RZ, 0xc0, !PT ;  /* 0xfffffff00a0f7812 */ /* 0x000fe200078ec0ff */
[----:B------:R-:W-:Y:S01]  /*14b0*/  IMAD R236, R222, c[0x0][0x274], R21 ;  /* 0x00009d00deec7a24 */ /* 0x000fe200078e0215 */
[----:B------:R-:W-:Y:S01]  /*14c0*/  @!PT LDS RZ, [RZ] ;  /* 0x00000000fffff984 */ /* 0x000fe20000000800 */
[----:B------:R-:W-:Y:S01]  /*14d0*/  @!PT LDS RZ, [RZ] ;  /* 0x00000000fffff984 */ /* 0x000fe20000000800 */
[----:B------:R-:W-:Y:S01]  /*14e0*/  @!PT LDS RZ, [RZ] ;  /* 0x00000000fffff984 */ /* 0x000fe20000000800 */
[----:B------:R1:W-:Y:S01]  /*14f0*/  LDGSTS.E.BYPASS.LTC128B.128 [R6+0x6080], [R28.64], !P4 ;  /* 0x060800001c067fae */ /* 0x0003e2000e101d48 */
[----:B------:R-:W-:Y:S01]  /*1500*/  ISETP.GE.AND P4, PT, R214, c[0x0][0x19c], PT ;  /* 0x00006700d6007a0c */ /* 0x000fe20003f86270 */
[----:B------:R-:W-:Y:S01]  /*1510*/  IMAD.IADD R41, R41, 0x1, R20 ;  /* 0x0000000129297824 */ /* 0x000fe200078e0214 */
[----:B------:R-:W-:Y:S01]  /*1520*/  LEA.HI R10, R204, R204, RZ, 0x1 ;  /* 0x000000cccc0a7211 */ /* 0x000fe200078f08ff */
[----:B------:R1:W-:Y:S01]  /*1530*/  LDGSTS.E.BYPASS.LTC128B.128 [R6+0x8080], [R28.64+0x40], !P3 ;  /* 0x080800401c067fae */ /* 0x0003e2000d901d48 */
[----:B------:R-:W-:Y:S01]  /*1540*/  ISETP.LT.OR P3, PT, R3, 0x41, P5 ;  /* 0x000000410300780c */ /* 0x000fe20002f61670 */
[----:B------:R-:W-:Y:S01]  /*1550*/  IMAD.IADD R22, R2, 0x1, -R15 ;  /* 0x0000000102167824 */ /* 0x000fe200078e0a0f */
[----:B------:R-:W-:Y:S01]  /*1560*/  ISETP.GE.AND P5, PT, R12, c[0x0][0x19c], PT ;  /* 0x000067000c007a0c */ /* 0x000fe20003fa6270 */
[----:B------:R1:W-:Y:S01]  /*1570*/  LDGSTS.E.BYPASS.LTC128B.128 [R6+0xa080], [R28.64+0x80], !P2 ;  /* 0x0a0800801c067fae */ /* 0x0003e2000d101d48 */
[----:B------:R-:W-:Y:S01]  /*1580*/  ISETP.GE.AND P2, PT, R7, c[0x0][0x19c], PT ;  /* 0x0000670007007a0c */ /* 0x000fe20003f46270 */
[----:B------:R-:W-:Y:S01]  /*1590*/  IMAD.MOV.U32 R232, RZ, RZ, R24 ;  /* 0x000000ffffe87224 */ /* 0x000fe200078e0018 */
[C---:B------:R-:W-:Y:S01]  /*15a0*/  ISETP.LT.OR P1, PT, R3.reuse, 0x1, P5 ;  /* 0x000000010300780c */ /* 0x040fe20002f21670 */
[----:B------:R-:W-:Y:S01]  /*15b0*/  IMAD.WIDE.U32 R40, R0, c[0x0][0x1b8], R40 ;  /* 0x00006e0000287a25 */ /* 0x000fe200078e0028 */
[----:B------:R-:W-:-:S02]  /*15c0*/  ISETP.LT.OR P5, PT, R3, 0x41, P5 ;  /* 0x000000410300780c */ /* 0x000fc40002fa1670 */
[----:B------:R-:W-:Y:S01]  /*15d0*/  SHF.R.S32.HI R21, RZ, 0x1f, R22 ;  /* 0x0000001fff157819 */ /* 0x000fe20000011416 */
[----:B------:R-:W-:Y:S01]  /*15e0*/  IMAD R4, R36, c[0x0][0x178], RZ ;  /* 0x00005e0024047a24 */ /* 0x000fe200078e02ff */
[----:B------:R-:W-:Y:S01]  /*15f0*/  LOP3.LUT R16, R16, 0xfffffffe, RZ, 0xc0, !PT ;  /* 0xfffffffe10107812 */ /* 0x000fe200078ec0ff */
[----:B------:R2:W-:Y:S01]  /*1600*/  LDGSTS.E.BYPASS.LTC128B.128 [R6+0x7080], [R38.64], !P3 ;  /* 0x0708000026067fae */ /* 0x0005e2000d901d48 */
[----:B------:R-:W-:Y:S01]  /*1610*/  ISETP.LT.OR P3, PT, R3, 0x1, P2 ;  /* 0x000000010300780c */ /* 0x000fe20001761670 */
[----:B------:R-:W-:Y:S01]  /*1620*/  IMAD.IADD R237, R31, 0x1, R236 ;  /* 0x000000011fed7824 */ /* 0x000fe200078e02ec */
[C---:B------:R-:W-:Y:S01]  /*1630*/  ISETP.LT.OR P2, PT, R3.reuse, 0x41, P2 ;  /* 0x000000410300780c */ /* 0x040fe20001741670 */
[----:B------:R2:W-:Y:S01]  /*1640*/  LDGSTS.E.BYPASS.LTC128B.128 [R6+0x9080], [R38.64+0x40], !P6 ;  /* 0x0908004026067fae */ /* 0x0005e2000f101d48 */
[----:B------:R-:W-:Y:S01]  /*1650*/  ISETP.LT.OR P6, PT, R3, 0x1, P4 ;  /* 0x000000010300780c */ /* 0x000fe200027c1670 */
[----:B------:R-:W-:Y:S01]  /*1660*/  IMAD.IADD R16, R25, 0x1, -R16 ;  /* 0x0000000119107824 */ /* 0x000fe200078e0a10 */
[----:B------:R-:W-:Y:S01]  /*1670*/  ISETP.LT.OR P4, PT, R3, 0x41, P4 ;  /* 0x000000410300780c */ /* 0x000fe20002781670 */
[----:B------:R-:W-:Y:S01]  /*1680*/  IMAD.MOV.U32 R236, RZ, RZ, R30 ;  /* 0x000000ffffec7224 */ /* 0x000fe200078e001e */
[-C--:B------:R-:W-:Y:S01]  /*1690*/  LEA.HI R3, R22, R22.reuse, RZ, 0x1 ;  /* 0x0000001616037211 */ /* 0x080fe200078f08ff */
[----:B------:R-:W-:Y:S01]  /*16a0*/  IMAD.SHL.U32 R202, R16, 0x400, RZ ;  /* 0x0000040010ca7824 */ /* 0x000fe200078e00ff */
[----:B------:R-:W-:Y:S01]  /*16b0*/  LOP3.LUT R15, R10, 0x7fffffe, RZ, 0xc0, !PT ;  /* 0x07fffffe0a0f7812 */ /* 0x000fe200078ec0ff */
[----:B------:R-:W-:Y:S01]  /*16c0*/  IMAD R19, R27, c[0x0][0x17c], R4 ;  /* 0x00005f001b137a24 */ /* 0x000fe200078e0204 */
[----:B------:R-:W-:Y:S01]  /*16d0*/  LEA.HI R21, R21, R22, RZ, 0x3 ;  /* 0x0000001615157211 */ /* 0x000fe200078f18ff */
[----:B------:R-:W-:Y:S01]  /*16e0*/  IMAD R235, R235, 0x2, R202 ;  /* 0x00000002ebeb7824 */ /* 0x000fe200078e02ca */
[----:B------:R2:W-:Y:S01]  /*16f0*/  LDGSTS.E.BYPASS.LTC128B.128 [R6+0xb080], [R38.64+0x80], !P0 ;  /* 0x0b08008026067fae */ /* 0x0005e2000c101d48 */
[----:B------:R-:W-:Y:S01]  /*1700*/  IMAD.IADD R24, R204, 0x1, -R15 ;  /* 0x00000001cc187824 */ /* 0x000fe200078e0a0f */
[----:B-1----:R-:W-:Y:S01]  /*1710*/  LOP3.LUT R29, R3, 0x7fffffe, RZ, 0xc0, !PT ;  /* 0x07fffffe031d7812 */ /* 0x002fe200078ec0ff */
[----:B------:R-:W-:Y:S01]  /*1720*/  IMAD.WIDE.U32 R30, R27, c[0x0][0x178], R12 ;  /* 0x00005e001b1e7a25 */ /* 0x000fe200078e000c */
[----:B------:R-:W-:-:S02]  /*1730*/  LOP3.LUT R15, R21, 0xfffffff8, RZ, 0xc0, !PT ;  /* 0xfffffff8150f7812 */ /* 0x000fc400078ec0ff */
[----:B------:R-:W-:Y:S01]  /*1740*/  SHF.R.S32.HI R21, RZ, 0x3, R21 ;  /* 0x00000003ff157819 */ /* 0x000fe20000011415 */
[----:B------:R-:W-:Y:S01]  /*1750*/  IMAD.IADD R20, R22, 0x1, -R29 ;  /* 0x0000000116147824 */ /* 0x000fe200078e0a1d */
[----:B------:R-:W-:Y:S01]  /*1760*/  LEA.HI R4, R23, R2, RZ, 0x6 ;  /* 0x0000000217047211 */ /* 0x000fe200078f30ff */
[----:B------:R-:W-:Y:S01]  /*1770*/  IMAD R29, R14, c[0x0][0x1b8], RZ ;  /* 0x00006e000e1d7a24 */ /* 0x000fe200078e02ff */
[----:B------:R-:W-:Y:S01]  /*1780*/  SHF.R.S32.HI R32, RZ, 0x1, R3 ;  /* 0x00000001ff207819 */ /* 0x000fe20000011403 */
[C---:B------:R-:W-:Y:S01]  /*1790*/  IMAD R203, R21.reuse, 0x8, R20 ;  /* 0x0000000815cb7824 */ /* 0x040fe200078e0214 */
[----:B------:R-:W-:Y:S01]  /*17a0*/  SHF.R.S32.HI R4, RZ, 0x6, R4 ;  /* 0x00000006ff047819 */ /* 0x000fe20000011404 */
[----:B------:R-:W-:Y:S01]  /*17b0*/  IMAD R14, R0, c[0x0][0x1bc], R29 ;  /* 0x00006f00000e7a24 */ /* 0x000fe200078e021d */
[----:B------:R-:W-:Y:S01]  /*17c0*/  SHF.R.S32.HI R3, RZ, 0x1f, R3 ;  /* 0x0000001fff037819 */ /* 0x000fe20000011403 */
[----:B------:R-:W-:Y:S01]  /*17d0*/  IMAD R202, R21, 0x200, R202 ;  /* 0x0000020015ca7824 */ /* 0x000fe200078e02ca */
[----:B------:R-:W-:Y:S01]  /*17e0*/  LEA.HI R17, R17, R218, RZ, 0x3 ;  /* 0x000000da11117211 */ /* 0x000fe200078f18ff */
[----:B------:R-:W-:Y:S01]  /*17f0*/  IMAD.IADD R41, R41, 0x1, R14 ;  /* 0x0000000129297824 */ /* 0x000fe200078e020e */
[----:B------:R-:W-:Y:S01]  /*1800*/  LEA.HI R3, R3, R32, RZ, 0x2 ;  /* 0x0000002003037211 */ /* 0x000fe200078f10ff */
[----:B------:R-:W-:Y:S01]  /*1810*/  IMAD R21, R35, c[0x0][0x1a8], RZ ;  /* 0x00006a0023157a24 */ /* 0x000fe200078e02ff */
[----:B------:R-:W-:Y:S01]  /*1820*/  LOP3.LUT R17, R17, 0xfffffff8, RZ, 0xc0, !PT ;  /* 0xfffffff811117812 */ /* 0x000fe200078ec0ff */
[----:B------:R-:W-:Y:S01]  /*1830*/  IMAD.WIDE.U32 R40, R34, c[0x0][0x1a8], R40 ;  /* 0x00006a0022287a25 */ /* 0x000fe200078e0028 */
[----:B------:R-:W-:-:S02]  /*1840*/  LOP3.LUT R3, R3, 0xfffffffc, RZ, 0xc0, !PT ;  /* 0xfffffffc03037812 */ /* 0x000fc400078ec0ff */
[----:B------:R-:W-:Y:S01]  /*1850*/  IADD3 R234, R6, 0xc080, RZ ;  /* 0x0000c08006ea7810 */ /* 0x000fe20007ffe0ff */
[----:B------:R-:W-:Y:S01]  /*1860*/  IMAD R0, R34, c[0x0][0x1ac], R21 ;  /* 0x00006b0022007a24 */ /* 0x000fe200078e0215 */
[----:B------:R-:W-:Y:S01]  /*1870*/  LEA R34, P0, R40, c[0x0][0x190], 0x1 ;  /* 0x0000640028227a11 */ /* 0x000fe200078008ff */
[----:B------:R-:W-:Y:S01]  /*1880*/  IMAD.IADD R31, R31, 0x1, R19 ;  /* 0x000000011f1f7824 */ /* 0x000fe200078e0213 */
[----:B------:R-:W-:Y:S01]  /*1890*/  IADD3 R231, R6, 0x12080, RZ ;  /* 0x0001208006e77810 */ /* 0x000fe20007ffe0ff */
[----:B------:R-:W-:Y:S02]  /*18a0*/  IMAD.IADD R0, R41, 0x1, R0 ;  /* 0x0000000129007824 */ /* 0x000fe400078e0200 */
[----:B------:R-:W-:Y:S02]  /*18b0*/  IMAD.MOV.U32 R29, RZ, RZ, c[0x0][0x1a8] ;  /* 0x00006a00ff1d7624 */ /* 0x000fe400078e00ff */
[----:B------:R-:W-:Y:S01]  /*18c0*/  IMAD R19, R33, c[0x0][0x180], RZ ;  /* 0x0000600021137a24 */ /* 0x000fe200078e02ff */
[----:B------:R-:W-:Y:S01]  /*18d0*/  LEA.HI.X R35, R40, c[0x0][0x194], R0, 0x1, P0 ;  /* 0x0000650028237a11 */ /* 0x000fe200000f0c00 */
[----:B------:R-:W-:Y:S01]  /*18e0*/  IMAD.WIDE.U32 R228, R222, c[0x0][0x180], R30 ;  /* 0x00006000dee47a25 */ /* 0x000fe200078e001e */
[----:B------:R-:W-:-:S02]  /*18f0*/  SHF.R.S32.HI R0, RZ, 0x1f, R245 ;  /* 0x0000001fff007819 */ /* 0x000fc400000114f5 */
[----:B------:R-:W-:Y:S01]  /*1900*/  LEA R30, P0, R29, R34, 0x7 ;  /* 0x000000221d1e7211 */ /* 0x000fe200078038ff */
[----:B------:R-:W-:Y:S01]  /*1910*/  IMAD R31, R245, UR5, RZ ;  /* 0x00000005f51f7c24 */ /* 0x000fe2000f8e02ff */
[----:B------:R1:W-:Y:S01]  /*1920*/  LDGSTS.E.BYPASS.LTC128B.128 [R6+0x80], [R34.64], !P1 ;  /* 0x0008000022067fae */ /* 0x0003e2000c901d48 */
[----:B------:R-:W-:Y:S01]  /*1930*/  IMAD.MOV.U32 R21, RZ, RZ, c[0x0][0x1ac] ;  /* 0x00006b00ff157624 */ /* 0x000fe200078e00ff */
[----:B------:R-:W-:Y:S01]  /*1940*/  ISETP.GE.AND P1, PT, R214, c[0x0][0x16c], PT ;  /* 0x00005b00d6007a0c */ /* 0x000fe20003f26270 */
[----:B------:R-:W-:Y:S01]  /*1950*/  IMAD R19, R222, c[0x0][0x184], R19 ;  /* 0x00006100de137a24 */ /* 0x000fe200078e0213 */
[----:B------:R1:W-:Y:S01]  /*1960*/  LDGSTS.E.BYPASS.LTC128B.128 [R6+0x2080], [R34.64+0x40], !P3 ;  /* 0x0208004022067fae */ /* 0x0003e2000d901d48 */
[----:B------:R-:W-:Y:S01]  /*1970*/  IMAD R14, R0, UR4, R31 ;  /* 0x00000004000e7c24 */ /* 0x000fe2000f8e021f */
[----:B------:R-:W-:Y:S01]  /*1980*/  LEA.HI.X R31, R29, R35, R21, 0x7, P0 ;  /* 0x000000231d1f7211 */ /* 0x000fe200000f3c15 */
[----:B------:R-:W-:Y:S01]  /*1990*/  IMAD.IADD R229, R229, 0x1, R19 ;  /* 0x00000001e5e57824 */ /* 0x000fe200078e0213 */
[----:B------:R-:W-:Y:S01]  /*19a0*/  ISETP.GE.AND P0, PT, R12, c[0x0][0x16c], PT ;  /* 0x00005b000c007a0c */ /* 0x000fe20003f06270 */
[----:B------:R-:W-:Y:S01]  /*19b0*/  IMAD R19, R11, c[0x0][0x188], RZ ;  /* 0x000062000b137a24 */ /* 0x000fe200078e02ff */
[----:B------:R1:W-:Y:S01]  /*19c0*/  LDGSTS.E.BYPASS.LTC128B.128 [R6+0x4080], [R34.64+0x80], !P6 ;  /* 0x0408008022067fae */ /* 0x0003e2000f101d48 */
[----:B------:R-:W-:Y:S01]  /*19d0*/  IMAD R0, R0, c[0x0][0x178], RZ ;  /* 0x00005e0000007a24 */ /* 0x000fe200078e02ff */
[----:B------:R-:W-:Y:S01]  /*19e0*/  SEL R215, RZ, 0x1, P0 ;  /* 0x00000001ffd77807 */ /* 0x000fe20000000000 */
[----:B------:R-:W-:Y:S01]  /*19f0*/  IMAD.WIDE.U32 R28, R245, c[0x0][0x178], RZ ;  /* 0x00005e00f51c7a25 */ /* 0x000fe200078e00ff */
[----:B------:R-:W-:Y:S01]  /*1a00*/  ISETP.GE.AND P0, PT, R7, c[0x0][0x16c], PT ;  /* 0x00005b0007007a0c */ /* 0x000fe20003f06270 */
[----:B------:R3:W-:Y:S02]  /*1a10*/  LDGSTS.E.BYPASS.LTC128B.128 [R6+0x1080], [R30.64], !P5 ;  /* 0x010800001e067fae */ /* 0x0007e4000e901d48 */
[----:B------:R-:W-:-:S02]  /*1a20*/  IMAD R19, R226, c[0x0][0x18c], R19 ;  /* 0x00006300e2137a24 */ /* 0x000fc400078e0213 */
[----:B------:R-:W-:Y:S01]  /*1a30*/  IMAD R21, R245, c[0x0][0x17c], R0 ;  /* 0x00005f00f5157a24 */ /* 0x000fe200078e0200 */
[----:B------:R-:W-:Y:S01]  /*1a40*/  SEL R0, RZ, 0x2, P0 ;  /* 0x00000002ff007807 */ /* 0x000fe20000000000 */
[----:B------:R-:W-:Y:S01]  /*1a50*/  IMAD.WIDE.U32 R228, R226, c[0x0][0x188], R228 ;  /* 0x00006200e2e47a25 */ /* 0x000fe200078e00e4 */
[----:B------:R3:W-:Y:S03]  /*1a60*/  LDGSTS.E.BYPASS.LTC128B.128 [R6+0x3080], [R30.64+0x40], !P2 ;  /* 0x030800401e067fae */ /* 0x0007e6000d101d48 */
[----:B------:R-:W-:Y:S01]  /*1a70*/  IMAD.IADD R15, R22, 0x1, -R15 ;  /* 0x00000001160f7824 */ /* 0x000fe200078e0a0f */
[----:B------:R-:W-:Y:S01]  /*1a80*/  SEL R22, RZ, 0x4, P1 ;  /* 0x00000004ff167807 */ /* 0x000fe20000800000 */
[----:B------:R-:W-:Y:S01]  /*1a90*/  IMAD.IADD R21, R29, 0x1, R21 ;  /* 0x000000011d157824 */ /* 0x000fe200078e0215 */
[----:B------:R3:W-:Y:S01]  /*1aa0*/  LDGSTS.E.BYPASS.LTC128B.128 [R6+0x5080], [R30.64+0x80], !P4 ;  /* 0x050800801e067fae */ /* 0x0007e2000e101d48 */
[----:B------:R-:W-:Y:S01]  /*1ab0*/  IMAD.IADD R208, R229, 0x1, R19 ;  /* 0x00000001e5d07824 */ /* 0x000fe200078e0213 */
[----:B------:R-:W-:Y:S01]  /*1ac0*/  LEA R19, P1, R28, R228, 0x6 ;  /* 0x000000e41c137211 */ /* 0x000fe200078230ff */
[----:B------:R-:W-:Y:S01]  /*1ad0*/  IMAD.SHL.U32 R204, R204, 0x40, RZ ;  /* 0x00000040cccc7824 */ /* 0x000fe200078e00ff */
[----:B------:R-:W-:Y:S01]  /*1ae0*/  IADD3 R22, R22, R0, R215 ;  /* 0x0000000016167210 */ /* 0x000fe20007ffe0d7 */
[----:B------:R-:W-:Y:S01]  /*1af0*/  IMAD R211, R11, c[0x0][0x278], RZ ;  /* 0x00009e000bd37a24 */ /* 0x000fe200078e02ff */
[----:B------:R-:W-:Y:S01]  /*1b00*/  LEA.HI.X R0, R28, R208, R21, 0x6, P1 ;  /* 0x000000d01c007211 */ /* 0x000fe200008f3415 */
[----:B------:R-:W-:Y:S01]  /*1b10*/  IMAD R205, R9, 0x4, R4 ;  /* 0x0000000409cd7824 */ /* 0x000fe200078e0204 */
[----:B------:R-:W-:Y:S01]  /*1b20*/  ISETP.GT.AND P1, PT, R2, 0xf, PT ;  /* 0x0000000f0200780c */ /* 0x000fe20003f24270 */
[----:B------:R-:W-:Y:S01]  /*1b30*/  IMAD.SHL.U32 R21, R245, 0x40, RZ ;  /* 0x00000040f5157824 */ /* 0x000fe200078e00ff */
[C---:B------:R-:W-:Y:S01]  /*1b40*/  LEA R28, P3, R19.reuse, c[0x0][0x160], 0x1 ;  /* 0x00005800131c7a11 */ /* 0x040fe200078608ff */
[----:B------:R-:W-:Y:S01]  /*1b50*/  IMAD.WIDE.U32 R236, R226, c[0x0][0x278], R236 ;  /* 0x00009e00e2ec7a25 */ /* 0x000fe200078e00ec */
[----:B------:R-:W-:Y:S01]  /*1b60*/  LOP3.LUT R204, R204, 0x1c0, RZ, 0xc0, !PT ;  /* 0x000001c0cccc7812 */ /* 0x000fe200078ec0ff */
[----:B------:R-:W0:Y:S01]  /*1b70*/  LDGDEPBAR ;  /* 0x00000000000079af */ /* 0x000e220000000000 */
[----:B------:R-:W-:Y:S01]  /*1b80*/  LEA.HI.X R29, R19, c[0x0][0x164], R0, 0x1, P3 ;  /* 0x00005900131d7a11 */ /* 0x000fe200018f0c00 */
[----:B------:R-:W-:Y:S01]  /*1b90*/  IMAD.SHL.U32 R25, R25, 0x10, RZ ;  /* 0x0000001019197824 */ /* 0x000fe200078e00ff */
[----:B------:R-:W-:Y:S01]  /*1ba0*/  SHF.R.S32.HI R19, RZ, 0x1f, R21 ;  /* 0x0000001fff137819 */ /* 0x000fe20000011415 */
[----:B------:R-:W-:Y:S01]  /*1bb0*/  IMAD R211, R226, c[0x0][0x27c], R211 ;  /* 0x00009f00e2d37a24 */ /* 0x000fe200078e02d3 */
[----:B------:R-:W-:Y:S01]  /*1bc0*/  LEA.HI R0, R23, R2, RZ, 0x7 ;  /* 0x0000000217007211 */ /* 0x000fe200078f38ff */
[----:B------:R-:W-:Y:S01]  /*1bd0*/  IMAD R205, R205, 0x8, R24 ;  /* 0x00000008cdcd7824 */ /* 0x000fe200078e0218 */
[----:B------:R-:W-:Y:S01]  /*1be0*/  LOP3.LUT R25, R204, 0x30, R25, 0xf8, !PT ;  /* 0x00000030cc197812 */ /* 0x000fe200078ef819 */
[----:B------:R-:W-:Y:S01]  /*1bf0*/  IMAD R36, R36, c[0x0][0x208], RZ ;  /* 0x0000820024247a24 */ /* 0x000fe200078e02ff */
[----:B------:R-:W-:Y:S01]  /*1c00*/  @!P1 IADD3 R24, P3, R21, R236, RZ ;  /* 0x000000ec15189210 */ /* 0x000fe20007f7e0ff */
[----:B------:R-:W-:Y:S01]  /*1c10*/  IMAD.IADD R211, R237, 0x1, R211 ;  /* 0x00000001edd37824 */ /* 0x000fe200078e02d3 */
[----:B------:R-:W-:Y:S01]  /*1c20*/  SHF.R.U32.HI R204, RZ, 0x3, R204 ;  /* 0x00000003ffcc7819 */ /* 0x000fe200000116cc */
[----:B------:R-:W-:Y:S01]  /*1c30*/  IMAD R36, R27, c[0x0][0x20c], R36 ;  /* 0x000083001b247a24 */ /* 0x000fe200078e0224 */
[----:B------:R-:W-:Y:S01]  /*1c40*/  LOP3.LUT R25, R25, 0x8, R18, 0xf8, !PT ;  /* 0x0000000819197812 */ /* 0x000fe200078ef812 */
[----:B------:R-:W-:Y:S01]  /*1c50*/  IMAD.WIDE.U32 R26, R27, c[0x0][0x208], R12 ;  /* 0x000082001b1a7a25 */ /* 0x000fe200078e000c */
[----:B------:R-:W-:-:S02]  /*1c60*/  SHF.R.U32.HI R0, RZ, 0x4, R0 ;  /* 0x00000004ff007819 */ /* 0x000fc40000011600 */
[----:B------:R-:W-:Y:S01]  /*1c70*/  LOP3.LUT R204, R25, R204, RZ, 0x3c, !PT ;  /* 0x000000cc19cc7212 */ /* 0x000fe200078e3cff */
[----:B------:R-:W-:Y:S01]  /*1c80*/  @!P1 IMAD.X R23, R19, 0x1, R211, P3 ;  /* 0x0000000113179824 */ /* 0x000fe200018e06d3 */
[----:B------:R-:W-:Y:S01]  /*1c90*/  ISETP.GE.AND P3, PT, R12, c[0x0][0x1fc], PT ;  /* 0x00007f000c007a0c */ /* 0x000fe20003f66270 */
[----:B------:R-:W-:Y:S01]  /*1ca0*/  IMAD.IADD R37, R27, 0x1, R36 ;  /* 0x000000011b257824 */ /* 0x000fe200078e0224 */
[----:B------:R-:W-:Y:S01]  /*1cb0*/  LOP3.LUT P5, RZ, R22, 0x2, RZ, 0xc0, !PT ;  /* 0x0000000216ff7812 */ /* 0x000fe200078ac0ff */
[----:B------:R-:W-:Y:S01]  /*1cc0*/  IMAD.SHL.U32 R27, R9, 0x10, RZ ;  /* 0x00000010091b7824 */ /* 0x000fe200078e00ff */
[----:B------:R-:W-:Y:S01]  /*1cd0*/  SEL R25, RZ, 0x1, P3 ;  /* 0x00000001ff197807 */ /* 0x000fe20001800000 */
[----:B------:R-:W-:Y:S01]  /*1ce0*/  IMAD.MOV.U32 R36, RZ, RZ, R26 ;  /* 0x000000ffff247224 */ /* 0x000fe200078e001a */
[----:B------:R-:W-:Y:S01]  /*1cf0*/  ISETP.GE.AND P3, PT, R7, c[0x0][0x1fc], PT ;  /* 0x00007f0007007a0c */ /* 0x000fe20003f66270 */
[----:B------:R-:W-:Y:S01]  /*1d00*/  IMAD R33, R33, c[0x0][0x210], RZ ;  /* 0x0000840021217a24 */ /* 0x000fe200078e02ff */
[----:B------:R-:W-:Y:S01]  /*1d10*/  LOP3.LUT R27, R27, 0x10, RZ, 0xc0, !PT ;  /* 0x000000101b1b7812 */ /* 0x000fe200078ec0ff */
[----:B------:R-:W-:Y:S01]  /*1d20*/  IMAD.WIDE.U32 R36, R222, c[0x0][0x210], R36 ;  /* 0x00008400de247a25 */ /* 0x000fe200078e0024 */
[----:B------:R-:W-:-:S02]  /*1d30*/  SEL R20, RZ, 0xffffffff, P3 ;  /* 0xffffffffff147807 */ /* 0x000fc40001800000 */
[----:B------:R-:W-:Y:S01]  /*1d40*/  @!P1 LEA R26, P3, R24, c[0x0][0x258], 0x2 ;  /* 0x00009600181a9a11 */ /* 0x000fe200078610ff */
[----:B------:R-:W-:Y:S01]  /*1d50*/  IMAD R33, R222, c[0x0][0x214], R33 ;  /* 0x00008500de217a24 */ /* 0x000fe200078e0221 */
[----:B------:R-:W-:Y:S01]  /*1d60*/  LOP3.LUT R0, R27, 0x8, R0, 0xf8, !PT ;  /* 0x000000081b007812 */ /* 0x000fe200078ef800 */
[C---:B------:R-:W-:Y:S01]  /*1d70*/  IMAD R241, R11.reuse, c[0x0][0x218], RZ ;  /* 0x000086000bf17a24 */ /* 0x040fe200078e02ff */
[----:B------:R-:W-:Y:S01]  /*1d80*/  @!P1 LEA.HI.X R27, R24, c[0x0][0x25c], R23, 0x2, P3 ;  /* 0x00009700181b9a11 */ /* 0x000fe200018f1417 */
[C---:B------:R-:W-:Y:S01]  /*1d90*/  IMAD R23, R11.reuse, c[0x0][0x290], RZ ;  /* 0x0000a4000b177a24 */ /* 0x040fe200078e02ff */
[----:B------:R-:W-:Y:S01]  /*1da0*/  ISETP.GE.AND P3, PT, R214, c[0x0][0x1fc], PT ;  /* 0x00007f00d6007a0c */ /* 0x000fe20003f66270 */
[----:B------:R-:W-:Y:S01]  /*1db0*/  IMAD.SHL.U32 R20, R20, 0x2, RZ ;  /* 0x0000000214147824 */ /* 0x000fe200078e00ff */
[----:B------:R-:W-:Y:S01]  /*1dc0*/  LOP3.LUT P6, RZ, R22, 0x4, RZ, 0xc0, !PT ;  /* 0x0000000416ff7812 */ /* 0x000fe200078cc0ff */
[----:B------:R-:W-:Y:S02]  /*1dd0*/  IMAD.IADD R3, R32, 0x1, -R3 ;  /* 0x0000000120037824 */ /* 0x000fe400078e0a03 */
[----:B------:R-:W-:Y:S01]  /*1de0*/  IMAD R11, R11, c[0x0][0x240], RZ ;  /* 0x000090000b0b7a24 */ /* 0x000fe200078e02ff */
[----:B------:R-:W-:Y:S01]  /*1df0*/  LOP3.LUT R20, R20, 0x2, R25, 0xe2, !PT ;  /* 0x0000000214147812 */ /* 0x000fe200078ee219 */
[----:B------:R-:W-:-:S02]  /*1e00*/  IMAD.IADD R33, R37, 0x1, R33 ;  /* 0x0000000125217824 */ /* 0x000fc400078e0221 */
[----:B------:R-:W-:Y:S02]  /*1e10*/  IMAD.MOV.U32 R32, RZ, RZ, R36 ;  /* 0x000000ffff207224 */ /* 0x000fe400078e0024 */
[C---:B------:R-:W-:Y:S02]  /*1e20*/  IMAD R241, R226.reuse, c[0x0][0x21c], R241 ;  /* 0x00008700e2f17a24 */ /* 0x040fe400078e02f1 */
        /* <DEDUP_REMOVED lines=13> */
[----:B---3--:R-:W-:Y:S01]  /*1f00*/  @!P1 IMAD.SHL.U32 R31, R2, 0x10, RZ ;  /* 0x00000010021f9824 */ /* 0x008fe200078e00ff */
        /* <DEDUP_REMOVED lines=13> */
[----:B------:R-:W-:Y:S01]  /*1fe0*/  LOP3.LUT P2, RZ, R20, 0x4, RZ, 0xc0, !PT ;  /* 0x0000000414ff7812 */ /* 0x000fe2000784c0ff */
[----:B------:R-:W-:Y:S01]  /*1ff0*/  IMAD.SHL.U32 R14, R4, 0x8, RZ ;  /* 0x00000008040e7824 */ /* 0x000fe200078e00ff */
[----:B------:R-:W-:Y:S01]  /*2000*/  SEL R20, RZ, 0xffffffff, P0 ;  /* 0xffffffffff147807 */ /* 0x000fe20000000000 */
[----:B------:R2:W-:Y:S01]  /*2010*/  LDGSTS.E.BYPASS.LTC128B.128 [R6+0xe080], [R28.64+0x80], !P6 ;  /* 0x0e0800801c067fae */ /* 0x0005e2000f101d48 */
[-C--:B------:R-:W-:Y:S01]  /*2020*/  ISETP.LE.OR P6, PT, R25, R218.reuse, !P4 ;  /* 0x000000da1900720c */ /* 0x080fe200067c3670 */
[----:B------:R-:W-:Y:S01]  /*2030*/  IMAD.SHL.U32 R206, R9, 0x8, RZ ;  /* 0x0000000809ce7824 */ /* 0x000fe200078e00ff */
[C---:B------:R-:W-:Y:S01]  /*2040*/  LOP3.LUT P0, RZ, R22.reuse, 0x2, RZ, 0xc0, !PT ;  /* 0x0000000216ff7812 */ /* 0x040fe2000780c0ff */
[----:B------:R-:W-:Y:S01]  /*2050*/  IMAD.SHL.U32 R22, R22, 0x40, RZ ;  /* 0x0000004016167824 */ /* 0x000fe200078e00ff */
[----:B------:R1:W-:Y:S01]  /*2060*/  @!P1 LDGSTS.E.BYPASS.LTC128B.128 [R31+0x18080], [R26.64] ;  /* 0x180800001a1f9fae */ /* 0x0003e2000b901d48 */
[-C--:B------:R-:W-:Y:S01]  /*2070*/  ISETP.LE.OR P5, PT, R25, R218.reuse, !P3 ;  /* 0x000000da1900720c */ /* 0x080fe20005fa3670 */
[----:B------:R-:W-:Y:S01]  /*2080*/  IMAD.SHL.U32 R203, R203, 0x20, RZ ;  /* 0x00000020cbcb7824 */ /* 0x000fe200078e00ff */
[----:B------:R-:W-:Y:S01]  /*2090*/  LOP3.LUT R17, R17, 0x1c0, RZ, 0xc0, !PT ;  /* 0x000001c011117812 */ /* 0x000fe200078ec0ff */
[----:B------:R-:W0:Y:S01]  /*20a0*/  LDGDEPBAR ;  /* 0x00000000000079af */ /* 0x000e220000000000 */
[----:B------:R-:W-:Y:S01]  /*20b0*/  LOP3.LUT R14, R14, 0x18, RZ, 0xc0, !PT ;  /* 0x000000180e0e7812 */ /* 0x000fe200078ec0ff */
[----:B------:R-:W-:Y:S01]  /*20c0*/  IMAD R204, R9, 0x200, R204 ;  /* 0x0000020009cc7824 */ /* 0x000fe200078e02cc */
[----:B------:R-:W-:Y:S01]  /*20d0*/  LOP3.LUT R206, R206, 0x8, RZ, 0xc0, !PT ;  /* 0x00000008cece7812 */ /* 0x000fe200078ec0ff */
[----:B------:R-:W-:Y:S01]  /*20e0*/  IMAD.SHL.U32 R20, R20, 0x2, RZ ;  /* 0x0000000214147824 */ /* 0x000fe200078e00ff */
[----:B------:R2:W-:Y:S01]  /*20f0*/  LDGSTS.E.BYPASS.LTC128B.128 [R6+0x12080], [R32.64], !P6 ;  /* 0x1208000020067fae */ /* 0x0005e2000f101d48 */
[----:B------:R-:W-:Y:S01]  /*2100*/  ISETP.LE.OR P6, PT, R25, R218, !P2 ;  /* 0x000000da1900720c */ /* 0x000fe200057c3670 */
[----:B------:R-:W-:Y:S01]  /*2110*/  IMAD.IADD R230, R225, 0x1, R11 ;  /* 0x00000001e1e67824 */ /* 0x000fe200078e020b */
[----:B------:R-:W-:-:S02]  /*2120*/  LOP3.LUT R25, R22, 0xc0, RZ, 0xc0, !PT ;  /* 0x000000c016197812 */ /* 0x000fc400078ec0ff */
[----:B------:R2:W-:Y:S01]  /*2130*/  LDGSTS.E.BYPASS.LTC128B.128 [R6+0x13080], [R32.64+0x40], !P5 ;  /* 0x1308004020067fae */ /* 0x0005e2000e901d48 */
[----:B------:R-:W-:Y:S02]  /*2140*/  IADD3 R21, P5, R21, R232, RZ ;  /* 0x000000e815157210 */ /* 0x000fe40007fbe0ff */
[----:B------:R-:W-:Y:S02]  /*2150*/  LOP3.LUT R23, R25, 0x8, R18, 0xf8, !PT ;  /* 0x0000000819177812 */ /* 0x000fe400078ef812 */
[----:B------:R-:W-:Y:S01]  /*2160*/  SHF.R.U32.HI R18, RZ, 0x3, R17 ;  /* 0x00000003ff127819 */ /* 0x000fe20000011611 */
[----:B------:R-:W-:Y:S01]  /*2170*/  IMAD.X R24, R19, 0x1, R210, P5 ;  /* 0x0000000113187824 */ /* 0x000fe200028e06d2 */
[----:B------:R-:W-:Y:S01]  /*2180*/  SEL R196, R207, 0xfffffff0, !P0 ;  /* 0xfffffff0cfc47807 */ /* 0x000fe20004000000 */
[----:B------:R-:W-:Y:S01]  /*2190*/  @!P1 IMAD.SHL.U32 R19, R2, 0x10, RZ ;  /* 0x0000001002139824 */ /* 0x000fe200078e00ff */
[----:B------:R-:W-:Y:S01]  /*21a0*/  LOP3.LUT R18, R18, R17, R14, 0x1e, !PT ;  /* 0x0000001112127212 */ /* 0x000fe200078e1e0e */
[----:B------:R2:W-:Y:S01]  /*21b0*/  LDGSTS.E.BYPASS.LTC128B.128 [R6+0x14080], [R32.64+0x80], !P6 ;  /* 0x1408008020067fae */ /* 0x0005e2000f101d48 */
[----:B------:R-:W-:-:S02]  /*21c0*/  LOP3.LUT R17, R8, 0xffffffe0, RZ, 0xc0, !PT ;  /* 0xffffffe008117812 */ /* 0x000fc400078ec0ff */
[----:B-1----:R-:W-:Y:S01]  /*21d0*/  LEA R26, P5, R21, c[0x0][0x280], 0x2 ;  /* 0x0000a000151a7a11 */ /* 0x002fe200078a10ff */
[----:B------:R-:W-:Y:S01]  /*21e0*/  IMAD.IADD R235, R235, 0x1, R18 ;  /* 0x00000001ebeb7824 */ /* 0x000fe200078e0212 */
[C---:B------:R-:W-:Y:S01]  /*21f0*/  LOP3.LUT P6, RZ, R15.reuse, 0x4, RZ, 0xc0, !PT ;  /* 0x000000040fff7812 */ /* 0x040fe200078cc0ff */
[----:B------:R-:W-:Y:S01]  /*2200*/  IMAD.SHL.U32 R18, R15, 0x40, RZ ;  /* 0x000000400f127824 */ /* 0x000fe200078e00ff */
[----:B------:R-:W-:Y:S01]  /*2210*/  LEA.HI.X R27, R21, c[0x0][0x284], R24, 0x2, P5 ;  /* 0x0000a100151b7a11 */ /* 0x000fe200028f1418 */
[----:B------:R-:W-:Y:S01]  /*2220*/  IMAD.IADD R8, R2, 0x1, -R17 ;  /* 0x0000000102087824 */ /* 0x000fe200078e0a11 */
[----:B------:R-:W-:Y:S01]  /*2230*/  LOP3.LUT P5, RZ, R15, 0x2, RZ, 0xc0, !PT ;  /* 0x000000020fff7812 */ /* 0x000fe200078ac0ff */
[C---:B------:R-:W-:Y:S01]  /*2240*/  IMAD.SHL.U32 R17, R3.reuse, 0x40, RZ ;  /* 0x0000004003117824 */ /* 0x040fe200078e00ff */
[----:B------:R-:W-:Y:S01]  /*2250*/  LOP3.LUT R18, R18, 0x1c0, RZ, 0xc0, !PT ;  /* 0x000001c012127812 */ /* 0x000fe200078ec0ff */
[----:B------:R2:W-:Y:S01]  /*2260*/  @!P1 LDGSTS.E.BYPASS.LTC128B.128 [R19+0x18280], [R26.64] ;  /* 0x182800001a139fae */ /* 0x0005e2000b901d48 */
[----:B------:R-:W-:Y:S01]  /*2270*/  LOP3.LUT P0, RZ, R3, 0x2, RZ, 0xc0, !PT ;  /* 0x0000000203ff7812 */ /* 0x000fe2000780c0ff */
[----:B------:R-:W-:Y:S01]  /*2280*/  IMAD R3, R16, 0x200, R203 ;  /* 0x0000020010037824 */ /* 0x000fe200078e02cb */
[----:B------:R-:W-:Y:S01]  /*2290*/  SHF.R.U32.HI R15, RZ, 0x3, R18 ;  /* 0x00000003ff0f7819 */ /* 0x000fe20000011612 */
[----:B------:R-:W-:Y:S01]  /*22a0*/  IMAD.SHL.U32 R235, R235, 0x2, RZ ;  /* 0x00000002ebeb7824 */ /* 0x000fe200078e00ff */
[----:B------:R-:W-:Y:S01]  /*22b0*/  LOP3.LUT R17, R17, 0xc0, RZ, 0xc0, !PT ;  /* 0x000000c011117812 */ /* 0x000fe200078ec0ff */
[----:B------:R-:W0:Y:S01]  /*22c0*/  LDGDEPBAR ;  /* 0x00000000000079af */ /* 0x000e220000000000 */
[----:B------:R-:W-:-:S02]  /*22d0*/  LOP3.LUT R15, R15, R18, R206, 0x1e, !PT ;  /* 0x000000120f0f7212 */ /* 0x000fc400078e1ece */
[----:B------:R-:W-:Y:S01]  /*22e0*/  SHF.R.U32.HI R18, RZ, 0x3, R17 ;  /* 0x00000003ff127819 */ /* 0x000fe20000011611 */
[----:B------:R-:W0:Y:S01]  /*22f0*/  LDGDEPBAR ;  /* 0x00000000000079af */ /* 0x000e220000000000 */
[----:B------:R-:W-:Y:S01]  /*2300*/  SEL R199, R207, 0xfffffff0, !P5 ;  /* 0xfffffff0cfc77807 */ /* 0x000fe20006800000 */
[----:B------:R-:W-:Y:S01]  /*2310*/  IMAD.IADD R202, R202, 0x1, R15 ;  /* 0x00000001caca7824 */ /* 0x000fe200078e020f */
[C---:B------:R-:W-:Y:S02]  /*2320*/  LOP3.LUT R206, R18.reuse, R17, R206, 0x1e, !PT ;  /* 0x0000001112ce7212 */ /* 0x040fe400078e1ece */
[----:B------:R-:W-:Y:S02]  /*2330*/  SHF.R.S32.HI R9, RZ, 0x1f, R8 ;  /* 0x0000001fff097819 */ /* 0x000fe40000011408 */
[----:B------:R-:W-:Y:S01]  /*2340*/  LOP3.LUT R0, R18, R0, R17, 0x1e, !PT ;  /* 0x0000000012007212 */ /* 0x000fe200078e1e11 */
[----:B------:R-:W-:Y:S01]  /*2350*/  IMAD.IADD R206, R3, 0x1, R206 ;  /* 0x0000000103ce7824 */ /* 0x000fe200078e02ce */
[----:B------:R-:W-:-:S02]  /*2360*/  IADD3 R3, R245, 0x1, RZ ;  /* 0x00000001f5037810 */ /* 0x000fc40007ffe0ff */
[----:B------:R-:W-:Y:S01]  /*2370*/  SHF.R.U32.HI R22, RZ, 0x3, R25 ;  /* 0x00000003ff167819 */ /* 0x000fe20000011619 */
[----:B------:R-:W-:Y:S01]  /*2380*/  IMAD.IADD R209, R203, 0x1, R0 ;  /* 0x00000001cbd17824 */ /* 0x000fe200078e0200 */
[----:B------:R-:W-:Y:S01]  /*2390*/  ISETP.GE.AND P5, PT, R3, R213, PT ;  /* 0x000000d50300720c */ /* 0x000fe20003fa6270 */
[----:B------:R-:W-:Y:S01]  /*23a0*/  IMAD.MOV.U32 R0, RZ, RZ, 0x20 ;  /* 0x00000020ff007424 */ /* 0x000fe200078e00ff */
[----:B------:R-:W-:Y:S02]  /*23b0*/  LEA.HI R9, R9, R8, RZ, 0x2 ;  /* 0x0000000809097211 */ /* 0x000fe400078f10ff */
[----:B------:R-:W-:Y:S02]  /*23c0*/  LOP3.LUT R22, R23, R22, RZ, 0x3c, !PT ;  /* 0x0000001617167212 */ /* 0x000fe400078e3cff */
[----:B------:R-:W-:Y:S02]  /*23d0*/  SHF.R.S32.HI R217, RZ, 0x2, R9 ;  /* 0x00000002ffd97819 */ /* 0x000fe40000011409 */
[----:B------:R-:W-:Y:S01]  /*23e0*/  LOP3.LUT R14, R18, R17, R14, 0x1e, !PT ;  /* 0x00000011120e7212 */ /* 0x000fe200078e1e0e */
[----:B------:R-:W-:Y:S01]  /*23f0*/  IMAD.U32 R205, R205, 0x20, R22 ;  /* 0x00000020cdcd7824 */ /* 0x000fe200078e0016 */
[----:B------:R-:W-:Y:S01]  /*2400*/  LOP3.LUT R215, R20, 0x2, R215, 0xe2, !PT ;  /* 0x0000000214d77812 */ /* 0x000fe200078ee2d7 */
[----:B------:R-:W-:Y:S01]  /*2410*/  IMAD R217, R16, 0x10, R217 ;  /* 0x0000001010d97824 */ /* 0x000fe200078e02d9 */
[----:B------:R-:W-:Y:S01]  /*2420*/  SEL R0, R0, 0xffffffe0, !P6 ;  /* 0xffffffe000007807 */ /* 0x000fe20007000000 */
        /* <DEDUP_REMOVED lines=28> */
.L_x_1326:
[----:B------:R-:W-:Y:S05]  /*25f0*/  BSYNC B0 ;  /* 0x0000000000007941 */ /* 0x000fea0003800000 */
.L_x_1325:
[----:B--2---:R-:W-:Y:S01]  /*2600*/  SHF.R.S32.HI R3, RZ, 0x1f, R4 ;  /* 0x0000001fff037819 */ /* 0x004fe20000011404 */
        /* <DEDUP_REMOVED lines=73> */
.L_x_1329:
        /* <DEDUP_REMOVED lines=22> */
[-C--:B-12---:R-:W-:Y:S03]  /*2c00*/  HMMA.16816.F32.BF16 R4, R36, R40.reuse, RZ ;  /* 0x000000282404723c */ /* 0x086fe600000418ff */
[----:B------:R-:W-:Y:S04]  /*2c10*/  LDS R250, [R247+0x180a0] ;  /* 0x0180a000f7fa7984 */ /* 0x000fe80000000800 */
[----:B------:R-:W-:Y:S01]  /*2c20*/  LDS R249, [R247+0x18100] ;  /* 0x01810000f7f97984 */ /* 0x000fe20000000800 */
[C---:B---3--:R-:W-:Y:S03]  /*2c30*/  HMMA.16816.F32.BF16 R8, R44.reuse, R40, RZ ;  /* 0x000000282c08723c */ /* 0x048fe600000418ff */
[----:B------:R-:W-:Y:S05]  /*2c40*/  LDS R248, [R247+0x18120] ;  /* 0x01812000f7f87984 */ /* 0x000fea0000000800 */
[-C--:B------:R-:W-:Y:S08]  /*2c50*/  HMMA.16816.F32.BF16 R12, R44, R42.reuse, RZ ;  /* 0x0000002a2c0c723c */ /* 0x080ff000000418ff */
        /* <DEDUP_REMOVED lines=103> */
.L_x_1327:
        /* <DEDUP_REMOVED lines=25> */
[----:B------:R-:W-:Y:S01]  /*3460*/  IADD3 R177, R207, 0x800, R3 ;  /* 0x00000800cfb17810 */ /* 0x000fe20007ffe003 */
[-C--:B-1----:R-:W-:Y:S05]  /*3470*/  HMMA.16816.F32.BF16 R36, R168, R192.reuse, R36 ;  /* 0x000000c0a824723c */ /* 0x082fea0000041824 */
[----:B------:R-:W-:Y:S01]  /*3480*/  IMAD.IADD R177, R206, 0x1, R177 ;  /* 0x00000001ceb17824 */ /* 0x000fe200078e02b1 */
[----:B------:R-:W-:Y:S02]  /*3490*/  LEA R176, R245, 0x1, 0x6 ;  /* 0x00000001f5b07811 */ /* 0x000fe400078e30ff */
[C---:B--2---:R-:W-:Y:S04]  /*34a0*/  HMMA.16816.F32.BF16 R40, R164.reuse, R192, R40 ;  /* 0x000000c0a428723c */ /* 0x044fe80000041828 */
[----:B------:R-:W-:Y:S01]  /*34b0*/  IADD3 R176, R219, R176, -R212 ;  /* 0x000000b0dbb07210 */ /* 0x000fe20007ffe8d4 */
[----:B------:R-:W-:Y:S03]  /*34c0*/  IMAD.SHL.U32 R3, R177, 0x2, RZ ;  /* 0x00000002b1037824 */ /* 0x000fe600078e00ff */
[-C--:B------:R-:W-:Y:S02]  /*34d0*/  HMMA.16816.F32.BF16 R44, R164, R194.reuse, R44 ;  /* 0x000000c2a42c723c */ /* 0x080fe4000004182c */
[----:B------:R-:W-:Y:S02]  /*34e0*/  LDSM.16.M88.4 R184, [R3+0x12880] ;  /* 0x0128800003b8783b */ /* 0x000fe40000000200 */
[----:B------:R-:W-:Y:S04]  /*34f0*/  IADD3 R189, R217, R176, -R220 ;  /* 0x000000b0d9bd7210 */ /* 0x000fe80007ffe8dc */
[C---:B------:R-:W-:Y:S02]  /*3500*/  HMMA.16816.F32.BF16 R48, R168.reuse, R194, R48 ;  /* 0x000000c2a830723c */ /* 0x040fe40000041830 */
[----:B------:R-:W1:Y:S02]  /*3510*/  LDSM.16.M88.4 R176, [R3+0x12080] ;  /* 0x0120800003b0783b */ /* 0x000e640000000200 */
[----:B------:R-:W-:Y:S04]  /*3520*/  IMAD.IADD R189, R189, 0x1, -R242 ;  /* 0x00000001bdbd7824 */ /* 0x000fe800078e0af2 */
[-C--:B------:R-:W-:Y:S04]  /*3530*/  HMMA.16816.F32.BF16 R52, R168, R172.reuse, R52 ;  /* 0x000000aca834723c */ /* 0x080fe80000041834 */
[----:B------:R-:W-:Y:S04]  /*3540*/  IMNMX R252, R244, R189, PT ;  /* 0x000000bdf4fc7217 */ /* 0x000fe80003800200 */
[C---:B------:R-:W-:Y:S04]  /*3550*/  HMMA.16816.F32.BF16 R56, R164.reuse, R172, R56 ;  /* 0x000000aca438723c */ /* 0x040fe80000041838 */
[----:B------:R-:W-:Y:S04]  /*3560*/  ISETP.GT.AND P0, PT, R252, RZ, PT ;  /* 0x000000fffc00720c */ /* 0x000fe80003f04270 */
[-C--:B------:R-:W-:Y:S01]  /*3570*/  HMMA.16816.F32.BF16 R60, R164, R174.reuse, R60 ;  /* 0x000000aea43c723c */ /* 0x080fe2000004183c */
[----:B------:R-:W2:Y:S03]  /*3580*/  LDSM.16.M88.4 R164, [R196+0x9080] ;  /* 0x00908000c4a4783b */ /* 0x000ea60000000200 */
[----:B------:R-:W-:Y:S02]  /*3590*/  FSEL R4, R4, -INF , P0 ;  /* 0xff80000004047808 */ /* 0x000fe40000000000 */
[----:B------:R-:W-:Y:S02]  /*35a0*/  ISETP.GT.AND P0, PT, R252, 0x1, PT ;  /* 0x00000001fc00780c */ /* 0x000fe40003f04270 */
[----:B------:R-:W-:Y:S01]  /*35b0*/  HMMA.16816.F32.BF16 R64, R168, R174, R64 ;  /* 0x000000aea840723c */ /* 0x000fe20000041840 */
[----:B------:R-:W-:Y:S03]  /*35c0*/  LDSM.16.M88.4 R172, [R205+0xa080] ;  /* 0x00a08000cdac783b */ /* 0x000fe60000000200 */
[--C-:B------:R-:W-:Y:S01]  /*35d0*/  FFMA.FTZ R188, R4, c[0x0][0x29c], -R251.reuse ;  /* 0x0000a70004bc7a23 */ /* 0x100fe200000108fb */
[----:B------:R-:W-:Y:S02]  /*35e0*/  FSEL R4, R5, -INF , P0 ;  /* 0xff80000005047808 */ /* 0x000fe40000000000 */
[----:B------:R-:W-:Y:S02]  /*35f0*/  ISETP.GT.AND P0, PT, R252, 0x20, PT ;  /* 0x00000020fc00780c */ /* 0x000fe40003f04270 */
[----:B------:R-:W3:Y:S01]  /*3600*/  LDSM.16.M88.4 R168, [R2+0x13080] ;  /* 0x0130800002a8783b */ /* 0x000ee20000000200 */
[-C--:B-1----:R-:W-:Y:S01]  /*3610*/  HMMA.16816.F32.BF16 R36, R176, R180.reuse, R36 ;  /* 0x000000b4b024723c */ /* 0x082fe20000041824 */
[----:B------:R-:W-:Y:S04]  /*3620*/  MUFU.EX2 R188, R188 ;  /* 0x000000bc00bc7308 */ /* 0x000fe80000000800 */
[----:B------:R-:W-:Y:S01]  /*3630*/  FSEL R16, R16, -INF , P0 ;  /* 0xff80000010107808 */ /* 0x000fe20000000000 */
[--C-:B------:R-:W-:Y:S01]  /*3640*/  FFMA.FTZ R191, R4, c[0x0][0x29c], -R251.reuse ;  /* 0x0000a70004bf7a23 */ /* 0x100fe200000108fb */
[----:B------:R-:W-:Y:S01]  /*3650*/  ISETP.GT.AND P0, PT, R252, 0x21, PT ;  /* 0x00000021fc00780c */ /* 0x000fe20003f04270 */
[C---:B------:R-:W-:Y:S04]  /*3660*/  HMMA.16816.F32.BF16 R40, R184.reuse, R180, R40 ;  /* 0x000000b4b828723c */ /* 0x040fe80000041828 */
[----:B------:R-:W-:Y:S01]  /*3670*/  FSEL R4, R17, -INF , P0 ;  /* 0xff80000011047808 */ /* 0x000fe20000000000 */
[--C-:B------:R-:W-:Y:S01]  /*3680*/  FFMA.FTZ R190, R16, c[0x0][0x29c], -R251.reuse ;  /* 0x0000a70010be7a23 */ /* 0x100fe200000108fb */
[----:B------:R-:W-:Y:S01]  /*3690*/  ISETP.GT.AND P0, PT, R252, 0x40, PT ;  /* 0x00000040fc00780c */ /* 0x000fe20003f04270 */
[----:B------:R-:W-:Y:S01]  /*36a0*/  MUFU.EX2 R191, R191 ;  /* 0x000000bf00bf7308 */ /* 0x000fe20000000800 */
[-C--:B------:R-:W-:Y:S04]  /*36b0*/  HMMA.16816.F32.BF16 R44, R184, R182.reuse, R44 ;  /* 0x000000b6b82c723c */ /* 0x080fe8000004182c */
[----:B------:R-:W-:Y:S01]  /*36c0*/  FSEL R20, R20, -INF , P0 ;  /* 0xff80000014147808 */ /* 0x000fe20000000000 */
[--C-:B------:R-:W-:Y:S01]  /*36d0*/  FFMA.FTZ R193, R4, c[0x0][0x29c], -R251.reuse ;  /* 0x0000a70004c17a23 */ /* 0x100fe200000108fb */
[----:B------:R-:W-:Y:S02]  /*36e0*/  ISETP.GT.AND P0, PT, R252, 0x41, PT ;  /* 0x00000041fc00780c */ /* 0x000fe40003f04270 */
[C---:B------:R-:W-:Y:S01]  /*36f0*/  HMMA.16816.F32.BF16 R48, R176.reuse, R182, R48 ;  /* 0x000000b6b030723c */ /* 0x040fe20000041830 */
[----:B------:R-:W1:Y:S01]  /*3700*/  LDSM.16.M88.4 R180, [R2+0x13880] ;  /* 0x0138800002b4783b */ /* 0x000e620000000200 */
[----:B------:R-:W-:Y:S02]  /*3710*/  MUFU.EX2 R190, R190 ;  /* 0x000000be00be7308 */ /* 0x000fe40000000800 */
[----:B------:R-:W-:Y:S01]  /*3720*/  FSEL R4, R21, -INF , P0 ;  /* 0xff80000015047808 */ /* 0x000fe20000000000 */
[--C-:B------:R-:W-:Y:S01]  /*3730*/  FFMA.FTZ R192, R20, c[0x0][0x29c], -R251.reuse ;  /* 0x0000a70014c07a23 */ /* 0x100fe200000108fb */
[----:B------:R-:W-:Y:S02]  /*3740*/  ISETP.GT.AND P0, PT, R252, 0x60, PT ;  /* 0x00000060fc00780c */ /* 0x000fe40003f04270 */
[-C--:B--2---:R-:W-:Y:S04]  /*3750*/  HMMA.16816.F32.BF16 R52, R176, R164.reuse, R52 ;  /* 0x000000a4b034723c */ /* 0x084fe80000041834 */
[----:B------:R-:W-:Y:S01]  /*3760*/  IADD3 R5, R189, 0x8, RZ ;  /* 0x00000008bd057810 */ /* 0x000fe20007ffe0ff */
[--C-:B------:R-:W-:Y:S01]  /*3770*/  FFMA.FTZ R195, R4, c[0x0][0x29c], -R251.reuse ;  /* 0x0000a70004c37a23 */ /* 0x100fe200000108fb */
[----:B------:R-:W-:Y:S01]  /*3780*/  FSEL R32, R32, -INF , P0 ;  /* 0xff80000020207808 */ /* 0x000fe20000000000 */
[----:B------:R-:W-:Y:S01]  /*3790*/  MUFU.EX2 R193, R193 ;  /* 0x000000c100c17308 */ /* 0x000fe20000000800 */
[C---:B------:R-:W-:Y:S04]  /*37a0*/  HMMA.16816.F32.BF16 R56, R184.reuse, R164, R56 ;  /* 0x000000a4b838723c */ /* 0x040fe80000041838 */
[----:B------:R-:W-:Y:S01]  /*37b0*/  IMNMX R16, R244, R5, PT ;  /* 0x00000005f4107217 */ /* 0x000fe20003800200 */
[--C-:B------:R-:W-:Y:S01]  /*37c0*/  FFMA.FTZ R194, R32, c[0x0][0x29c], -R251.reuse ;  /* 0x0000a70020c27a23 */ /* 0x100fe200000108fb */
[----:B------:R-:W-:Y:S02]  /*37d0*/  ISETP.GT.AND P0, PT, R252, 0x61, PT ;  /* 0x00000061fc00780c */ /* 0x000fe40003f04270 */
[-C--:B------:R-:W-:Y:S01]  /*37e0*/  HMMA.16816.F32.BF16 R60, R184, R166.reuse, R60 ;  /* 0x000000a6b83c723c */ /* 0x080fe2000004183c */
[----:B------:R-:W-:Y:S03]  /*37f0*/  MUFU.EX2 R192, R192 ;  /* 0x000000c000c07308 */ /* 0x000fe60000000800 */
[----:B------:R-:W-:Y:S02]  /*3800*/  FSEL R4, R33, -INF , P0 ;  /* 0xff80000021047808 */ /* 0x000fe40000000000 */
[----:B------:R-:W-:Y:S02]  /*3810*/  ISETP.GT.AND P0, PT, R16, RZ, PT ;  /* 0x000000ff1000720c */ /* 0x000fe40003f04270 */
[----:B------:R-:W-:Y:S01]  /*3820*/  HMMA.16816.F32.BF16 R64, R176, R166, R64 ;  /* 0x000000a6b040723c */ /* 0x000fe20000041840 */
[----:B------:R-:W-:Y:S02]  /*3830*/  LDSM.16.M88.4 R164, [R3+0x13880] ;  /* 0x0138800003a4783b */ /* 0x000fe40000000200 */
[----:B------:R-:W-:Y:S01]  /*3840*/  MUFU.EX2 R194, R194 ;  /* 0x000000c200c27308 */ /* 0x000fe20000000800 */
[----:B------:R-:W-:Y:S01]  /*3850*/  FSEL R5, R6, -INF , P0 ;  /* 0xff80000006057808 */ /* 0x000fe20000000000 */
[----:B------:R-:W-:Y:S01]  /*3860*/  FFMA.FTZ R251, R4, c[0x0][0x29c], -R251 ;  /* 0x0000a70004fb7a23 */ /* 0x000fe200000108fb */
[C---:B------:R-:W-:Y:S02]  /*3870*/  ISETP.GT.AND P0, PT, R16.reuse, 0x1, PT ;  /* 0x000000011000780c */ /* 0x040fe40003f04270 */
[-C--:B---3--:R-:W-:Y:S05]  /*3880*/  HMMA.16816.F32.BF16 R36, R168, R172.reuse, R36 ;  /* 0x000000aca824723c */ /* 0x088fea0000041824 */
[----:B------:R-:W-:Y:S01]  /*3890*/  FSEL R7, R7, -INF , P0 ;  /* 0xff80000007077808 */ /* 0x000fe20000000000 */
[--C-:B------:R-:W-:Y:S01]  /*38a0*/  FFMA.FTZ R252, R5, c[0x0][0x29c], -R250.reuse ;  /* 0x0000a70005fc7a23 */ /* 0x100fe200000108fa */
[----:B------:R-:W-:Y:S01]  /*38b0*/  ISETP.GT.AND P0, PT, R16, 0x20, PT ;  /* 0x000000201000780c */ /* 0x000fe20003f04270 */
[C---:B-1----:R-:W-:Y:S01]  /*38c0*/  HMMA.16816.F32.BF16 R40, R180.reuse, R172, R40 ;  /* 0x000000acb428723c */ /* 0x042fe20000041828 */
[----:B------:R-:W-:Y:S03]  /*38d0*/  MUFU.EX2 R251, R251 ;  /* 0x000000fb00fb7308 */ /* 0x000fe60000000800 */
[--C-:B------:R-:W-:Y:S01]  /*38e0*/  FFMA.FTZ R20, R7, c[0x0][0x29c], -R250.reuse ;  /* 0x0000a70007147a23 */ /* 0x100fe200000108fa */
[----:B------:R-:W-:Y:S01]  /*38f0*/  FSEL R17, R18, -INF , P0 ;  /* 0xff80000012117808 */ /* 0x000fe20000000000 */
[----:B------:R-:W1:Y:S01]  /*3900*/  LDSM.16.M88.4 R4, [R205+0xb080] ;  /* 0x00b08000cd04783b */ /* 0x000e620000000200 */
[C---:B------:R-:W-:Y:S01]  /*3910*/  ISETP.GT.AND P0, PT, R16.reuse, 0x21, PT ;  /* 0x000000211000780c */ /* 0x040fe20003f04270 */
[-C--:B------:R-:W-:Y:S03]  /*3920*/  HMMA.16816.F32.BF16 R44, R180, R174.reuse, R44 ;  /* 0x000000aeb42c723c */ /* 0x080fe6000004182c */
[----:B------:R2:W-:Y:S01]  /*3930*/  MUFU.EX2 R2, R20 ;  /* 0x0000001400027308 */ /* 0x0005e20000000800 */
[----:B------:R-:W-:Y:S01]  /*3940*/  FSEL R19, R19, -INF , P0 ;  /* 0xff80000013137808 */ /* 0x000fe20000000000 */
[--C-:B------:R-:W-:Y:S01]  /*3950*/  FFMA.FTZ R184, R17, c[0x0][0x29c], -R250.reuse ;  /* 0x0000a70011b87a23 */ /* 0x100fe200000108fa */
[----:B------:R-:W-:Y:S02]  /*3960*/  ISETP.GT.AND P0, PT, R16, 0x40, PT ;  /* 0x000000401000780c */ /* 0x000fe40003f04270 */
[C---:B------:R-:W-:Y:S04]  /*3970*/  HMMA.16816.F32.BF16 R48, R168.reuse, R174, R48 ;  /* 0x000000aea830723c */ /* 0x040fe80000041830 */
[----:B------:R-:W-:Y:S01]  /*3980*/  FSEL R17, R22, -INF , P0 ;  /* 0xff80000016117808 */ /* 0x000fe20000000000 */
[--C-:B------:R-:W-:Y:S01]  /*3990*/  FFMA.FTZ R177, R19, c[0x0][0x29c], -R250.reuse ;  /* 0x0000a70013b17a23 */ /* 0x100fe200000108fa */
[C---:B------:R-:W-:Y:S01]  /*39a0*/  ISETP.GT.AND P0, PT, R16.reuse, 0x41, PT ;  /* 0x000000411000780c */ /* 0x040fe20003f04270 */
[----:B------:R-:W-:Y:S01]  /*39b0*/  MUFU.EX2 R252, R252 ;  /* 0x000000fc00fc7308 */ /* 0x000fe20000000800 */
[----:B------:R-:W-:Y:S01]  /*39c0*/  IADD3 R185, R189, 0x20, RZ ;  /* 0x00000020bdb97810 */ /* 0x000fe20007ffe0ff */
[--C-:B------:R-:W-:Y:S03]  /*39d0*/  FFMA.FTZ R176, R17, c[0x0][0x29c], -R250.reuse ;  /* 0x0000a70011b07a23 */ /* 0x100fe600000108fa */
[----:B------:R-:W-:Y:S02]  /*39e0*/  FSEL R23, R23, -INF , P0 ;  /* 0xff80000017177808 */ /* 0x000fe40000000000 */
[----:B------:R-:W-:Y:S02]  /*39f0*/  ISETP.GT.AND P0, PT, R16, 0x60, PT ;  /* 0x000000601000780c */ /* 0x000fe40003f04270 */
[----:B------:R-:W-:Y:S01]  /*3a00*/  IADD3 R189, R189, 0x28, RZ ;  /* 0x00000028bdbd7810 */ /* 0x000fe20007ffe0ff */
[--C-:B------:R-:W-:Y:S01]  /*3a10*/  FFMA.FTZ R179, R23, c[0x0][0x29c], -R250.reuse ;  /* 0x0000a70017b37a23 */ /* 0x100fe200000108fa */
[----:B------:R-:W-:Y:S01]  /*3a20*/  FSEL R33, R34, -INF , P0 ;  /* 0xff80000022217808 */ /* 0x000fe20000000000 */
[----:B--2---:R-:W-:Y:S01]  /*3a30*/  LDSM.16.M88.4 R20, [R196+0xa080] ;  /* 0x00a08000c414783b */ /* 0x004fe20000000200 */
[----:B------:R-:W-:Y:S01]  /*3a40*/  ISETP.GT.AND P0, PT, R16, 0x61, PT ;  /* 0x000000611000780c */ /* 0x000fe20003f04270 */
[----:B------:R-:W-:Y:S01]  /*3a50*/  MUFU.EX2 R184, R184 ;  /* 0x000000b800b87308 */ /* 0x000fe20000000800 */
[----:B------:R-:W-:Y:S01]  /*3a60*/  IMNMX R185, R244, R185, PT ;  /* 0x000000b9f4b97217 */ /* 0x000fe20003800200 */
[--C-:B------:R-:W-:Y:S01]  /*3a70*/  FFMA.FTZ R178, R33, c[0x0][0x29c], -R250.reuse ;  /* 0x0000a70021b27a23 */ /* 0x100fe200000108fa */
[----:B------:R-:W-:Y:S02]  /*3a80*/  FSEL R35, R35, -INF , P0 ;  /* 0xff80000023237808 */ /* 0x000fe40000000000 */
[C---:B------:R-:W-:Y:S01]  /*3a90*/  ISETP.GT.AND P5, PT, R185.reuse, 0x61, PT ;  /* 0x00000061b900780c */ /* 0x040fe20003fa4270 */
[----:B------:R2:W3:Y:S01]  /*3aa0*/  LDSM.16.M88.4 R16, [R3+0x13080] ;  /* 0x013080000310783b */ /* 0x0004e20000000200 */
[----:B------:R-:W-:Y:S01]  /*3ab0*/  ISETP.GT.AND P6, PT, R185, 0x60, PT ;  /* 0x00000060b900780c */ /* 0x000fe20003fc4270 */
[----:B------:R-:W-:Y:S01]  /*3ac0*/  FFMA.FTZ R250, R35, c[0x0][0x29c], -R250 ;  /* 0x0000a70023fa7a23 */ /* 0x000fe200000108fa */
[-C--:B-1----:R-:W-:Y:S01]  /*3ad0*/  HMMA.16816.F32.BF16 R52, R168, R4.reuse, R52 ;  /* 0x00000004a834723c */ /* 0x082fe20000041834 */
[----:B------:R-:W-:Y:S02]  /*3ae0*/  MUFU.EX2 R178, R178 ;  /* 0x000000b200b27308 */ /* 0x000fe40000000800 */
[----:B------:R-:W-:Y:S02]  /*3af0*/  FSEL R28, R28, -INF , P6 ;  /* 0xff8000001c1c7808 */ /* 0x000fe40003000000 */
[----:B------:R-:W1:Y:S01]  /*3b00*/  LDSM.16.M88.4 R32, [R196+0xb080] ;  /* 0x00b08000c420783b */ /* 0x000e620000000200 */
[C---:B------:R-:W-:Y:S02]  /*3b10*/  ISETP.GT.AND P0, PT, R185.reuse, RZ, PT ;  /* 0x000000ffb900720c */ /* 0x040fe40003f04270 */
[C---:B------:R-:W-:Y:S03]  /*3b20*/  HMMA.16816.F32.BF16 R56, R180.reuse, R4, R56 ;  /* 0x00000004b438723c */ /* 0x040fe60000041838 */
[----:B------:R-:W-:Y:S01]  /*3b30*/  MUFU.EX2 R5, R250 ;  /* 0x000000fa00057308 */ /* 0x000fe20000000800 */
[----:B------:R-:W-:Y:S02]  /*3b40*/  FSEL R8, R8, -INF , P0 ;  /* 0xff80000008087808 */ /* 0x000fe40000000000 */
[----:B------:R-:W-:Y:S02]  /*3b50*/  ISETP.GT.AND P0, PT, R185, 0x1, PT ;  /* 0x00000001b900780c */ /* 0x000fe40003f04270 */
[-C--:B------:R-:W-:Y:S04]  /*3b60*/  HMMA.16816.F32.BF16 R60, R180, R6.reuse, R60 ;  /* 0x00000006b43c723c */ /* 0x080fe8000004183c */
[----:B------:R-:W-:Y:S01]  /*3b70*/  FSEL R4, R9, -INF , P0 ;  /* 0xff80000009047808 */ /* 0x000fe20000000000 */
[----:B------:R-:W4:Y:S01]  /*3b80*/  MUFU.EX2 R177, R177 ;  /* 0x000000b100b17308 */ /* 0x000f220000000800 */
[C---:B------:R-:W-:Y:S01]  /*3b90*/  ISETP.GT.AND P0, PT, R185.reuse, 0x20, PT ;  /* 0x00000020b900780c */ /* 0x040fe20003f04270 */
[--C-:B------:R-:W-:Y:S01]  /*3ba0*/  FFMA.FTZ R180, R8, c[0x0][0x29c], -R249.reuse ;  /* 0x0000a70008b47a23 */ /* 0x100fe200000108f9 */
[----:B------:R-:W-:Y:S04]  /*3bb0*/  HMMA.16816.F32.BF16 R64, R168, R6, R64 ;  /* 0x00000006a840723c */ /* 0x000fe80000041840 */
[--C-:B------:R-:W-:Y:S01]  /*3bc0*/  FFMA.FTZ R9, R4, c[0x0][0x29c], -R249.reuse ;  /* 0x0000a70004097a23 */ /* 0x100fe200000108f9 */
[----:B------:R-:W-:Y:S02]  /*3bd0*/  FSEL R12, R12, -INF , P0 ;  /* 0xff8000000c0c7808 */ /* 0x000fe40000000000 */
[----:B--2---:R-:W-:Y:S01]  /*3be0*/  MUFU.EX2 R3, R180 ;  /* 0x000000b400037308 */ /* 0x004fe20000000800 */
[----:B------:R-:W-:Y:S04]  /*3bf0*/  ISETP.GT.AND P0, PT, R185, 0x21, PT ;  /* 0x00000021b900780c */ /* 0x000fe80003f04270 */
[----:B------:R-:W-:Y:S01]  /*3c00*/  FSEL R8, R13, -INF , P0 ;  /* 0xff8000000d087808 */ /* 0x000fe20000000000 */
[-C--:B---3--:R-:W-:Y:S04]  /*3c10*/  HMMA.16816.F32.BF16 R36, R16, R20.reuse, R36 ;  /* 0x000000141024723c */ /* 0x088fe80000041824 */
[----:B------:R2:W3:Y:S01]  /*3c20*/  MUFU.EX2 R4, R9 ;  /* 0x0000000900047308 */ /* 0x0004e20000000800 */
[--C-:B------:R-:W-:Y:S01]  /*3c30*/  FFMA.FTZ R7, R8, c[0x0][0x29c], -R249.reuse ;  /* 0x0000a70008077a23 */ /* 0x100fe200000108f9 */
[C---:B------:R-:W-:Y:S01]  /*3c40*/  ISETP.GT.AND P0, PT, R185.reuse, 0x40, PT ;  /* 0x00000040b900780c */ /* 0x040fe20003f04270 */
[--C-:B------:R-:W-:Y:S01]  /*3c50*/  FFMA.FTZ R6, R12, c[0x0][0x29c], -R249.reuse ;  /* 0x0000a7000c067a23 */ /* 0x100fe200000108f9 */
[C---:B------:R-:W-:Y:S04]  /*3c60*/  HMMA.16816.F32.BF16 R40, R164.reuse, R20, R40 ;  /* 0x00000014a428723c */ /* 0x040fe80000041828 */
[----:B------:R-:W-:Y:S02]  /*3c70*/  IMNMX R12, R244, R189, PT ;  /* 0x000000bdf40c7217 */ /* 0x000fe40003800200 */
[----:B------:R-:W-:Y:S01]  /*3c80*/  MUFU.EX2 R6, R6 ;  /* 0x0000000600067308 */ /* 0x000fe20000000800 */
[----:B------:R-:W-:Y:S01]  /*3c90*/  FSEL R24, R24, -INF , P0 ;  /* 0xff80000018187808 */ /* 0x000fe20000000000 */
[-C--:B------:R-:W-:Y:S03]  /*3ca0*/  HMMA.16816.F32.BF16 R44, R164, R22.reuse, R44 ;  /* 0x00000016a42c723c */ /* 0x080fe6000004182c */
[----:B------:R-:W-:Y:S01]  /*3cb0*/  ISETP.GT.AND P6, PT, R12, 0x1, PT ;  /* 0x000000010c00780c */ /* 0x000fe20003fc4270 */
[--C-:B------:R-:W-:Y:S01]  /*3cc0*/  FFMA.FTZ R21, R24, c[0x0][0x29c], -R249.reuse ;  /* 0x0000a70018157a23 */ /* 0x100fe200000108f9 */
[----:B------:R-:W-:Y:S02]  /*3cd0*/  ISETP.GT.AND P0, PT, R185, 0x41, PT ;  /* 0x00000041b900780c */ /* 0x000fe40003f04270 */
[----:B------:R-:W-:Y:S01]  /*3ce0*/  FSEL R11, R11, -INF , P6 ;  /* 0xff8000000b0b7808 */ /* 0x000fe20003000000 */
[C---:B------:R-:W-:Y:S01]  /*3cf0*/  HMMA.16816.F32.BF16 R48, R16.reuse, R22, R48 ;  /* 0x000000161030723c */ /* 0x040fe20000041830 */
[----:B------:R5:W-:Y:S01]  /*3d00*/  MUFU.EX2 R8, R21 ;  /* 0x0000001500087308 */ /* 0x000be20000000800 */
[----:B--2---:R-:W2:Y:S02]  /*3d10*/  LDS R9, [R247+0x18280] ;  /* 0x01828000f7097984 */ /* 0x004ea40000000800 */
[C---:B------:R-:W-:Y:S01]  /*3d20*/  ISETP.GT.AND P6, PT, R12.reuse, 0x41, PT ;  /* 0x000000410c00780c */ /* 0x040fe20003fc4270 */
[--C-:B------:R-:W-:Y:S01]  /*3d30*/  FFMA.FTZ R11, R11, c[0x0][0x29c], -R248.reuse ;  /* 0x0000a7000b0b7a23 */ /* 0x100fe200000108f8 */
[----:B------:R-:W-:Y:S02]  /*3d40*/  FSEL R20, R25, -INF , P0 ;  /* 0xff80000019147808 */ /* 0x000fe40000000000 */
[-C--:B-1----:R-:W-:Y:S03]  /*3d50*/  HMMA.16816.F32.BF16 R52, R16, R32.reuse, R52 ;  /* 0x000000201034723c */ /* 0x082fe60000041834 */
[----:B------:R-:W-:Y:S01]  /*3d60*/  ISETP.GT.AND P0, PT, R12, RZ, PT ;  /* 0x000000ff0c00720c */ /* 0x000fe20003f04270 */
[----:B------:R-:W1:Y:S01]  /*3d70*/  MUFU.EX2 R7, R7 ;  /* 0x0000000700077308 */ /* 0x000e620000000800 */
[----:B------:R-:W-:Y:S01]  /*3d80*/  FSEL R27, R27, -INF , P6 ;  /* 0xff8000001b1b7808 */ /* 0x000fe20003000000 */
[--C-:B------:R-:W-:Y:S01]  /*3d90*/  FFMA.FTZ R13, R20, c[0x0][0x29c], -R249.reuse ;  /* 0x0000a700140d7a23 */ /* 0x100fe200000108f9 */
[----:B------:R-:W-:Y:S01]  /*3da0*/  FSEL R20, R29, -INF , P5 ;  /* 0xff8000001d147808 */ /* 0x000fe20002800000 */
[C---:B------:R-:W-:Y:S04]  /*3db0*/  HMMA.16816.F32.BF16 R56, R164.reuse, R32, R56 ;  /* 0x00000020a438723c */ /* 0x040fe80000041838 */
[----:B------:R-:W-:Y:S01]  /*3dc0*/  ISETP.GT.AND P5, PT, R12, 0x20, PT ;  /* 0x000000200c00780c */ /* 0x000fe20003fa4270 */
[--C-:B------:R-:W-:Y:S01]  /*3dd0*/  FFMA.FTZ R27, R27, c[0x0][0x29c], -R248.reuse ;  /* 0x0000a7001b1b7a23 */ /* 0x100fe200000108f8 */
[----:B------:R-:W-:Y:S02]  /*3de0*/  MUFU.EX2 R13, R13 ;  /* 0x0000000d000d7308 */ /* 0x000fe40000000800 */
[-C--:B------:R-:W-:Y:S04]  /*3df0*/  HMMA.16816.F32.BF16 R60, R164, R34.reuse, R60 ;  /* 0x00000022a43c723c */ /* 0x080fe8000004183c */
[----:B------:R-:W-:Y:S02]  /*3e00*/  FSEL R23, R14, -INF , P5 ;  /* 0xff8000000e177808 */ /* 0x000fe40002800000 */
[----:B-----5:R-:W-:Y:S01]  /*3e10*/  FSEL R21, R10, -INF , P0 ;  /* 0xff8000000a157808 */ /* 0x020fe20000000000 */
[----:B------:R-:W5:Y:S01]  /*3e20*/  LDS R14, [R247+0x182a0] ;  /* 0x0182a000f70e7984 */ /* 0x000f620000000800 */
[----:B------:R-:W-:Y:S01]  /*3e30*/  HMMA.16816.F32.BF16 R64, R16, R34, R64 ;  /* 0x000000221040723c */ /* 0x000fe20000041840 */
[----:B------:R1:W-:Y:S03]  /*3e40*/  MUFU.EX2 R18, R11 ;  /* 0x0000000b00127308 */ /* 0x0003e60000000800 */
[----:B------:R-:W-:Y:S01]  /*3e50*/  ISETP.GT.AND P0, PT, R12, 0x21, PT ;  /* 0x000000210c00780c */ /* 0x000fe20003f04270 */
[--C-:B------:R-:W-:Y:S01]  /*3e60*/  FFMA.FTZ R10, R28, c[0x0][0x29c], -R249.reuse ;  /* 0x0000a7001c0a7a23 */ /* 0x100fe200000108f9 */
[----:B------:R-:W-:Y:S01]  /*3e70*/  ISETP.GT.AND P5, PT, R12, 0x60, PT ;  /* 0x000000600c00780c */ /* 0x000fe20003fa4270 */
[----:B------:R-:W-:Y:S01]  /*3e80*/  FFMA.FTZ R249, R20, c[0x0][0x29c], -R249 ;  /* 0x0000a70014f97a23 */ /* 0x000fe200000108f9 */
[----:B------:R-:W-:Y:S01]  /*3e90*/  FSEL R15, R15, -INF , P0 ;  /* 0xff8000000f0f7808 */ /* 0x000fe20000000000 */
[--C-:B------:R-:W-:Y:S01]  /*3ea0*/  FFMA.FTZ R21, R21, c[0x0][0x29c], -R248.reuse ;  /* 0x0000a70015157a23 */ /* 0x100fe200000108f8 */
[----:B------:R-:W-:Y:S01]  /*3eb0*/  ISETP.GT.AND P0, PT, R12, 0x40, PT ;  /* 0x000000400c00780c */ /* 0x000fe20003f04270 */
[----:B------:R-:W-:Y:S01]  /*3ec0*/  MUFU.EX2 R195, R195 ;  /* 0x000000c300c37308 */ /* 0x000fe20000000800 */
[--C-:B--2---:R-:W-:Y:S01]  /*3ed0*/  FADD.FTZ R17, R36, -R9.reuse ;  /* 0x8000000924117221 */ /* 0x104fe20000010000 */
[----:B------:R-:W-:Y:S01]  /*3ee0*/  FSEL R29, R30, -INF , P5 ;  /* 0xff8000001e1d7808 */ /* 0x000fe20002800000 */
[--C-:B------:R-:W-:Y:S01]  /*3ef0*/  FFMA.FTZ R15, R15, c[0x0][0x29c], -R248.reuse ;  /* 0x0000a7000f0f7a23 */ /* 0x100fe200000108f8 */
[----:B------:R-:W-:Y:S01]  /*3f00*/  FSEL R25, R26, -INF , P0 ;  /* 0xff8000001a197808 */ /* 0x000fe20000000000 */
[--C-:B------:R-:W-:Y:S01]  /*3f10*/  FADD.FTZ R19, R48, -R9.reuse ;  /* 0x8000000930137221 */ /* 0x100fe20000010000 */
[----:B------:R-:W-:Y:S01]  /*3f20*/  ISETP.GT.AND P0, PT, R12, 0x61, PT ;  /* 0x000000610c00780c */ /* 0x000fe20003f04270 */
[--C-:B------:R-:W-:Y:S01]  /*3f30*/  FADD.FTZ R12, R37, -R9.reuse ;  /* 0x80000009250c7221 */ /* 0x100fe20000010000 */
[----:B----4-:R-:W-:Y:S01]  /*3f40*/  F2FP.BF16.PACK_AB R35, R177, R184 ;  /* 0x000000b8b123723e */ /* 0x010fe200000010ff */
[--C-:B------:R-:W-:Y:S01]  /*3f50*/  FADD.FTZ R20, R49, -R9.reuse ;  /* 0x8000000931147221 */ /* 0x100fe20000010000 */
[----:B------:R2:W-:Y:S01]  /*3f60*/  MUFU.EX2 R26, R15 ;  /* 0x0000000f001a7308 */ /* 0x0005e20000000800 */
[----:B------:R-:W-:Y:S01]  /*3f70*/  FMUL.FTZ R16, R191, R12 ;  /* 0x0000000cbf107220 */ /* 0x000fe20000410000 */
[----:B------:R-:W-:Y:S01]  /*3f80*/  FSEL R31, R31, -INF , P0 ;  /* 0xff8000001f1f7808 */ /* 0x000fe20000000000 */
[----:B------:R-:W4:Y:S01]  /*3f90*/  LDS R12, [R247+0x18300] ;  /* 0x01830000f70c7984 */ /* 0x000f220000000800 */
[----:B------:R-:W-:Y:S01]  /*3fa0*/  FMUL.FTZ R17, R188, R17 ;  /* 0x00000011bc117220 */ /* 0x000fe20000410000 */
[----:B------:R-:W-:Y:S01]  /*3fb0*/  F2FP.BF16.PACK_AB R188, R191, R188 ;  /* 0x000000bcbfbc723e */ /* 0x000fe200000010ff */
[----:B------:R-:W-:Y:S01]  /*3fc0*/  FMUL.FTZ R19, R190, R19 ;  /* 0x00000013be137220 */ /* 0x000fe20000410000 */
[----:B------:R-:W3:Y:S01]  /*3fd0*/  LDS R247, [R247+0x18320] ;  /* 0x01832000f7f77984 */ /* 0x000ee20000000800 */
[----:B------:R-:W-:Y:S01]  /*3fe0*/  FMUL.FTZ R20, R193, R20 ;  /* 0x00000014c1147220 */ /* 0x000fe20000410000 */
[----:B------:R-:W-:Y:S01]  /*3ff0*/  F2FP.BF16.PACK_AB R16, R16, R17 ;  /* 0x000000111010723e */ /* 0x000fe200000010ff */
[--C-:B-1----:R-:W-:Y:S01]  /*4000*/  FADD.FTZ R11, R64, -R9.reuse ;  /* 0x80000009400b7221 */ /* 0x102fe20000010000 */
[----:B------:R-:W-:Y:S01]  /*4010*/  MUFU.EX2 R21, R21 ;  /* 0x0000001500157308 */ /* 0x000fe20000000800 */
[--C-:B------:R-:W-:Y:S01]  /*4020*/  FFMA.FTZ R23, R23, c[0x0][0x29c], -R248.reuse ;  /* 0x0000a70017177a23 */ /* 0x100fe200000108f8 */
[----:B------:R-:W-:Y:S01]  /*4030*/  F2FP.BF16.PACK_AB R19, R20, R19 ;  /* 0x000000131413723e */ /* 0x000fe200000010ff */
[--C-:B------:R-:W-:Y:S01]  /*4040*/  FADD.FTZ R20, R65, -R9.reuse ;  /* 0x8000000941147221 */ /* 0x100fe20000010000 */
[----:B------:R-:W-:Y:S01]  /*4050*/  F2FP.BF16.PACK_AB R193, R193, R190 ;  /* 0x000000bec1c1723e */ /* 0x000fe200000010ff */
[--C-:B------:R-:W-:Y:S01]  /*4060*/  FFMA.FTZ R25, R25, c[0x0][0x29c], -R248.reuse ;  /* 0x0000a70019197a23 */ /* 0x100fe200000108f8 */
[----:B------:R-:W-:Y:S01]  /*4070*/  STS [R235+0x18480], R188 ;  /* 0x018480bceb007388 */ /* 0x000fe20000000800 */
[--C-:B------:R-:W-:Y:S02]  /*4080*/  FFMA.FTZ R29, R29, c[0x0][0x29c], -R248.reuse ;  /* 0x0000a7001d1d7a23 */ /* 0x100fe400000108f8 */
[----:B------:R-:W-:Y:S01]  /*4090*/  FFMA.FTZ R248, R31, c[0x0][0x29c], -R248 ;  /* 0x0000a7001ff87a23 */ /* 0x000fe200000108f8 */
[----:B------:R-:W1:Y:S01]  /*40a0*/  MUFU.EX2 R23, R23 ;  /* 0x0000001700177308 */ /* 0x000e620000000800 */
[--C-:B------:R-:W-:Y:S02]  /*40b0*/  FADD.FTZ R31, R52, -R9.reuse ;  /* 0x80000009341f7221 */ /* 0x100fe40000010000 */
[----:B------:R-:W-:Y:S01]  /*40c0*/  FADD.FTZ R22, R53, -R9 ;  /* 0x8000000935167221 */ /* 0x000fe20000010000 */
[----:B--2---:R-:W-:Y:S01]  /*40d0*/  F2FP.BF16.PACK_AB R15, R5, R178 ;  /* 0x000000b2050f723e */ /* 0x004fe200000010ff */
[--C-:B-----5:R-:W-:Y:S02]  /*40e0*/  FADD.FTZ R9, R38, -R14.reuse ;  /* 0x8000000e26097221 */ /* 0x120fe40000010000 */
[--C-:B------:R-:W-:Y:S02]  /*40f0*/  FADD.FTZ R17, R39, -R14.reuse ;  /* 0x8000000e27117221 */ /* 0x100fe40000010000 */
[--C-:B------:R-:W-:Y:S01]  /*4100*/  FADD.FTZ R33, R54, -R14.reuse ;  /* 0x8000000e36217221 */ /* 0x100fe20000010000 */
[----:B------:R-:W2:Y:S01]  /*4110*/  MUFU.EX2 R176, R176 ;  /* 0x000000b000b07308 */ /* 0x000ea20000000800 */
[--C-:B------:R-:W-:Y:S02]  /*4120*/  FADD.FTZ R53, R66, -R14.reuse ;  /* 0x8000000e42357221 */ /* 0x100fe40000010000 */
[----:B------:R-:W-:Y:S01]  /*4130*/  FMUL.FTZ R9, R252, R9 ;  /* 0x00000009fc097220 */ /* 0x000fe20000410000 */
[C---:B------:R-:W-:Y:S01]  /*4140*/  F2FP.BF16.PACK_AB R252, R2.reuse, R252 ;  /* 0x000000fc02fc723e */ /* 0x040fe200000010ff */
[----:B------:R-:W-:Y:S02]  /*4150*/  FMUL.FTZ R2, R2, R17 ;  /* 0x0000001102027220 */ /* 0x000fe40000410000 */
[--C-:B------:R-:W-:Y:S02]  /*4160*/  FADD.FTZ R17, R50, -R14.reuse ;  /* 0x8000000e32117221 */ /* 0x100fe40000010000 */
[--C-:B------:R-:W-:Y:S01]  /*4170*/  FADD.FTZ R24, R51, -R14.reuse ;  /* 0x8000000e33187221 */ /* 0x100fe20000010000 */
[----:B------:R-:W-:Y:S01]  /*4180*/  F2FP.BF16.PACK_AB R2, R2, R9 ;  /* 0x000000090202723e */ /* 0x000fe200000010ff */
[--C-:B------:R-:W-:Y:S01]  /*4190*/  FADD.FTZ R28, R55, -R14.reuse ;  /* 0x8000000e371c7221 */ /* 0x100fe20000010000 */
[----:B------:R-:W-:Y:S01]  /*41a0*/  STS [R235+0x18880], R252 ;  /* 0x018880fceb007388 */ /* 0x000fe20000000800 */
[----:B------:R-:W-:Y:S01]  /*41b0*/  FADD.FTZ R14, R67, -R14 ;  /* 0x8000000e430e7221 */ /* 0x000fe20000010000 */
[----:B------:R-:W5:Y:S01]  /*41c0*/  MUFU.EX2 R179, R179 ;  /* 0x000000b300b37308 */ /* 0x000f620000000800 */
[----:B------:R-:W-:Y:S01]  /*41d0*/  FMUL.FTZ R53, R178, R53 ;  /* 0x00000035b2357220 */ /* 0x000fe20000410000 */
[----:B------:R-:W-:Y:S01]  /*41e0*/  STS [R238], R193 ;  /* 0x000000c1ee007388 */ /* 0x000fe20000000800 */
[----:B------:R-:W-:Y:S02]  /*41f0*/  FMUL.FTZ R14, R5, R14 ;  /* 0x0000000e050e7220 */ /* 0x000fe40000410000 */
[----:B------:R-:W-:Y:S01]  /*4200*/  FMUL.FTZ R17, R184, R17 ;  /* 0x00000011b8117220 */ /* 0x000fe20000410000 */
[----:B------:R-:W-:Y:S01]  /*4210*/  STS [R238+0x400], R35 ;  /* 0x00040023ee007388 */ /* 0x000fe20000000800 */
[----:B------:R-:W-:Y:S01]  /*4220*/  FMUL.FTZ R24, R177, R24 ;  /* 0x00000018b1187220 */ /* 0x000fe20000410000 */
[----:B------:R-:W-:Y:S01]  /*4230*/  F2FP.BF16.PACK_AB R53, R14, R53 ;  /* 0x000000350e35723e */ /* 0x000fe200000010ff */
[--C-:B----4-:R-:W-:Y:S01]  /*4240*/  FADD.FTZ R14, R40, -R12.reuse ;  /* 0x8000000c280e7221 */ /* 0x110fe20000010000 */
[----:B------:R-:W-:Y:S01]  /*4250*/  MUFU.EX2 R25, R25 ;  /* 0x0000001900197308 */ /* 0x000fe20000000800 */
[--C-:B------:R-:W-:Y:S01]  /*4260*/  FADD.FTZ R5, R41, -R12.reuse ;  /* 0x8000000c29057221 */ /* 0x100fe20000010000 */
[----:B------:R-:W-:Y:S01]  /*4270*/  F2FP.BF16.PACK_AB R17, R24, R17 ;  /* 0x000000111811723e */ /* 0x000fe200000010ff */
[--C-:B------:R-:W-:Y:S01]  /*4280*/  FADD.FTZ R30, R45, -R12.reuse ;  /* 0x8000000c2d1e7221 */ /* 0x100fe20000010000 */
[----:B---3--:R-:W-:Y:S01]  /*4290*/  F2FP.BF16.PACK_AB R24, R4, R3 ;  /* 0x000000030418723e */ /* 0x008fe200000010ff */
[--C-:B------:R-:W-:Y:S02]  /*42a0*/  FADD.FTZ R9, R44, -R12.reuse ;  /* 0x8000000c2c097221 */ /* 0x100fe40000010000 */
[----:B------:R-:W-:Y:S01]  /*42b0*/  FMUL.FTZ R14, R3, R14 ;  /* 0x0000000e030e7220 */ /* 0x000fe20000410000 */
[C---:B------:R-:W-:Y:S01]  /*42c0*/  F2FP.BF16.PACK_AB R3, R7.reuse, R6 ;  /* 0x000000060703723e */ /* 0x040fe200000010ff */
[----:B------:R-:W-:Y:S01]  /*42d0*/  FMUL.FTZ R5, R4, R5 ;  /* 0x0000000504057220 */ /* 0x000fe20000410000 */
[----:B------:R-:W-:Y:S01]  /*42e0*/  STS [R235+0x19480], R24 ;  /* 0x01948018eb007388 */ /* 0x000fe20000000800 */
[----:B------:R-:W-:Y:S01]  /*42f0*/  FMUL.FTZ R30, R7, R30 ;  /* 0x0000001e071e7220 */ /* 0x000fe20000410000 */
[----:B------:R-:W-:Y:S01]  /*4300*/  MUFU.EX2 R29, R29 ;  /* 0x0000001d001d7308 */ /* 0x000fe20000000800 */
[--C-:B------:R-:W-:Y:S01]  /*4310*/  FADD.FTZ R7, R56, -R12.reuse ;  /* 0x8000000c38077221 */ /* 0x100fe20000010000 */
[----:B------:R-:W-:Y:S01]  /*4320*/  F2FP.BF16.PACK_AB R14, R5, R14 ;  /* 0x0000000e050e723e */ /* 0x000fe200000010ff */
[--C-:B------:R-:W-:Y:S01]  /*4330*/  FADD.FTZ R4, R57, -R12.reuse ;  /* 0x8000000c39047221 */ /* 0x100fe20000010000 */
[----:B-1----:R-:W-:Y:S01]  /*4340*/  F2FP.BF16.PACK_AB R5, R26, R23 ;  /* 0x000000171a05723e */ /* 0x002fe200000010ff */
[----:B------:R-:W-:Y:S02]  /*4350*/  FMUL.FTZ R9, R6, R9 ;  /* 0x0000000906097220 */ /* 0x000fe40000410000 */
[----:B------:R-:W-:Y:S01]  /*4360*/  FMUL.FTZ R7, R8, R7 ;  /* 0x0000000708077220 */ /* 0x000fe20000410000 */
[C---:B------:R-:W-:Y:S01]  /*4370*/  F2FP.BF16.PACK_AB R8, R13.reuse, R8 ;  /* 0x000000080d08723e */ /* 0x040fe200000010ff */
[----:B------:R-:W-:Y:S01]  /*4380*/  FMUL.FTZ R4, R13, R4 ;  /* 0x000000040d047220 */ /* 0x000fe20000410000 */
[----:B------:R-:W-:Y:S01]  /*4390*/  F2FP.BF16.PACK_AB R9, R30, R9 ;  /* 0x000000091e09723e */ /* 0x000fe200000010ff */
[----:B------:R-:W-:Y:S01]  /*43a0*/  FMUL.FTZ R11, R194, R11 ;  /* 0x0000000bc20b7220 */ /* 0x000fe20000410000 */
[----:B------:R-:W1:Y:S01]  /*43b0*/  MUFU.EX2 R10, R10 ;  /* 0x0000000a000a7308 */ /* 0x000e620000000800 */
[----:B------:R-:W-:Y:S01]  /*43c0*/  FMUL.FTZ R20, R251, R20 ;  /* 0x00000014fb147220 */ /* 0x000fe20000410000 */
[----:B------:R-:W-:Y:S01]  /*43d0*/  F2FP.BF16.PACK_AB R30, R4, R7 ;  /* 0x00000007041e723e */ /* 0x000fe200000010ff */
[----:B------:R-:W-:Y:S01]  /*43e0*/  FMUL.FTZ R31, R192, R31 ;  /* 0x0000001fc01f7220 */ /* 0x000fe20000410000 */
[----:B------:R-:W-:Y:S01]  /*43f0*/  F2FP.BF16.PACK_AB R4, R18, R21 ;  /* 0x000000151204723e */ /* 0x000fe200000010ff */
[C---:B------:R-:W-:Y:S01]  /*4400*/  FMUL.FTZ R22, R195.reuse, R22 ;  /* 0x00000016c3167220 */ /* 0x040fe20000410000 */
[----:B------:R-:W-:Y:S01]  /*4410*/  F2FP.BF16.PACK_AB R55, R20, R11 ;  /* 0x0000000b1437723e */ /* 0x000fe200000010ff */
[----:B--2---:R-:W-:Y:S01]  /*4420*/  FMUL.FTZ R33, R176, R33 ;  /* 0x00000021b0217220 */ /* 0x004fe20000410000 */
[----:B------:R-:W-:Y:S01]  /*4430*/  F2FP.BF16.PACK_AB R192, R195, R192 ;  /* 0x000000c0c3c0723e */ /* 0x000fe200000010ff */
[----:B------:R2:W-:Y:S01]  /*4440*/  STS [R235+0x19880], R4 ;  /* 0x01988004eb007388 */ /* 0x0005e20000000800 */
[----:B------:R-:W3:Y:S01]  /*4450*/  MUFU.EX2 R20, R27 ;  /* 0x0000001b00147308 */ /* 0x000ee20000000800 */
[----:B-----5:R-:W-:Y:S01]  /*4460*/  F2FP.BF16.PACK_AB R176, R179, R176 ;  /* 0x000000b0b3b0723e */ /* 0x020fe200000010ff */
[--C-:B------:R-:W-:Y:S01]  /*4470*/  FADD.FTZ R11, R60, -R12.reuse ;  /* 0x8000000c3c0b7221 */ /* 0x100fe20000010000 */
[----:B------:R-:W-:Y:S01]  /*4480*/  STS [R238+0x1000], R3 ;  /* 0x00100003ee007388 */ /* 0x000fe20000000800 */
[----:B------:R-:W-:Y:S01]  /*4490*/  F2FP.BF16.PACK_AB R22, R22, R31 ;  /* 0x0000001f1616723e */ /* 0x000fe200000010ff */
[--C-:B------:R-:W-:Y:S01]  /*44a0*/  FADD.FTZ R7, R43, -R247.reuse ;  /* 0x800000f72b077221 */ /* 0x100fe20000010000 */
[----:B------:R-:W-:Y:S01]  /*44b0*/  F2FP.BF16.PACK_AB R31, R251, R194 ;  /* 0x000000c2fb1f723e */ /* 0x000fe200000010ff */
[----:B------:R4:W-:Y:S01]  /*44c0*/  STS [R238+0x1400], R5 ;  /* 0x00140005ee007388 */ /* 0x0009e20000000800 */
[----:B------:R-:W-:Y:S02]  /*44d0*/  FMUL.FTZ R28, R179, R28 ;  /* 0x0000001cb31c7220 */ /* 0x000fe40000410000 */
[----:B------:R-:W5:Y:S01]  /*44e0*/  MUFU.EX2 R249, R249 ;  /* 0x000000f900f97308 */ /* 0x000f620000000800 */
[----:B------:R-:W-:Y:S01]  /*44f0*/  STS [R235+0x1a480], R192 ;  /* 0x01a480c0eb007388 */ /* 0x000fe20000000800 */
[----:B------:R-:W-:Y:S01]  /*4500*/  FMUL.FTZ R7, R18, R7 ;  /* 0x0000000712077220 */ /* 0x000fe20000410000 */
[----:B------:R-:W-:Y:S01]  /*4510*/  F2FP.BF16.PACK_AB R28, R28, R33 ;  /* 0x000000211c1c723e */ /* 0x000fe200000010ff */
[----:B-1----:R-:W-:Y:S01]  /*4520*/  FMUL.FTZ R11, R10, R11 ;  /* 0x0000000b0a0b7220 */ /* 0x002fe20000410000 */
[----:B------:R-:W-:Y:S01]  /*4530*/  STS [R235+0x1a880], R176 ;  /* 0x01a880b0eb007388 */ /* 0x000fe20000000800 */
[--C-:B------:R-:W-:Y:S02]  /*4540*/  FADD.FTZ R58, R58, -R247.reuse ;  /* 0x800000f73a3a7221 */ /* 0x100fe40000010000 */
[--C-:B------:R-:W-:Y:S01]  /*4550*/  FADD.FTZ R59, R59, -R247.reuse ;  /* 0x800000f73b3b7221 */ /* 0x100fe20000010000 */
[----:B------:R-:W-:Y:S01]  /*4560*/  STS [R238+0x2000], R31 ;  /* 0x0020001fee007388 */ /* 0x000fe20000000800 */
[----:B------:R-:W1:Y:S01]  /*4570*/  MUFU.EX2 R248, R248 ;  /* 0x000000f800f87308 */ /* 0x000e620000000800 */
[----:B------:R-:W-:Y:S02]  /*4580*/  FADD.FTZ R12, R61, -R12 ;  /* 0x8000000c3d0c7221 */ /* 0x000fe40000010000 */
[----:B------:R-:W-:Y:S01]  /*4590*/  STS [R238+0x2400], R15 ;  /* 0x0024000fee007388 */ /* 0x000fe20000000800 */
[----:B---3--:R-:W-:Y:S01]  /*45a0*/  F2FP.BF16.PACK_AB R6, R20, R25 ;  /* 0x000000191406723e */ /* 0x008fe200000010ff */
[--C-:B--2---:R-:W-:Y:S02]  /*45b0*/  FADD.FTZ R4, R46, -R247.reuse ;  /* 0x800000f72e047221 */ /* 0x104fe40000010000 */
[----:B------:R-:W-:Y:S01]  /*45c0*/  STS [R235+0x1b480], R8 ;  /* 0x01b48008eb007388 */ /* 0x000fe20000000800 */
[----:B------:R-:W-:Y:S02]  /*45d0*/  FMUL.FTZ R58, R25, R58 ;  /* 0x0000003a193a7220 */ /* 0x000fe40000410000 */
[----:B------:R-:W-:Y:S01]  /*45e0*/  FMUL.FTZ R4, R23, R4 ;  /* 0x0000000417047220 */ /* 0x000fe20000410000 */
[----:B------:R-:W-:Y:S01]  /*45f0*/  STS [R235+0x1b880], R6 ;  /* 0x01b88006eb007388 */ /* 0x000fe20000000800 */
[--C-:B----4-:R-:W-:Y:S01]  /*4600*/  FADD.FTZ R5, R47, -R247.reuse ;  /* 0x800000f72f057221 */ /* 0x110fe20000010000 */
[----:B-----5:R-:W-:Y:S01]  /*4610*/  F2FP.BF16.PACK_AB R13, R249, R10 ;  /* 0x0000000af90d723e */ /* 0x020fe200000010ff */
[--C-:B------:R-:W-:Y:S02]  /*4620*/  FADD.FTZ R10, R42, -R247.reuse ;  /* 0x800000f72a0a7221 */ /* 0x100fe40000010000 */
[----:B------:R-:W-:Y:S02]  /*4630*/  FMUL.FTZ R5, R26, R5 ;  /* 0x000000051a057220 */ /* 0x000fe40000410000 */
[----:B------:R-:W-:Y:S01]  /*4640*/  STS [R238+0x3000], R13 ;  /* 0x0030000dee007388 */ /* 0x000fe20000000800 */
[----:B------:R-:W-:Y:S02]  /*4650*/  FMUL.FTZ R10, R21, R10 ;  /* 0x0000000a150a7220 */ /* 0x000fe40000410000 */
[----:B------:R-:W-:Y:S01]  /*4660*/  F2FP.BF16.PACK_AB R5, R5, R4 ;  /* 0x000000040505723e */ /* 0x000fe200000010ff */
[----:B------:R-:W-:Y:S01]  /*4670*/  FMUL.FTZ R59, R20, R59 ;  /* 0x0000003b143b7220 */ /* 0x000fe20000410000 */
[----:B-1----:R-:W-:Y:S01]  /*4680*/  F2FP.BF16.PACK_AB R3, R248, R29 ;  /* 0x0000001df803723e */ /* 0x002fe200000010ff */
[--C-:B------:R-:W-:Y:S01]  /*4690*/  FADD.FTZ R62, R62, -R247.reuse ;  /* 0x800000f73e3e7221 */ /* 0x100fe20000010000 */
[----:B------:R-:W-:Y:S01]  /*46a0*/  F2FP.BF16.PACK_AB R10, R7, R10 ;  /* 0x0000000a070a723e */ /* 0x000fe200000010ff */
[----:B------:R-:W-:Y:S01]  /*46b0*/  FADD.FTZ R63, R63, -R247 ;  /* 0x800000f73f3f7221 */ /* 0x000fe20000010000 */
[----:B------:R-:W-:Y:S01]  /*46c0*/  F2FP.BF16.PACK_AB R58, R59, R58 ;  /* 0x0000003a3b3a723e */ /* 0x000fe200000010ff */
[----:B------:R-:W-:Y:S01]  /*46d0*/  STS [R238+0x3400], R3 ;  /* 0x00340003ee007388 */ /* 0x000fe20000000800 */
[----:B------:R-:W-:Y:S02]  /*46e0*/  FMUL.FTZ R12, R249, R12 ;  /* 0x0000000cf90c7220 */ /* 0x000fe40000410000 */
[----:B------:R-:W-:Y:S01]  /*46f0*/  FMUL.FTZ R62, R29, R62 ;  /* 0x0000003e1d3e7220 */ /* 0x000fe20000410000 */
[----:B------:R-:W-:Y:S01]  /*4700*/  BAR.SYNC.DEFER_BLOCKING 0x0 ;  /* 0x0000000000007b1d */ /* 0x000fe20000010000 */
[----:B------:R-:W-:Y:S01]  /*4710*/  FMUL.FTZ R63, R248, R63 ;  /* 0x0000003ff83f7220 */ /* 0x000fe20000410000 */
[----:B------:R-:W-:Y:S04]  /*4720*/  F2FP.BF16.PACK_AB R57, R12, R11 ;  /* 0x0000000b0c39723e */ /* 0x000fe800000010ff */
[----:B------:R-:W-:Y:S02]  /*4730*/  F2FP.BF16.PACK_AB R63, R63, R62 ;  /* 0x0000003e3f3f723e */ /* 0x000fe400000010ff */
        /* <DEDUP_REMOVED lines=128> */
.L_x_1328:
        /* <DEDUP_REMOVED lines=237> */
.L_x_1324:
[----:B------:R-:W-:Y:S05]  /*5e10*/  @P3 EXIT ;  /* 0x000000000000394d */ /* 0x000fea0003800000 */
[----:B------:R-:W-:-:S04]  /*5e20*/  ISETP.NE.U32.AND P2, PT, RZ, c[0x0][0x360], PT ;  /* 0x0000d800ff007a0c */ /* 0x000fc80003f45070 */
[----:B------:R-:W-:-:S13]  /*5e30*/  ISETP.NE.AND.EX P2, PT, RZ, c[0x0][0x364], PT, P2 ;  /* 0x0000d900ff007a0c */ /* 0x000fda0003f45320 */
[----:B------:R-:W-:-:S04]  /*5e40*/  @P2 IMAD.MOV.U32 R0, RZ, RZ, 0x4 ;  /* 0x00000004ff002424 */ /* 0x000fc800078e00ff */
[----:B------:R-:W-:-:S05]  /*5e50*/  @P2 IMAD.WIDE R6, R221, R0, c[0x0][0x360] ;  /* 0x0000d800dd062625 */ /* 0x000fca00078e0200 */
[----:B------:R1:W2:Y:S01]  /*5e60*/  @P2 LDG.E R4, [R6.64] ;  /* 0x0000000806042981 */ /* 0x0002a2000c1e1900 */
[----:B------:R-:W-:Y:S01]  /*5e70*/  MOV R2, 0x1 ;  /* 0x0000000100027802 */ /* 0x000fe20000000f00 */
[----:B------:R-:W-:Y:S02]  /*5e80*/  IMAD R223, R223, 0x3000, RZ ;  /* 0x00003000dfdf7824 */ /* 0x000fe400078e02ff */
[----:B------:R-:W1:Y:S04]  /*5e90*/  S2R R0, SR_TID.X ;  /* 0x0000000000007919 */ /* 0x000e680000002100 */
[----:B------:R-:W-:Y:S01]  /*5ea0*/  BAR.SYNC.DEFER_BLOCKING 0x1, 0x100 ;  /* 0x0044000000007b1d */ /* 0x000fe20000010000 */
[----:B------:R-:W-:-:S13]  /*5eb0*/  ISETP.NE.AND P0, PT, R2, c[0x0][0x338], PT ;  /* 0x0000ce0002007a0c */ /* 0x000fda0003f05270 */
[----:B------:R-:W-:-:S05]  /*5ec0*/  @P0 IMAD.HI.U32 R2, R222, c[0x0][0x33c], RZ ;  /* 0x0000cf00de020a27 */ /* 0x000fca00078e00ff */
[----:B------:R-:W-:Y:S02]  /*5ed0*/  @P0 SHF.R.U32.HI R222, RZ, c[0x0][0x340], R2 ;  /* 0x0000d000ffde0a19 */ /* 0x000fe40000011602 */
[----:B------:R-:W-:Y:S02]  /*5ee0*/  SHF.R.S32.HI R2, RZ, 0x1f, R223 ;  /* 0x0000001fff027819 */ /* 0x000fe400000114df */
[----:B-1----:R-:W-:Y:S01]  /*5ef0*/  SHF.R.S32.HI R7, RZ, 0x1f, R0 ;  /* 0x0000001fff077819 */ /* 0x002fe20000011400 */
[----:B--2---:R-:W-:-:S05]  /*5f00*/  @P2 IMAD R4, R221, 0x80, R4 ;  /* 0x00000080dd042824 */ /* 0x004fca00078e0204 */
[----:B------:R-:W-:-:S04]  /*5f10*/  @P2 SHF.R.S32.HI R3, RZ, 0x1f, R4 ;  /* 0x0000001fff032819 */ /* 0x000fc80000011404 */
[----:B------:R-:W-:Y:S02]  /*5f20*/  @P2 LEA.HI R4, R3, R4, RZ, 0x7 ;  /* 0x0000000403042211 */ /* 0x000fe400078f38ff */
[----:B------:R-:W-:Y:S02]  /*5f30*/  SHF.R.S32.HI R3, RZ, 0x1f, R222 ;  /* 0x0000001fff037819 */ /* 0x000fe400000114de */
[----:B------:R-:W-:-:S03]  /*5f40*/  @P2 SHF.R.S32.HI R4, RZ, 0x7, R4 ;  /* 0x00000007ff042819 */ /* 0x000fc60000011404 */
[C---:B------:R-:W-:Y:S02]  /*5f50*/  IMAD R9, R3.reuse, c[0x0][0x328], RZ ;  /* 0x0000ca0003097a24 */ /* 0x040fe400078e02ff */
[----:B------:R-:W-:Y:S02]  /*5f60*/  @P2 IMAD R4, R4, 0x3000, RZ ;  /* 0x0000300004042824 */ /* 0x000fe400078e02ff */
[C---:B------:R-:W-:Y:S02]  /*5f70*/  IMAD R9, R222.reuse, c[0x0][0x32c], R9 ;  /* 0x0000cb00de097a24 */ /* 0x040fe400078e0209 */
[----:B------:R-:W-:Y:S01]  /*5f80*/  IMAD R3, R3, c[0x0][0x300], RZ ;  /* 0x0000c00003037a24 */ /* 0x000fe200078e02ff */
[----:B------:R-:W-:Y:S02]  /*5f90*/  @P2 SHF.R.S32.HI R5, RZ, 0x1f, R4 ;  /* 0x0000001fff052819 */ /* 0x000fe40000011404 */
[----:B------:R-:W-:Y:S01]  /*5fa0*/  @!P2 CS2R R4, SRZ ;  /* 0x000000000004a805 */ /* 0x000fe2000001ff00 */
[----:B------:R-:W-:-:S05]  /*5fb0*/  IMAD R3, R222, c[0x0][0x304], R3 ;  /* 0x0000c100de037a24 */ /* 0x000fca00078e0203 */
[----:B------:R-:W-:Y:S02]  /*5fc0*/  IADD3 R4, P1, P0, R4, R223, R0 ;  /* 0x000000df04047210 */ /* 0x000fe4000783e000 */
[----:B------:R-:W-:Y:S02]  /*5fd0*/  SHF.R.S32.HI R0, RZ, 0x1f, R221 ;  /* 0x0000001fff007819 */ /* 0x000fe400000114dd */
[----:B------:R-:W-:Y:S02]  /*5fe0*/  IADD3.X R5, R5, R2, R7, P1, P0 ;  /* 0x0000000205057210 */ /* 0x000fe40000fe0407 */
[----:B------:R-:W-:Y:S02]  /*5ff0*/  SEL R0, R0, RZ, !P2 ;  /* 0x000000ff00007207 */ /* 0x000fe40005000000 */
[----:B------:R-:W-:Y:S01]  /*6000*/  SEL R221, R221, RZ, !P2 ;  /* 0x000000ffdddd7207 */ /* 0x000fe20005000000 */
[----:B------:R-:W-:-:S04]  /*6010*/  IMAD.WIDE.U32 R6, R222, c[0x0][0x328], R4 ;  /* 0x0000ca00de067a25 */ /* 0x000fc800078e0004 */
[----:B------:R-:W-:Y:S02]  /*6020*/  IMAD.IADD R7, R7, 0x1, R9 ;  /* 0x0000000107077824 */ /* 0x000fe400078e0209 */
[----:B------:R-:W-:Y:S02]  /*6030*/  IMAD R2, R0, c[0x0][0x330], RZ ;  /* 0x0000cc0000027a24 */ /* 0x000fe400078e02ff */
[----:B------:R-:W-:-:S04]  /*6040*/  IMAD.WIDE.U32 R4, R222, c[0x0][0x300], R4 ;  /* 0x0000c000de047a25 */ /* 0x000fc800078e0004 */
[----:B------:R-:W-:Y:S01]  /*6050*/  IMAD R2, R221, c[0x0][0x334], R2 ;  /* 0x0000cd00dd027a24 */ /* 0x000fe200078e0202 */
[----:B------:R-:W-:Y:S01]  /*6060*/  IADD3 R5, R5, R3, RZ ;  /* 0x0000000305057210 */ /* 0x000fe20007ffe0ff */
[----:B------:R-:W-:-:S04]  /*6070*/  IMAD.WIDE.U32 R6, R221, c[0x0][0x330], R6 ;  /* 0x0000cc00dd067a25 */ /* 0x000fc800078e0006 */
[----:B------:R-:W-:Y:S01]  /*6080*/  IMAD.IADD R3, R7, 0x1, R2 ;  /* 0x0000000107037824 */ /* 0x000fe200078e0202 */
[----:B------:R-:W-:Y:S01]  /*6090*/  LEA R8, P1, R6, c[0x0][0x310], 0x2 ;  /* 0x0000c40006087a11 */ /* 0x000fe200078210ff */
[----:B------:R-:W-:Y:S02]  /*60a0*/  IMAD R0, R0, c[0x0][0x308], RZ ;  /* 0x0000c20000007a24 */ /* 0x000fe400078e02ff */
[----:B------:R-:W-:Y:S01]  /*60b0*/  IMAD.WIDE.U32 R4, R221, c[0x0][0x308], R4 ;  /* 0x0000c200dd047a25 */ /* 0x000fe200078e0004 */
[----:B------:R-:W-:-:S03]  /*60c0*/  LEA.HI.X R9, R6, c[0x0][0x314], R3, 0x2, P1 ;  /* 0x0000c50006097a11 */ /* 0x000fc600008f1403 */
[----:B------:R-:W-:Y:S01]  /*60d0*/  IMAD R0, R221, c[0x0][0x30c], R0 ;  /* 0x0000c300dd007a24 */ /* 0x000fe200078e0200 */
[C---:B------:R-:W-:Y:S01]  /*60e0*/  LEA R2, P0, R4.reuse, c[0x0][0x2e8], 0x2 ;  /* 0x0000ba0004027a11 */ /* 0x040fe200078010ff */
[----:B------:R-:W-:Y:S03]  /*60f0*/  RED.E.ADD.F32.FTZ.RN.STRONG.GPU [R8.64], R68 ;  /* 0x000000440800798e */ /* 0x000fe6000c10e788 */
[----:B------:R-:W-:Y:S01]  /*6100*/  IADD3 R5, R5, R0, RZ ;  /* 0x0000000005057210 */ /* 0x000fe20007ffe0ff */
[----:B------:R-:W-:Y:S03]  /*6110*/  RED.E.ADD.F32.FTZ.RN.STRONG.GPU [R8.64+0x400], R69 ;  /* 0x000400450800798e */ /* 0x000fe6000c10e788 */
        /* <DEDUP_REMOVED lines=96> */
.L_x_1330:
        /* <DEDUP_REMOVED lines=14> */
.L_x_1439:


//--------------------- .text._ZN7cutlass13device_kernelIN5flash32FlashAttnBwdPostprocessConvertdQIN4cute5tupleIJNS3_1CILi128EEENS5_ILi96EEEEEENS_10bfloat16_tEfNS_4arch4Sm80ELi256ENS3_8TiledMMAINS3_8MMA_AtomIJNS3_30SM80_16x8x16_F32BF16BF16F32_TNEEEENS3_6LayoutINS4_IJNS5_ILi4EEENS5_ILi2EEENS5_ILi1EEEEEENS4_IJSJ_SH_NS5_ILi0EEEEEEEENS4_IJNS5_ILi64EEENS5_ILi32EEENS5_ILi16EEEEEEEELb0EEEEEvNT_6ParamsE --------------------------
	.section	.text._ZN7cutlass13device_kernelIN5flash32FlashAttnBwdPostprocessConvertdQIN4cute5tupleIJNS3_1CILi128EEENS5_ILi96EEEEEENS_10bfloat16_tEfNS_4arch4Sm80ELi256ENS3_8TiledMMAINS3_8MMA_AtomIJNS3_30SM80_16x8x16_F32BF16BF16F32_TNEEEENS3_6LayoutINS4_IJNS5_ILi4EEENS5_ILi2EEENS5_ILi1EEEEEENS4_IJSJ_SH_NS5_ILi0EEEEEEEENS4_IJNS5_ILi64EEENS5_ILi32EEENS5_ILi16EEEEEEEELb0EEEEEvNT_6ParamsE,"ax",@progbits
	.sectioninfo	@"SHI_REGISTERS=71"
	.align	128
.text._ZN7cutlass13device_kernelIN5flash32FlashAttnBwdPostprocessConvertdQIN4cute5tupleIJNS3_1CILi128EEENS5_ILi96EEEEEENS_10bfloat16_tEfNS_4arch4Sm80ELi256ENS3_8TiledMMAINS3_8MMA_AtomIJNS3_30SM80_16x8x16_F32BF16BF16F32_TNEEEENS3_6LayoutINS4_IJNS5_ILi4EEENS5_ILi2EEENS5_ILi1EEEEEENS4_IJSJ_SH_NS5_ILi0EEEEEEEENS4_IJNS5_ILi64EEENS5_ILi32EEENS5_ILi16EEEEEEEELb0EEEEEvNT_6ParamsE:
        .type           _ZN7cutlass13device_kernelIN5flash32FlashAttnBwdPostprocessConvertdQIN4cute5tupleIJNS3_1CILi128EEENS5_ILi96EEEEEENS_10bfloat16_tEfNS_4arch4Sm80ELi256ENS3_8TiledMMAINS3_8MMA_AtomIJNS3_30SM80_16x8x16_F32BF16BF16F32_TNEEEENS3_6LayoutINS4_IJNS5_ILi4EEENS5_ILi2EEENS5_ILi1EEEEEENS4_IJSJ_SH_NS5_ILi0EEEEEEEENS4_IJNS5_ILi64EEENS5_ILi32EEENS5_ILi16EEEEEEEELb0EEEEEvNT_6ParamsE,@function
        .size           _ZN7cutlass13device_kernelIN5flash32FlashAttnBwdPostprocessConvertdQIN4cute5tupleIJNS3_1CILi128EEENS5_ILi96EEEEEENS_10bfloat16_tEfNS_4arch4Sm80ELi256ENS3_8TiledMMAINS3_8MMA_AtomIJNS3_30SM80_16x8x16_F32BF16BF16F32_TNEEEENS3_6LayoutINS4_IJNS5_ILi4EEENS5_ILi2EEENS5_ILi1EEEEEENS4_IJSJ_SH_NS5_ILi0EEEEEEEENS4_IJNS5_ILi64EEENS5_ILi32EEENS5_ILi16EEEEEEEELb0EEEEEvNT_6ParamsE,(.L_x_1440 - _ZN7cutlass13device_kernelIN5flash32FlashAttnBwdPostprocessConvertdQIN4cute5tupleIJNS3_1CILi128EEENS5_ILi96EEEEEENS_10bfloat16_tEfNS_4arch4Sm80ELi256ENS3_8TiledMMAINS3_8MMA_AtomIJNS3_30SM80_16x8x16_F32BF16BF16F32_TNEEEENS3_6LayoutINS4_IJNS5_ILi4EEENS5_ILi2EEENS5_ILi1EEEEEENS4_IJSJ_SH_NS5_ILi0EEEEEEEENS4_IJNS5_ILi64EEENS5_ILi32EEENS5_ILi16EEEEEEEELb0EEEEEvNT_6ParamsE)
        .other          _ZN7cutlass13device_kernelIN5flash32FlashAttnBwdPostprocessConvertdQIN4cute5tupleIJNS3_1CILi128EEENS5_ILi96EEEEEENS_10bfloat16_tEfNS_4arch4Sm80ELi256ENS3_8TiledMMAINS3_8MMA_AtomIJNS3_30SM80_16x8x16_F32BF16BF16F32_TNEEEENS3_6LayoutINS4_IJNS5_ILi4EEENS5_ILi2EEENS5_ILi1EEEEEENS4_IJSJ_SH_NS5_ILi0EEEEEEEENS4_IJNS5_ILi64EEENS5_ILi32EEENS5_ILi16EEEEEEEELb0EEEEEvNT_6ParamsE,@"STO_CUDA_ENTRY STV_DEFAULT"
_ZN7cutlass13device_kernelIN5flash32FlashAttnBwdPostprocessConvertdQIN4cute5tupleIJNS3_1CILi128EEENS5_ILi96EEEEEENS_10bfloat16_tEfNS_4arch4Sm80ELi256ENS3_8TiledMMAINS3_8MMA_AtomIJNS3_30SM80_16x8x16_F32BF16BF16F32_TNEEEENS3_6LayoutINS4_IJNS5_ILi4EEENS5_ILi2EEENS5_ILi1EEEEEENS4_IJSJ_SH_NS5_ILi0EEEEEEEENS4_IJNS5_ILi64EEENS5_ILi32EEENS5_ILi16EEEEEEEELb0EEEEEvNT_6ParamsE:
[----:B------:R-:W-:Y:S02]  /*0000*/  IMAD.MOV.U32 R1, RZ, RZ, c[0x0][0x28] ;  /* 0x00000a00ff017624 */ /* 0x000fe400078e00ff */
[----:B------:R-:W0:Y:S01]  /*0010*/  S2R R9, SR_CTAID.Z ;  /* 0x0000000000097919 */ /* 0x000e220000002700 */
[----:B------:R-:W-:Y:S01]  /*0020*/  ISETP.NE.U32.AND P1, PT, RZ, c[0x0][0x1c8], PT ;  /* 0x00007200ff007a0c */ /* 0x000fe20003f25070 */
[----:B------:R-:W-:Y:S01]  /*0030*/  IMAD.MOV.U32 R4, RZ, RZ, 0x4 ;  /* 0x00000004ff047424 */ /* 0x000fe200078e00ff */
[----:B------:R-:W-:Y:S01]  /*0040*/  ISETP.NE.U32.AND P0, PT, RZ, c[0x0][0x1c0], PT ;  /* 0x00007000ff007a0c */ /* 0x000fe20003f05070 */
[----:B------:R-:W-:Y:S01]  /*0050*/  ULDC.64 UR4, c[0x0][0x118] ;  /* 0x0000460000047ab9 */ /* 0x000fe20000000a00 */
[----:B------:R-:W-:Y:S02]  /*0060*/  ISETP.NE.AND.EX P1, PT, RZ, c[0x0][0x1cc], PT, P1 ;  /* 0x00007300ff007a0c */ /* 0x000fe40003f25310 */
[----:B------:R-:W-:Y:S01]  /*0070*/  ISETP.NE.AND.EX P0, PT, RZ, c[0x0][0x1c4], PT, P0 ;  /* 0x00007100ff007a0c */ /* 0x000fe20003f05300 */
[----:B------:R-:W-:Y:S02]  /*0080*/  IMAD.MOV.U32 R58, RZ, RZ, c[0x0][0x190] ;  /* 0x00006400ff3a7624 */ /* 0x000fe400078e00ff */
[----:B0-----:R-:W-:-:S08]  /*0090*/  IMAD.WIDE R2, R9, R4, c[0x0][0x1c0] ;  /* 0x0000700009027625 */ /* 0x001fd000078e0204 */
[----:B------:R-:W-:Y:S02]  /*00a0*/  @P1 IMAD.WIDE R4, R9, R4, c[0x0][0x1c8] ;  /* 0x0000720009041625 */ /* 0x000fe400078e0204 */
[----:B------:R0:W5:Y:S01]  /*00b0*/  @P0 LDG.E R56, [R2.64] ;  /* 0x0000000402380981 */ /* 0x000162000c1e1900 */
[----:B------:R-:W-:-:S03]  /*00c0*/  ISETP.NE.U32.AND P2, PT, RZ, c[0x0][0x1c0], PT ;  /* 0x00007000ff007a0c */ /* 0x000fc60003f45070 */
[----:B------:R0:W5:Y:S04]  /*00d0*/  @P1 LDG.E R58, [R4.64] ;  /* 0x00000004043a1981 */ /* 0x000168000c1e1900 */
[----:B------:R-:W1:Y:S02]  /*00e0*/  S2R R54, SR_CTAID.X ;  /* 0x0000000000367919 */ /* 0x000e640000002500 */
[----:B-1----:R-:W-:Y:S01]  /*00f0*/  IMAD.SHL.U32 R57, R54, 0x80, RZ ;  /* 0x0000008036397824 */ /* 0x002fe200078e00ff */
[----:B------:R-:W-:Y:S05]  /*0100*/  @P1 BRA `(.L_x_1331) ;  /* 0x0000004000001947 */ /* 0x000fea0003800000 */
[----:B0-----:R-:W-:Y:S05]  /*0110*/  @!P0 BRA `(.L_x_1331) ;  /* 0x0000003000008947 */ /* 0x001fea0003800000 */
[----:B------:R-:W2:Y:S04]  /*0120*/  LDG.E R5, [R2.64] ;  /* 0x0000000402057981 */ /* 0x000ea8000c1e1900 */
[----:B-----5:R-:W2:Y:S02]  /*0130*/  LDG.E R58, [R2.64+0x4] ;  /* 0x00000404023a7981 */ /* 0x020ea4000c1e1900 */
[----:B--2---:R-:W-:-:S02]  /*0140*/  IADD3 R58, -R5, R58, RZ ;  /* 0x0000003a053a7210 */ /* 0x004fc40007ffe1ff */
.L_x_1331:
[----:B0-----:R-:W-:Y:S01]  /*0150*/  ISETP.NE.AND.EX P1, PT, RZ, c[0x0][0x1c4], PT, P2 ;  /* 0x00007100ff007a0c */ /* 0x001fe20003f25320 */
[----:B-----5:R-:W-:Y:S01]  /*0160*/  @P0 IMAD R2, R9, 0x80, R56 ;  /* 0x0000008009020824 */ /* 0x020fe200078e0238 */
[----:B------:R-:W-:-:S13]  /*0170*/  ISETP.LE.AND P2, PT, R58, R57, PT ;  /* 0x000000393a00720c */ /* 0x000fda0003f43270 */
[----:B------:R-:W-:Y:S05]  /*0180*/  @P1 EXIT P2 ;  /* 0x000000000000194d */ /* 0x000fea0001000000 */
[----:B------:R-:W0:Y:S01]  /*0190*/  S2R R53, SR_TID.X ;  /* 0x0000000000357919 */ /* 0x000e220000002100 */
[----:B------:R-:W-:Y:S01]  /*01a0*/  @P0 SHF.R.S32.HI R3, RZ, 0x1f, R2 ;  /* 0x0000001fff030819 */ /* 0x000fe20000011402 */
[----:B------:R-:W-:Y:S01]  /*01b0*/  CS2R R4, SRZ ;  /* 0x0000000000047805 */ /* 0x000fe2000001ff00 */
[----:B------:R-:W-:Y:S01]  /*01c0*/  IMAD R7, R54, 0x3000, RZ ;  /* 0x0000300036077824 */ /* 0x000fe200078e02ff */
[----:B------:R-:W1:Y:S01]  /*01d0*/  S2R R0, SR_CTAID.Y ;  /* 0x0000000000007919 */ /* 0x000e620000002600 */
[----:B------:R-:W-:Y:S02]  /*01e0*/  @P0 LEA.HI R3, R3, R2, RZ, 0x7 ;  /* 0x0000000203030211 */ /* 0x000fe400078f38ff */
[----:B------:R-:W-:Y:S02]  /*01f0*/  SEL R52, R9, RZ, !P1 ;  /* 0x000000ff09347207 */ /* 0x000fe40004800000 */
[----:B------:R-:W-:Y:S02]  /*0200*/  @P0 SHF.R.S32.HI R3, RZ, 0x7, R3 ;  /* 0x00000007ff030819 */ /* 0x000fe40000011403 */
[----:B------:R-:W-:-:S03]  /*0210*/  SHF.R.S32.HI R11, RZ, 0x1f, R7 ;  /* 0x0000001fff0b7819 */ /* 0x000fc60000011407 */
[----:B------:R-:W-:-:S04]  /*0220*/  @P0 IMAD R3, R3, 0x3000, RZ ;  /* 0x0000300003030824 */ /* 0x000fc800078e02ff */
[--C-:B------:R-:W-:Y:S01]  /*0230*/  @P0 IMAD.MOV.U32 R4, RZ, RZ, R3.reuse ;  /* 0x000000ffff040224 */ /* 0x100fe200078e0003 */
[----:B------:R-:W-:Y:S02]  /*0240*/  @P0 SHF.R.S32.HI R5, RZ, 0x1f, R3 ;  /* 0x0000001fff050819 */ /* 0x000fe40000011403 */
[----:B------:R-:W-:Y:S01]  /*0250*/  SHF.R.S32.HI R3, RZ, 0x1f, R9 ;  /* 0x0000001fff037819 */ /* 0x000fe20000011409 */
[----:B0-----:R-:W-:-:S03]  /*0260*/  IMAD.SHL.U32 R6, R53, 0x4, RZ ;  /* 0x0000000435067824 */ /* 0x001fc600078e00ff */
[----:B------:R-:W-:Y:S02]  /*0270*/  SEL R3, R3, RZ, !P1 ;  /* 0x000000ff03037207 */ /* 0x000fe40004800000 */
[----:B-1----:R-:W-:Y:S02]  /*0280*/  SHF.R.S32.HI R2, RZ, 0x1f, R0 ;  /* 0x0000001fff027819 */ /* 0x002fe40000011400 */
[----:B------:R-:W-:Y:S01]  /*0290*/  IADD3 R4, P2, P3, R4, R6, R7 ;  /* 0x0000000604047210 */ /* 0x000fe20007b5e007 */
[----:B------:R-:W-:Y:S01]  /*02a0*/  IMAD R9, R3, c[0x0][0x180], RZ ;  /* 0x0000600003097a24 */ /* 0x000fe200078e02ff */
[----:B------:R-:W-:Y:S01]  /*02b0*/  SHF.R.S32.HI R6, RZ, 0x1f, R6 ;  /* 0x0000001fff067819 */ /* 0x000fe20000011406 */
[----:B------:R-:W-:Y:S02]  /*02c0*/  IMAD R7, R2, c[0x0][0x178], RZ ;  /* 0x00005e0002077a24 */ /* 0x000fe400078e02ff */
[----:B------:R-:W-:Y:S01]  /*02d0*/  IMAD R9, R52, c[0x0][0x184], R9 ;  /* 0x0000610034097a24 */ /* 0x000fe200078e0209 */
[----:B------:R-:W-:Y:S01]  /*02e0*/  IADD3.X R5, R5, R6, R11, P2, P3 ;  /* 0x0000000605057210 */ /* 0x000fe200017e640b */
[----:B------:R-:W-:-:S04]  /*02f0*/  IMAD R7, R0, c[0x0][0x17c], R7 ;  /* 0x00005f0000077a24 */ /* 0x000fc800078e0207 */
[----:B------:R-:W-:-:S05]  /*0300*/  IMAD.WIDE.U32 R4, R0, c[0x0][0x178], R4 ;  /* 0x00005e0000047a25 */ /* 0x000fca00078e0004 */
[----:B------:R-:W-:-:S05]  /*0310*/  IADD3 R5, R5, R7, RZ ;  /* 0x0000000705057210 */ /* 0x000fca0007ffe0ff */
[----:B------:R-:W-:-:S04]  /*0320*/  IMAD.WIDE.U32 R4, R52, c[0x0][0x180], R4 ;  /* 0x0000600034047a25 */ /* 0x000fc800078e0004 */
[----:B------:R-:W-:Y:S01]  /*0330*/  IMAD.IADD R5, R5, 0x1, R9 ;  /* 0x0000000105057824 */ /* 0x000fe200078e0209 */
[----:B------:R-:W-:-:S04]  /*0340*/  LEA R64, P1, R4, c[0x0][0x160], 0x2 ;  /* 0x0000580004407a11 */ /* 0x000fc800078210ff */
[----:B------:R-:W-:-:S05]  /*0350*/  LEA.HI.X R65, R4, c[0x0][0x164], R5, 0x2, P1 ;  /* 0x0000590004417a11 */ /* 0x000fca00008f1405 */
[----:B------:R-:W2:Y:S04]  /*0360*/  LDG.E.128 R4, [R64.64] ;  /* 0x0000000440047981 */ /* 0x000ea8000c1e1d00 */
[----:B------:R-:W3:Y:S04]  /*0370*/  LDG.E.128 R8, [R64.64+0x1000] ;  /* 0x0010000440087981 */ /* 0x000ee8000c1e1d00 */
[----:B------:R-:W4:Y:S04]  /*0380*/  LDG.E.128 R12, [R64.64+0x2000] ;  /* 0x00200004400c7981 */ /* 0x000f28000c1e1d00 */
[----:B------:R-:W5:Y:S04]  /*0390*/  LDG.E.128 R16, [R64.64+0x3000] ;  /* 0x0030000440107981 */ /* 0x000f68000c1e1d00 */
[----:B------:R-:W5:Y:S04]  /*03a0*/  LDG.E.128 R20, [R64.64+0x4000] ;  /* 0x0040000440147981 */ /* 0x000f68000c1e1d00 */
[----:B------:R-:W5:Y:S04]  /*03b0*/  LDG.E.128 R24, [R64.64+0x5000] ;  /* 0x0050000440187981 */ /* 0x000f68000c1e1d00 */
[----:B------:R-:W5:Y:S04]  /*03c0*/  LDG.E.128 R28, [R64.64+0x6000] ;  /* 0x00600004401c7981 */ /* 0x000f68000c1e1d00 */
[----:B------:R-:W5:Y:S04]  /*03d0*/  LDG.E.128 R32, [R64.64+0x7000] ;  /* 0x0070000440207981 */ /* 0x000f68000c1e1d00 */
[----:B------:R-:W5:Y:S04]  /*03e0*/  LDG.E.128 R36, [R64.64+0x8000] ;  /* 0x0080000440247981 */ /* 0x000f68000c1e1d00 */
[----:B------:R-:W5:Y:S04]  /*03f0*/  LDG.E.128 R40, [R64.64+0x9000] ;  /* 0x0090000440287981 */ /* 0x000f68000c1e1d00 */
[----:B------:R-:W5:Y:S04]  /*0400*/  LDG.E.128 R44, [R64.64+0xa000] ;  /* 0x00a00004402c7981 */ /* 0x000f68000c1e1d00 */
[----:B------:R-:W5:Y:S01]  /*0410*/  LDG.E.128 R48, [R64.64+0xb000] ;  /* 0x00b0000440307981 */ /* 0x000f62000c1e1d00 */
[----:B------:R-:W-:Y:S01]  /*0420*/  SHF.R.S32.HI R60, RZ, 0x1f, R53 ;  /* 0x0000001fff3c7819 */ /* 0x000fe20000011435 */
[----:B------:R-:W-:Y:S01]  /*0430*/  IMAD.IADD R57, R58, 0x1, -R57 ;  /* 0x000000013a397824 */ /* 0x000fe200078e0a39 */
[----:B------:R-:W-:Y:S02]  /*0440*/  BSSY B0, `(.L_x_1332) ;  /* 0x00000f2000007945 */ /* 0x000fe40003800000 */
[----:B------:R-:W-:-:S02]  /*0450*/  LEA.HI R59, R60, R53, RZ, 0x2 ;  /* 0x000000353c3b7211 */ /* 0x000fc400078f10ff */
[----:B------:R-:W-:Y:S02]  /*0460*/  LEA.HI R61, R60, R53, RZ, 0x5 ;  /* 0x000000353c3d7211 */ /* 0x000fe400078f28ff */
[--C-:B------:R-:W-:Y:S02]  /*0470*/  SHF.R.S32.HI R55, RZ, 0x2, R59.reuse ;  /* 0x00000002ff377819 */ /* 0x100fe4000001143b */
[----:B------:R-:W-:Y:S02]  /*0480*/  SHF.R.S32.HI R62, RZ, 0x1f, R59 ;  /* 0x0000001fff3e7819 */ /* 0x000fe4000001143b */
[--C-:B------:R-:W-:Y:S02]  /*0490*/  SHF.R.S32.HI R63, RZ, 0x5, R61.reuse ;  /* 0x00000005ff3f7819 */ /* 0x100fe4000001143d */
[----:B------:R-:W-:Y:S02]  /*04a0*/  SHF.R.S32.HI R66, RZ, 0x1f, R61 ;  /* 0x0000001fff427819 */ /* 0x000fe4000001143d */
[----:B------:R-:W-:-:S02]  /*04b0*/  LEA.HI R61, R62, R55, RZ, 0x2 ;  /* 0x000000373e3d7211 */ /* 0x000fc400078f10ff */
[----:B------:R-:W-:Y:S02]  /*04c0*/  LEA.HI R62, R62, R55, RZ, 0x3 ;  /* 0x000000373e3e7211 */ /* 0x000fe400078f18ff */
[----:B------:R-:W-:Y:S02]  /*04d0*/  LEA.HI R66, R66, R63, RZ, 0x2 ;  /* 0x0000003f42427211 */ /* 0x000fe400078f10ff */
[----:B------:R-:W-:Y:S02]  /*04e0*/  LOP3.LUT R62, R62, 0xfffffff8, RZ, 0xc0, !PT ;  /* 0xfffffff83e3e7812 */ /* 0x000fe400078ec0ff */
[----:B------:R-:W-:Y:S02]  /*04f0*/  LOP3.LUT R66, R66, 0xfffffc, RZ, 0xc0, !PT ;  /* 0x00fffffc42427812 */ /* 0x000fe400078ec0ff */
[----:B------:R-:W-:Y:S01]  /*0500*/  LOP3.LUT R68, R61, 0xffffffc, RZ, 0xc0, !PT ;  /* 0x0ffffffc3d447812 */ /* 0x000fe200078ec0ff */
[----:B------:R-:W-:Y:S01]  /*0510*/  IMAD.IADD R62, R55, 0x1, -R62 ;  /* 0x00000001373e7824 */ /* 0x000fe200078e0a3e */
[----:B------:R-:W-:-:S02]  /*0520*/  IADD3 R61, R63, -R66, RZ ;  /* 0x800000423f3d7210 */ /* 0x000fc40007ffe0ff */
[----:B------:R-:W-:Y:S01]  /*0530*/  IMNMX R57, R57, 0x80, PT ;  /* 0x0000008039397817 */ /* 0x000fe20003800200 */
[----:B------:R-:W-:-:S03]  /*0540*/  IMAD.IADD R68, R55, 0x1, -R68 ;  /* 0x0000000137447824 */ /* 0x000fc600078e0a44 */
[----:B------:R-:W-:Y:S01]  /*0550*/  ISETP.GE.AND P1, PT, R55, R57, PT ;  /* 0x000000393700720c */ /* 0x000fe20003f26270 */
[----:B------:R-:W-:Y:S01]  /*0560*/  IMAD R58, R63, 0x8, R68 ;  /* 0x000000083f3a7824 */ /* 0x000fe200078e0244 */
[----:B--2---:R0:W-:Y:S04]  /*0570*/  STS.128 [R53.X16], R4 ;  /* 0x0000000435007388 */ /* 0x0041e8000000cc00 */
[----:B---3--:R-:W-:Y:S04]  /*0580*/  STS.128 [R53.X16+0x1000], R8 ;  /* 0x0010000835007388 */ /* 0x008fe8000000cc00 */
[----:B----4-:R1:W-:Y:S04]  /*0590*/  STS.128 [R53.X16+0x2000], R12 ;  /* 0x0020000c35007388 */ /* 0x0103e8000000cc00 */
[----:B-----5:R-:W-:Y:S01]  /*05a0*/  STS.128 [R53.X16+0x3000], R16 ;  /* 0x0030001035007388 */ /* 0x020fe2000000cc00 */
[----:B0-----:R-:W-:-:S03]  /*05b0*/  LEA.HI R5, R60, R53, RZ, 0x4 ;  /* 0x000000353c057211 */ /* 0x001fc600078f20ff */
[----:B------:R-:W-:Y:S01]  /*05c0*/  STS.128 [R53.X16+0x4000], R20 ;  /* 0x0040001435007388 */ /* 0x000fe2000000cc00 */
[----:B------:R-:W-:Y:S02]  /*05d0*/  LOP3.LUT R4, R59, 0xfffffffc, RZ, 0xc0, !PT ;  /* 0xfffffffc3b047812 */ /* 0x000fe400078ec0ff */
[-C--:B------:R-:W-:Y:S01]  /*05e0*/  LEA.HI R60, R60, R53.reuse, RZ, 0x7 ;  /* 0x000000353c3c7211 */ /* 0x080fe200078f38ff */
[----:B------:R-:W-:Y:S01]  /*05f0*/  STS.128 [R53.X16+0x5000], R24 ;  /* 0x0050001835007388 */ /* 0x000fe2000000cc00 */
[----:B------:R-:W-:Y:S01]  /*0600*/  IMAD.SHL.U32 R5, R5, 0x4, RZ ;  /* 0x0000000405057824 */ /* 0x000fe200078e00ff */
[----:B------:R-:W-:Y:S02]  /*0610*/  IADD3 R4, -R4, R53, RZ ;  /* 0x0000003504047210 */ /* 0x000fe40007ffe1ff */
[----:B------:R-:W-:Y:S01]  /*0620*/  STS.128 [R53.X16+0x6000], R28 ;  /* 0x0060001c35007388 */ /* 0x000fe2000000cc00 */
[----:B-1----:R-:W-:Y:S02]  /*0630*/  IADD3 R14, R55, 0x40, RZ ;  /* 0x00000040370e7810 */ /* 0x002fe40007ffe0ff */
[C---:B------:R-:W-:Y:S01]  /*0640*/  LEA.HI R6, R4.reuse, R4, RZ, 0x1 ;  /* 0x0000000404067211 */ /* 0x040fe200078f08ff */
[----:B------:R-:W-:Y:S01]  /*0650*/  STS.128 [R53.X16+0x7000], R32 ;  /* 0x0070002035007388 */ /* 0x000fe2000000cc00 */
[----:B------:R-:W-:Y:S01]  /*0660*/  LOP3.LUT R7, R5, 0x40, RZ, 0xc0, !PT ;  /* 0x0000004005077812 */ /* 0x000fe200078ec0ff */
[----:B------:R-:W-:Y:S01]  /*0670*/  IMAD R61, R61, 0x80, R4 ;  /* 0x000000803d3d7824 */ /* 0x000fe200078e0204 */
[----:B------:R-:W-:Y:S01]  /*0680*/  SHF.R.S32.HI R5, RZ, 0x1f, R62 ;  /* 0x0000001fff057819 */ /* 0x000fe2000001143e */
[----:B------:R-:W-:Y:S01]  /*0690*/  STS.128 [R53.X16+0x8000], R36 ;  /* 0x0080002435007388 */ /* 0x000fe2000000cc00 */
[----:B------:R-:W-:Y:S01]  /*06a0*/  IMAD.SHL.U32 R4, R4, 0x8, RZ ;  /* 0x0000000804047824 */ /* 0x000fe200078e00ff */
[----:B------:R-:W-:Y:S01]  /*06b0*/  SHF.R.U32.HI R15, RZ, 0x3, R7 ;  /* 0x00000003ff0f7819 */ /* 0x000fe20000011607 */
[----:B------:R-:W-:Y:S01]  /*06c0*/  IMAD.SHL.U32 R9, R6, 0x400, RZ ;  /* 0x0000040006097824 */ /* 0x000fe200078e00ff */
[----:B------:R-:W-:Y:S01]  /*06d0*/  STS.128 [R53.X16+0x9000], R40 ;  /* 0x0090002835007388 */ /* 0x000fe2000000cc00 */
[----:B------:R-:W-:-:S02]  /*06e0*/  LEA.HI R8, R5, R62, RZ, 0x2 ;  /* 0x0000003e05087211 */ /* 0x000fc400078f10ff */
[----:B------:R-:W-:Y:S01]  /*06f0*/  LOP3.LUT R6, R7, 0x8, R4, 0xf8, !PT ;  /* 0x0000000807067812 */ /* 0x000fe200078ef804 */
[----:B------:R-:W-:Y:S01]  /*0700*/  STS.128 [R53.X16+0xa000], R44 ;  /* 0x00a0002c35007388 */ /* 0x000fe2000000cc00 */
[C---:B------:R-:W-:Y:S01]  /*0710*/  LOP3.LUT R7, R8.reuse, 0x7fffffc, RZ, 0xc0, !PT ;  /* 0x07fffffc08077812 */ /* 0x040fe200078ec0ff */
[----:B------:R-:W-:Y:S01]  /*0720*/  IMAD.SHL.U32 R8, R8, 0x10, RZ ;  /* 0x0000001008087824 */ /* 0x000fe200078e00ff */
[----:B------:R-:W-:Y:S01]  /*0730*/  LOP3.LUT R9, R9, 0x7ffff800, RZ, 0xc0, !PT ;  /* 0x7ffff80009097812 */ /* 0x000fe200078ec0ff */
[----:B------:R-:W-:Y:S01]  /*0740*/  STS.128 [R53.X16+0xb000], R48 ;  /* 0x00b0003035007388 */ /* 0x000fe2000000cc00 */
[----:B------:R-:W-:Y:S02]  /*0750*/  LOP3.LUT R15, R6, R15, RZ, 0x3c, !PT ;  /* 0x0000000f060f7212 */ /* 0x000fe400078e3cff */
[----:B------:R-:W-:Y:S01]  /*0760*/  IADD3 R62, R62, -R7, RZ ;  /* 0x800000073e3e7210 */ /* 0x000fe20007ffe0ff */
[----:B------:R-:W-:Y:S01]  /*0770*/  BAR.SYNC.DEFER_BLOCKING 0x0 ;  /* 0x0000000000007b1d */ /* 0x000fe20000010000 */
[----:B------:R-:W-:Y:S01]  /*0780*/  CS2R R6, SRZ ;  /* 0x0000000000067805 */ /* 0x000fe2000001ff00 */
[----:B------:R-:W-:Y:S01]  /*0790*/  IMAD.U32 R58, R58, 0x10, R9 ;  /* 0x000000103a3a7824 */ /* 0x000fe200078e0009 */
[----:B------:R-:W-:Y:S01]  /*07a0*/  SHF.R.U32.HI R9, RZ, 0x4, R60 ;  /* 0x00000004ff097819 */ /* 0x000fe2000001163c */
[----:B------:R-:W-:Y:S01]  /*07b0*/  IMAD R62, R62, 0x8, R61 ;  /* 0x000000083e3e7824 */ /* 0x000fe200078e023d */
[----:B------:R-:W-:-:S02]  /*07c0*/  LOP3.LUT R8, R8, 0x40, RZ, 0xc0, !PT ;  /* 0x0000004008087812 */ /* 0x000fc400078ec0ff */
[----:B------:R-:W-:Y:S02]  /*07d0*/  @P0 MOV R6, R56 ;  /* 0x0000003800060202 */ /* 0x000fe40000000f00 */
[----:B------:R-:W-:Y:S02]  /*07e0*/  @P0 SHF.R.S32.HI R7, RZ, 0x1f, R56 ;  /* 0x0000001fff070819 */ /* 0x000fe40000011438 */
[----:B------:R-:W-:Y:S02]  /*07f0*/  LOP3.LUT R9, R8, 0x8, R9, 0xf8, !PT ;  /* 0x0000000808097812 */ /* 0x000fe400078ef809 */
[C---:B------:R-:W-:Y:S02]  /*0800*/  IADD3 R6, P0, R55.reuse, R6, RZ ;  /* 0x0000000637067210 */ /* 0x040fe40007f1e0ff */
[----:B------:R-:W-:Y:S02]  /*0810*/  SHF.R.U32.HI R8, RZ, 0x3, R8 ;  /* 0x00000003ff087819 */ /* 0x000fe40000011608 */
[----:B------:R-:W-:-:S02]  /*0820*/  LEA.HI.X.SX32 R7, R55, R7, 0x1, P0 ;  /* 0x0000000737077211 */ /* 0x000fc400000f0eff */
[----:B------:R-:W-:Y:S01]  /*0830*/  LOP3.LUT R9, R9, R8, RZ, 0x3c, !PT ;  /* 0x0000000809097212 */ /* 0x000fe200078e3cff */
[----:B------:R-:W-:Y:S01]  /*0840*/  IMAD.IADD R8, R58, 0x1, R15 ;  /* 0x000000013a087824 */ /* 0x000fe200078e020f */
[----:B------:R-:W-:Y:S01]  /*0850*/  ISETP.GE.AND P0, PT, R14, R57, PT ;  /* 0x000000390e00720c */ /* 0x000fe20003f06270 */
[----:B------:R-:W-:Y:S01]  /*0860*/  IMAD.WIDE R6, R54, 0x80, R6 ;  /* 0x0000008036067825 */ /* 0x000fe200078e0206 */
[----:B------:R-:W0:Y:S03]  /*0870*/  LDS R10, [R53.X4] ;  /* 0x00000000350a7984 */ /* 0x000e260000004800 */
[----:B------:R-:W-:Y:S01]  /*0880*/  IMAD.U32 R9, R62, 0x2, R9 ;  /* 0x000000023e097824 */ /* 0x000fe200078e0009 */
[----:B------:R-:W1:Y:S04]  /*0890*/  LDS R11, [R53.X4+0x400] ;  /* 0x00040000350b7984 */ /* 0x000e680000004800 */
[----:B------:R-:W2:Y:S04]  /*08a0*/  LDS R12, [R53.X4+0x800] ;  /* 0x00080000350c7984 */ /* 0x000ea80000004800 */
[----:B------:R-:W3:Y:S04]  /*08b0*/  LDS R13, [R53.X4+0xc00] ;  /* 0x000c0000350d7984 */ /* 0x000ee80000004800 */
[----:B------:R-:W4:Y:S04]  /*08c0*/  LDS R16, [R53.X4+0x1000] ;  /* 0x0010000035107984 */ /* 0x000f280000004800 */
[----:B------:R-:W5:Y:S04]  /*08d0*/  LDS R17, [R53.X4+0x1400] ;  /* 0x0014000035117984 */ /* 0x000f680000004800 */
[----:B------:R-:W5:Y:S04]  /*08e0*/  LDS R18, [R53.X4+0x1800] ;  /* 0x0018000035127984 */ /* 0x000f680000004800 */
[----:B------:R-:W5:Y:S04]  /*08f0*/  LDS R19, [R53.X4+0x1c00] ;  /* 0x001c000035137984 */ /* 0x000f680000004800 */
[----:B------:R-:W5:Y:S04]  /*0900*/  LDS R25, [R53.X4+0x2000] ;  /* 0x0020000035197984 */ /* 0x000f680000004800 */
[----:B------:R-:W5:Y:S04]  /*0910*/  LDS R26, [R53.X4+0x2400] ;  /* 0x00240000351a7984 */ /* 0x000f680000004800 */
[----:B------:R-:W5:Y:S01]  /*0920*/  LDS R15, [R53.X4+0x3800] ;  /* 0x00380000350f7984 */ /* 0x000f620000004800 */
[----:B0-----:R-:W-:-:S03]  /*0930*/  FMUL.FTZ R10, R10, c[0x0][0x1b8] ;  /* 0x00006e000a0a7a20 */ /* 0x001fc60000410000 */
[----:B------:R-:W0:Y:S01]  /*0940*/  LDS R14, [R53.X4+0x3c00] ;  /* 0x003c0000350e7984 */ /* 0x000e220000004800 */
[----:B-1----:R-:W-:-:S03]  /*0950*/  FMUL.FTZ R11, R11, c[0x0][0x1b8] ;  /* 0x00006e000b0b7a20 */ /* 0x002fc60000410000 */
[----:B------:R-:W1:Y:S01]  /*0960*/  LDS R27, [R53.X4+0x2800] ;  /* 0x00280000351b7984 */ /* 0x000e620000004800 */
[----:B--2---:R-:W-:Y:S01]  /*0970*/  FMUL.FTZ R12, R12, c[0x0][0x1b8] ;  /* 0x00006e000c0c7a20 */ /* 0x004fe20000410000 */
[----:B------:R-:W-:Y:S02]  /*0980*/  F2FP.BF16.PACK_AB R10, R11, R10 ;  /* 0x0000000a0b0a723e */ /* 0x000fe400000010ff */
[----:B------:R-:W2:Y:S01]  /*0990*/  LDS R30, [R53.X4+0x2c00] ;  /* 0x002c0000351e7984 */ /* 0x000ea20000004800 */
[----:B---3--:R-:W-:-:S03]  /*09a0*/  FMUL.FTZ R13, R13, c[0x0][0x1b8] ;  /* 0x00006e000d0d7a20 */ /* 0x008fc60000410000 */
[----:B------:R-:W3:Y:S01]  /*09b0*/  LDS R31, [R53.X4+0x3000] ;  /* 0x00300000351f7984 */ /* 0x000ee20000004800 */
[----:B----4-:R-:W-:Y:S01]  /*09c0*/  FMUL.FTZ R16, R16, c[0x0][0x1b8] ;  /* 0x00006e0010107a20 */ /* 0x010fe20000410000 */
[----:B------:R-:W-:Y:S02]  /*09d0*/  F2FP.BF16.PACK_AB R11, R13, R12 ;  /* 0x0000000c0d0b723e */ /* 0x000fe400000010ff */
[----:B------:R-:W4:Y:S01]  /*09e0*/  LDS R24, [R53.X4+0x3400] ;  /* 0x0034000035187984 */ /* 0x000f220000004800 */
[----:B-----5:R-:W-:-:S03]  /*09f0*/  FMUL.FTZ R17, R17, c[0x0][0x1b8] ;  /* 0x00006e0011117a20 */ /* 0x020fc60000410000 */
[----:B------:R-:W5:Y:S01]  /*0a00*/  LDS R43, [R53.X4+0x4000] ;  /* 0x00400000352b7984 */ /* 0x000f620000004800 */
[----:B------:R-:W-:Y:S01]  /*0a10*/  FMUL.FTZ R18, R18, c[0x0][0x1b8] ;  /* 0x00006e0012127a20 */ /* 0x000fe20000410000 */
[----:B------:R-:W-:Y:S02]  /*0a20*/  F2FP.BF16.PACK_AB R12, R17, R16 ;  /* 0x00000010110c723e */ /* 0x000fe400000010ff */
[----:B------:R-:W5:Y:S01]  /*0a30*/  LDS R44, [R53.X4+0x4400] ;  /* 0x00440000352c7984 */ /* 0x000f620000004800 */
[----:B------:R-:W-:-:S03]  /*0a40*/  FMUL.FTZ R19, R19, c[0x0][0x1b8] ;  /* 0x00006e0013137a20 */ /* 0x000fc60000410000 */
[----:B------:R-:W5:Y:S01]  /*0a50*/  LDS R45, [R53.X4+0x4800] ;  /* 0x00480000352d7984 */ /* 0x000f620000004800 */
[----:B------:R-:W-:Y:S01]  /*0a60*/  FMUL.FTZ R25, R25, c[0x0][0x1b8] ;  /* 0x00006e0019197a20 */ /* 0x000fe20000410000 */
[----:B------:R-:W-:Y:S02]  /*0a70*/  F2FP.BF16.PACK_AB R13, R19, R18 ;  /* 0x00000012130d723e */ /* 0x000fe400000010ff */
[----:B------:R-:W5:Y:S01]  /*0a80*/  LDS R16, [R53.X4+0x5000] ;  /* 0x0050000035107984 */ /* 0x000f620000004800 */
[----:B------:R-:W-:-:S03]  /*0a90*/  FMUL.FTZ R28, R26, c[0x0][0x1b8] ;  /* 0x00006e001a1c7a20 */ /* 0x000fc60000410000 */
[----:B------:R-:W5:Y:S01]  /*0aa0*/  LDS R17, [R53.X4+0x5400] ;  /* 0x0054000035117984 */ /* 0x000f620000004800 */
[----:B------:R-:W-:-:S03]  /*0ab0*/  FMUL.FTZ R40, R15, c[0x0][0x1b8] ;  /* 0x00006e000f287a20 */ /* 0x000fc60000410000 */
[----:B------:R-:W5:Y:S01]  /*0ac0*/  LDS R18, [R53.X4+0x5800] ;  /* 0x0058000035127984 */ /* 0x000f620000004800 */
[----:B0-----:R-:W-:-:S03]  /*0ad0*/  FMUL.FTZ R37, R14, c[0x0][0x1b8] ;  /* 0x00006e000e257a20 */ /* 0x001fc60000410000 */
[----:B------:R-:W0:Y:S01]  /*0ae0*/  LDS R19, [R53.X4+0x5c00] ;  /* 0x005c000035137984 */ /* 0x000e220000004800 */
[----:B-1----:R-:W-:Y:S01]  /*0af0*/  FMUL.FTZ R29, R27, c[0x0][0x1b8] ;  /* 0x00006e001b1d7a20 */ /* 0x002fe20000410000 */
[----:B------:R-:W-:Y:S02]  /*0b00*/  F2FP.BF16.PACK_AB R40, R37, R40 ;  /* 0x000000282528723e */ /* 0x000fe400000010ff */
[----:B------:R-:W1:Y:S01]  /*0b10*/  LDS R20, [R53.X4+0x6000] ;  /* 0x0060000035147984 */ /* 0x000e620000004800 */
[----:B--2---:R-:W-:-:S03]  /*0b20*/  FMUL.FTZ R30, R30, c[0x0][0x1b8] ;  /* 0x00006e001e1e7a20 */ /* 0x004fc60000410000 */
[----:B------:R-:W2:Y:S01]  /*0b30*/  LDS R21, [R53.X4+0x6400] ;  /* 0x0064000035157984 */ /* 0x000ea20000004800 */
[----:B---3--:R-:W-:-:S03]  /*0b40*/  FMUL.FTZ R31, R31, c[0x0][0x1b8] ;  /* 0x00006e001f1f7a20 */ /* 0x008fc60000410000 */
[----:B------:R-:W3:Y:S01]  /*0b50*/  LDS R22, [R53.X4+0x6800] ;  /* 0x0068000035167984 */ /* 0x000ee20000004800 */
[----:B----4-:R-:W-:Y:S01]  /*0b60*/  FMUL.FTZ R32, R24, c[0x0][0x1b8] ;  /* 0x00006e0018207a20 */ /* 0x010fe20000410000 */
[----:B------:R-:W-:Y:S02]  /*0b70*/  F2FP.BF16.PACK_AB R24, R28, R25 ;  /* 0x000000191c18723e */ /* 0x000fe400000010ff */
[----:B------:R-:W4:Y:S01]  /*0b80*/  LDS R23, [R53.X4+0x6c00] ;  /* 0x006c000035177984 */ /* 0x000f220000004800 */
[----:B------:R-:W-:Y:S01]  /*0b90*/  F2FP.BF16.PACK_AB R25, R30, R29 ;  /* 0x0000001d1e19723e */ /* 0x000fe200000010ff */
[----:B-----5:R-:W-:Y:S01]  /*0ba0*/  FMUL.FTZ R46, R43, c[0x0][0x1b8] ;  /* 0x00006e002b2e7a20 */ /* 0x020fe20000410000 */
[----:B------:R-:W-:Y:S01]  /*0bb0*/  F2FP.BF16.PACK_AB R31, R32, R31 ;  /* 0x0000001f201f723e */ /* 0x000fe200000010ff */
        /* <DEDUP_REMOVED lines=10> */
[----:B------:R-:W-:Y:S01]  /*0c60*/  FMUL.FTZ R18, R18, c[0x0][0x1b8] ;  /* 0x00006e0012127a20 */ /* 0x000fe20000410000 */
[----:B------:R-:W-:Y:S02]  /*0c70*/  F2FP.BF16.PACK_AB R16, R17, R16 ;  /* 0x000000101110723e */ /* 0x000fe400000010ff */
        /* <DEDUP_REMOVED lines=8> */
[----:B---3--:R-:W-:Y:S01]  /*0d00*/  FMUL.FTZ R22, R22, c[0x0][0x1b8] ;  /* 0x00006e0016167a20 */ /* 0x008fe20000410000 */
[----:B------:R-:W-:Y:S02]  /*0d10*/  F2FP.BF16.PACK_AB R18, R21, R20 ;  /* 0x000000141512723e */ /* 0x000fe400000010ff */
[----:B------:R-:W3:Y:S01]  /*0d20*/  LDS R28, [R53.X4+0x8000] ;  /* 0x00800000351c7984 */ /* 0x000ee20000004800 */
[----:B----4-:R-:W-:-:S03]  /*0d30*/  FMUL.FTZ R23, R23, c[0x0][0x1b8] ;  /* 0x00006e0017177a20 */ /* 0x010fc60000410000 */
[----:B------:R-:W4:Y:S01]  /*0d40*/  LDS R33, [R53.X4+0x8400] ;  /* 0x0084000035217984 */ /* 0x000f220000004800 */
[----:B-----5:R-:W-:Y:S01]  /*0d50*/  FMUL.FTZ R15, R15, c[0x0][0x1b8] ;  /* 0x00006e000f0f7a20 */ /* 0x020fe20000410000 */
[----:B------:R-:W-:Y:S01]  /*0d60*/  F2FP.BF16.PACK_AB R19, R23, R22 ;  /* 0x000000161713723e */ /* 0x000fe200000010ff */
[----:B------:R-:W-:Y:S01]  /*0d70*/  IMAD.SHL.U32 R23, R9, 0x2, RZ ;  /* 0x0000000209177824 */ /* 0x000fe200078e00ff */
[----:B------:R-:W5:Y:S01]  /*0d80*/  LDS R29, [R53.X4+0x8800] ;  /* 0x00880000351d7984 */ /* 0x000f620000004800 */
[----:B------:R-:W-:Y:S01]  /*0d90*/  FMUL.FTZ R36, R36, c[0x0][0x1b8] ;  /* 0x00006e0024247a20 */ /* 0x000fe20000410000 */
[----:B------:R-:W-:Y:S02]  /*0da0*/  LEA R9, R8, 0xc000, 0x1 ;  /* 0x0000c00008097811 */ /* 0x000fe400078e08ff */
[----:B------:R-:W5:Y:S01]  /*0db0*/  LDS R32, [R53.X4+0x8c00] ;  /* 0x008c000035207984 */ /* 0x000f620000004800 */
[----:B------:R-:W-:Y:S01]  /*0dc0*/  FMUL.FTZ R14, R14, c[0x0][0x1b8] ;  /* 0x00006e000e0e7a20 */ /* 0x000fe20000410000 */
[----:B------:R-:W-:-:S02]  /*0dd0*/  F2FP.BF16.PACK_AB R36, R36, R15 ;  /* 0x0000000f2424723e */ /* 0x000fc400000010ff */
[----:B------:R-:W5:Y:S01]  /*0de0*/  LDS R38, [R53.X4+0xa000] ;  /* 0x00a0000035267984 */ /* 0x000f620000004800 */
[----:B------:R-:W-:-:S03]  /*0df0*/  FMUL.FTZ R35, R35, c[0x0][0x1b8] ;  /* 0x00006e0023237a20 */ /* 0x000fc60000410000 */
[----:B------:R-:W5:Y:S01]  /*0e00*/  LDS R42, [R53.X4+0xa400] ;  /* 0x00a40000352a7984 */ /* 0x000f620000004800 */
[----:B------:R-:W-:Y:S01]  /*0e10*/  FMUL.FTZ R49, R49, c[0x0][0x1b8] ;  /* 0x00006e0031317a20 */ /* 0x000fe20000410000 */
[----:B------:R-:W-:Y:S02]  /*0e20*/  F2FP.BF16.PACK_AB R35, R35, R14 ;  /* 0x0000000e2323723e */ /* 0x000fe400000010ff */
        /* <DEDUP_REMOVED lines=14> */
[----:B----4-:R-:W-:Y:S02]  /*0f10*/  FMUL.FTZ R33, R33, c[0x0][0x1b8] ;  /* 0x00006e0021217a20 */ /* 0x010fe40000410000 */
[----:B-----5:R-:W-:Y:S01]  /*0f20*/  FMUL.FTZ R29, R29, c[0x0][0x1b8] ;  /* 0x00006e001d1d7a20 */ /* 0x020fe20000410000 */
[----:B------:R-:W-:Y:S02]  /*0f30*/  STS [R23+0xc000], R10 ;  /* 0x00c0000a17007388 */ /* 0x000fe40000000800 */
[----:B------:R-:W-:Y:S01]  /*0f40*/  F2FP.BF16.PACK_AB R28, R33, R28 ;  /* 0x0000001c211c723e */ /* 0x000fe200000010ff */
[----:B------:R-:W-:Y:S01]  /*0f50*/  FMUL.FTZ R32, R32, c[0x0][0x1b8] ;  /* 0x00006e0020207a20 */ /* 0x000fe20000410000 */
[----:B------:R-:W-:Y:S01]  /*0f60*/  STS [R23+0xc100], R11 ;  /* 0x00c1000b17007388 */ /* 0x000fe20000000800 */
[----:B------:R-:W-:-:S03]  /*0f70*/  FMUL.FTZ R38, R38, c[0x0][0x1b8] ;  /* 0x00006e0026267a20 */ /* 0x000fc60000410000 */
[----:B------:R-:W-:Y:S01]  /*0f80*/  F2FP.BF16.PACK_AB R29, R32, R29 ;  /* 0x0000001d201d723e */ /* 0x000fe200000010ff */
[----:B------:R4:W-:Y:S01]  /*0f90*/  STS [R23+0xd000], R24 ;  /* 0x00d0001817007388 */ /* 0x0009e20000000800 */
[----:B------:R-:W-:-:S03]  /*0fa0*/  FMUL.FTZ R15, R42, c[0x0][0x1b8] ;  /* 0x00006e002a0f7a20 */ /* 0x000fc60000410000 */
[----:B------:R5:W-:Y:S01]  /*0fb0*/  STS [R23+0xd100], R25 ;  /* 0x00d1001917007388 */ /* 0x000be20000000800 */
[----:B------:R-:W-:Y:S01]  /*0fc0*/  FMUL.FTZ R37, R37, c[0x0][0x1b8] ;  /* 0x00006e0025257a20 */ /* 0x000fe20000410000 */
[----:B------:R-:W-:Y:S02]  /*0fd0*/  F2FP.BF16.PACK_AB R15, R15, R38 ;  /* 0x000000260f0f723e */ /* 0x000fe400000010ff */
[----:B------:R1:W-:Y:S01]  /*0fe0*/  STS [R23+0xc800], R12 ;  /* 0x00c8000c17007388 */ /* 0x0003e20000000800 */
[----:B------:R-:W-:Y:S01]  /*0ff0*/  FMUL.FTZ R14, R41, c[0x0][0x1b8] ;  /* 0x00006e00290e7a20 */ /* 0x000fe20000410000 */
[----:B----4-:R-:W-:Y:S02]  /*1000*/  IADD3 R24, R4, 0x40, RZ ;  /* 0x0000004004187810 */ /* 0x010fe40007ffe0ff */
[----:B------:R4:W-:Y:S01]  /*1010*/  STS [R23+0xc900], R13 ;  /* 0x00c9000d17007388 */ /* 0x0009e20000000800 */
[----:B0-----:R-:W-:Y:S01]  /*1020*/  FMUL.FTZ R39, R39, c[0x0][0x1b8] ;  /* 0x00006e0027277a20 */ /* 0x001fe20000410000 */
[----:B------:R-:W-:-:S02]  /*1030*/  F2FP.BF16.PACK_AB R14, R14, R37 ;  /* 0x000000250e0e723e */ /* 0x000fc400000010ff */
[----:B------:R4:W-:Y:S01]  /*1040*/  STS [R23+0xd800], R31 ;  /* 0x00d8001f17007388 */ /* 0x0009e20000000800 */
[----:B-----5:R-:W-:Y:S01]  /*1050*/  IADD3 R25, R4, 0x20, RZ ;  /* 0x0000002004197810 */ /* 0x020fe20007ffe0ff */
[----:B-1----:R-:W-:Y:S02]  /*1060*/  FMUL.FTZ R44, R44, c[0x0][0x1b8] ;  /* 0x00006e002c2c7a20 */ /* 0x002fe40000410000 */
[----:B------:R4:W-:Y:S01]  /*1070*/  STS [R23+0xd900], R40 ;  /* 0x00d9002817007388 */ /* 0x0009e20000000800 */
[----:B--2---:R-:W-:Y:S02]  /*1080*/  FMUL.FTZ R43, R43, c[0x0][0x1b8] ;  /* 0x00006e002b2b7a20 */ /* 0x004fe40000410000 */
[----:B------:R-:W-:Y:S01]  /*1090*/  F2FP.BF16.PACK_AB R39, R44, R39 ;  /* 0x000000272c27723e */ /* 0x000fe200000010ff */
[----:B------:R4:W-:Y:S01]  /*10a0*/  STS [R23+0xe000], R46 ;  /* 0x00e0002e17007388 */ /* 0x0009e20000000800 */
[----:B---3--:R-:W-:-:S03]  /*10b0*/  FMUL.FTZ R22, R45, c[0x0][0x1b8] ;  /* 0x00006e002d167a20 */ /* 0x008fc60000410000 */
[----:B------:R4:W-:Y:S02]  /*10c0*/  STS [R23+0xe100], R47 ;  /* 0x00e1002f17007388 */ /* 0x0009e40000000800 */
[----:B------:R-:W-:Y:S02]  /*10d0*/  F2FP.BF16.PACK_AB R22, R22, R43 ;  /* 0x0000002b1616723e */ /* 0x000fe400000010ff */
        /* <DEDUP_REMOVED lines=14> */
[----:B------:R-:W-:Y:S06]  /*11c0*/  BAR.SYNC.DEFER_BLOCKING 0x0 ;  /* 0x0000000000007b1d */ /* 0x000fec0000010000 */
[----:B------:R-:W-:Y:S05]  /*11d0*/  @P1 BRA `(.L_x_1333) ;  /* 0x0000018000001947 */ /* 0x000fea0003800000 */
[----:B----4-:R-:W-:Y:S01]  /*11e0*/  ISETP.GE.AND P1, PT, R4, c[0x0][0x194], PT ;  /* 0x0000650004007a0c */ /* 0x010fe20003f26270 */
[----:B------:R-:W0:Y:S01]  /*11f0*/  LDS.128 R20, [R9+0x2000] ;  /* 0x0020000009147984 */ /* 0x000e220000000c00 */
[----:B------:R-:W-:Y:S01]  /*1200*/  SHF.R.S32.HI R5, RZ, 0x1f, R4 ;  /* 0x0000001fff057819 */ /* 0x000fe20000011404 */
[----:B------:R-:W-:Y:S01]  /*1210*/  IMAD R11, R2, c[0x0][0x1a8], RZ ;  /* 0x00006a00020b7a24 */ /* 0x000fe200078e02ff */
[----:B------:R-:W-:Y:S01]  /*1220*/  ISETP.GE.AND P2, PT, R25, c[0x0][0x194], PT ;  /* 0x0000650019007a0c */ /* 0x000fe20003f46270 */
[----:B------:R-:W1:Y:S01]  /*1230*/  LDS.128 R12, [R9+0x4000] ;  /* 0x00400000090c7984 */ /* 0x000e620000000c00 */
[----:B------:R-:W-:Y:S01]  /*1240*/  ISETP.GE.AND P3, PT, R24, c[0x0][0x194], PT ;  /* 0x0000650018007a0c */ /* 0x000fe20003f66270 */
[----:B------:R-:W-:-:S02]  /*1250*/  IMAD R27, R0, c[0x0][0x1ac], R11 ;  /* 0x00006b00001b7a24 */ /* 0x000fc400078e020b */
[----:B------:R-:W-:-:S04]  /*1260*/  IMAD.WIDE.U32 R10, R0, c[0x0][0x1a8], R4 ;  /* 0x00006a00000a7a25 */ /* 0x000fc800078e0004 */
[----:B------:R2:W3:Y:S01]  /*1270*/  @!P1 LDS.128 R16, [R9] ;  /* 0x0000000009109984 */ /* 0x0004e20000000c00 */
[----:B------:R-:W-:Y:S01]  /*1280*/  IADD3 R11, R11, R27, RZ ;  /* 0x0000001b0b0b7210 */ /* 0x000fe20007ffe0ff */
[----:B------:R-:W-:-:S04]  /*1290*/  IMAD R27, R3, c[0x0][0x1b0], RZ ;  /* 0x00006c00031b7a24 */ /* 0x000fc800078e02ff */
[C---:B------:R-:W-:Y:S02]  /*12a0*/  IMAD R27, R52.reuse, c[0x0][0x1b4], R27 ;  /* 0x00006d00341b7a24 */ /* 0x040fe400078e021b */
[----:B------:R-:W-:-:S04]  /*12b0*/  IMAD.WIDE.U32 R10, R52, c[0x0][0x1b0], R10 ;  /* 0x00006c00340a7a25 */ /* 0x000fc800078e000a */
[----:B------:R-:W-:Y:S02]  /*12c0*/  IMAD.IADD R11, R11, 0x1, R27 ;  /* 0x000000010b0b7824 */ /* 0x000fe400078e021b */
[----:B------:R-:W-:Y:S02]  /*12d0*/  IMAD R27, R7, c[0x0][0x1a0], RZ ;  /* 0x00006800071b7a24 */ /* 0x000fe400078e02ff */
[----:B------:R-:W-:-:S04]  /*12e0*/  IMAD.WIDE.U32 R10, R6, c[0x0][0x1a0], R10 ;  /* 0x00006800060a7a25 */ /* 0x000fc800078e000a */
[----:B------:R-:W-:Y:S01]  /*12f0*/  IMAD R27, R6, c[0x0][0x1a4], R27 ;  /* 0x00006900061b7a24 */ /* 0x000fe200078e021b */
[----:B------:R-:W-:-:S03]  /*1300*/  LEA R26, P4, R10, c[0x0][0x188], 0x1 ;  /* 0x000062000a1a7a11 */ /* 0x000fc600078808ff */
[----:B--2---:R-:W-:-:S05]  /*1310*/  IMAD.IADD R9, R11, 0x1, R27 ;  /* 0x000000010b097824 */ /* 0x004fca00078e021b */
[----:B------:R-:W-:-:S05]  /*1320*/  LEA.HI.X R27, R10, c[0x0][0x18c], R9, 0x1, P4 ;  /* 0x000063000a1b7a11 */ /* 0x000fca00020f0c09 */
[----:B0-----:R0:W-:Y:S04]  /*1330*/  @!P2 STG.E.128 [R26.64+0x40], R20 ;  /* 0x000040141a00a986 */ /* 0x0011e8000c101d04 */
[----:B-1----:R0:W-:Y:S04]  /*1340*/  @!P3 STG.E.128 [R26.64+0x80], R12 ;  /* 0x0000800c1a00b986 */ /* 0x0021e8000c101d04 */
[----:B---3--:R0:W-:Y:S02]  /*1350*/  @!P1 STG.E.128 [R26.64], R16 ;  /* 0x000000101a009986 */ /* 0x0081e4000c101d04 */
.L_x_1333:
[----:B----4-:R-:W-:Y:S05]  /*1360*/  BSYNC B0 ;  /* 0x0000000000007941 */ /* 0x010fea0003800000 */
.L_x_1332:
[----:B------:R-:W-:Y:S05]  /*1370*/  @P0 EXIT ;  /* 0x000000000000094d */ /* 0x000fea0003800000 */
[----:B------:R-:W-:Y:S01]  /*1380*/  IMAD R9, R2, c[0x0][0x1a8], RZ ;  /* 0x00006a0002097a24 */ /* 0x000fe200078e02ff */
[--C-:B------:R-:W-:Y:S01]  /*1390*/  SHF.R.S32.HI R5, RZ, 0x1f, R4.reuse ;  /* 0x0000001fff057819 */ /* 0x100fe20000011404 */
[----:B0-----:R-:W-:Y:S01]  /*13a0*/  IMAD.SHL.U32 R22, R8, 0x2, RZ ;  /* 0x0000000208167824 */ /* 0x001fe200078e00ff */
[----:B------:R-:W-:Y:S01]  /*13b0*/  ISETP.GE.AND P1, PT, R4, c[0x0][0x194], PT ;  /* 0x0000650004007a0c */ /* 0x000fe20003f26270 */
[C---:B------:R-:W-:Y:S01]  /*13c0*/  IMAD R21, R0.reuse, c[0x0][0x1ac], R9 ;  /* 0x00006b0000157a24 */ /* 0x040fe200078e0209 */
[----:B------:R-:W-:Y:S01]  /*13d0*/  ISETP.GE.AND P2, PT, R25, c[0x0][0x194], PT ;  /* 0x0000650019007a0c */ /* 0x000fe20003f46270 */
[----:B------:R-:W-:Y:S01]  /*13e0*/  IMAD.WIDE.U32 R16, R0, c[0x0][0x1a8], R4 ;  /* 0x00006a0000107a25 */ /* 0x000fe200078e0004 */
[----:B------:R-:W0:Y:S01]  /*13f0*/  LDS.128 R12, [R22+0xc800] ;  /* 0x00c80000160c7984 */ /* 0x000e220000000c00 */
[----:B------:R-:W-:-:S02]  /*1400*/  ISETP.GE.AND P3, PT, R24, c[0x0][0x194], PT ;  /* 0x0000650018007a0c */ /* 0x000fc40003f66270 */
[----:B------:R-:W-:Y:S01]  /*1410*/  IMAD.MOV.U32 R20, RZ, RZ, R16 ;  /* 0x000000ffff147224 */ /* 0x000fe200078e0010 */
[----:B------:R-:W1:Y:S01]  /*1420*/  LDS.128 R8, [R22+0xe800] ;  /* 0x00e8000016087984 */ /* 0x000e620000000c00 */
[----:B------:R-:W-:Y:S01]  /*1430*/  IADD3 R21, R17, R21, RZ ;  /* 0x0000001511157210 */ /* 0x000fe20007ffe0ff */
[----:B------:R-:W-:Y:S01]  /*1440*/  IMAD R5, R3, c[0x0][0x1b0], RZ ;  /* 0x00006c0003057a24 */ /* 0x000fe200078e02ff */
[----:B------:R-:W-:Y:S01]  /*1450*/  IADD3 R3, P0, R6, 0x40, RZ ;  /* 0x0000004006037810 */ /* 0x000fe20007f1e0ff */
[----:B------:R2:W3:Y:S02]  /*1460*/  LDS.128 R16, [R22+0x10800] ;  /* 0x0108000016107984 */ /* 0x0004e40000000c00 */
[C---:B------:R-:W-:Y:S02]  /*1470*/  IMAD R5, R52.reuse, c[0x0][0x1b4], R5 ;  /* 0x00006d0034057a24 */ /* 0x040fe400078e0205 */
[----:B------:R-:W-:-:S04]  /*1480*/  IMAD.WIDE.U32 R20, R52, c[0x0][0x1b0], R20 ;  /* 0x00006c0034147a25 */ /* 0x000fc800078e0014 */
[----:B------:R-:W-:Y:S01]  /*1490*/  IMAD.X R6, RZ, RZ, R7, P0 ;  /* 0x000000ffff067224 */ /* 0x000fe200000e0607 */
[----:B------:R-:W-:-:S03]  /*14a0*/  IADD3 R21, R21, R5, RZ ;  /* 0x0000000515157210 */ /* 0x000fc60007ffe0ff */
[----:B------:R-:W-:-:S04]  /*14b0*/  IMAD R6, R6, c[0x0][0x1a0], RZ ;  /* 0x0000680006067a24 */ /* 0x000fc800078e02ff */
[C---:B------:R-:W-:Y:S02]  /*14c0*/  IMAD R5, R3.reuse, c[0x0][0x1a4], R6 ;  /* 0x0000690003057a24 */ /* 0x040fe400078e0206 */
[----:B------:R-:W-:-:S04]  /*14d0*/  IMAD.WIDE.U32 R2, R3, c[0x0][0x1a0], R20 ;  /* 0x0000680003027a25 */ /* 0x000fc800078e0014 */
[----:B------:R-:W-:Y:S01]  /*14e0*/  IMAD.IADD R3, R3, 0x1, R5 ;  /* 0x0000000103037824 */ /* 0x000fe200078e0205 */
[----:B------:R-:W-:-:S04]  /*14f0*/  LEA R4, P0, R2, c[0x0][0x188], 0x1 ;  /* 0x0000620002047a11 */ /* 0x000fc800078008ff */
[----:B------:R-:W-:-:S05]  /*1500*/  LEA.HI.X R5, R2, c[0x0][0x18c], R3, 0x1, P0 ;  /* 0x0000630002057a11 */ /* 0x000fca00000f0c03 */
[----:B0-----:R2:W-:Y:S04]  /*1510*/  @!P1 STG.E.128 [R4.64], R12 ;  /* 0x0000000c04009986 */ /* 0x0015e8000c101d04 */
[----:B-1----:R2:W-:Y:S01]  /*1520*/  @!P2 STG.E.128 [R4.64+0x40], R8 ;  /* 0x000040080400a986 */ /* 0x0025e2000c101d04 */
[----:B------:R-:W-:Y:S05]  /*1530*/  @P3 EXIT ;  /* 0x000000000000394d */ /* 0x000fea0003800000 */
[----:B---3--:R-:W-:Y:S01]  /*1540*/  STG.E.128 [R4.64+0x80], R16 ;  /* 0x0000801004007986 */ /* 0x008fe2000c101d04 */
[----:B------:R-:W-:Y:S05]  /*1550*/  EXIT ;  /* 0x000000000000794d */ /* 0x000fea0003800000 */
.L_x_1334:
        /* <DEDUP_REMOVED lines=10> */
.L_x_1440:


//--------------------- .text._ZN7cutlass13device_kernelIN5flash32FlashAttnBwdPostprocessConvertdQIN4cute5tupleIJNS3_1CILi64EEENS5_ILi96EEEEEENS_10bfloat16_tEfNS_4arch4Sm80ELi256ENS3_8TiledMMAINS3_8MMA_AtomIJNS3_30SM80_16x8x16_F32BF16BF16F32_TNEEEENS3_6LayoutINS4_IJNS5_ILi2EEENS5_ILi4EEENS5_ILi1EEEEEENS4_IJSJ_SH_NS5_ILi0EEEEEEEENS4_IJNS5_ILi32EEESO_NS5_ILi16EEEEEEEELb0EEEEEvNT_6ParamsE --------------------------
	.section	.text._ZN7cutlass13device_kernelIN5flash32FlashAttnBwdPostprocessConvertdQIN4cute5tupleIJNS3_1CILi64EEENS5_ILi96EEEEEENS_10bfloat16_tEfNS_4arch4Sm80ELi256ENS3_8TiledMMAINS3_8MMA_AtomIJNS3_30SM80_16x8x16_F32BF16BF16F32_TNEEEENS3_6LayoutINS4_IJNS5_ILi2EEENS5_ILi4EEENS5_ILi1EEEEEENS4_IJSJ_SH_NS5_ILi0EEEEEEEENS4_IJNS5_ILi32EEESO_NS5_ILi16EEEEEEEELb0EEEEEvNT_6ParamsE,"ax",@progbits
	.sectioninfo	@"SHI_REGISTERS=47"
	.align	128
.text._ZN7cutlass13device_kernelIN5flash32FlashAttnBwdPostprocessConvertdQIN4cute5tupleIJNS3_1CILi64EEENS5_ILi96EEEEEENS_10bfloat16_tEfNS_4arch4Sm80ELi256ENS3_8TiledMMAINS3_8MMA_AtomIJNS3_30SM80_16x8x16_F32BF16BF16F32_TNEEEENS3_6LayoutINS4_IJNS5_ILi2EEENS5_ILi4EEENS5_ILi1EEEEEENS4_IJSJ_SH_NS5_ILi0EEEEEEEENS4_IJNS5_ILi32EEESO_NS5_ILi16EEEEEEEELb0EEEEEvNT_6ParamsE:
        .type           _ZN7cutlass13device_kernelIN5flash32FlashAttnBwdPostprocessConvertdQIN4cute5tupleIJNS3_1CILi64EEENS5_ILi96EEEEEENS_10bfloat16_tEfNS_4arch4Sm80ELi256ENS3_8TiledMMAINS3_8MMA_AtomIJNS3_30SM80_16x8x16_F32BF16BF16F32_TNEEEENS3_6LayoutINS4_IJNS5_ILi2EEENS5_ILi4EEENS5_ILi1EEEEEENS4_IJSJ_SH_NS5_ILi0EEEEEEEENS4_IJNS5_ILi32EEESO_NS5_ILi16EEEEEEEELb0EEEEEvNT_6ParamsE,@function
        .size           _ZN7cutlass13device_kernelIN5flash32FlashAttnBwdPostprocessConvertdQIN4cute5tupleIJNS3_1CILi64EEENS5_ILi96EEEEEENS_10bfloat16_tEfNS_4arch4Sm80ELi256ENS3_8TiledMMAINS3_8MMA_AtomIJNS3_30SM80_16x8x16_F32BF16BF16F32_TNEEEENS3_6LayoutINS4_IJNS5_ILi2EEENS5_ILi4EEENS5_ILi1EEEEEENS4_IJSJ_SH_NS5_ILi0EEEEEEEENS4_IJNS5_ILi32EEESO_NS5_ILi16EEEEEEEELb0EEEEEvNT_6ParamsE,(.L_x_1441 - _ZN7cutlass13device_kernelIN5flash32FlashAttnBwdPostprocessConvertdQIN4cute5tupleIJNS3_1CILi64EEENS5_ILi96EEEEEENS_10bfloat16_tEfNS_4arch4Sm80ELi256ENS3_8TiledMMAINS3_8MMA_AtomIJNS3_30SM80_16x8x16_F32BF16BF16F32_TNEEEENS3_6LayoutINS4_IJNS5_ILi2EEENS5_ILi4EEENS5_ILi1EEEEEENS4_IJSJ_SH_NS5_ILi0EEEEEEEENS4_IJNS5_ILi32EEESO_NS5_ILi16EEEEEEEELb0EEEEEvNT_6ParamsE)
        .other          _ZN7cutlass13device_kernelIN5flash32FlashAttnBwdPostprocessConvertdQIN4cute5tupleIJNS3_1CILi64EEENS5_ILi96EEEEEENS_10bfloat16_tEfNS_4arch4Sm80ELi256ENS3_8TiledMMAINS3_8MMA_AtomIJNS3_30SM80_16x8x16_F32BF16BF16F32_TNEEEENS3_6LayoutINS4_IJNS5_ILi2EEENS5_ILi4EEENS5_ILi1EEEEEENS4_IJSJ_SH_NS5_ILi0EEEEEEEENS4_IJNS5_ILi32EEESO_NS5_ILi16EEEEEEEELb0EEEEEvNT_6ParamsE,@"STO_CUDA_ENTRY STV_DEFAULT"
_ZN7cutlass13device_kernelIN5flash32FlashAttnBwdPostprocessConvertdQIN4cute5tupleIJNS3_1CILi64EEENS5_ILi96EEEEEENS_10bfloat16_tEfNS_4arch4Sm80ELi256ENS3_8TiledMMAINS3_8MMA_AtomIJNS3_30SM80_16x8x16_F32BF16BF16F32_TNEEEENS3_6LayoutINS4_IJNS5_ILi2EEENS5_ILi4EEENS5_ILi1EEEEEENS4_IJSJ_SH_NS5_ILi0EEEEEEEENS4_IJNS5_ILi32EEESO_NS5_ILi16EEEEEEEELb0EEEEEvNT_6ParamsE:
        /* <DEDUP_REMOVED lines=20> */
[----:B--2---:R-:W-:-:S03]  /*0140*/  IMAD.IADD R32, R32, 0x1, -R3 ;  /* 0x0000000120207824 */ /* 0x004fc600078e0a03 */
.L_x_1335:
[----:B0-----:R-:W-:Y:S01]  /*0150*/  ISETP.NE.AND.EX P1, PT, RZ, c[0x0][0x1c4], PT, P2 ;  /* 0x00007100ff007a0c */ /* 0x001fe20003f25320 */
[----:B-----5:R-:W-:Y:S01]  /*0160*/  @P0 IMAD R4, R11, 0x40, R0 ;  /* 0x000000400b040824 */ /* 0x020fe200078e0200 */
[----:B------:R-:W-:-:S13]  /*0170*/  ISETP.LE.AND P2, PT, R32, R31, PT ;  /* 0x0000001f2000720c */ /* 0x000fda0003f43270 */
[----:B------:R-:W-:Y:S05]  /*0180*/  @P1 EXIT P2 ;  /* 0x000000000000194d */ /* 0x000fea0001000000 */
[----:B------:R-:W0:Y:S01]  /*0190*/  S2R R35, SR_TID.X ;  /* 0x0000000000237919 */ /* 0x000e220000002100 */
[----:B------:R-:W-:Y:S01]  /*01a0*/  @P0 SHF.R.S32.HI R5, RZ, 0x1f, R4 ;  /* 0x0000001fff050819 */ /* 0x000fe20000011404 */
[----:B------:R-:W-:Y:S01]  /*01b0*/  IMAD R9, R2, 0x1800, RZ ;  /* 0x0000180002097824 */ /* 0x000fe200078e02ff */
[----:B------:R-:W-:Y:S01]  /*01c0*/  SHF.R.S32.HI R29, RZ, 0x1f, R11 ;  /* 0x0000001fff1d7819 */ /* 0x000fe2000001140b */
[----:B------:R-:W1:Y:S01]  /*01d0*/  S2R R3, SR_CTAID.Y ;  /* 0x0000000000037919 */ /* 0x000e620000002600 */
[----:B------:R-:W-:Y:S02]  /*01e0*/  @P0 LEA.HI R5, R5, R4, RZ, 0x6 ;  /* 0x0000000405050211 */ /* 0x000fe400078f30ff */
[----:B------:R-:W-:Y:S02]  /*01f0*/  SEL R29, R29, RZ, !P1 ;  /* 0x000000ff1d1d7207 */ /* 0x000fe40004800000 */
[----:B------:R-:W-:Y:S02]  /*0200*/  @P0 SHF.R.S32.HI R5, RZ, 0x6, R5 ;  /* 0x00000006ff050819 */ /* 0x000fe40000011405 */
[----:B------:R-:W-:-:S03]  /*0210*/  SEL R30, R11, RZ, !P1 ;  /* 0x000000ff0b1e7207 */ /* 0x000fc60004800000 */
[----:B------:R-:W-:Y:S02]  /*0220*/  @P0 IMAD R7, R5, 0x1800, RZ ;  /* 0x0000180005070824 */ /* 0x000fe400078e02ff */
[----:B------:R-:W-:Y:S02]  /*0230*/  CS2R R4, SRZ ;  /* 0x0000000000047805 */ /* 0x000fe4000001ff00 */
[--C-:B------:R-:W-:Y:S01]  /*0240*/  @P0 IMAD.MOV.U32 R4, RZ, RZ, R7.reuse ;  /* 0x000000ffff040224 */ /* 0x100fe200078e0007 */
[----:B------:R-:W-:Y:S02]  /*0250*/  @P0 SHF.R.S32.HI R5, RZ, 0x1f, R7 ;  /* 0x0000001fff050819 */ /* 0x000fe40000011407 */
[----:B------:R-:W-:Y:S01]  /*0260*/  SHF.R.S32.HI R7, RZ, 0x1f, R9 ;  /* 0x0000001fff077819 */ /* 0x000fe20000011409 */
[----:B0-----:R-:W-:Y:S01]  /*0270*/  IMAD.SHL.U32 R6, R35, 0x4, RZ ;  /* 0x0000000423067824 */ /* 0x001fe200078e00ff */
[----:B-1----:R-:W-:-:S04]  /*0280*/  SHF.R.S32.HI R28, RZ, 0x1f, R3 ;  /* 0x0000001fff1c7819 */ /* 0x002fc80000011403 */
[----:B------:R-:W-:Y:S01]  /*0290*/  IADD3 R4, P2, P3, R4, R6, R9 ;  /* 0x0000000604047210 */ /* 0x000fe20007b5e009 */
[----:B------:R-:W-:Y:S01]  /*02a0*/  IMAD R9, R29, c[0x0][0x180], RZ ;  /* 0x000060001d097a24 */ /* 0x000fe200078e02ff */
[----:B------:R-:W-:Y:S01]  /*02b0*/  SHF.R.S32.HI R6, RZ, 0x1f, R6 ;  /* 0x0000001fff067819 */ /* 0x000fe20000011406 */
[----:B------:R-:W-:Y:S02]  /*02c0*/  IMAD R8, R28, c[0x0][0x178], RZ ;  /* 0x00005e001c087a24 */ /* 0x000fe400078e02ff */
[----:B------:R-:W-:Y:S01]  /*02d0*/  IMAD R9, R30, c[0x0][0x184], R9 ;  /* 0x000061001e097a24 */ /* 0x000fe200078e0209 */
[----:B------:R-:W-:Y:S01]  /*02e0*/  IADD3.X R5, R5, R6, R7, P2, P3 ;  /* 0x0000000605057210 */ /* 0x000fe200017e6407 */
[----:B------:R-:W-:-:S04]  /*02f0*/  IMAD R7, R3, c[0x0][0x17c], R8 ;  /* 0x00005f0003077a24 */ /* 0x000fc800078e0208 */
[----:B------:R-:W-:-:S04]  /*0300*/  IMAD.WIDE.U32 R4, R3, c[0x0][0x178], R4 ;  /* 0x00005e0003047a25 */ /* 0x000fc800078e0004 */
[----:B------:R-:W-:-:S04]  /*0310*/  IMAD.IADD R5, R5, 0x1, R7 ;  /* 0x0000000105057824 */ /* 0x000fc800078e0207 */
[----:B------:R-:W-:-:S04]  /*0320*/  IMAD.WIDE.U32 R4, R30, c[0x0][0x180], R4 ;  /* 0x000060001e047a25 */ /* 0x000fc800078e0004 */
[----:B------:R-:W-:Y:S01]  /*0330*/  IMAD.IADD R5, R5, 0x1, R9 ;  /* 0x0000000105057824 */ /* 0x000fe200078e0209 */
[----:B------:R-:W-:-:S04]  /*0340*/  LEA R40, P1, R4, c[0x0][0x160], 0x2 ;  /* 0x0000580004287a11 */ /* 0x000fc800078210ff */
[----:B------:R-:W-:-:S05]  /*0350*/  LEA.HI.X R41, R4, c[0x0][0x164], R5, 0x2, P1 ;  /* 0x0000590004297a11 */ /* 0x000fca00008f1405 */
[----:B------:R0:W2:Y:S04]  /*0360*/  LDG.E.128 R4, [R40.64] ;  /* 0x0000000428047981 */ /* 0x0000a8000c1e1d00 */
[----:B------:R0:W3:Y:S04]  /*0370*/  LDG.E.128 R8, [R40.64+0x1000] ;  /* 0x0010000428087981 */ /* 0x0000e8000c1e1d00 */
[----:B------:R0:W4:Y:S04]  /*0380*/  LDG.E.128 R12, [R40.64+0x2000] ;  /* 0x00200004280c7981 */ /* 0x000128000c1e1d00 */
[----:B------:R0:W5:Y:S04]  /*0390*/  LDG.E.128 R16, [R40.64+0x3000] ;  /* 0x0030000428107981 */ /* 0x000168000c1e1d00 */
[----:B------:R0:W5:Y:S04]  /*03a0*/  LDG.E.128 R20, [R40.64+0x4000] ;  /* 0x0040000428147981 */ /* 0x000168000c1e1d00 */
[----:B------:R0:W5:Y:S01]  /*03b0*/  LDG.E.128 R24, [R40.64+0x5000] ;  /* 0x0050000428187981 */ /* 0x000162000c1e1d00 */
[----:B------:R-:W-:Y:S01]  /*03c0*/  SHF.R.S32.HI R36, RZ, 0x1f, R35 ;  /* 0x0000001fff247819 */ /* 0x000fe20000011423 */
[----:B------:R-:W-:-:S03]  /*03d0*/  IMAD.IADD R32, R32, 0x1, -R31 ;  /* 0x0000000120207824 */ /* 0x000fc600078e0a1f */
[CC--:B------:R-:W-:Y:S02]  /*03e0*/  LEA.HI R34, R36.reuse, R35.reuse, RZ, 0x2 ;  /* 0x0000002324227211 */ /* 0x0c0fe400078f10ff */
[CC--:B------:R-:W-:Y:S02]  /*03f0*/  LEA.HI R42, R36.reuse, R35.reuse, RZ, 0x5 ;  /* 0x00000023242a7211 */ /* 0x0c0fe400078f28ff */
[--C-:B------:R-:W-:Y:S02]  /*0400*/  SHF.R.S32.HI R31, RZ, 0x2, R34.reuse ;  /* 0x00000002ff1f7819 */ /* 0x100fe40000011422 */
[----:B------:R-:W-:Y:S02]  /*0410*/  SHF.R.S32.HI R38, RZ, 0x1f, R34 ;  /* 0x0000001fff267819 */ /* 0x000fe40000011422 */
[----:B------:R-:W-:Y:S02]  /*0420*/  LEA.HI R37, R36, R35, RZ, 0x7 ;  /* 0x0000002324257211 */ /* 0x000fe400078f38ff */
[----:B------:R-:W-:-:S02]  /*0430*/  SHF.R.S32.HI R33, RZ, 0x5, R42 ;  /* 0x00000005ff217819 */ /* 0x000fc4000001142a */
[----:B------:R-:W-:Y:S01]  /*0440*/  LEA.HI R39, R38, R31, RZ, 0x2 ;  /* 0x0000001f26277211 */ /* 0x000fe200078f10ff */
[----:B------:R-:W-:Y:S01]  /*0450*/  IMAD.SHL.U32 R37, R37, 0x8, RZ ;  /* 0x0000000825257824 */ /* 0x000fe200078e00ff */
[----:B------:R-:W-:Y:S02]  /*0460*/  LEA.HI R42, R42, R33, RZ, 0x1 ;  /* 0x000000212a2a7211 */ /* 0x000fe400078f08ff */
[----:B0-----:R-:W-:Y:S02]  /*0470*/  LOP3.LUT R40, R39, 0xffffffc, RZ, 0xc0, !PT ;  /* 0x0ffffffc27287812 */ /* 0x001fe400078ec0ff */
[----:B------:R-:W-:Y:S02]  /*0480*/  LOP3.LUT R34, R34, 0xfffffffc, RZ, 0xc0, !PT ;  /* 0xfffffffc22227812 */ /* 0x000fe400078ec0ff */
[----:B------:R-:W-:Y:S01]  /*0490*/  LEA.HI R38, R38, R31, RZ, 0x3 ;  /* 0x0000001f26267211 */ /* 0x000fe200078f18ff */
[----:B------:R-:W-:Y:S01]  /*04a0*/  IMAD.IADD R40, R31, 0x1, -R40 ;  /* 0x000000011f287824 */ /* 0x000fe200078e0a28 */
[----:B------:R-:W-:Y:S01]  /*04b0*/  LOP3.LUT R42, R42, 0xfffffe, RZ, 0xc0, !PT ;  /* 0x00fffffe2a2a7812 */ /* 0x000fe200078ec0ff */
[----:B------:R-:W-:Y:S01]  /*04c0*/  IMAD.IADD R34, R35, 0x1, -R34 ;  /* 0x0000000123227824 */ /* 0x000fe200078e0a22 */
[----:B------:R-:W-:-:S02]  /*04d0*/  LOP3.LUT R37, R37, 0x7ffffc00, RZ, 0xc0, !PT ;  /* 0x7ffffc0025257812 */ /* 0x000fc400078ec0ff */
[----:B------:R-:W-:Y:S01]  /*04e0*/  LOP3.LUT R38, R38, 0xfffffff8, RZ, 0xc0, !PT ;  /* 0xfffffff826267812 */ /* 0x000fe200078ec0ff */
[C---:B------:R-:W-:Y:S01]  /*04f0*/  IMAD.IADD R42, R33.reuse, 0x1, -R42 ;  /* 0x00000001212a7824 */ /* 0x040fe200078e0a2a */
[----:B------:R-:W-:Y:S01]  /*0500*/  IMNMX R32, R32, 0x40, PT ;  /* 0x0000004020207817 */ /* 0x000fe20003800200 */
[----:B------:R-:W-:Y:S01]  /*0510*/  IMAD R37, R34, 0x2, R37 ;  /* 0x0000000222257824 */ /* 0x000fe200078e0225 */
[----:B------:R-:W-:Y:S01]  /*0520*/  LEA R33, R33, R40, 0x3 ;  /* 0x0000002821217211 */ /* 0x000fe200078e18ff */
[C---:B------:R-:W-:Y:S01]  /*0530*/  IMAD.IADD R40, R31.reuse, 0x1, -R38 ;  /* 0x000000011f287824 */ /* 0x040fe200078e0a26 */
[----:B------:R-:W-:Y:S01]  /*0540*/  ISETP.GE.AND P1, PT, R31, R32, PT ;  /* 0x000000201f00720c */ /* 0x000fe20003f26270 */
[----:B------:R-:W-:Y:S01]  /*0550*/  IMAD R32, R42, 0x100, R37 ;  /* 0x000001002a207824 */ /* 0x000fe200078e0225 */
[----:B------:R-:W-:Y:S02]  /*0560*/  LEA.HI R38, R36, R35, RZ, 0x4 ;  /* 0x0000002324267211 */ /* 0x000fe400078f20ff */
[----:B------:R-:W-:-:S02]  /*0570*/  SHF.R.S32.HI R37, RZ, 0x1f, R40 ;  /* 0x0000001fff257819 */ /* 0x000fc40000011428 */
[----:B------:R-:W-:Y:S01]  /*0580*/  LEA.HI R42, R36, R35, RZ, 0x6 ;  /* 0x00000023242a7211 */ /* 0x000fe200078f30ff */
[----:B------:R-:W-:Y:S01]  /*0590*/  IMAD.SHL.U32 R44, R38, 0x4, RZ ;  /* 0x00000004262c7824 */ /* 0x000fe200078e00ff */
[----:B------:R-:W-:Y:S01]  /*05a0*/  LEA.HI R43, R37, R40, RZ, 0x2 ;  /* 0x00000028252b7211 */ /* 0x000fe200078f10ff */
[----:B--2---:R0:W-:Y:S04]  /*05b0*/  STS.128 [R35.X16], R4 ;  /* 0x0000000423007388 */ /* 0x0041e8000000cc00 */
[----:B---3--:R-:W-:Y:S04]  /*05c0*/  STS.128 [R35.X16+0x1000], R8 ;  /* 0x0010000823007388 */ /* 0x008fe8000000cc00 */
[----:B----4-:R-:W-:Y:S04]  /*05d0*/  STS.128 [R35.X16+0x2000], R12 ;  /* 0x0020000c23007388 */ /* 0x010fe8000000cc00 */
[----:B-----5:R-:W-:Y:S04]  /*05e0*/  STS.128 [R35.X16+0x3000], R16 ;  /* 0x0030001023007388 */ /* 0x020fe8000000cc00 */
[----:B------:R-:W-:Y:S01]  /*05f0*/  STS.128 [R35.X16+0x4000], R20 ;  /* 0x0040001423007388 */ /* 0x000fe2000000cc00 */
[C---:B0-----:R-:W-:Y:S01]  /*0600*/  LOP3.LUT R7, R43.reuse, 0x7fffffc, RZ, 0xc0, !PT ;  /* 0x07fffffc2b077812 */ /* 0x041fe200078ec0ff */
[C---:B------:R-:W-:Y:S01]  /*0610*/  IMAD.SHL.U32 R4, R34.reuse, 0x8, RZ ;  /* 0x0000000822047824 */ /* 0x040fe200078e00ff */
[----:B------:R-:W-:Y:S01]  /*0620*/  LEA.HI R34, R34, R34, RZ, 0x1 ;  /* 0x0000002222227211 */ /* 0x000fe200078f08ff */
[----:B------:R0:W-:Y:S01]  /*0630*/  STS.128 [R35.X16+0x5000], R24 ;  /* 0x0050001823007388 */ /* 0x0001e2000000cc00 */
[----:B------:R-:W-:-:S03]  /*0640*/  IMAD.SHL.U32 R43, R43, 0x10, RZ ;  /* 0x000000102b2b7824 */ /* 0x000fc600078e00ff */
[----:B------:R-:W-:Y:S01]  /*0650*/  BAR.SYNC.DEFER_BLOCKING 0x0 ;  /* 0x0000000000007b1d */ /* 0x000fe20000010000 */
[----:B------:R-:W-:Y:S01]  /*0660*/  IMAD.SHL.U32 R34, R34, 0x200, RZ ;  /* 0x0000020022227824 */ /* 0x000fe200078e00ff */
[----:B------:R-:W-:Y:S01]  /*0670*/  LOP3.LUT R43, R43, 0x40, RZ, 0xc0, !PT ;  /* 0x000000402b2b7812 */ /* 0x000fe200078ec0ff */
[----:B0-----:R-:W-:Y:S01]  /*0680*/  IMAD.IADD R25, R40, 0x1, -R7 ;  /* 0x0000000128197824 */ /* 0x001fe200078e0a07 */
[----:B------:R-:W-:Y:S02]  /*0690*/  LOP3.LUT R7, R44, 0x40, RZ, 0xc0, !PT ;  /* 0x000000402c077812 */ /* 0x000fe400078ec0ff */
[----:B------:R-:W-:Y:S01]  /*06a0*/  SHF.R.U32.HI R26, RZ, 0x3, R42 ;  /* 0x00000003ff1a7819 */ /* 0x000fe2000001162a */
[----:B------:R-:W-:Y:S01]  /*06b0*/  IMAD R25, R25, 0x10, R32 ;  /* 0x0000001019197824 */ /* 0x000fe200078e0220 */
[----:B------:R-:W-:Y:S02]  /*06c0*/  SHF.R.U32.HI R13, RZ, 0x3, R7 ;  /* 0x00000003ff0d7819 */ /* 0x000fe40000011607 */
[----:B------:R-:W-:-:S02]  /*06d0*/  LOP3.LUT R40, R7, 0x8, R4, 0xf8, !PT ;  /* 0x0000000807287812 */ /* 0x000fc400078ef804 */
[----:B------:R-:W-:Y:S02]  /*06e0*/  LOP3.LUT R26, R43, 0x8, R26, 0xf8, !PT ;  /* 0x000000082b1a7812 */ /* 0x000fe400078ef81a */
[----:B------:R-:W-:Y:S01]  /*06f0*/  SHF.R.U32.HI R43, RZ, 0x3, R43 ;  /* 0x00000003ff2b7819 */ /* 0x000fe2000001162b */
[----:B------:R-:W-:Y:S01]  /*0700*/  LDS R5, [R35.X4+0x1000] ;  /* 0x0010000023057984 */ /* 0x000fe20000004800 */
[----:B------:R-:W-:Y:S02]  /*0710*/  LOP3.LUT R13, R40, R13, RZ, 0x3c, !PT ;  /* 0x0000000d280d7212 */ /* 0x000fe400078e3cff */
[----:B------:R-:W-:Y:S01]  /*0720*/  LOP3.LUT R32, R26, R43, RZ, 0x3c, !PT ;  /* 0x0000002b1a207212 */ /* 0x000fe200078e3cff */
[----:B------:R-:W0:Y:S01]  /*0730*/  LDS R36, [R35.X4+0x1400] ;  /* 0x0014000023247984 */ /* 0x000e220000004800 */
[----:B------:R-:W-:Y:S02]  /*0740*/  LOP3.LUT R26, R34, 0xfffffc00, RZ, 0xc0, !PT ;  /* 0xfffffc00221a7812 */ /* 0x000fe400078ec0ff */
[----:B------:R-:W-:Y:S01]  /*0750*/  IADD3 R25, R32, R25, RZ ;  /* 0x0000001920197210 */ /* 0x000fe20007ffe0ff */
[----:B------:R-:W-:Y:S02]  /*0760*/  LDS R22, [R35.X4+0x2400] ;  /* 0x0024000023167984 */ /* 0x000fe40000004800 */
[----:B------:R-:W-:-:S02]  /*0770*/  IMAD.U32 R26, R33, 0x10, R26 ;  /* 0x00000010211a7824 */ /* 0x000fc400078e001a */
[----:B------:R-:W1:Y:S01]  /*0780*/  LDS R41, [R35.X4] ;  /* 0x0000000023297984 */ /* 0x000e620000004800 */
[----:B------:R-:W-:-:S03]  /*0790*/  IMAD.SHL.U32 R25, R25, 0x2, RZ ;  /* 0x0000000219197824 */ /* 0x000fc600078e00ff */
[----:B------:R-:W2:Y:S04]  /*07a0*/  LDS R39, [R35.X4+0x400] ;  /* 0x0004000023277984 */ /* 0x000ea80000004800 */
[----:B------:R-:W3:Y:S04]  /*07b0*/  LDS R17, [R35.X4+0x2800] ;  /* 0x0028000023117984 */ /* 0x000ee80000004800 */
[----:B------:R-:W-:Y:S04]  /*07c0*/  LDS R21, [R35.X4+0x2c00] ;  /* 0x002c000023157984 */ /* 0x000fe80000004800 */
[----:B------:R-:W-:Y:S04]  /*07d0*/  LDS R20, [R35.X4+0x3400] ;  /* 0x0034000023147984 */ /* 0x000fe80000004800 */
[----:B------:R-:W4:Y:S04]  /*07e0*/  LDS R38, [R35.X4+0x800] ;  /* 0x0008000023267984 */ /* 0x000f280000004800 */
[----:B------:R-:W5:Y:S04]  /*07f0*/  LDS R37, [R35.X4+0xc00] ;  /* 0x000c000023257984 */ /* 0x000f680000004800 */
[----:B------:R-:W5:Y:S04]  /*0800*/  LDS R18, [R35.X4+0x1800] ;  /* 0x0018000023127984 */ /* 0x000f680000004800 */
[----:B------:R-:W5:Y:S01]  /*0810*/  LDS R23, [R35.X4+0x1c00] ;  /* 0x001c000023177984 */ /* 0x000f620000004800 */
[----:B0-----:R-:W-:-:S03]  /*0820*/  FMUL.FTZ R36, R36, c[0x0][0x1b8] ;  /* 0x00006e0024247a20 */ /* 0x001fc60000410000 */
[----:B------:R-:W0:Y:S04]  /*0830*/  LDS R14, [R35.X4+0x2000] ;  /* 0x00200000230e7984 */ /* 0x000e280000004800 */
[----:B------:R-:W0:Y:S01]  /*0840*/  LDS R16, [R35.X4+0x3000] ;  /* 0x0030000023107984 */ /* 0x000e220000004800 */
[----:B-1----:R-:W-:-:S03]  /*0850*/  FMUL.FTZ R27, R41, c[0x0][0x1b8] ;  /* 0x00006e00291b7a20 */ /* 0x002fc60000410000 */
[----:B------:R-:W-:Y:S01]  /*0860*/  LDS R15, [R35.X4+0x3800] ;  /* 0x00380000230f7984 */ /* 0x000fe20000004800 */
[----:B--2---:R-:W-:-:S03]  /*0870*/  FMUL.FTZ R34, R39, c[0x0][0x1b8] ;  /* 0x00006e0027227a20 */ /* 0x004fc60000410000 */
[----:B------:R-:W1:Y:S01]  /*0880*/  LDS R19, [R35.X4+0x3c00] ;  /* 0x003c000023137984 */ /* 0x000e620000004800 */
[----:B---3--:R-:W-:Y:S01]  /*0890*/  FMUL.FTZ R17, R17, c[0x0][0x1b8] ;  /* 0x00006e0011117a20 */ /* 0x008fe20000410000 */
[----:B------:R-:W-:Y:S02]  /*08a0*/  F2FP.BF16.PACK_AB R27, R34, R27 ;  /* 0x0000001b221b723e */ /* 0x000fe400000010ff */
[----:B------:R-:W2:Y:S04]  /*08b0*/  LDS R9, [R35.X4+0x4000] ;  /* 0x0040000023097984 */ /* 0x000ea80000004800 */
[----:B------:R-:W3:Y:S04]  /*08c0*/  LDS R12, [R35.X4+0x4400] ;  /* 0x00440000230c7984 */ /* 0x000ee80000004800 */
[----:B------:R-:W3:Y:S01]  /*08d0*/  LDS R6, [R35.X4+0x4800] ;  /* 0x0048000023067984 */ /* 0x000ee20000004800 */
[----:B----4-:R-:W-:-:S03]  /*08e0*/  FMUL.FTZ R38, R38, c[0x0][0x1b8] ;  /* 0x00006e0026267a20 */ /* 0x010fc60000410000 */
        /* <DEDUP_REMOVED lines=8> */
[----:B0-----:R-:W-:Y:S01]  /*0970*/  FMUL.FTZ R34, R14, c[0x0][0x1b8] ;  /* 0x00006e000e227a20 */ /* 0x001fe20000410000 */
[----:B------:R-:W-:Y:S02]  /*0980*/  F2FP.BF16.PACK_AB R14, R23, R18 ;  /* 0x00000012170e723e */ /* 0x000fe400000010ff */
[----:B------:R0:W5:Y:S01]  /*0990*/  LDS R24, [R35.X4+0x5c00] ;  /* 0x005c000023187984 */ /* 0x0001620000004800 */
[----:B------:R-:W-:-:S03]  /*09a0*/  FMUL.FTZ R16, R16, c[0x0][0x1b8] ;  /* 0x00006e0010107a20 */ /* 0x000fc60000410000 */
[----:B------:R3:W-:Y:S01]  /*09b0*/  STS [R25+0x6000], R27 ;  /* 0x0060001b19007388 */ /* 0x0007e20000000800 */
[----:B0-----:R-:W-:-:S03]  /*09c0*/  FMUL.FTZ R35, R5, c[0x0][0x1b8] ;  /* 0x00006e0005237a20 */ /* 0x001fc60000410000 */
[----:B------:R0:W-:Y:S01]  /*09d0*/  STS [R25+0x6100], R32 ;  /* 0x0061002019007388 */ /* 0x0001e20000000800 */
[----:B-1----:R-:W-:Y:S02]  /*09e0*/  FMUL.FTZ R19, R19, c[0x0][0x1b8] ;  /* 0x00006e0013137a20 */ /* 0x002fe40000410000 */
[----:B--2---:R-:W-:Y:S01]  /*09f0*/  FMUL.FTZ R9, R9, c[0x0][0x1b8] ;  /* 0x00006e0009097a20 */ /* 0x004fe20000410000 */
[----:B------:R-:W-:Y:S01]  /*0a00*/  F2FP.BF16.PACK_AB R33, R36, R35 ;  /* 0x000000232421723e */ /* 0x000fe200000010ff */
[----:B------:R-:W-:Y:S01]  /*0a10*/  FMUL.FTZ R35, R22, c[0x0][0x1b8] ;  /* 0x00006e0016237a20 */ /* 0x000fe20000410000 */
[----:B------:R0:W-:Y:S01]  /*0a20*/  STS [R25+0x6500], R14 ;  /* 0x0065000e19007388 */ /* 0x0001e20000000800 */
[----:B------:R-:W-:Y:S02]  /*0a30*/  FMUL.FTZ R22, R21, c[0x0][0x1b8] ;  /* 0x00006e0015167a20 */ /* 0x000fe40000410000 */
[----:B------:R-:W-:Y:S01]  /*0a40*/  FMUL.FTZ R21, R20, c[0x0][0x1b8] ;  /* 0x00006e0014157a20 */ /* 0x000fe20000410000 */
[----:B------:R0:W-:Y:S01]  /*0a50*/  STS [R25+0x6400], R33 ;  /* 0x0064002119007388 */ /* 0x0001e20000000800 */
[----:B------:R-:W-:Y:S01]  /*0a60*/  FMUL.FTZ R20, R15, c[0x0][0x1b8] ;  /* 0x00006e000f147a20 */ /* 0x000fe20000410000 */
[----:B------:R-:W-:Y:S01]  /*0a70*/  F2FP.BF16.PACK_AB R22, R22, R17 ;  /* 0x000000111616723e */ /* 0x000fe200000010ff */
[----:B---3--:R-:W-:Y:S01]  /*0a80*/  FMUL.FTZ R12, R12, c[0x0][0x1b8] ;  /* 0x00006e000c0c7a20 */ /* 0x008fe20000410000 */
[----:B------:R-:W-:Y:S01]  /*0a90*/  F2FP.BF16.PACK_AB R15, R35, R34 ;  /* 0x00000022230f723e */ /* 0x000fe200000010ff */
[----:B------:R-:W-:Y:S01]  /*0aa0*/  FMUL.FTZ R6, R6, c[0x0][0x1b8] ;  /* 0x00006e0006067a20 */ /* 0x000fe20000410000 */
[----:B------:R-:W-:Y:S01]  /*0ab0*/  F2FP.BF16.PACK_AB R16, R21, R16 ;  /* 0x000000101510723e */ /* 0x000fe200000010ff */
[----:B----4-:R-:W-:Y:S01]  /*0ac0*/  FMUL.FTZ R11, R11, c[0x0][0x1b8] ;  /* 0x00006e000b0b7a20 */ /* 0x010fe20000410000 */
[----:B------:R-:W-:Y:S01]  /*0ad0*/  F2FP.BF16.PACK_AB R19, R19, R20 ;  /* 0x000000141313723e */ /* 0x000fe200000010ff */
[----:B-----5:R-:W-:Y:S01]  /*0ae0*/  FMUL.FTZ R8, R8, c[0x0][0x1b8] ;  /* 0x00006e0008087a20 */ /* 0x020fe20000410000 */
[----:B------:R-:W-:Y:S01]  /*0af0*/  F2FP.BF16.PACK_AB R9, R12, R9 ;  /* 0x000000090c09723e */ /* 0x000fe200000010ff */
[----:B------:R0:W-:Y:S01]  /*0b00*/  STS [R25+0x7000], R15 ;  /* 0x0070000f19007388 */ /* 0x0001e20000000800 */
[----:B------:R-:W-:Y:S01]  /*0b10*/  F2FP.BF16.PACK_AB R6, R11, R6 ;  /* 0x000000060b06723e */ /* 0x000fe200000010ff */
[----:B------:R-:W-:-:S02]  /*0b20*/  FMUL.FTZ R17, R10, c[0x0][0x1b8] ;  /* 0x00006e000a117a20 */ /* 0x000fc40000410000 */
[----:B------:R0:W-:Y:S01]  /*0b30*/  STS [R25+0x7100], R22 ;  /* 0x0071001619007388 */ /* 0x0001e20000000800 */
[----:B------:R-:W-:Y:S02]  /*0b40*/  FMUL.FTZ R7, R7, c[0x0][0x1b8] ;  /* 0x00006e0007077a20 */ /* 0x000fe40000410000 */
[----:B------:R-:W-:Y:S01]  /*0b50*/  F2FP.BF16.PACK_AB R8, R17, R8 ;  /* 0x000000081108723e */ /* 0x000fe200000010ff */
[----:B------:R0:W-:Y:S01]  /*0b60*/  STS [R25+0x7400], R16 ;  /* 0x0074001019007388 */ /* 0x0001e20000000800 */
[----:B------:R-:W-:-:S03]  /*0b70*/  FMUL.FTZ R24, R24, c[0x0][0x1b8] ;  /* 0x00006e0018187a20 */ /* 0x000fc60000410000 */
[----:B------:R0:W-:Y:S02]  /*0b80*/  STS [R25+0x7500], R19 ;  /* 0x0075001319007388 */ /* 0x0001e40000000800 */
[----:B------:R-:W-:Y:S02]  /*0b90*/  F2FP.BF16.PACK_AB R7, R24, R7 ;  /* 0x000000071807723e */ /* 0x000fe400000010ff */
[----:B------:R0:W-:Y:S04]  /*0ba0*/  STS [R25+0x8000], R9 ;  /* 0x0080000919007388 */ /* 0x0001e80000000800 */
[----:B------:R0:W-:Y:S04]  /*0bb0*/  STS [R25+0x8100], R6 ;  /* 0x0081000619007388 */ /* 0x0001e80000000800 */
[----:B------:R0:W-:Y:S04]  /*0bc0*/  STS [R25+0x8400], R8 ;  /* 0x0084000819007388 */ /* 0x0001e80000000800 */
[----:B------:R0:W-:Y:S04]  /*0bd0*/  STS [R25+0x8500], R7 ;  /* 0x0085000719007388 */ /* 0x0001e80000000800 */
[----:B------:R-:W-:Y:S06]  /*0be0*/  BAR.SYNC.DEFER_BLOCKING 0x0 ;  /* 0x0000000000007b1d */ /* 0x000fec0000010000 */
[----:B------:R-:W-:Y:S05]  /*0bf0*/  @P1 EXIT ;  /* 0x000000000000194d */ /* 0x000fea0003800000 */
[----:B0-----:R-:W-:Y:S01]  /*0c00*/  ISETP.GE.AND P1, PT, R4, c[0x0][0x194], PT ;  /* 0x0000650004007a0c */ /* 0x001fe20003f26270 */
[----:B------:R-:W-:Y:S01]  /*0c10*/  IMAD.IADD R13, R26, 0x1, R13 ;  /* 0x000000011a0d7824 */ /* 0x000fe200078e020d */
[----:B------:R-:W-:Y:S01]  /*0c20*/  CS2R R6, SRZ ;  /* 0x0000000000067805 */ /* 0x000fe2000001ff00 */
[----:B------:R-:W-:Y:S01]  /*0c30*/  SHF.R.S32.HI R5, RZ, 0x1f, R4 ;  /* 0x0000001fff057819 */ /* 0x000fe20000011404 */
[--C-:B------:R-:W-:Y:S01]  /*0c40*/  @P0 IMAD.MOV.U32 R6, RZ, RZ, R0.reuse ;  /* 0x000000ffff060224 */ /* 0x100fe200078e0000 */
[----:B------:R-:W-:Y:S01]  /*0c50*/  @P0 SHF.R.S32.HI R7, RZ, 0x1f, R0 ;  /* 0x0000001fff070819 */ /* 0x000fe20000011400 */
[----:B------:R-:W-:Y:S01]  /*0c60*/  IMAD.SHL.U32 R18, R13, 0x2, RZ ;  /* 0x000000020d127824 */ /* 0x000fe200078e00ff */
[----:B------:R-:W-:Y:S01]  /*0c70*/  IADD3 R0, R4, 0x20, RZ ;  /* 0x0000002004007810 */ /* 0x000fe20007ffe0ff */
[----:B------:R-:W-:Y:S01]  /*0c80*/  IMAD R28, R28, c[0x0][0x1a8], RZ ;  /* 0x00006a001c1c7a24 */ /* 0x000fe200078e02ff */
[----:B------:R-:W-:Y:S01]  /*0c90*/  IADD3 R6, P0, R31, R6, RZ ;  /* 0x000000061f067210 */ /* 0x000fe20007f1e0ff */
[----:B------:R-:W-:Y:S01]  /*0ca0*/  IMAD.WIDE.U32 R16, R3, c[0x0][0x1a8], R4 ;  /* 0x00006a0003107a25 */ /* 0x000fe200078e0004 */
[----:B------:R-:W0:Y:S01]  /*0cb0*/  LDS.128 R12, [R18+0x7000] ;  /* 0x00700000120c7984 */ /* 0x000e220000000c00 */
[----:B------:R-:W-:-:S02]  /*0cc0*/  IADD3 R4, R4, 0x40, RZ ;  /* 0x0000004004047810 */ /* 0x000fc40007ffe0ff */
[----:B------:R-:W-:Y:S01]  /*0cd0*/  IMAD R19, R3, c[0x0][0x1ac], R28 ;  /* 0x00006b0003137a24 */ /* 0x000fe200078e021c */
[----:B------:R-:W1:Y:S01]  /*0ce0*/  @!P1 LDS.128 R8, [R18+0x6000] ;  /* 0x0060000012089984 */ /* 0x000e620000000c00 */
[----:B------:R-:W-:Y:S01]  /*0cf0*/  LEA.HI.X.SX32 R7, R31, R7, 0x1, P0 ;  /* 0x000000071f077211 */ /* 0x000fe200000f0eff */
[----:B------:R-:W-:Y:S01]  /*0d00*/  IMAD R29, R29, c[0x0][0x1b0], RZ ;  /* 0x00006c001d1d7a24 */ /* 0x000fe200078e02ff */
[----:B------:R-:W-:Y:S01]  /*0d10*/  ISETP.GE.AND P0, PT, R0, c[0x0][0x194], PT ;  /* 0x0000650000007a0c */ /* 0x000fe20003f06270 */
[----:B------:R-:W-:Y:S01]  /*0d20*/  IMAD.IADD R17, R17, 0x1, R19 ;  /* 0x0000000111117824 */ /* 0x000fe200078e0213 */
[----:B------:R-:W-:Y:S01]  /*0d30*/  ISETP.GE.AND P2, PT, R4, c[0x0][0x194], PT ;  /* 0x0000650004007a0c */ /* 0x000fe20003f46270 */
[----:B------:R-:W-:Y:S02]  /*0d40*/  IMAD R29, R30, c[0x0][0x1b4], R29 ;  /* 0x00006d001e1d7a24 */ /* 0x000fe400078e021d */
[----:B------:R-:W-:-:S04]  /*0d50*/  IMAD.WIDE R2, R2, 0x40, R6 ;  /* 0x0000004002027825 */ /* 0x000fc800078e0206 */
[----:B------:R-:W-:-:S04]  /*0d60*/  IMAD.WIDE.U32 R30, R30, c[0x0][0x1b0], R16 ;  /* 0x00006c001e1e7a25 */ /* 0x000fc800078e0010 */
[----:B------:R-:W-:Y:S02]  /*0d70*/  IMAD R3, R3, c[0x0][0x1a0], RZ ;  /* 0x0000680003037a24 */ /* 0x000fe400078e02ff */
[----:B------:R-:W-:Y:S02]  /*0d80*/  IMAD.IADD R31, R31, 0x1, R29 ;  /* 0x000000011f1f7824 */ /* 0x000fe400078e021d */
[C---:B------:R-:W-:Y:S02]  /*0d90*/  IMAD R5, R2.reuse, c[0x0][0x1a4], R3 ;  /* 0x0000690002057a24 */ /* 0x040fe400078e0203 */
[----:B------:R-:W-:-:S04]  /*0da0*/  IMAD.WIDE.U32 R2, R2, c[0x0][0x1a0], R30 ;  /* 0x0000680002027a25 */ /* 0x000fc800078e001e */
[----:B------:R-:W-:Y:S01]  /*0db0*/  IMAD.IADD R3, R3, 0x1, R5 ;  /* 0x0000000103037824 */ /* 0x000fe200078e0205 */
[----:B------:R-:W-:-:S04]  /*0dc0*/  LEA R16, P3, R2, c[0x0][0x188], 0x1 ;  /* 0x0000620002107a11 */ /* 0x000fc800078608ff */
[----:B------:R-:W-:-:S05]  /*0dd0*/  LEA.HI.X R17, R2, c[0x0][0x18c], R3, 0x1, P3 ;  /* 0x0000630002117a11 */ /* 0x000fca00018f0c03 */
[----:B0-----:R0:W-:Y:S04]  /*0de0*/  @!P0 STG.E.128 [R16.64+0x40], R12 ;  /* 0x0000400c10008986 */ /* 0x0011e8000c101d04 */
[----:B-1----:R0:W-:Y:S01]  /*0df0*/  @!P1 STG.E.128 [R16.64], R8 ;  /* 0x0000000810009986 */ /* 0x0021e2000c101d04 */
[----:B------:R-:W-:Y:S05]  /*0e00*/  @P2 EXIT ;  /* 0x000000000000294d */ /* 0x000fea0003800000 */
[----:B------:R-:W1:Y:S04]  /*0e10*/  LDS.128 R4, [R18+0x8000] ;  /* 0x0080000012047984 */ /* 0x000e680000000c00 */
[----:B-1----:R-:W-:Y:S01]  /*0e20*/  STG.E.128 [R16.64+0x80], R4 ;  /* 0x0000800410007986 */ /* 0x002fe2000c101d04 */
[----:B------:R-:W-:Y:S05]  /*0e30*/  EXIT ;  /* 0x000000000000794d */ /* 0x000fea0003800000 */
.L_x_1336:
        /* <DEDUP_REMOVED lines=12> */
.L_x_1441:


//--------------------- .text._ZN7cutlass13device_kernelIN5flash19enable_sm80_to_sm89INS1_16FlashAttnBwdSm80INS1_25CollectiveMainloopBwdSm80ILi2ELi2EN4cute5tupleIJNS5_1CILi64EEENS7_ILi128EEENS7_ILi96EEEEEENS_10bfloat16_tEfNS_4arch4Sm80ELb1ELb0ELb0ELb1ELb1ELb0ELb0ELb0ELi2ELi2ELi4ELi2ELb0EEENS1_24CollectiveEpilogueBwdGQAISB_fSE_Li256ELb1ELb1EEENS1_25SingleTileBwdLPTSchedulerILb1ELi128ELb1EEEEEEEEEvNT_6ParamsE --------------------------
	.section	.text._ZN7cutlass13device_kernelIN5flash19enable_sm80_to_sm89INS1_16FlashAttnBwdSm80INS1_25CollectiveMainloopBwdSm80ILi2ELi2EN4cute5tupleIJNS5_1CILi64EEENS7_ILi128EEENS7_ILi96EEEEEENS_10bfloat16_tEfNS_4arch4Sm80ELb1ELb0ELb0ELb1ELb1ELb0ELb0ELb0ELi2ELi2ELi4ELi2ELb0EEENS1_24CollectiveEpilogueBwdGQAISB_fSE_Li256ELb1ELb1EEENS1_25SingleTileBwdLPTSchedulerILb1ELi128ELb1EEEEEEEEEvNT_6ParamsE,"ax",@progbits
	.sectioninfo	@"SHI_REGISTERS=255"
	.align	128
.text._ZN7cutlass13device_kernelIN5flash19enable_sm80_to_sm89INS1_16FlashAttnBwdSm80INS1_25CollectiveMainloopBwdSm80ILi2ELi2EN4cute5tupleIJNS5_1CILi64EEENS7_ILi128EEENS7_ILi96EEEEEENS_10bfloat16_tEfNS_4arch4Sm80ELb1ELb0ELb0ELb1ELb1ELb0ELb0ELb0ELi2ELi2ELi4ELi2ELb0EEENS1_24CollectiveEpilogueBwdGQAISB_fSE_Li256ELb1ELb1EEENS1_25SingleTileBwdLPTSchedulerILb1ELi128ELb1EEEEEEEEEvNT_6ParamsE:
        .type           _ZN7cutlass13device_kernelIN5flash19enable_sm80_to_sm89INS1_16FlashAttnBwdSm80INS1_25CollectiveMainloopBwdSm80ILi2ELi2EN4cute5tupleIJNS5_1CILi64EEENS7_ILi128EEENS7_ILi96EEEEEENS_10bfloat16_tEfNS_4arch4Sm80ELb1ELb0ELb0ELb1ELb1ELb0ELb0ELb0ELi2ELi2ELi4ELi2ELb0EEENS1_24CollectiveEpilogueBwdGQAISB_fSE_Li256ELb1ELb1EEENS1_25SingleTileBwdLPTSchedulerILb1ELi128ELb1EEEEEEEEEvNT_6ParamsE,@function
        .size           _ZN7cutlass13device_kernelIN5flash19enable_sm80_to_sm89INS1_16FlashAttnBwdSm80INS1_25CollectiveMainloopBwdSm80ILi2ELi2EN4cute5tupleIJNS5_1CILi64EEENS7_ILi128EEENS7_ILi96EEEEEENS_10bfloat16_tEfNS_4arch4Sm80ELb1ELb0ELb0ELb1ELb1ELb0ELb0ELb0ELi2ELi2ELi4ELi2ELb0EEENS1_24CollectiveEpilogueBwdGQAISB_fSE_Li256ELb1ELb1EEENS1_25SingleTileBwdLPTSchedulerILb1ELi128ELb1EEEEEEEEEvNT_6ParamsE,(.L_x_1442 - _ZN7cutlass13device_kernelIN5flash19enable_sm80_to_sm89INS1_16FlashAttnBwdSm80INS1_25CollectiveMainloopBwdSm80ILi2ELi2EN4cute5tupleIJNS5_1CILi64EEENS7_ILi128EEENS7_ILi96EEEEEENS_10bfloat16_tEfNS_4arch4Sm80ELb1ELb0ELb0ELb1ELb1ELb0ELb0ELb0ELi2ELi2ELi4ELi2ELb0EEENS1_24CollectiveEpilogueBwdGQAISB_fSE_Li256ELb1ELb1EEENS1_25SingleTileBwdLPTSchedulerILb1ELi128ELb1EEEEEEEEEvNT_6ParamsE)
        .other          _ZN7cutlass13device_kernelIN5flash19enable_sm80_to_sm89INS1_16FlashAttnBwdSm80INS1_25CollectiveMainloopBwdSm80ILi2ELi2EN4cute5tupleIJNS5_1CILi64EEENS7_ILi128EEENS7_ILi96EEEEEENS_10bfloat16_tEfNS_4arch4Sm80ELb1ELb0ELb0ELb1ELb1ELb0ELb0ELb0ELi2ELi2ELi4ELi2ELb0EEENS1_24CollectiveEpilogueBwdGQAISB_fSE_Li256ELb1ELb1EEENS1_25SingleTileBwdLPTSchedulerILb1ELi128ELb1EEEEEEEEEvNT_6ParamsE,@"STO_CUDA_ENTRY STV_DEFAULT"
_ZN7cutlass13device_kernelIN5flash19enable_sm80_to_sm89INS1_16FlashAttnBwdSm80INS1_25CollectiveMainloopBwdSm80ILi2ELi2EN4cute5tupleIJNS5_1CILi64EEENS7_ILi128EEENS7_ILi96EEEEEENS_10bfloat16_tEfNS_4arch4Sm80ELb1ELb0ELb0ELb1ELb1ELb0ELb0ELb0ELi2ELi2ELi4ELi2ELb0EEENS1_24CollectiveEpilogueBwdGQAISB_fSE_Li256ELb1ELb1EEENS1_25SingleTileBwdLPTSchedulerILb1ELi128ELb1EEEEEEEEEvNT_6ParamsE:
        /* <DEDUP_REMOVED lines=24> */
.L_x_1338:
[----:B------:R-:W-:Y:S02]  /*0180*/  MOV R3, c[0x0][0x3b4] ;  /* 0x0000ed0000037a02 */ /* 0x000fe40000000f00 */
[----:B------:R-:W-:Y:S02]  /*0190*/  MOV R4, R0 ;  /* 0x0000000000047202 */ /* 0x000fe40000000f00 */
[----:B------:R-:W-:-:S13]  /*01a0*/  ISETP.NE.AND P0, PT, R3, 0x1, PT ;  /* 0x000000010300780c */ /* 0x000fda0003f05270 */
[----:B------:R-:W-:-:S05]  /*01b0*/  @P0 IMAD.HI.U32 R3, R0, c[0x0][0x3b8], RZ ;  /* 0x0000ee0000030a27 */ /* 0x000fca00078e00ff */
[----:B------:R-:W-:-:S05]  /*01c0*/  @P0 SHF.R.U32.HI R4, RZ, c[0x0][0x3bc], R3 ;  /* 0x0000ef00ff040a19 */ /* 0x000fca0000011603 */
[----:B------:R-:W-:Y:S02]  /*01d0*/  IMAD R5, R4, c[0x0][0x3b4], RZ ;  /* 0x0000ed0004057a24 */ /* 0x000fe400078e02ff */
.L_x_1339:
        /* <DEDUP_REMOVED lines=16> */
.L_x_1340:
        /* <DEDUP_REMOVED lines=9> */
.L_x_1342:
[----:B------:R-:W-:-:S04]  /*0370*/  MOV R3, c[0x0][0x3dc] ;  /* 0x0000f70000037a02 */ /* 0x000fc80000000f00 */
.L_x_1341:
        /* <DEDUP_REMOVED lines=9> */
.L_x_1337:
        /* <DEDUP_REMOVED lines=16> */
.L_x_1344:
[----:B------:R-:W-:Y:S02]  /*0510*/  MOV R0, c[0x0][0x3b4] ;  /* 0x0000ed0000007a02 */ /* 0x000fe40000000f00 */
[----:B------:R-:W-:Y:S02]  /*0520*/  MOV R4, R3 ;  /* 0x0000000300047202 */ /* 0x000fe40000000f00 */
[----:B------:R-:W-:-:S13]  /*0530*/  ISETP.NE.AND P0, PT, R0, 0x1, PT ;  /* 0x000000010000780c */ /* 0x000fda0003f05270 */
[----:B------:R-:W-:-:S05]  /*0540*/  @P0 IMAD.HI.U32 R0, R3, c[0x0][0x3b8], RZ ;  /* 0x0000ee0003000a27 */ /* 0x000fca00078e00ff */
[----:B------:R-:W-:-:S05]  /*0550*/  @P0 SHF.R.U32.HI R4, RZ, c[0x0][0x3bc], R0 ;  /* 0x0000ef00ff040a19 */ /* 0x000fca0000011600 */
[----:B------:R-:W-:Y:S02]  /*0560*/  IMAD R6, R4, c[0x0][0x3b4], RZ ;  /* 0x0000ed0004067a24 */ /* 0x000fe400078e02ff */
.L_x_1345:
        /* <DEDUP_REMOVED lines=16> */
.L_x_1346:
        /* <DEDUP_REMOVED lines=9> */
.L_x_1348:
[----:B------:R-:W-:-:S04]  /*0700*/  MOV R3, c[0x0][0x3dc] ;  /* 0x0000f70000037a02 */ /* 0x000fc80000000f00 */
.L_x_1347:
        /* <DEDUP_REMOVED lines=8> */
.L_x_1343:
        /* <DEDUP_REMOVED lines=10> */
[----:B------:R-:W2:Y:S01]  /*0830*/  @P1 LDG.E R4, [R14.64] ;  /* 0x000000080e041981 */ /* 0x000ea2000c1e1900 */
[----:B------:R-:W-:-:S03]  /*0840*/  IMAD.WIDE R12, R221, R0, c[0x0][0x2d0] ;  /* 0x0000b400dd0c7625 */ /* 0x000fc600078e0200 */
[----:B------:R-:W3:Y:S01]  /*0850*/  @P1 LDG.E R11, [R14.64] ;  /* 0x000000080e0b1981 */ /* 0x000ee2000c1e1900 */
[----:B------:R-:W-:Y:S02]  /*0860*/  IMAD.MOV.U32 R220, RZ, RZ, c[0x0][0x168] ;  /* 0x00005a00ffdc7624 */ /* 0x000fe400078e00ff */
[----:B------:R-:W-:Y:S01]  /*0870*/  @P0 IMAD.WIDE R16, R221, R0, c[0x0][0x2d8] ;  /* 0x0000b600dd100625 */ /* 0x000fe200078e0200 */
[----:B------:R-:W4:Y:S04]  /*0880*/  @P2 LDG.E R9, [R12.64] ;  /* 0x000000080c092981 */ /* 0x000f28000c1e1900 */
[----:B------:R1:W5:Y:S02]  /*0890*/  @P0 LDG.E R220, [R16.64] ;  /* 0x0000000810dc0981 */ /* 0x000364000c1e1900 */
[----:B-1----:R-:W-:Y:S01]  /*08a0*/  CS2R R6, SRZ ;  /* 0x0000000000067805 */ /* 0x002fe2000001ff00 */
        /* <DEDUP_REMOVED lines=12> */
[----:B------:R-:W-:Y:S05]  /*0970*/  @!P1 BRA `(.L_x_1349) ;  /* 0x0000003000009947 */ /* 0x000fea0003800000 */
[----:B-----5:R-:W2:Y:S04]  /*0980*/  LDG.E R220, [R14.64] ;  /* 0x000000080edc7981 */ /* 0x020ea8000c1e1900 */
[----:B------:R-:W2:Y:S02]  /*0990*/  LDG.E R9, [R14.64+0x4] ;  /* 0x000004080e097981 */ /* 0x000ea4000c1e1900 */
[----:B--2---:R-:W-:Y:S02]  /*09a0*/  IADD3 R220, -R220, R9, RZ ;  /* 0x00000009dcdc7210 */ /* 0x004fe40007ffe1ff */
.L_x_1349:
[----:B------:R-:W-:-:S04]  /*09b0*/  ISETP.NE.U32.AND P0, PT, RZ, c[0x0][0x2e0], PT ;  /* 0x0000b800ff007a0c */ /* 0x000fc80003f05070 */
[----:B------:R-:W-:-:S13]  /*09c0*/  ISETP.NE.AND.EX P0, PT, RZ, c[0x0][0x2e4], PT, P0 ;  /* 0x0000b900ff007a0c */ /* 0x000fda0003f05300 */
[----:B------:R-:W-:Y:S05]  /*09d0*/  @!P0 BRA `(.L_x_1350) ;  /* 0x0000003000008947 */ /* 0x000fea0003800000 */
[----:B------:R-:W-:-:S05]  /*09e0*/  IMAD.WIDE R8, R221, R0, c[0x0][0x2e0] ;  /* 0x0000b800dd087625 */ /* 0x000fca00078e0200 */
[----:B------:R1:W5:Y:S01]  /*09f0*/  LDG.E R219, [R8.64] ;  /* 0x0000000808db7981 */ /* 0x000362000c1e1900 */
[----:B------:R-:W-:Y:S05]  /*0a00*/  BRA `(.L_x_1351) ;  /* 0x0000004000007947 */ /* 0x000fea0003800000 */
.L_x_1350:
[----:B------:R-:W-:Y:S05]  /*0a10*/  @!P2 BRA `(.L_x_1351) ;  /* 0x000000300000a947 */ /* 0x000fea0003800000 */
[----:B------:R-:W2:Y:S04]  /*0a20*/  LDG.E R219, [R12.64] ;  /* 0x000000080cdb7981 */ /* 0x000ea8000c1e1900 */
[----:B------:R-:W2:Y:S02]  /*0a30*/  LDG.E R0, [R12.64+0x4] ;  /* 0x000004080c007981 */ /* 0x000ea4000c1e1900 */
[----:B--2---:R-:W-:Y:S02]  /*0a40*/  IADD3 R219, -R219, R0, RZ ;  /* 0x00000000dbdb7210 */ /* 0x004fe40007ffe1ff */
.L_x_1351:
        /* <DEDUP_REMOVED lines=82> */
[-C--:B------:R-:W-:Y:S01]  /*0f70*/  LEA.HI R18, R23, R2.reuse, RZ, 0x3 ;  /* 0x0000000217127211 */ /* 0x080fe200078f18ff */
        /* <DEDUP_REMOVED lines=17> */
[----:B------:R-:W-:Y:S01]  /*1090*/  SHF.R.S32.HI R20, RZ, 0x1f, R223 ;  /* 0x0000001fff147819 */ /* 0x000fe200000114df */
        /* <DEDUP_REMOVED lines=12> */
[----:B------:R-:W-:Y:S01]  /*1160*/  IMAD.IADD R9, R19, 0x1, -R4 ;  /* 0x0000000113097824 */ /* 0x000fe200078e0a04 */
[----:B------:R-:W-:Y:S01]  /*1170*/  LEA.HI R19, R17, R218, RZ, 0x1 ;  /* 0x000000da11137211 */ /* 0x000fe200078f08ff */
[----:B------:R-:W-:Y:S01]  /*1180*/  IMAD.MOV.U32 R4, RZ, RZ, R24 ;  /* 0x000000ffff047224 */ /* 0x000fe200078e0018 */
[----:B------:R-:W-:Y:S01]  /*1190*/  IADD3 R24, P0, R216, R3, RZ ;  /* 0x00000003d8187210 */ /* 0x000fe20007f1e0ff */
[----:B------:R-:W-:Y:S01]  /*11a0*/  IMAD.IADD R5, R25, 0x1, R8 ;  /* 0x0000000119057824 */ /* 0x000fe200078e0208 */
[----:B------:R-:W-:Y:S01]  /*11b0*/  LEA.HI R8, R23, R2, RZ, 0x5 ;  /* 0x0000000217087211 */ /* 0x000fe200078f28ff */
[----:B------:R-:W-:Y:S01]  /*11c0*/  IMAD.WIDE R34, R222, 0x80, R34 ;  /* 0x00000080de227825 */ /* 0x000fe200078e0222 */
[----:B------:R-:W-:-:S02]  /*11d0*/  LEA.HI.X.SX32 R25, R216, R7, 0x1, P0 ;  /* 0x00000007d8197211 */ /* 0x000fc400000f0eff */
[----:B------:R-:W-:Y:S01]  /*11e0*/  LOP3.LUT R19, R19, 0x7fffffe, RZ, 0xc0, !PT ;  /* 0x07fffffe13137812 */ /* 0x000fe200078ec0ff */
[----:B------:R-:W-:Y:S01]  /*11f0*/  IMAD.SHL.U32 R7, R18, 0x8, RZ ;  /* 0x0000000812077824 */ /* 0x000fe200078e00ff */
[----:B------:R-:W-:Y:S01]  /*1200*/  SHF.R.S32.HI R17, RZ, 0x1f, R17 ;  /* 0x0000001fff117819 */ /* 0x000fe20000011411 */
[----:B------:R-:W-:Y:S02]  /*1210*/  IMAD R224, R20, c[0x0][0x238], RZ ;  /* 0x00008e0014e07a24 */ /* 0x000fe400078e02ff */
[----:B------:R-:W-:Y:S01]  /*1220*/  IMAD R3, R35, c[0x0][0x1d8], RZ ;  /* 0x0000760023037a24 */ /* 0x000fe200078e02ff */
[----:B------:R-:W-:Y:S01]  /*1230*/  LOP3.LUT R7, R7, 0xc0, RZ, 0xc0, !PT ;  /* 0x000000c007077812 */ /* 0x000fe200078ec0ff */
[----:B------:R-:W-:Y:S01]  /*1240*/  IMAD R224, R223, c[0x0][0x23c], R224 ;  /* 0x00008f00dfe07a24 */ /* 0x000fe200078e02e0 */
[----:B------:R-:W-:Y:S01]  /*1250*/  LEA.HI R17, R17, R218, RZ, 0x3 ;  /* 0x000000da11117211 */ /* 0x000fe200078f18ff */
[----:B------:R-:W-:Y:S01]  /*1260*/  IMAD.WIDE.U32 R28, R223, c[0x0][0x238], R28 ;  /* 0x00008e00df1c7a25 */ /* 0x000fe200078e001c */
[----:B------:R-:W-:-:S02]  /*1270*/  SHF.R.U32.HI R6, RZ, 0x3, R7 ;  /* 0x00000003ff067819 */ /* 0x000fc40000011607 */
[----:B------:R-:W-:Y:S01]  /*1280*/  LOP3.LUT R7, R7, 0x18, R12, 0xf8, !PT ;  /* 0x0000001807077812 */ /* 0x000fe200078ef80c */
[C---:B------:R-:W-:Y:S01]  /*1290*/  IMAD R3, R34.reuse, c[0x0][0x1dc], R3 ;  /* 0x0000770022037a24 */ /* 0x040fe200078e0203 */
[----:B------:R-:W-:Y:S01]  /*12a0*/  LOP3.LUT R17, R17, 0xfffffff8, RZ, 0xc0, !PT ;  /* 0xfffffff811117812 */ /* 0x000fe200078ec0ff */
[----:B------:R-:W-:Y:S01]  /*12b0*/  IMAD.WIDE.U32 R4, R34, c[0x0][0x1d8], R4 ;  /* 0x0000760022047a25 */ /* 0x000fe200078e0004 */
[----:B------:R-:W-:-:S03]  /*12c0*/  LOP3.LUT R6, R7, R6, RZ, 0x3c, !PT ;  /* 0x0000000607067212 */ /* 0x000fc600078e3cff */
[----:B------:R-:W-:Y:S02]  /*12d0*/  IMAD.IADD R225, R29, 0x1, R224 ;  /* 0x000000011de17824 */ /* 0x000fe400078e02e0 */
[----:B------:R-:W-:Y:S01]  /*12e0*/  IMAD.MOV.U32 R224, RZ, RZ, R28 ;  /* 0x000000ffffe07224 */ /* 0x000fe200078e001c */
[----:B------:R-:W-:Y:S01]  /*12f0*/  LEA R28, P0, R4, c[0x0][0x1c0], 0x1 ;  /* 0x00007000041c7a11 */ /* 0x000fe200078008ff */
[----:B------:R-:W-:Y:S02]  /*1300*/  IMAD.IADD R3, R5, 0x1, R3 ;  /* 0x0000000105037824 */ /* 0x000fe400078e0203 */
[----:B------:R-:W-:Y:S02]  /*1310*/  IMAD.MOV.U32 R7, RZ, RZ, c[0x0][0x1d8] ;  /* 0x00007600ff077624 */ /* 0x000fe400078e00ff */
[----:B------:R-:W-:Y:S01]  /*1320*/  IMAD R232, R20, c[0x0][0x288], RZ ;  /* 0x0000a20014e87a24 */ /* 0x000fe200078e02ff */
[----:B------:R-:W-:Y:S01]  /*1330*/  LEA.HI.X R29, R4, c[0x0][0x1c4], R3, 0x1, P0 ;  /* 0x00007100041d7a11 */ /* 0x000fe200000f0c03 */
[----:B------:R-:W-:Y:S01]  /*1340*/  IMAD.MOV.U32 R3, RZ, RZ, c[0x0][0x1dc] ;  /* 0x00007700ff037624 */ /* 0x000fe200078e00ff */
[----:B------:R-:W-:Y:S01]  /*1350*/  LEA R32, P0, R7, R28, 0x7 ;  /* 0x0000001c07207211 */ /* 0x000fe200078038ff */
[----:B------:R-:W-:-:S03]  /*1360*/  IMAD.WIDE.U32 R30, R223, c[0x0][0x270], R24 ;  /* 0x00009c00df1e7a25 */ /* 0x000fc600078e0018 */
[----:B------:R-:W-:Y:S01]  /*1370*/  LEA.HI.X R33, R7, R29, R3, 0x7, P0 ;  /* 0x0000001d07217211 */ /* 0x000fe200000f3c03 */
[C---:B------:R-:W-:Y:S01]  /*1380*/  IMAD R232, R223.reuse, c[0x0][0x28c], R232 ;  /* 0x0000a300dfe87a24 */ /* 0x040fe200078e02e8 */
[----:B------:R-:W-:Y:S01]  /*1390*/  IADD3 R7, R12, 0x20, RZ ;  /* 0x000000200c077810 */ /* 0x000fe20007ffe0ff */
[----:B------:R-:W-:Y:S01]  /*13a0*/  IMAD.WIDE.U32 R24, R223, c[0x0][0x288], R24 ;  /* 0x0000a200df187a25 */ /* 0x000fe200078e0018 */
[----:B------:R-:W-:Y:S02]  /*13b0*/  ISETP.GE.AND P0, PT, R214, c[0x0][0x1cc], PT ;  /* 0x00007300d6007a0c */ /* 0x000fe40003f06270 */
[----:B------:R-:W-:Y:S01]  /*13c0*/  ISETP.GE.AND P6, PT, R7, c[0x0][0x1cc], PT ;  /* 0x0000730007007a0c */ /* 0x000fe20003fc6270 */
[----:B------:R-:W-:Y:S02]  /*13d0*/  IMAD.IADD R5, R219, 0x1, -R212 ;  /* 0x00000001db057824 */ /* 0x000fe400078e0ad4 */
[----:B------:R-:W-:Y:S01]  /*13e0*/  IMAD.IADD R233, R25, 0x1, R232 ;  /* 0x0000000119e97824 */ /* 0x000fe200078e02e8 */
[----:B------:R-:W-:Y:S01]  /*13f0*/  SHF.R.S32.HI R25, RZ, 0x5, R8 ;  /* 0x00000005ff197819 */ /* 0x000fe20000011408 */
[----:B------:R-:W-:-:S02]  /*1400*/  IMAD.IADD R3, R5, 0x1, -R218 ;  /* 0x0000000105037824 */ /* 0x000fc400078e0ada */
[----:B------:R-:W-:Y:S02]  /*1410*/  IMAD.IADD R16, R218, 0x1, -R19 ;  /* 0x00000001da107824 */ /* 0x000fe400078e0a13 */
        /* <DEDUP_REMOVED lines=8> */
[C---:B------:R-:W-:Y:S01]  /*14a0*/  ISETP.LT.OR P6, PT, R3.reuse, 0x41, P6 ;  /* 0x000000410300780c */ /* 0x040fe200037c1670 */
[----:B------:R-:W-:Y:S01]  /*14b0*/  IMAD.MOV.U32 R232, RZ, RZ, R24 ;  /* 0x000000ffffe87224 */ /* 0x000fe200078e0018 */
[----:B------:R-:W-:Y:S01]  /*14c0*/  ISETP.LT.OR P0, PT, R3, 0x41, P0 ;  /* 0x000000410300780c */ /* 0x000fe20000701670 */
[----:B------:R-:W-:Y:S01]  /*14d0*/  IMAD.SHL.U32 R6, R6, 0x2, RZ ;  /* 0x0000000206067824 */ /* 0x000fe200078e00ff */
[----:B------:R-:W-:Y:S01]  /*14e0*/  LEA.HI R16, R8, R25, RZ, 0x1 ;  /* 0x0000001908107211 */ /* 0x000fe200078f08ff */
[----:B------:R-:W-:Y:S01]  /*14f0*/  IMAD.IADD R204, R2, 0x1, -R15 ;  /* 0x0000000102cc7824 */ /* 0x000fe200078e0a0f */
[----:B------:R-:W-:Y:S01]  /*1500*/  LOP3.LUT R15, R10, 0xfffffff0, RZ, 0xc0, !PT ;  /* 0xfffffff00a0f7812 */ /* 0x000fe200078ec0ff */
[----:B------:R-:W-:Y:S01]  /*1510*/  IMAD R236, R20, c[0x0][0x270], RZ ;  /* 0x00009c0014ec7a24 */ /* 0x000fe200078e02ff */
        /* <DEDUP_REMOVED lines=13> */
[----:B------:R-:W-:Y:S01]  /*15f0*/  IMAD R236, R223, c[0x0][0x274], R236 ;  /* 0x00009d00dfec7a24 */ /* 0x000fe200078e02ec */
[C---:B------:R-:W-:Y:S01]  /*1600*/  ISETP.LT.OR P1, PT, R3.reuse, 0x1, P5 ;  /* 0x000000010300780c */ /* 0x040fe20002f21670 */
[----:B------:R-:W-:Y:S01]  /*1610*/  IMAD R4, R36, c[0x0][0x178], RZ ;  /* 0x00005e0024047a24 */ /* 0x000fe200078e02ff */
[----:B------:R-:W-:Y:S01]  /*1620*/  ISETP.LT.OR P5, PT, R3, 0x41, P5 ;  /* 0x000000410300780c */ /* 0x000fe20002fa1670 */
[----:B------:R-:W-:Y:S01]  /*1630*/  IMAD.IADD R237, R31, 0x1, R236 ;  /* 0x000000011fed7824 */ /* 0x000fe200078e02ec */
[----:B------:R-:W-:Y:S01]  /*1640*/  SHF.R.S32.HI R21, RZ, 0x1f, R24 ;  /* 0x0000001fff157819 */ /* 0x000fe20000011418 */
[----:B------:R-:W-:Y:S01]  /*1650*/  IMAD.MOV.U32 R236, RZ, RZ, R30 ;  /* 0x000000ffffec7224 */ /* 0x000fe200078e001e */
[----:B------:R-:W-:Y:S01]  /*1660*/  LOP3.LUT R16, R16, 0xfffffffe, RZ, 0xc0, !PT ;  /* 0xfffffffe10107812 */ /* 0x000fe200078ec0ff */
[----:B------:R2:W-:Y:S01]  /*1670*/  LDGSTS.E.BYPASS.LTC128B.128 [R6+0x7080], [R32.64], !P3 ;  /* 0x0708000020067fae */ /* 0x0005e2000d901d48 */
[----:B------:R-:W-:Y:S01]  /*1680*/  ISETP.LT.OR P3, PT, R3, 0x1, P2 ;  /* 0x000000010300780c */ /* 0x000fe20001761670 */
[----:B------:R-:W-:Y:S01]  /*1690*/  IMAD R19, R27, c[0x0][0x17c], R4 ;  /* 0x00005f001b137a24 */ /* 0x000fe200078e0204 */
[C---:B------:R-:W-:Y:S01]  /*16a0*/  ISETP.LT.OR P2, PT, R3.reuse, 0x41, P2 ;  /* 0x000000410300780c */ /* 0x040fe20001741670 */
[----:B------:R2:W-:Y:S01]  /*16b0*/  LDGSTS.E.BYPASS.LTC128B.128 [R6+0x9080], [R32.64+0x40], !P6 ;  /* 0x0908004020067fae */ /* 0x0005e2000f101d48 */
[----:B------:R-:W-:Y:S01]  /*16c0*/  ISETP.LT.OR P6, PT, R3, 0x1, P4 ;  /* 0x000000010300780c */ /* 0x000fe200027c1670 */
[----:B------:R-:W-:Y:S01]  /*16d0*/  IMAD.WIDE.U32 R30, R27, c[0x0][0x178], R12 ;  /* 0x00005e001b1e7a25 */ /* 0x000fe200078e000c */
[----:B------:R-:W-:Y:S01]  /*16e0*/  ISETP.LT.OR P4, PT, R3, 0x41, P4 ;  /* 0x000000410300780c */ /* 0x000fe20002781670 */
[----:B------:R2:W-:Y:S01]  /*16f0*/  LDGSTS.E.BYPASS.LTC128B.128 [R6+0xb080], [R32.64+0x80], !P0 ;  /* 0x0b08008020067fae */ /* 0x0005e2000c101d48 */
[----:B------:R-:W-:Y:S01]  /*1700*/  LEA.HI R3, R24, R24, RZ, 0x1 ;  /* 0x0000001818037211 */ /* 0x000fe200078f08ff */
[----:B------:R-:W-:Y:S01]  /*1710*/  IMAD.WIDE.U32 R38, R0, c[0x0][0x1b8], R38 ;  /* 0x00006e0000267a25 */ /* 0x000fe200078e0026 */
[----:B------:R-:W-:-:S02]  /*1720*/  LOP3.LUT R15, R10, 0x7fffffe, RZ, 0xc0, !PT ;  /* 0x07fffffe0a0f7812 */ /* 0x000fc400078ec0ff */
[----:B------:R-:W-:Y:S01]  /*1730*/  LEA.HI R21, R21, R24, RZ, 0x3 ;  /* 0x0000001815157211 */ /* 0x000fe200078f18ff */
[----:B------:R-:W-:Y:S01]  /*1740*/  IMAD.IADD R31, R31, 0x1, R19 ;  /* 0x000000011f1f7824 */ /* 0x000fe200078e0213 */
[----:B------:R-:W-:Y:S01]  /*1750*/  LEA.HI R4, R23, R2, RZ, 0x6 ;  /* 0x0000000217047211 */ /* 0x000fe200078f30ff */
[----:B------:R-:W-:Y:S01]  /*1760*/  IMAD R19, R35, c[0x0][0x1a8], RZ ;  /* 0x00006a0023137a24 */ /* 0x000fe200078e02ff */
[----:B-1----:R-:W-:Y:S01]  /*1770*/  LOP3.LUT R29, R3, 0x7fffffe, RZ, 0xc0, !PT ;  /* 0x07fffffe031d7812 */ /* 0x002fe200078ec0ff */
[----:B------:R-:W-:Y:S01]  /*1780*/  IMAD.IADD R16, R25, 0x1, -R16 ;  /* 0x0000000119107824 */ /* 0x000fe200078e0a10 */
[----:B------:R-:W-:Y:S01]  /*1790*/  SHF.R.S32.HI R4, RZ, 0x6, R4 ;  /* 0x00000006ff047819 */ /* 0x000fe20000011404 */
[----:B------:R-:W-:Y:S01]  /*17a0*/  IMAD.IADD R28, R204, 0x1, -R15 ;  /* 0x00000001cc1c7824 */ /* 0x000fe200078e0a0f */
[----:B------:R-:W-:Y:S01]  /*17b0*/  LOP3.LUT R15, R21, 0xfffffff8, RZ, 0xc0, !PT ;  /* 0xfffffff8150f7812 */ /* 0x000fe200078ec0ff */
[----:B------:R-:W-:Y:S01]  /*17c0*/  IMAD.IADD R22, R24, 0x1, -R29 ;  /* 0x0000000118167824 */ /* 0x000fe200078e0a1d */
[----:B------:R-:W-:Y:S01]  /*17d0*/  SHF.R.S32.HI R21, RZ, 0x3, R21 ;  /* 0x00000003ff157819 */ /* 0x000fe20000011415 */
[----:B------:R-:W-:Y:S01]  /*17e0*/  IMAD R29, R14, c[0x0][0x1b8], RZ ;  /* 0x00006e000e1d7a24 */ /* 0x000fe200078e02ff */
[----:B------:R-:W-:Y:S01]  /*17f0*/  IADD3 R234, R6, 0xc080, RZ ;  /* 0x0000c08006ea7810 */ /* 0x000fe20007ffe0ff */
[----:B------:R-:W-:Y:S01]  /*1800*/  IMAD.SHL.U32 R202, R16, 0x400, RZ ;  /* 0x0000040010ca7824 */ /* 0x000fe200078e00ff */
[----:B------:R-:W-:Y:S01]  /*1810*/  IADD3 R231, R6, 0x12080, RZ ;  /* 0x0001208006e77810 */ /* 0x000fe20007ffe0ff */
[----:B------:R-:W-:-:S02]  /*1820*/  IMAD R14, R0, c[0x0][0x1bc], R29 ;  /* 0x00006f00000e7a24 */ /* 0x000fc400078e021d */
[----:B------:R-:W-:Y:S02]  /*1830*/  IMAD R0, R20, c[0x0][0x180], RZ ;  /* 0x0000600014007a24 */ /* 0x000fe400078e02ff */
[----:B------:R-:W-:Y:S02]  /*1840*/  IMAD.IADD R39, R39, 0x1, R14 ;  /* 0x0000000127277824 */ /* 0x000fe400078e020e */
[----:B------:R-:W-:Y:S01]  /*1850*/  IMAD R228, R223, c[0x0][0x184], R0 ;  /* 0x00006100dfe47a24 */ /* 0x000fe200078e0200 */
[----:B--2---:R-:W-:Y:S01]  /*1860*/  SHF.R.S32.HI R32, RZ, 0x1, R3 ;  /* 0x00000001ff207819 */ /* 0x004fe20000011403 */
[C---:B------:R-:W-:Y:S01]  /*1870*/  IMAD R0, R34.reuse, c[0x0][0x1ac], R19 ;  /* 0x00006b0022007a24 */ /* 0x040fe200078e0213 */
[----:B------:R-:W-:Y:S01]  /*1880*/  SHF.R.S32.HI R3, RZ, 0x1f, R3 ;  /* 0x0000001fff037819 */ /* 0x000fe20000011403 */
[----:B------:R-:W-:-:S03]  /*1890*/  IMAD.WIDE.U32 R38, R34, c[0x0][0x1a8], R38 ;  /* 0x00006a0022267a25 */ /* 0x000fc600078e0026 */
[----:B------:R-:W-:Y:S01]  /*18a0*/  LEA.HI R3, R3, R32, RZ, 0x2 ;  /* 0x0000002003037211 */ /* 0x000fe200078f10ff */
[----:B------:R-:W-:Y:S01]  /*18b0*/  IMAD.IADD R0, R39, 0x1, R0 ;  /* 0x0000000127007824 */ /* 0x000fe200078e0200 */
[C---:B------:R-:W-:Y:S01]  /*18c0*/  LEA R34, P0, R38.reuse, c[0x0][0x190], 0x1 ;  /* 0x0000640026227a11 */ /* 0x040fe200078008ff */
[----:B------:R-:W-:Y:S01]  /*18d0*/  IMAD.WIDE.U32 R30, R223, c[0x0][0x180], R30 ;  /* 0x00006000df1e7a25 */ /* 0x000fe200078e001e */
[----:B------:R-:W-:Y:S02]  /*18e0*/  LOP3.LUT R3, R3, 0xfffffffc, RZ, 0xc0, !PT ;  /* 0xfffffffc03037812 */ /* 0x000fe400078ec0ff */
[----:B------:R-:W-:Y:S01]  /*18f0*/  LEA.HI.X R35, R38, c[0x0][0x194], R0, 0x1, P0 ;  /* 0x0000650026237a11 */ /* 0x000fe200000f0c00 */
[----:B------:R-:W-:Y:S01]  /*1900*/  IMAD.MOV.U32 R29, RZ, RZ, c[0x0][0x1a8] ;  /* 0x00006a00ff1d7624 */ /* 0x000fe200078e00ff */
[----:B------:R-:W-:Y:S01]  /*1910*/  SHF.R.S32.HI R0, RZ, 0x1f, R245 ;  /* 0x0000001fff007819 */ /* 0x000fe200000114f5 */
[----:B------:R-:W-:Y:S02]  /*1920*/  IMAD R235, R235, 0x2, R202 ;  /* 0x00000002ebeb7824 */ /* 0x000fe400078e02ca */
[C---:B------:R-:W-:Y:S01]  /*1930*/  IMAD R203, R21.reuse, 0x8, R22 ;  /* 0x0000000815cb7824 */ /* 0x040fe200078e0216 */
[----:B------:R1:W-:Y:S01]  /*1940*/  LDGSTS.E.BYPASS.LTC128B.128 [R6+0x80], [R34.64], !P1 ;  /* 0x0008000022067fae */ /* 0x0003e2000c901d48 */
[----:B------:R-:W-:Y:S01]  /*1950*/  IMAD R202, R21, 0x200, R202 ;  /* 0x0000020015ca7824 */ /* 0x000fe200078e02ca */
[----:B------:R-:W-:Y:S01]  /*1960*/  ISETP.GE.AND P1, PT, R214, c[0x0][0x16c], PT ;  /* 0x00005b00d6007a0c */ /* 0x000fe20003f26270 */
[----:B------:R-:W-:Y:S01]  /*1970*/  IMAD.IADD R229, R31, 0x1, R228 ;  /* 0x000000011fe57824 */ /* 0x000fe200078e02e4 */
[----:B------:R1:W-:Y:S01]  /*1980*/  LDGSTS.E.BYPASS.LTC128B.128 [R6+0x2080], [R34.64+0x40], !P3 ;  /* 0x0208004022067fae */ /* 0x0003e2000d901d48 */
[----:B------:R-:W-:Y:S01]  /*1990*/  IMAD.MOV.U32 R228, RZ, RZ, R30 ;  /* 0x000000ffffe47224 */ /* 0x000fe200078e001e */
[----:B------:R-:W-:Y:S01]  /*19a0*/  LEA R30, P0, R29, R34, 0x7 ;  /* 0x000000221d1e7211 */ /* 0x000fe200078038ff */
[----:B------:R-:W-:Y:S01]  /*19b0*/  IMAD R31, R245, UR5, RZ ;  /* 0x00000005f51f7c24 */ /* 0x000fe2000f8e02ff */
[----:B------:R-:W-:Y:S01]  /*19c0*/  SEL R22, RZ, 0x4, P1 ;  /* 0x00000004ff167807 */ /* 0x000fe20000800000 */
[----:B------:R-:W-:Y:S01]  /*19d0*/  IMAD.MOV.U32 R21, RZ, RZ, c[0x0][0x1ac] ;  /* 0x00006b00ff157624 */ /* 0x000fe200078e00ff */
[----:B------:R1:W-:Y:S01]  /*19e0*/  LDGSTS.E.BYPASS.LTC128B.128 [R6+0x4080], [R34.64+0x80], !P6 ;  /* 0x0408008022067fae */ /* 0x0003e2000f101d48 */
[----:B------:R-:W-:-:S02]  /*19f0*/  IMAD R14, R0, UR4, R31 ;  /* 0x00000004000e7c24 */ /* 0x000fc4000f8e021f */
[----:B------:R-:W-:Y:S01]  /*1a00*/  IMAD R205, R9, 0x4, R4 ;  /* 0x0000000409cd7824 */ /* 0x000fe200078e0204 */
[----:B------:R-:W-:Y:S01]  /*1a10*/  LEA.HI.X R31, R29, R35, R21, 0x7, P0 ;  /* 0x000000231d1f7211 */ /* 0x000fe200000f3c15 */
[----:B------:R-:W-:Y:S01]  /*1a20*/  IMAD R19, R11, c[0x0][0x188], RZ ;  /* 0x000062000b137a24 */ /* 0x000fe200078e02ff */
[----:B------:R-:W-:Y:S01]  /*1a30*/  ISETP.GE.AND P0, PT, R12, c[0x0][0x16c], PT ;  /* 0x00005b000c007a0c */ /* 0x000fe20003f06270 */
[----:B------:R-:W-:Y:S02]  /*1a40*/  IMAD R0, R0, c[0x0][0x178], RZ ;  /* 0x00005e0000007a24 */ /* 0x000fe400078e02ff */
[----:B------:R-:W-:Y:S01]  /*1a50*/  IMAD R205, R205, 0x8, R28 ;  /* 0x00000008cdcd7824 */ /* 0x000fe200078e021c */
        /* <DEDUP_REMOVED lines=8> */
[----:B------:R2:W-:Y:S02]  /*1ae0*/  LDGSTS.E.BYPASS.LTC128B.128 [R6+0x3080], [R30.64+0x40], !P2 ;  /* 0x030800401e067fae */ /* 0x0005e4000d101d48 */
[----:B------:R-:W-:Y:S01]  /*1af0*/  IADD3 R22, R22, R0, R215 ;  /* 0x0000000016167210 */ /* 0x000fe20007ffe0d7 */
[----:B------:R-:W-:Y:S01]  /*1b00*/  IMAD.IADD R21, R29, 0x1, R21 ;  /* 0x000000011d157824 */ /* 0x000fe200078e0215 */
[----:B------:R2:W-:Y:S01]  /*1b10*/  LDGSTS.E.BYPASS.LTC128B.128 [R6+0x5080], [R30.64+0x80], !P4 ;  /* 0x050800801e067fae */ /* 0x0005e2000e101d48 */
[----:B------:R-:W-:Y:S01]  /*1b20*/  IMAD.IADD R208, R229, 0x1, R19 ;  /* 0x00000001e5d07824 */ /* 0x000fe200078e0213 */
[----:B------:R-:W-:Y:S01]  /*1b30*/  LEA R19, P1, R28, R228, 0x6 ;  /* 0x000000e41c137211 */ /* 0x000fe200078230ff */
[----:B------:R-:W-:Y:S01]  /*1b40*/  IMAD.SHL.U32 R204, R204, 0x40, RZ ;  /* 0x00000040cccc7824 */ /* 0x000fe200078e00ff */
[----:B------:R-:W-:Y:S01]  /*1b50*/  LOP3.LUT P5, RZ, R22, 0x2, RZ, 0xc0, !PT ;  /* 0x0000000216ff7812 */ /* 0x000fe200078ac0ff */
[----:B------:R-:W-:Y:S01]  /*1b60*/  IMAD R211, R11, c[0x0][0x278], RZ ;  /* 0x00009e000bd37a24 */ /* 0x000fe200078e02ff */
[----:B------:R-:W-:Y:S01]  /*1b70*/  LEA.HI.X R0, R28, R208, R21, 0x6, P1 ;  /* 0x000000d01c007211 */ /* 0x000fe200008f3415 */
[----:B------:R-:W-:Y:S01]  /*1b80*/  IMAD.SHL.U32 R21, R245, 0x40, RZ ;  /* 0x00000040f5157824 */ /* 0x000fe200078e00ff */
[----:B------:R-:W-:Y:S01]  /*1b90*/  ISETP.GT.AND P1, PT, R2, 0xf, PT ;  /* 0x0000000f0200780c */ /* 0x000fe20003f24270 */
[----:B------:R-:W-:Y:S01]  /*1ba0*/  IMAD.WIDE.U32 R236, R226, c[0x0][0x278], R236 ;  /* 0x00009e00e2ec7a25 */ /* 0x000fe200078e00ec */
[----:B------:R-:W-:Y:S01]  /*1bb0*/  LEA R28, P3, R19, c[0x0][0x160], 0x1 ;  /* 0x00005800131c7a11 */ /* 0x000fe200078608ff */
[----:B------:R-:W0:Y:S01]  /*1bc0*/  LDGDEPBAR ;  /* 0x00000000000079af */ /* 0x000e220000000000 */
[----:B------:R-:W-:Y:S01]  /*1bd0*/  LOP3.LUT R204, R204, 0x1c0, RZ, 0xc0, !PT ;  /* 0x000001c0cccc7812 */ /* 0x000fe200078ec0ff */
[----:B------:R-:W-:Y:S01]  /*1be0*/  IMAD.SHL.U32 R25, R25, 0x10, RZ ;  /* 0x0000001019197824 */ /* 0x000fe200078e00ff */
[----:B------:R-:W-:Y:S01]  /*1bf0*/  LEA.HI.X R29, R19, c[0x0][0x164], R0, 0x1, P3 ;  /* 0x00005900131d7a11 */ /* 0x000fe200018f0c00 */
[----:B------:R-:W-:Y:S01]  /*1c00*/  IMAD R211, R226, c[0x0][0x27c], R211 ;  /* 0x00009f00e2d37a24 */ /* 0x000fe200078e02d3 */
[----:B------:R-:W-:Y:S01]  /*1c10*/  SHF.R.S32.HI R19, RZ, 0x1f, R21 ;  /* 0x0000001fff137819 */ /* 0x000fe20000011415 */
[----:B------:R-:W-:Y:S01]  /*1c20*/  IMAD.IADD R15, R24, 0x1, -R15 ;  /* 0x00000001180f7824 */ /* 0x000fe200078e0a0f */
[----:B------:R-:W-:Y:S01]  /*1c30*/  LOP3.LUT R25, R204, 0x30, R25, 0xf8, !PT ;  /* 0x00000030cc197812 */ /* 0x000fe200078ef819 */
[----:B------:R-:W-:Y:S01]  /*1c40*/  IMAD R36, R36, c[0x0][0x208], RZ ;  /* 0x0000820024247a24 */ /* 0x000fe200078e02ff */
[----:B------:R-:W-:Y:S01]  /*1c50*/  LEA.HI R0, R23, R2, RZ, 0x7 ;  /* 0x0000000217007211 */ /* 0x000fe200078f38ff */
[----:B------:R-:W-:Y:S01]  /*1c60*/  IMAD.IADD R211, R237, 0x1, R211 ;  /* 0x00000001edd37824 */ /* 0x000fe200078e02d3 */
[----:B------:R-:W-:Y:S01]  /*1c70*/  @!P1 IADD3 R24, P3, R21, R236, RZ ;  /* 0x000000ec15189210 */ /* 0x000fe20007f7e0ff */
[C---:B------:R-:W-:Y:S01]  /*1c80*/  IMAD R36, R27.reuse, c[0x0][0x20c], R36 ;  /* 0x000083001b247a24 */ /* 0x040fe200078e0224 */
[----:B------:R-:W-:Y:S01]  /*1c90*/  SHF.R.U32.HI R204, RZ, 0x3, R204 ;  /* 0x00000003ffcc7819 */ /* 0x000fe200000116cc */
[----:B------:R-:W-:Y:S01]  /*1ca0*/  IMAD.WIDE.U32 R26, R27, c[0x0][0x208], R12 ;  /* 0x000082001b1a7a25 */ /* 0x000fe200078e000c */
[----:B------:R-:W-:-:S02]  /*1cb0*/  LOP3.LUT R25, R25, 0x8, R18, 0xf8, !PT ;  /* 0x0000000819197812 */ /* 0x000fc400078ef812 */
[----:B------:R-:W-:Y:S01]  /*1cc0*/  SHF.R.U32.HI R0, RZ, 0x4, R0 ;  /* 0x00000004ff007819 */ /* 0x000fe20000011600 */
[----:B------:R-:W-:Y:S01]  /*1cd0*/  @!P1 IMAD.X R23, R19, 0x1, R211, P3 ;  /* 0x0000000113179824 */ /* 0x000fe200018e06d3 */
[----:B------:R-:W-:Y:S01]  /*1ce0*/  ISETP.GE.AND P3, PT, R12, c[0x0][0x1fc], PT ;  /* 0x00007f000c007a0c */ /* 0x000fe20003f66270 */
[----:B------:R-:W-:Y:S01]  /*1cf0*/  IMAD.IADD R37, R27, 0x1, R36 ;  /* 0x000000011b257824 */ /* 0x000fe200078e0224 */
[----:B------:R-:W-:Y:S01]  /*1d00*/  LOP3.LUT R204, R25, R204, RZ, 0x3c, !PT ;  /* 0x000000cc19cc7212 */ /* 0x000fe200078e3cff */
[----:B------:R-:W-:Y:S01]  /*1d10*/  IMAD R20, R20, c[0x0][0x210], RZ ;  /* 0x0000840014147a24 */ /* 0x000fe200078e02ff */
[----:B------:R-:W-:Y:S01]  /*1d20*/  SEL R25, RZ, 0x1, P3 ;  /* 0x00000001ff197807 */ /* 0x000fe20001800000 */
[----:B------:R-:W-:Y:S01]  /*1d30*/  IMAD.SHL.U32 R27, R9, 0x10, RZ ;  /* 0x00000010091b7824 */ /* 0x000fe200078e00ff */
[----:B------:R-:W-:Y:S01]  /*1d40*/  ISETP.GE.AND P3, PT, R7, c[0x0][0x1fc], PT ;  /* 0x00007f0007007a0c */ /* 0x000fe20003f66270 */
[----:B------:R-:W-:Y:S01]  /*1d50*/  IMAD R33, R223, c[0x0][0x214], R20 ;  /* 0x00008500df217a24 */ /* 0x000fe200078e0214 */
[----:B------:R-:W-:Y:S01]  /*1d60*/  LOP3.LUT P6, RZ, R22, 0x4, RZ, 0xc0, !PT ;  /* 0x0000000416ff7812 */ /* 0x000fe200078cc0ff */
[----:B------:R-:W-:Y:S01]  /*1d70*/  IMAD.MOV.U32 R36, RZ, RZ, R26 ;  /* 0x000000ffff247224 */ /* 0x000fe200078e001a */
[----:B------:R-:W-:Y:S01]  /*1d80*/  SEL R20, RZ, 0xffffffff, P3 ;  /* 0xffffffffff147807 */ /* 0x000fe20001800000 */
[----:B------:R-:W-:Y:S01]  /*1d90*/  IMAD R241, R11, c[0x0][0x218], RZ ;  /* 0x000086000bf17a24 */ /* 0x000fe200078e02ff */
[----:B------:R-:W-:Y:S01]  /*1da0*/  LOP3.LUT R27, R27, 0x10, RZ, 0xc0, !PT ;  /* 0x000000101b1b7812 */ /* 0x000fe200078ec0ff */
[----:B------:R-:W-:Y:S01]  /*1db0*/  IMAD.WIDE.U32 R36, R223, c[0x0][0x210], R36 ;  /* 0x00008400df247a25 */ /* 0x000fe200078e0024 */
[----:B------:R-:W-:-:S02]  /*1dc0*/  @!P1 LEA R26, P3, R24, c[0x0][0x258], 0x2 ;  /* 0x00009600181a9a11 */ /* 0x000fc400078610ff */
[----:B------:R-:W-:Y:S01]  /*1dd0*/  LOP3.LUT R0, R27, 0x8, R0, 0xf8, !PT ;  /* 0x000000081b007812 */ /* 0x000fe200078ef800 */
[----:B------:R-:W-:Y:S01]  /*1de0*/  IMAD.SHL.U32 R20, R20, 0x2, RZ ;  /* 0x0000000214147824 */ /* 0x000fe200078e00ff */
[----:B------:R-:W-:Y:S01]  /*1df0*/  @!P1 LEA.HI.X R27, R24, c[0x0][0x25c], R23, 0x2, P3 ;  /* 0x00009700181b9a11 */ /* 0x000fe200018f1417 */
[C---:B------:R-:W-:Y:S01]  /*1e00*/  IMAD R23, R11.reuse, c[0x0][0x290], RZ ;  /* 0x0000a4000b177a24 */ /* 0x040fe200078e02ff */
[----:B------:R-:W-:Y:S01]  /*1e10*/  ISETP.GE.AND P3, PT, R214, c[0x0][0x1fc], PT ;  /* 0x00007f00d6007a0c */ /* 0x000fe20003f66270 */
[----:B------:R-:W-:Y:S01]  /*1e20*/  IMAD.IADD R3, R32, 0x1, -R3 ;  /* 0x0000000120037824 */ /* 0x000fe200078e0a03 */
[----:B------:R-:W-:Y:S01]  /*1e30*/  LOP3.LUT R20, R20, 0x2, R25, 0xe2, !PT ;  /* 0x0000000214147812 */ /* 0x000fe200078ee219 */
[----:B------:R-:W-:Y:S02]  /*1e40*/  IMAD R11, R11, c[0x0][0x240], RZ ;  /* 0x000090000b0b7a24 */ /* 0x000fe400078e02ff */
[----:B------:R-:W-:Y:S02]  /*1e50*/  IMAD.IADD R33, R37, 0x1, R33 ;  /* 0x0000000125217824 */ /* 0x000fe400078e0221 */
[----:B------:R-:W-:-:S02]  /*1e60*/  IMAD.MOV.U32 R32, RZ, RZ, R36 ;  /* 0x000000ffff207224 */ /* 0x000fc400078e0024 */
        /* <DEDUP_REMOVED lines=59> */
[----:B--2---:R-:W-:Y:S01]  /*2220*/  LEA R26, P5, R21, c[0x0][0x280], 0x2 ;  /* 0x0000a000151a7a11 */ /* 0x004fe200078a10ff */
        /* <DEDUP_REMOVED lines=41> */
[----:B-1----:R-:W-:Y:S01]  /*24c0*/  SHF.R.S32.HI R14, RZ, 0x1f, R3 ;  /* 0x0000001fff0e7819 */ /* 0x002fe20000011403 */
        /* <DEDUP_REMOVED lines=23> */
.L_x_1354:
[----:B------:R-:W-:Y:S05]  /*2640*/  BSYNC B0 ;  /* 0x0000000000007941 */ /* 0x000fea0003800000 */
.L_x_1353:
        /* <DEDUP_REMOVED lines=74> */
.L_x_1357:
        /* <DEDUP_REMOVED lines=131> */
.L_x_1355:
        /* <DEDUP_REMOVED lines=455> */
.L_x_1356:
        /* <DEDUP_REMOVED lines=237> */
.L_x_1352:
[----:B------:R-:W-:Y:S05]  /*5e60*/  @P3 EXIT ;  /* 0x000000000000394d */ /* 0x000fea0003800000 */
[----:B------:R-:W-:-:S04]  /*5e70*/  ISETP.NE.U32.AND P1, PT, RZ, c[0x0][0x360], PT ;  /* 0x0000d800ff007a0c */ /* 0x000fc80003f25070 */
[----:B------:R-:W-:-:S13]  /*5e80*/  ISETP.NE.AND.EX P1, PT, RZ, c[0x0][0x364], PT, P1 ;  /* 0x0000d900ff007a0c */ /* 0x000fda0003f25310 */
[----:B------:R-:W-:-:S04]  /*5e90*/  @P1 IMAD.MOV.U32 R0, RZ, RZ, 0x4 ;  /* 0x00000004ff001424 */ /* 0x000fc800078e00ff */
[----:B------:R-:W-:-:S05]  /*5ea0*/  @P1 IMAD.WIDE R10, R221, R0, c[0x0][0x360] ;  /* 0x0000d800dd0a1625 */ /* 0x000fca00078e0200 */
[----:B------:R-:W2:Y:S01]  /*5eb0*/  @P1 LDG.E R4, [R10.64] ;  /* 0x000000080a041981 */ /* 0x000ea2000c1e1900 */
[----:B------:R-:W-:Y:S01]  /*5ec0*/  IMAD.MOV.U32 R0, RZ, RZ, 0x1 ;  /* 0x00000001ff007424 */ /* 0x000fe200078e00ff */
[----:B------:R-:W-:Y:S01]  /*5ed0*/  BSSY B0, `(.L_x_1358) ;  /* 0x0000026000007945 */ /* 0x000fe20003800000 */
[----:B------:R-:W-:Y:S01]  /*5ee0*/  IMAD R3, R221, c[0x0][0x2f4], RZ ;  /* 0x0000bd00dd037a24 */ /* 0x000fe200078e02ff */
[----:B------:R-:W1:Y:S01]  /*5ef0*/  S2R R2, SR_TID.X ;  /* 0x0000000000027919 */ /* 0x000e620000002100 */
[----:B------:R-:W-:-:S03]  /*5f00*/  IMAD.MOV.U32 R7, RZ, RZ, R223 ;  /* 0x000000ffff077224 */ /* 0x000fc600078e00df */
[----:B------:R-:W-:Y:S01]  /*5f10*/  BAR.SYNC.DEFER_BLOCKING 0x1, 0x100 ;  /* 0x0044000000007b1d */ /* 0x000fe20000010000 */
[----:B------:R-:W-:Y:S01]  /*5f20*/  ISETP.NE.AND P0, PT, R0, c[0x0][0x338], PT ;  /* 0x0000ce0000007a0c */ /* 0x000fe20003f05270 */
[----:B------:R-:W-:-:S04]  /*5f30*/  IMAD R0, R222, c[0x0][0x358], RZ ;  /* 0x0000d600de007a24 */ /* 0x000fc800078e02ff */
[----:B------:R-:W-:-:S08]  /*5f40*/  IMAD R0, R0, c[0x0][0x2f4], RZ ;  /* 0x0000bd0000007a24 */ /* 0x000fd000078e02ff */
[----:B------:R-:W-:-:S05]  /*5f50*/  @P0 IMAD.HI.U32 R5, R223, c[0x0][0x33c], RZ ;  /* 0x0000cf00df050a27 */ /* 0x000fca00078e00ff */
[----:B------:R-:W-:-:S04]  /*5f60*/  @P0 SHF.R.U32.HI R7, RZ, c[0x0][0x340], R5 ;  /* 0x0000d000ff070a19 */ /* 0x000fc80000011605 */
[----:B------:R-:W-:Y:S01]  /*5f70*/  SHF.R.S32.HI R5, RZ, 0x1f, R7 ;  /* 0x0000001fff057819 */ /* 0x000fe20000011407 */
[----:B--2---:R-:W-:Y:S01]  /*5f80*/  @P1 IMAD R9, R221, 0x80, R4 ;  /* 0x00000080dd091824 */ /* 0x004fe200078e0204 */
[----:B------:R-:W-:Y:S02]  /*5f90*/  SHF.R.S32.HI R4, RZ, 0x1f, R3 ;  /* 0x0000001fff047819 */ /* 0x000fe40000011403 */
[----:B------:R-:W-:Y:S02]  /*5fa0*/  IADD3 R3, P2, P0, R0, R3, R7 ;  /* 0x0000000300037210 */ /* 0x000fe4000785e007 */
[----:B------:R-:W-:Y:S02]  /*5fb0*/  SHF.R.S32.HI R0, RZ, 0x1f, R0 ;  /* 0x0000001fff007819 */ /* 0x000fe40000011400 */
[----:B------:R-:W-:Y:S02]  /*5fc0*/  @P1 SHF.R.S32.HI R6, RZ, 0x1f, R9 ;  /* 0x0000001fff061819 */ /* 0x000fe40000011409 */
[----:B------:R-:W-:-:S02]  /*5fd0*/  IADD3.X R4, R0, R4, R5, P2, P0 ;  /* 0x0000000400047210 */ /* 0x000fc400017e0405 */
[----:B------:R-:W-:Y:S02]  /*5fe0*/  @P1 LEA.HI R6, R6, R9, RZ, 0x7 ;  /* 0x0000000906061211 */ /* 0x000fe400078f38ff */
[----:B-1----:R-:W-:Y:S02]  /*5ff0*/  ISETP.NE.AND P2, PT, R2, RZ, PT ;  /* 0x000000ff0200720c */ /* 0x002fe40003f45270 */
[----:B------:R-:W-:Y:S01]  /*6000*/  @P1 SHF.R.S32.HI R8, RZ, 0x7, R6 ;  /* 0x00000007ff081819 */ /* 0x000fe20000011406 */
[----:B------:R-:W-:Y:S01]  /*6010*/  IMAD.MOV R6, RZ, RZ, -R7 ;  /* 0x000000ffff067224 */ /* 0x000fe200078e0a07 */
[C---:B------:R-:W-:Y:S01]  /*6020*/  SHF.L.U64.HI R4, R3.reuse, 0x2, R4 ;  /* 0x0000000203047819 */ /* 0x040fe20000010204 */
[----:B------:R-:W-:Y:S01]  /*6030*/  IMAD.SHL.U32 R3, R3, 0x4, RZ ;  /* 0x0000000403037824 */ /* 0x000fe200078e00ff */
[----:B------:R-:W-:Y:S01]  /*6040*/  SHF.R.S32.HI R0, RZ, 0x1f, R221 ;  /* 0x0000001fff007819 */ /* 0x000fe200000114dd */
[----:B------:R-:W-:Y:S01]  /*6050*/  @P1 IMAD R8, R8, 0x3000, RZ ;  /* 0x0000300008081824 */ /* 0x000fe200078e02ff */
[----:B------:R-:W-:Y:S01]  /*6060*/  SEL R221, R221, RZ, !P1 ;  /* 0x000000ffdddd7207 */ /* 0x000fe20004800000 */
[----:B------:R-:W-:Y:S01]  /*6070*/  IMAD R6, R6, c[0x0][0x338], R223 ;  /* 0x0000ce0006067a24 */ /* 0x000fe200078e02df */
[----:B------:R-:W-:-:S02]  /*6080*/  IADD3 R10, P0, R3, c[0x0][0x350], RZ ;  /* 0x0000d400030a7a10 */ /* 0x000fc40007f1e0ff */
[----:B------:R-:W-:Y:S02]  /*6090*/  @P1 SHF.R.S32.HI R9, RZ, 0x1f, R8 ;  /* 0x0000001fff091819 */ /* 0x000fe40000011408 */
[----:B------:R-:W-:Y:S01]  /*60a0*/  SEL R0, R0, RZ, !P1 ;  /* 0x000000ff00007207 */ /* 0x000fe20004800000 */
[----:B------:R-:W-:Y:S01]  /*60b0*/  @!P1 CS2R R8, SRZ ;  /* 0x0000000000089805 */ /* 0x000fe2000001ff00 */
[----:B------:R-:W-:Y:S01]  /*60c0*/  IADD3.X R11, R4, c[0x0][0x354], RZ, P0, !PT ;  /* 0x0000d500040b7a10 */ /* 0x000fe200007fe4ff */
[----:B------:R-:W-:Y:S05]  /*60d0*/  @P2 BRA `(.L_x_1359) ;  /* 0x0000005000002947 */ /* 0x000fea0003800000 */
.L_x_1360:
[----:B------:R-:W2:Y:S01]  /*60e0*/  LDG.E.STRONG.GPU R13, [R10.64] ;  /* 0x000000080a0d7981 */ /* 0x000ea2000c1ef900 */
[----:B------:R-:W-:Y:S01]  /*60f0*/  YIELD ;  /* 0x0000000000007946 */ /* 0x000fe20003800000 */
[----:B--2---:R-:W-:Y:S01]  /*6100*/  ISETP.NE.AND P0, PT, R13, R6, PT ;  /* 0x000000060d00720c */ /* 0x004fe20003f05270 */
[----:B------:R-:W-:-:S12]  /*6110*/  CCTL.IVALL ;  /* 0x00000000ff00798f */ /* 0x000fd80002000000 */
[----:B------:R-:W-:Y:S05]  /*6120*/  @P0 BRA `(.L_x_1360) ;  /* 0xffffffb000000947 */ /* 0x000fea000383ffff */
.L_x_1359:
[----:B------:R-:W-:Y:S05]  /*6130*/  BSYNC B0 ;  /* 0x0000000000007941 */ /* 0x000fea0003800000 */
.L_x_1358:
[----:B------:R-:W-:Y:S01]  /*6140*/  MOV R12, 0xffffffff ;  /* 0xffffffff000c7802 */ /* 0x000fe20000000f00 */
[----:B------:R-:W-:Y:S05]  /*6150*/  BRA.CONV ~URZ, `(.L_x_1361) ;  /* 0x000000237f007947 */ /* 0x000fea000b800000 */
[----:B------:R-:W-:Y:S02]  /*6160*/  MOV R14, 0x6180 ;  /* 0x00006180000e7802 */ /* 0x000fe40000000f00 */
[----:B------:R-:W-:Y:S05]  /*6170*/  CALL.REL.NOINC `($__internal_11_$__cuda_sm70_warpsync) ;  /* 0x00000a9000007944 */ /* 0x000fea0003c00000 */
.L_x_1361:
[----:B------:R-:W-:Y:S01]  /*6180*/  IMAD R15, R222, 0x3000, RZ ;  /* 0x00003000de0f7824 */ /* 0x000fe200078e02ff */
[----:B------:R-:W-:Y:S01]  /*6190*/  SHF.R.S32.HI R13, RZ, 0x1f, R2 ;  /* 0x0000001fff0d7819 */ /* 0x000fe20000011402 */
[----:B------:R-:W-:-:S06]  /*61a0*/  NOP ;  /* 0x0000000000007918 */ /* 0x000fcc0000000000 */
[----:B------:R-:W-:Y:S01]  /*61b0*/  IADD3 R16, P1, P0, R8, R15, R2 ;  /* 0x0000000f08107210 */ /* 0x000fe2000783e002 */
[----:B------:R-:W-:Y:S01]  /*61c0*/  IMAD R2, R5, c[0x0][0x328], RZ ;  /* 0x0000ca0005027a24 */ /* 0x000fe200078e02ff */
[----:B------:R-:W-:-:S04]  /*61d0*/  SHF.R.S32.HI R8, RZ, 0x1f, R15 ;  /* 0x0000001fff087819 */ /* 0x000fc8000001140f */
[----:B------:R-:W-:Y:S01]  /*61e0*/  IADD3.X R17, R9, R8, R13, P1, P0 ;  /* 0x0000000809117210 */ /* 0x000fe20000fe040d */
        /* <DEDUP_REMOVED lines=59> */
[----:B-1----:R-:W-:Y:S05]  /*65a0*/  CALL.REL.NOINC `($__internal_11_$__cuda_sm70_warpsync) ;  /* 0x0000066000007944 */ /* 0x002fea0003c00000 */
.L_x_1362:
        /* <DEDUP_REMOVED lines=8> */
[----:B-1----:R-:W-:Y:S01]  /*6630*/  MOV R9, 0x1 ;  /* 0x0000000100097802 */ /* 0x002fe20000000f00 */
[----:B------:R-:W-:-:S00]  /*6640*/  ERRBAR ;  /* 0x00000000000079ab */ /* 0x000fc00000000000 */
[----:B012345:R-:W-:-:S05]  /*6650*/  CCTL.IVALL ;  /* 0x00000000ff00798f */ /* 0x03ffca0002000000 */
[----:B------:R1:W-:Y:S02]  /*6660*/  RED.E.ADD.S32.STRONG.GPU [R10.64], R9 ;  /* 0x000000090a00798e */ /* 0x0003e4000c10e388 */
.L_x_1364:
[----:B------:R-:W-:Y:S05]  /*6670*/  BSYNC B0 ;  /* 0x0000000000007941 */ /* 0x000fea0003800000 */
.L_x_1363:
[----:B------:R-:W-:Y:S01]  /*6680*/  IADD3 R2, P0, R3, c[0x0][0x348], RZ ;  /* 0x0000d20003027a10 */ /* 0x000fe20007f1e0ff */
[----:B------:R-:W-:Y:S03]  /*6690*/  BSSY B0, `(.L_x_1365) ;  /* 0x0000008000007945 */ /* 0x000fe60003800000 */
[----:B------:R-:W-:Y:S01]  /*66a0*/  IADD3.X R3, R4, c[0x0][0x34c], RZ, P0, !PT ;  /* 0x0000d30004037a10 */ /* 0x000fe200007fe4ff */
[----:B------:R-:W-:Y:S05]  /*66b0*/  @P2 BRA `(.L_x_1366) ;  /* 0x0000005000002947 */ /* 0x000fea0003800000 */
.L_x_1367:
[----:B-1----:R-:W2:Y:S01]  /*66c0*/  LDG.E.STRONG.GPU R9, [R2.64] ;  /* 0x0000000802097981 */ /* 0x002ea2000c1ef900 */
[----:B------:R-:W-:Y:S01]  /*66d0*/  YIELD ;  /* 0x0000000000007946 */ /* 0x000fe20003800000 */
[----:B--2---:R-:W-:Y:S01]  /*66e0*/  ISETP.NE.AND P0, PT, R9, R6, PT ;  /* 0x000000060900720c */ /* 0x004fe20003f05270 */
[----:B------:R-:W-:-:S12]  /*66f0*/  CCTL.IVALL ;  /* 0x00000000ff00798f */ /* 0x000fd80002000000 */
[----:B------:R-:W-:Y:S05]  /*6700*/  @P0 BRA `(.L_x_1367) ;  /* 0xffffffb000000947 */ /* 0x000fea000383ffff */
.L_x_1366:
[----:B------:R-:W-:Y:S05]  /*6710*/  BSYNC B0 ;  /* 0x0000000000007941 */ /* 0x000fea0003800000 */
.L_x_1365:
[----:B------:R-:W-:Y:S05]  /*6720*/  BRA.CONV ~URZ, `(.L_x_1368) ;  /* 0x000000237f007947 */ /* 0x000fea000b800000 */
[----:B------:R-:W-:Y:S02]  /*6730*/  MOV R14, 0x6750 ;  /* 0x00006750000e7802 */ /* 0x000fe40000000f00 */
[----:B-1----:R-:W-:Y:S05]  /*6740*/  CALL.REL.NOINC `($__internal_11_$__cuda_sm70_warpsync) ;  /* 0x000004c000007944 */ /* 0x002fea0003c00000 */
.L_x_1368:
[----:B-1----:R-:W-:Y:S01]  /*6750*/  MOV R8, R16 ;  /* 0x0000001000087202 */ /* 0x002fe20000000f00 */
        /* <DEDUP_REMOVED lines=63> */
.L_x_1369:
[----:B------:R-:W-:-:S06]  /*6b50*/  NOP ;  /* 0x0000000000007918 */ /* 0x000fcc0000000000 */
[----:B------:R-:W-:Y:S05]  /*6b60*/  @P2 EXIT ;  /* 0x000000000000294d */ /* 0x000fea0003800000 */
        /* <DEDUP_REMOVED lines=8> */
[----:B------:R-:W-:Y:S01]  /*6bf0*/  RED.E.ADD.S32.STRONG.GPU [R2.64], R5 ;  /* 0x000000050200798e */ /* 0x000fe2000c10e388 */
[----:B------:R-:W-:Y:S05]  /*6c00*/  EXIT ;  /* 0x000000000000794d */ /* 0x000fea0003800000 */
        .weak           $__internal_11_$__cuda_sm70_warpsync
        .type           $__internal_11_$__cuda_sm70_warpsync,@function
        .size           $__internal_11_$__cuda_sm70_warpsync,(.L_x_1442 - $__internal_11_$__cuda_sm70_warpsync)
$__internal_11_$__cuda_sm70_warpsync:
[----:B------:R-:W-:Y:S01]  /*6c10*/  MOV R15, 0x0 ;  /* 0x00000000000f7802 */ /* 0x000fe20000000f00 */
[----:B------:R-:W-:Y:S04]  /*6c20*/  WARPSYNC R12 ;  /* 0x0000000c00007348 */ /* 0x000fe80003800000 */
[----:B------:R-:W-:Y:S05]  /*6c30*/  RET.REL.NODEC R14 `(_ZN7cutlass13device_kernelIN5flash19enable_sm80_to_sm89INS1_16FlashAttnBwdSm80INS1_25CollectiveMainloopBwdSm80ILi2ELi2EN4cute5tupleIJNS5_1CILi64EEENS7_ILi128EEENS7_ILi96EEEEEENS_10bfloat16_tEfNS_4arch4Sm80ELb1ELb0ELb0ELb1ELb1ELb0ELb0ELb0ELi2ELi2ELi4ELi2ELb0EEENS1_24CollectiveEpilogueBwdGQAISB_fSE_Li256ELb1ELb1EEENS1_25SingleTileBwdLPTSchedulerILb1ELi128ELb1EEEEEEEEEvNT_6ParamsE) ;  /* 0xffff93c00e007950 */ /* 0x000fea0003c3ffff */
.L_x_1370:
        /* <DEDUP_REMOVED lines=12> */
.L_x_1442:


//--------------------- .text._ZN7cutlass13device_kernelIN5flash22FlashAttnBwdPreprocessIN4cute5tupleIJNS3_1CILi64EEENS5_ILi96EEEEEENS_10bfloat16_tEfNS_4arch4Sm80ELb1ELb1EEEEEvNT_6ParamsE --------------------------
	.section	.text._ZN7cutlass13device_kernelIN5flash22FlashAttnBwdPreprocessIN4cute5tupleIJNS3_1CILi64EEENS5_ILi96EEEEEENS_10bfloat16_tEfNS_4arch4Sm80ELb1ELb1EEEEEvNT_6ParamsE,"ax",@progbits
	.sectioninfo	@"SHI_REGISTERS=52"
	.align	128
.text._ZN7cutlass13device_kernelIN5flash22FlashAttnBwdPreprocessIN4cute5tupleIJNS3_1CILi64EEENS5_ILi96EEEEEENS_10bfloat16_tEfNS_4arch4Sm80ELb1ELb1EEEEEvNT_6ParamsE:
        .type           _ZN7cutlass13device_kernelIN5flash22FlashAttnBwdPreprocessIN4cute5tupleIJNS3_1CILi64EEENS5_ILi96EEEEEENS_10bfloat16_tEfNS_4arch4Sm80ELb1ELb1EEEEEvNT_6ParamsE,@function
        .size           _ZN7cutlass13device_kernelIN5flash22FlashAttnBwdPreprocessIN4cute5tupleIJNS3_1CILi64EEENS5_ILi96EEEEEENS_10bfloat16_tEfNS_4arch4Sm80ELb1ELb1EEEEEvNT_6ParamsE,(.L_x_1444 - _ZN7cutlass13device_kernelIN5flash22FlashAttnBwdPreprocessIN4cute5tupleIJNS3_1CILi64EEENS5_ILi96EEEEEENS_10bfloat16_tEfNS_4arch4Sm80ELb1ELb1EEEEEvNT_6ParamsE)
        .other          _ZN7cutlass13device_kernelIN5flash22FlashAttnBwdPreprocessIN4cute5tupleIJNS3_1CILi64EEENS5_ILi96EEEEEENS_10bfloat16_tEfNS_4arch4Sm80ELb1ELb1EEEEEvNT_6ParamsE,@"STO_CUDA_ENTRY STV_DEFAULT"
_ZN7cutlass13device_kernelIN5flash22FlashAttnBwdPreprocessIN4cute5tupleIJNS3_1CILi64EEENS5_ILi96EEEEEENS_10bfloat16_tEfNS_4arch4Sm80ELb1ELb1EEEEEvNT_6ParamsE:
        /* <DEDUP_REMOVED lines=14> */
[----:B------:R-:W1:Y:S04]  /*00e0*/  S2R R7, SR_CTAID.X ;  /* 0x0000000000077919 */ /* 0x000e680000002500 */
[----:B------:R-:W2:Y:S01]  /*00f0*/  S2R R4, SR_CTAID.Y ;  /* 0x0000000000047919 */ /* 0x000ea20000002600 */
[----:B-1----:R-:W-:Y:S01]  /*0100*/  SHF.L.U32 R9, R7, 0x6, RZ ;  /* 0x0000000607097819 */ /* 0x002fe200000006ff */
[----:B------:R-:W-:Y:S05]  /*0110*/  @P1 BRA `(.L_x_1371) ;  /* 0x0000004000001947 */ /* 0x000fea0003800000 */
[----:B0-----:R-:W-:Y:S05]  /*0120*/  @!P0 BRA `(.L_x_1371) ;  /* 0x0000003000008947 */ /* 0x001fea0003800000 */
[----:B------:R-:W3:Y:S04]  /*0130*/  LDG.E R13, [R10.64] ;  /* 0x000000040a0d7981 */ /* 0x000ee8000c1e1900 */
[----:B-----5:R-:W3:Y:S02]  /*0140*/  LDG.E R2, [R10.64+0x4] ;  /* 0x000004040a027981 */ /* 0x020ee4000c1e1900 */
[----:B---3--:R-:W-:-:S03]  /*0150*/  IMAD.IADD R2, R2, 0x1, -R13 ;  /* 0x0000000102027824 */ /* 0x008fc600078e0a0d */
.L_x_1371:
[----:B0-----:R-:W-:Y:S02]  /*0160*/  ISETP.NE.AND.EX P2, PT, RZ, c[0x0][0x244], PT, P2 ;  /* 0x00009100ff007a0c */ /* 0x001fe40003f45320 */
[----:B-----5:R-:W-:-:S13]  /*0170*/  ISETP.LE.AND P1, PT, R2, R9, PT ;  /* 0x000000090200720c */ /* 0x020fda0003f23270 */
[----:B------:R-:W-:Y:S05]  /*0180*/  @P2 EXIT P1 ;  /* 0x000000000000294d */ /* 0x000fea0000800000 */
[----:B------:R-:W0:Y:S01]  /*0190*/  S2R R6, SR_TID.X ;  /* 0x0000000000067919 */ /* 0x000e220000002100 */
[----:B------:R-:W-:Y:S01]  /*01a0*/  IMAD.IADD R11, R2, 0x1, -R9 ;  /* 0x00000001020b7824 */ /* 0x000fe200078e0a09 */
[----:B------:R-:W-:Y:S01]  /*01b0*/  CS2R R36, SRZ ;  /* 0x0000000000247805 */ /* 0x000fe2000001ff00 */
[----:B--2---:R-:W-:Y:S01]  /*01c0*/  SHF.R.S32.HI R8, RZ, 0x1f, R4 ;  /* 0x0000001fff087819 */ /* 0x004fe20000011404 */
[--C-:B------:R-:W-:Y:S01]  /*01d0*/  @P0 IMAD.MOV.U32 R36, RZ, RZ, R5.reuse ;  /* 0x000000ffff240224 */ /* 0x100fe200078e0005 */
[----:B------:R-:W-:Y:S01]  /*01e0*/  @P0 SHF.R.S32.HI R37, RZ, 0x1f, R5 ;  /* 0x0000001fff250819 */ /* 0x000fe20000011405 */
[----:B------:R-:W-:Y:S01]  /*01f0*/  IMAD.MOV.U32 R44, RZ, RZ, 0x7f800000 ;  /* 0x7f800000ff2c7424 */ /* 0x000fe200078e00ff */
[----:B------:R-:W-:Y:S02]  /*0200*/  SHF.R.S32.HI R10, RZ, 0x1f, R0 ;  /* 0x0000001fff0a7819 */ /* 0x000fe40000011400 */
[----:B------:R-:W-:Y:S02]  /*0210*/  SEL R45, R0, RZ, !P2 ;  /* 0x000000ff002d7207 */ /* 0x000fe40005000000 */
[----:B------:R-:W-:-:S02]  /*0220*/  SEL R10, R10, RZ, !P2 ;  /* 0x000000ff0a0a7207 */ /* 0x000fc40005000000 */
[----:B0-----:R-:W-:-:S04]  /*0230*/  ISETP.GT.AND P1, PT, R6, 0x3f, PT ;  /* 0x0000003f0600780c */ /* 0x001fc80003f24270 */
[----:B------:R-:W-:-:S13]  /*0240*/  ISETP.GE.OR P3, PT, R6, R11, P1 ;  /* 0x0000000b0600720c */ /* 0x000fda0000f66670 */
[----:B------:R-:W-:Y:S01]  /*0250*/  @!P3 SHF.R.S32.HI R13, RZ, 0x1f, R9 ;  /* 0x0000001fff0db819 */ /* 0x000fe20000011409 */
[----:B------:R-:W-:Y:S01]  /*0260*/  @!P3 IMAD R15, R8, c[0x0][0x1e0], RZ ;  /* 0x00007800080fba24 */ /* 0x000fe200078e02ff */
[--C-:B------:R-:W-:Y:S02]  /*0270*/  @!P3 SHF.R.S32.HI R14, RZ, 0x1f, R6.reuse ;  /* 0x0000001fff0eb819 */ /* 0x100fe40000011406 */
[----:B------:R-:W-:Y:S01]  /*0280*/  @!P3 IADD3 R12, P4, P5, R36, R9, R6 ;  /* 0x00000009240cb210 */ /* 0x000fe20007d9e006 */
[----:B------:R-:W-:-:S03]  /*0290*/  @!P3 IMAD R15, R4, c[0x0][0x1e4], R15 ;  /* 0x00007900040fba24 */ /* 0x000fc600078e020f */
[----:B------:R-:W-:Y:S01]  /*02a0*/  @!P3 IADD3.X R13, R37, R13, R14, P4, P5 ;  /* 0x0000000d250db210 */ /* 0x000fe200027ea40e */
[----:B------:R-:W-:-:S04]  /*02b0*/  @!P3 IMAD R14, R10, c[0x0][0x1e8], RZ ;  /* 0x00007a000a0eba24 */ /* 0x000fc800078e02ff */
[----:B------:R-:W-:Y:S01]  /*02c0*/  @!P3 IMAD.WIDE.U32 R12, R4, c[0x0][0x1e0], R12 ;  /* 0x00007800040cba25 */ /* 0x000fe200078e000c */
[----:B------:R-:W-:-:S04]  /*02d0*/  SHF.R.S32.HI R19, RZ, 0x1f, R6 ;  /* 0x0000001fff137819 */ /* 0x000fc80000011406 */
[----:B------:R-:W-:Y:S01]  /*02e0*/  @!P3 IADD3 R13, R13, R15, RZ ;  /* 0x0000000f0d0db210 */ /* 0x000fe20007ffe0ff */
[----:B------:R-:W-:Y:S01]  /*02f0*/  @!P3 IMAD R15, R45, c[0x0][0x1ec], R14 ;  /* 0x00007b002d0fba24 */ /* 0x000fe200078e020e */
[----:B------:R-:W-:-:S03]  /*0300*/  LEA.HI R33, R19, R6, RZ, 0x2 ;  /* 0x0000000613217211 */ /* 0x000fc600078f10ff */
[----:B------:R-:W-:Y:S01]  /*0310*/  @!P3 IMAD.WIDE.U32 R12, R45, c[0x0][0x1e8], R12 ;  /* 0x00007a002d0cba25 */ /* 0x000fe200078e000c */
[----:B------:R-:W-:-:S03]  /*0320*/  SHF.R.S32.HI R47, RZ, 0x2, R33 ;  /* 0x00000002ff2f7819 */ /* 0x000fc60000011421 */
[----:B------:R-:W-:Y:S01]  /*0330*/  @!P3 IMAD.IADD R13, R13, 0x1, R15 ;  /* 0x000000010d0db824 */ /* 0x000fe200078e020f */
[----:B------:R-:W-:-:S04]  /*0340*/  @!P3 LEA R26, P2, R12, c[0x0][0x1d8], 0x2 ;  /* 0x000076000c1aba11 */ /* 0x000fc800078410ff */
[----:B------:R-:W-:Y:S02]  /*0350*/  @!P3 LEA.HI.X R27, R12, c[0x0][0x1dc], R13, 0x2, P2 ;  /* 0x000077000c1bba11 */ /* 0x000fe400010f140d */
[----:B------:R-:W-:Y:S02]  /*0360*/  ISETP.GE.AND P2, PT, R47, R11, PT ;  /* 0x0000000b2f00720c */ /* 0x000fe40003f46270 */
[----:B------:R-:W-:Y:S01]  /*0370*/  LOP3.LUT R39, R33, 0xfffffffc, RZ, 0xc0, !PT ;  /* 0xfffffffc21277812 */ /* 0x000fe200078ec0ff */
[----:B------:R-:W-:Y:S01]  /*0380*/  BSSY B0, `(.L_x_1372) ;  /* 0x000002b000007945 */ /* 0x000fe20003800000 */
[----:B------:R0:W5:Y:S01]  /*0390*/  @!P3 LDG.E R44, [R26.64] ;  /* 0x000000041a2cb981 */ /* 0x000162000c1e1900 */
        /* <DEDUP_REMOVED lines=11> */
[----:B------:R-:W-:Y:S01]  /*0450*/  CS2R R34, SRZ ;  /* 0x0000000000227805 */ /* 0x000fe2000001ff00 */
[----:B------:R-:W-:Y:S01]  /*0460*/  IMAD.IADD R46, R6, 0x1, -R39 ;  /* 0x00000001062e7824 */ /* 0x000fe200078e0a27 */
[----:B------:R-:W-:Y:S05]  /*0470*/  @P2 BRA `(.L_x_1373) ;  /* 0x000001b000002947 */ /* 0x000fea0003800000 */
[----:B------:R-:W-:Y:S01]  /*0480*/  SHF.L.U32 R38, R46, 0x3, RZ ;  /* 0x000000032e267819 */ /* 0x000fe200000006ff */
[----:B------:R-:W-:Y:S01]  /*0490*/  IMAD R41, R8, c[0x0][0x180], RZ ;  /* 0x0000600008297a24 */ /* 0x000fe200078e02ff */
[C---:B------:R-:W-:Y:S01]  /*04a0*/  IADD3 R40, P3, R47.reuse, R36, RZ ;  /* 0x000000242f287210 */ /* 0x040fe20007f7e0ff */
[----:B------:R-:W-:Y:S01]  /*04b0*/  IMAD R48, R10, c[0x0][0x188], RZ ;  /* 0x000062000a307a24 */ /* 0x000fe200078e02ff */
[----:B------:R-:W-:Y:S01]  /*04c0*/  SHF.R.S32.HI R39, RZ, 0x1f, R38 ;  /* 0x0000001fff277819 */ /* 0x000fe20000011426 */
[----:B------:R-:W-:Y:S01]  /*04d0*/  IMAD R49, R4, c[0x0][0x184], R41 ;  /* 0x0000610004317a24 */ /* 0x000fe200078e0229 */
[----:B------:R-:W-:-:S02]  /*04e0*/  LEA.HI.X.SX32 R41, R47, R37, 0x1, P3 ;  /* 0x000000252f297211 */ /* 0x000fc400018f0eff */
[----:B------:R-:W-:Y:S01]  /*04f0*/  ISETP.GE.AND P3, PT, R38, c[0x0][0x16c], PT ;  /* 0x00005b0026007a0c */ /* 0x000fe20003f66270 */
[----:B------:R-:W-:-:S04]  /*0500*/  IMAD.WIDE.U32 R42, R4, c[0x0][0x180], R38 ;  /* 0x00006000042a7a25 */ /* 0x000fc800078e0026 */
[----:B------:R-:W-:Y:S02]  /*0510*/  IMAD.IADD R43, R43, 0x1, R49 ;  /* 0x000000012b2b7824 */ /* 0x000fe400078e0231 */
[----:B------:R-:W-:-:S04]  /*0520*/  IMAD.WIDE R40, R7, 0x40, R40 ;  /* 0x0000004007287825 */ /* 0x000fc800078e0228 */
[C---:B------:R-:W-:Y:S01]  /*0530*/  IMAD R39, R45.reuse, c[0x0][0x18c], R48 ;  /* 0x000063002d277a24 */ /* 0x040fe200078e0230 */
[----:B------:R-:W-:Y:S01]  /*0540*/  IADD3 R48, R38, 0x20, RZ ;  /* 0x0000002026307810 */ /* 0x000fe20007ffe0ff */
[----:B------:R-:W-:-:S03]  /*0550*/  IMAD.WIDE.U32 R42, R45, c[0x0][0x188], R42 ;  /* 0x000062002d2a7a25 */ /* 0x000fc600078e002a */
[----:B------:R-:W-:Y:S01]  /*0560*/  ISETP.GE.AND P4, PT, R48, c[0x0][0x16c], PT ;  /* 0x00005b0030007a0c */ /* 0x000fe20003f86270 */
[----:B------:R-:W-:Y:S02]  /*0570*/  IMAD R41, R41, c[0x0][0x178], RZ ;  /* 0x00005e0029297a24 */ /* 0x000fe400078e02ff */
[----:B------:R-:W-:Y:S02]  /*0580*/  IMAD.IADD R43, R43, 0x1, R39 ;  /* 0x000000012b2b7824 */ /* 0x000fe400078e0227 */
[C---:B------:R-:W-:Y:S02]  /*0590*/  IMAD R39, R40.reuse, c[0x0][0x17c], R41 ;  /* 0x00005f0028277a24 */ /* 0x040fe400078e0229 */
[----:B------:R-:W-:Y:S01]  /*05a0*/  IMAD.WIDE.U32 R40, R40, c[0x0][0x178], R42 ;  /* 0x00005e0028287a25 */ /* 0x000fe200078e002a */
[----:B------:R-:W-:-:S03]  /*05b0*/  IADD3 R42, R38, 0x40, RZ ;  /* 0x00000040262a7810 */ /* 0x000fc60007ffe0ff */
[----:B------:R-:W-:Y:S01]  /*05c0*/  IMAD.IADD R39, R41, 0x1, R39 ;  /* 0x0000000129277824 */ /* 0x000fe200078e0227 */
[----:B------:R-:W-:Y:S02]  /*05d0*/  ISETP.GE.AND P5, PT, R42, c[0x0][0x16c], PT ;  /* 0x00005b002a007a0c */ /* 0x000fe40003fa6270 */
[----:B------:R-:W-:-:S04]  /*05e0*/  LEA R38, P6, R40, c[0x0][0x160], 0x1 ;  /* 0x0000580028267a11 */ /* 0x000fc800078c08ff */
[----:B------:R-:W-:-:S05]  /*05f0*/  LEA.HI.X R39, R40, c[0x0][0x164], R39, 0x1, P6 ;  /* 0x0000590028277a11 */ /* 0x000fca00030f0c27 */
[----:B------:R0:W5:Y:S04]  /*0600*/  @!P3 LDG.E.128 R12, [R38.64] ;  /* 0x00000004260cb981 */ /* 0x000168000c1e1d00 */
[----:B------:R0:W5:Y:S04]  /*0610*/  @!P4 LDG.E.128 R16, [R38.64+0x40] ;  /* 0x000040042610c981 */ /* 0x000168000c1e1d00 */
[----:B------:R0:W5:Y:S02]  /*0620*/  @!P5 LDG.E.128 R28, [R38.64+0x80] ;  /* 0x00008004261cd981 */ /* 0x000164000c1e1d00 */
.L_x_1373:
[----:B------:R-:W-:Y:S05]  /*0630*/  BSYNC B0 ;  /* 0x0000000000007941 */ /* 0x000fea0003800000 */
.L_x_1372:
[----:B------:R-:W-:Y:S01]  /*0640*/  BSSY B0, `(.L_x_1374) ;  /* 0x000001d000007945 */ /* 0x000fe20003800000 */
[----:B------:R-:W-:Y:S05]  /*0650*/  @P2 BRA `(.L_x_1375) ;  /* 0x000001b000002947 */ /* 0x000fea0003800000 */
[----:B0-----:R-:W-:Y:S01]  /*0660*/  SHF.L.U32 R38, R46, 0x3, RZ ;  /* 0x000000032e267819 */ /* 0x001fe200000006ff */
        /* <DEDUP_REMOVED lines=26> */
.L_x_1375:
[----:B------:R-:W-:Y:S05]  /*0810*/  BSYNC B0 ;  /* 0x0000000000007941 */ /* 0x000fea0003800000 */
.L_x_1374:
[----:B-----5:R-:W-:Y:S01]  /*0820*/  LOP3.LUT R36, R12, 0xffff0000, RZ, 0xc0, !PT ;  /* 0xffff00000c247812 */ /* 0x020fe200078ec0ff */
[C---:B------:R-:W-:Y:S01]  /*0830*/  IMAD.U32 R37, R20.reuse, 0x10000, RZ ;  /* 0x0001000014257824 */ /* 0x040fe200078e00ff */
[----:B0-----:R-:W-:Y:S01]  /*0840*/  LOP3.LUT R39, R20, 0xffff0000, RZ, 0xc0, !PT ;  /* 0xffff000014277812 */ /* 0x001fe200078ec0ff */
[----:B------:R-:W-:Y:S01]  /*0850*/  IMAD.U32 R20, R13, 0x10000, RZ ;  /* 0x000100000d147824 */ /* 0x000fe200078e00ff */
[----:B------:R-:W-:Y:S01]  /*0860*/  SHF.L.U32 R12, R12, 0x10, RZ ;  /* 0x000000100c0c7819 */ /* 0x000fe200000006ff */
[----:B------:R-:W-:Y:S01]  /*0870*/  @P0 IMAD R5, R0, 0x40, R5 ;  /* 0x0000004000050824 */ /* 0x000fe200078e0205 */
[----:B------:R-:W-:Y:S01]  /*0880*/  BSSY B0, `(.L_x_1376) ;  /* 0x000006b000007945 */ /* 0x000fe20003800000 */
[----:B------:R-:W-:-:S02]  /*0890*/  FMUL.FTZ R36, R36, R39 ;  /* 0x0000002724247220 */ /* 0x000fc40000410000 */
[C---:B------:R-:W-:Y:S01]  /*08a0*/  IMAD.U32 R39, R21.reuse, 0x10000, RZ ;  /* 0x0001000015277824 */ /* 0x040fe200078e00ff */
[----:B------:R-:W-:Y:S01]  /*08b0*/  LOP3.LUT R21, R21, 0xffff0000, RZ, 0xc0, !PT ;  /* 0xffff000015157812 */ /* 0x000fe200078ec0ff */
[----:B------:R-:W-:Y:S01]  /*08c0*/  FFMA.FTZ R36, R12, R37, R36 ;  /* 0x000000250c247223 */ /* 0x000fe20000010024 */
[----:B------:R-:W-:Y:S02]  /*08d0*/  LOP3.LUT R12, R13, 0xffff0000, RZ, 0xc0, !PT ;  /* 0xffff00000d0c7812 */ /* 0x000fe400078ec0ff */
[----:B------:R-:W-:Y:S01]  /*08e0*/  SHF.L.U32 R13, R14, 0x10, RZ ;  /* 0x000000100e0d7819 */ /* 0x000fe200000006ff */
[----:B------:R-:W-:Y:S02]  /*08f0*/  FFMA.FTZ R36, R20, R39, R36 ;  /* 0x0000002714247223 */ /* 0x000fe40000010024 */
[----:B------:R-:W-:Y:S02]  /*0900*/  IMAD.U32 R20, R22, 0x10000, RZ ;  /* 0x0001000016147824 */ /* 0x000fe400078e00ff */
[----:B------:R-:W-:Y:S01]  /*0910*/  FFMA.FTZ R36, R12, R21, R36 ;  /* 0x000000150c247223 */ /* 0x000fe20000010024 */
[----:B------:R-:W-:-:S02]  /*0920*/  LOP3.LUT R12, R14, 0xffff0000, RZ, 0xc0, !PT ;  /* 0xffff00000e0c7812 */ /* 0x000fc400078ec0ff */
[----:B------:R-:W-:Y:S01]  /*0930*/  LOP3.LUT R21, R22, 0xffff0000, RZ, 0xc0, !PT ;  /* 0xffff000016157812 */ /* 0x000fe200078ec0ff */
[----:B------:R-:W-:Y:S01]  /*0940*/  FFMA.FTZ R36, R13, R20, R36 ;  /* 0x000000140d247223 */ /* 0x000fe20000010024 */
[C---:B------:R-:W-:Y:S01]  /*0950*/  LOP3.LUT R14, R15.reuse, 0xffff0000, RZ, 0xc0, !PT ;  /* 0xffff00000f0e7812 */ /* 0x040fe200078ec0ff */
[----:B------:R-:W-:Y:S02]  /*0960*/  IMAD.U32 R13, R15, 0x10000, RZ ;  /* 0x000100000f0d7824 */ /* 0x000fe400078e00ff */
[C---:B------:R-:W-:Y:S01]  /*0970*/  IMAD.U32 R20, R23.reuse, 0x10000, RZ ;  /* 0x0001000017147824 */ /* 0x040fe200078e00ff */
[----:B------:R-:W-:Y:S01]  /*0980*/  LOP3.LUT R23, R23, 0xffff0000, RZ, 0xc0, !PT ;  /* 0xffff000017177812 */ /* 0x000fe200078ec0ff */
[----:B------:R-:W-:Y:S02]  /*0990*/  FFMA.FTZ R12, R12, R21, R36 ;  /* 0x000000150c0c7223 */ /* 0x000fe40000010024 */
[----:B------:R-:W-:Y:S02]  /*09a0*/  IMAD.U32 R15, R24, 0x10000, RZ ;  /* 0x00010000180f7824 */ /* 0x000fe400078e00ff */
[----:B------:R-:W-:Y:S01]  /*09b0*/  FFMA.FTZ R13, R13, R20, R12 ;  /* 0x000000140d0d7223 */ /* 0x000fe2000001000c */
[----:B------:R-:W-:-:S03]  /*09c0*/  SHF.L.U32 R12, R16, 0x10, RZ ;  /* 0x00000010100c7819 */ /* 0x000fc600000006ff */
[----:B------:R-:W-:Y:S01]  /*09d0*/  FFMA.FTZ R23, R14, R23, R13 ;  /* 0x000000170e177223 */ /* 0x000fe2000001000d */
[----:B------:R-:W-:Y:S02]  /*09e0*/  LOP3.LUT R13, R16, 0xffff0000, RZ, 0xc0, !PT ;  /* 0xffff0000100d7812 */ /* 0x000fe400078ec0ff */
[----:B------:R-:W-:Y:S01]  /*09f0*/  LOP3.LUT R14, R24, 0xffff0000, RZ, 0xc0, !PT ;  /* 0xffff0000180e7812 */ /* 0x000fe200078ec0ff */
[----:B------:R-:W-:Y:S01]  /*0a00*/  FFMA.FTZ R23, R12, R15, R23 ;  /* 0x0000000f0c177223 */ /* 0x000fe20000010017 */
[C---:B------:R-:W-:Y:S01]  /*0a10*/  LOP3.LUT R16, R17.reuse, 0xffff0000, RZ, 0xc0, !PT ;  /* 0xffff000011107812 */ /* 0x040fe200078ec0ff */
[----:B------:R-:W-:Y:S02]  /*0a20*/  IMAD.U32 R12, R17, 0x10000, RZ ;  /* 0x00010000110c7824 */ /* 0x000fe400078e00ff */
[C---:B------:R-:W-:Y:S01]  /*0a30*/  IMAD.U32 R15, R25.reuse, 0x10000, RZ ;  /* 0x00010000190f7824 */ /* 0x040fe200078e00ff */
[----:B------:R-:W-:Y:S01]  /*0a40*/  LOP3.LUT R25, R25, 0xffff0000, RZ, 0xc0, !PT ;  /* 0xffff000019197812 */ /* 0x000fe200078ec0ff */
[----:B------:R-:W-:Y:S01]  /*0a50*/  FFMA.FTZ R13, R13, R14, R23 ;  /* 0x0000000e0d0d7223 */ /* 0x000fe20000010017 */
[----:B------:R-:W-:-:S03]  /*0a60*/  LOP3.LUT R14, R26, 0xffff0000, RZ, 0xc0, !PT ;  /* 0xffff00001a0e7812 */ /* 0x000fc600078ec0ff */
[----:B------:R-:W-:Y:S01]  /*0a70*/  FFMA.FTZ R13, R12, R15, R13 ;  /* 0x0000000f0c0d7223 */ /* 0x000fe2000001000d */
[----:B------:R-:W-:Y:S01]  /*0a80*/  SHF.L.U32 R12, R18, 0x10, RZ ;  /* 0x00000010120c7819 */ /* 0x000fe200000006ff */
[----:B------:R-:W-:Y:S02]  /*0a90*/  IMAD.U32 R15, R26, 0x10000, RZ ;  /* 0x000100001a0f7824 */ /* 0x000fe400078e00ff */
[----:B------:R-:W-:Y:S01]  /*0aa0*/  FFMA.FTZ R16, R16, R25, R13 ;  /* 0x0000001910107223 */ /* 0x000fe2000001000d */
[----:B------:R-:W-:Y:S02]  /*0ab0*/  LOP3.LUT R13, R18, 0xffff0000, RZ, 0xc0, !PT ;  /* 0xffff0000120d7812 */ /* 0x000fe400078ec0ff */
[C---:B------:R-:W-:Y:S01]  /*0ac0*/  LOP3.LUT R18, R19.reuse, 0xffff0000, RZ, 0xc0, !PT ;  /* 0xffff000013127812 */ /* 0x040fe200078ec0ff */
[----:B------:R-:W-:Y:S02]  /*0ad0*/  FFMA.FTZ R16, R12, R15, R16 ;  /* 0x0000000f0c107223 */ /* 0x000fe40000010010 */
[----:B------:R-:W-:-:S02]  /*0ae0*/  IMAD.U32 R12, R19, 0x10000, RZ ;  /* 0x00010000130c7824 */ /* 0x000fc400078e00ff */
[C---:B------:R-:W-:Y:S01]  /*0af0*/  IMAD.U32 R15, R27.reuse, 0x10000, RZ ;  /* 0x000100001b0f7824 */ /* 0x040fe200078e00ff */
[----:B------:R-:W-:Y:S01]  /*0b00*/  LOP3.LUT R27, R27, 0xffff0000, RZ, 0xc0, !PT ;  /* 0xffff00001b1b7812 */ /* 0x000fe200078ec0ff */
[----:B------:R-:W-:Y:S01]  /*0b10*/  FFMA.FTZ R13, R13, R14, R16 ;  /* 0x0000000e0d0d7223 */ /* 0x000fe20000010010 */
[----:B------:R-:W-:-:S03]  /*0b20*/  LOP3.LUT R14, R33, 0xffff0000, RZ, 0xc0, !PT ;  /* 0xffff0000210e7812 */ /* 0x000fc600078ec0ff */
[----:B------:R-:W-:Y:S01]  /*0b30*/  FFMA.FTZ R15, R12, R15, R13 ;  /* 0x0000000f0c0f7223 */ /* 0x000fe2000001000d */
[----:B------:R-:W-:Y:S01]  /*0b40*/  SHF.L.U32 R12, R28, 0x10, RZ ;  /* 0x000000101c0c7819 */ /* 0x000fe200000006ff */
[----:B------:R-:W-:Y:S01]  /*0b50*/  IMAD.U32 R13, R32, 0x10000, RZ ;  /* 0x00010000200d7824 */ /* 0x000fe200078e00ff */
[----:B------:R-:W-:Y:S01]  /*0b60*/  LOP3.LUT R28, R28, 0xffff0000, RZ, 0xc0, !PT ;  /* 0xffff00001c1c7812 */ /* 0x000fe200078ec0ff */
[----:B------:R-:W-:Y:S01]  /*0b70*/  FFMA.FTZ R18, R18, R27, R15 ;  /* 0x0000001b12127223 */ /* 0x000fe2000001000f */
[----:B------:R-:W-:-:S03]  /*0b80*/  LOP3.LUT R15, R32, 0xffff0000, RZ, 0xc0, !PT ;  /* 0xffff0000200f7812 */ /* 0x000fc600078ec0ff */
[----:B------:R-:W-:Y:S02]  /*0b90*/  FFMA.FTZ R18, R12, R13, R18 ;  /* 0x0000000d0c127223 */ /* 0x000fe40000010012 */
[C---:B------:R-:W-:Y:S01]  /*0ba0*/  IMAD.U32 R12, R29.reuse, 0x10000, RZ ;  /* 0x000100001d0c7824 */ /* 0x040fe200078e00ff */
[----:B------:R-:W-:Y:S01]  /*0bb0*/  LOP3.LUT R29, R29, 0xffff0000, RZ, 0xc0, !PT ;  /* 0xffff00001d1d7812 */ /* 0x000fe200078ec0ff */
[----:B------:R-:W-:Y:S02]  /*0bc0*/  IMAD.U32 R13, R33, 0x10000, RZ ;  /* 0x00010000210d7824 */ /* 0x000fe400078e00ff */
[----:B------:R-:W-:-:S04]  /*0bd0*/  FFMA.FTZ R15, R28, R15, R18 ;  /* 0x0000000f1c0f7223 */ /* 0x000fc80000010012 */
[----:B------:R-:W-:Y:S01]  /*0be0*/  FFMA.FTZ R15, R12, R13, R15 ;  /* 0x0000000d0c0f7223 */ /* 0x000fe2000001000f */
[----:B------:R-:W-:Y:S01]  /*0bf0*/  SHF.L.U32 R12, R30, 0x10, RZ ;  /* 0x000000101e0c7819 */ /* 0x000fe200000006ff */
[----:B------:R-:W-:Y:S01]  /*0c00*/  IMAD.U32 R13, R34, 0x10000, RZ ;  /* 0x00010000220d7824 */ /* 0x000fe200078e00ff */
        /* <DEDUP_REMOVED lines=11> */
[----:B------:R-:W-:Y:S02]  /*0cc0*/  IMAD R13, R7, 0x1800, RZ ;  /* 0x00001800070d7824 */ /* 0x000fe400078e02ff */
[----:B------:R-:W-:Y:S01]  /*0cd0*/  FFMA.FTZ R31, R31, R14, R12 ;  /* 0x0000000e1f1f7223 */ /* 0x000fe2000001000c */
[----:B------:R-:W-:Y:S01]  /*0ce0*/  @P0 SHF.R.S32.HI R12, RZ, 0x1f, R5 ;  /* 0x0000001fff0c0819 */ /* 0x000fe20000011405 */
[----:B------:R-:W-:Y:S01]  /*0cf0*/  IMAD.MOV.U32 R14, RZ, RZ, RZ ;  /* 0x000000ffff0e7224 */ /* 0x000fe200078e00ff */
[----:B------:R-:W-:Y:S02]  /*0d00*/  SHF.R.S32.HI R18, RZ, 0x1f, R13 ;  /* 0x0000001fff127819 */ /* 0x000fe4000001140d */
[----:B------:R-:W0:Y:S01]  /*0d10*/  SHFL.BFLY PT, R16, R31, 0x2, 0x1f ;  /* 0x0c401f001f107f89 */ /* 0x000e2200000e0000 */
[----:B------:R-:W-:-:S04]  /*0d20*/  @P0 LEA.HI R12, R12, R5, RZ, 0x6 ;  /* 0x000000050c0c0211 */ /* 0x000fc800078f30ff */
[----:B------:R-:W-:-:S05]  /*0d30*/  @P0 LOP3.LUT R14, R12, 0xffffffc0, RZ, 0xc0, !PT ;  /* 0xffffffc00c0e0812 */ /* 0x000fca00078ec0ff */
[----:B------:R-:W-:-:S05]  /*0d40*/  IMAD R12, R14, 0x60, RZ ;  /* 0x000000600e0c7824 */ /* 0x000fca00078e02ff */
[----:B------:R-:W-:Y:S02]  /*0d50*/  SHF.R.S32.HI R17, RZ, 0x1f, R12 ;  /* 0x0000001fff117819 */ /* 0x000fe4000001140c */
[----:B------:R-:W-:Y:S02]  /*0d60*/  IADD3 R12, P0, P2, R12, R15, R13 ;  /* 0x0000000f0c0c7210 */ /* 0x000fe40007a1e00d */
[----:B------:R-:W-:-:S04]  /*0d70*/  SHF.R.S32.HI R15, RZ, 0x1f, R15 ;  /* 0x0000001fff0f7819 */ /* 0x000fc8000001140f */
[----:B------:R-:W-:Y:S01]  /*0d80*/  IADD3.X R13, R17, R15, R18, P0, P2 ;  /* 0x0000000f110d7210 */ /* 0x000fe200007e4412 */
[----:B0-----:R-:W-:Y:S01]  /*0d90*/  FADD.FTZ R16, R31, R16 ;  /* 0x000000101f107221 */ /* 0x001fe20000010000 */
[----:B------:R-:W-:Y:S01]  /*0da0*/  ISETP.NE.AND P0, PT, R46, RZ, PT ;  /* 0x000000ff2e00720c */ /* 0x000fe20003f05270 */
[----:B------:R-:W-:Y:S02]  /*0db0*/  IMAD R15, R8, c[0x0][0x220], RZ ;  /* 0x00008800080f7a24 */ /* 0x000fe400078e02ff */
[C---:B------:R-:W-:Y:S01]  /*0dc0*/  IMAD.WIDE.U32 R12, R4.reuse, c[0x0][0x220], R12 ;  /* 0x00008800040c7a25 */ /* 0x040fe200078e000c */
[----:B------:R-:W0:Y:S03]  /*0dd0*/  SHFL.BFLY PT, R5, R16, 0x1, 0x1f ;  /* 0x0c201f0010057f89 */ /* 0x000e2600000e0000 */
[----:B------:R-:W-:Y:S02]  /*0de0*/  IMAD R21, R4, c[0x0][0x224], R15 ;  /* 0x0000890004157a24 */ /* 0x000fe400078e020f */
[----:B0-----:R-:W-:-:S04]  /*0df0*/  FADD.FTZ R20, R16, R5 ;  /* 0x0000000510147221 */ /* 0x001fc80000010000 */
[----:B------:R-:W-:Y:S05]  /*0e00*/  @P0 BRA `(.L_x_1377) ;  /* 0x0000012000000947 */ /* 0x000fea0003800000 */
[----:B------:R-:W-:Y:S01]  /*0e10*/  SHF.R.S32.HI R18, RZ, 0x1f, R47 ;  /* 0x0000001fff127819 */ /* 0x000fe2000001142f */
[----:B------:R-:W-:Y:S01]  /*0e20*/  IMAD R15, R8, c[0x0][0x1c8], RZ ;  /* 0x00007200080f7a24 */ /* 0x000fe200078e02ff */
[--C-:B------:R-:W-:Y:S02]  /*0e30*/  IADD3 R16, P0, P2, R14, R47, R9.reuse ;  /* 0x0000002f0e107210 */ /* 0x100fe40007a1e009 */
[----:B------:R-:W-:Y:S01]  /*0e40*/  SHF.R.S32.HI R17, RZ, 0x1f, R9 ;  /* 0x0000001fff117819 */ /* 0x000fe20000011409 */
[----:B------:R-:W-:Y:S01]  /*0e50*/  IMAD R15, R4, c[0x0][0x1cc], R15 ;  /* 0x00007300040f7a24 */ /* 0x000fe200078e020f */
[----:B------:R-:W-:-:S04]  /*0e60*/  SHF.R.S32.HI R5, RZ, 0x1f, R14 ;  /* 0x0000001fff057819 */ /* 0x000fc8000001140e */
[----:B------:R-:W-:Y:S01]  /*0e70*/  IADD3.X R17, R5, R18, R17, P0, P2 ;  /* 0x0000001205117210 */ /* 0x000fe200007e4411 */
[----:B------:R-:W-:Y:S01]  /*0e80*/  IMAD R18, R10, c[0x0][0x1d0], RZ ;  /* 0x000074000a127a24 */ /* 0x000fe200078e02ff */
[----:B------:R-:W-:-:S03]  /*0e90*/  ISETP.GE.AND P0, PT, R47, R11, PT ;  /* 0x0000000b2f00720c */ /* 0x000fc60003f06270 */
[----:B------:R-:W-:-:S04]  /*0ea0*/  IMAD.WIDE.U32 R16, R4, c[0x0][0x1c8], R16 ;  /* 0x0000720004107a25 */ /* 0x000fc800078e0010 */
[----:B------:R-:W-:Y:S02]  /*0eb0*/  IMAD.IADD R17, R17, 0x1, R15 ;  /* 0x0000000111117824 */ /* 0x000fe400078e020f */
[C---:B------:R-:W-:Y:S02]  /*0ec0*/  IMAD R5, R45.reuse, c[0x0][0x1d4], R18 ;  /* 0x000075002d057a24 */ /* 0x040fe400078e0212 */
[----:B------:R-:W-:-:S04]  /*0ed0*/  IMAD.WIDE.U32 R16, R45, c[0x0][0x1d0], R16 ;  /* 0x000074002d107a25 */ /* 0x000fc800078e0010 */
[----:B------:R-:W-:Y:S01]  /*0ee0*/  IMAD.IADD R5, R17, 0x1, R5 ;  /* 0x0000000111057824 */ /* 0x000fe200078e0205 */
[----:B------:R-:W-:-:S04]  /*0ef0*/  LEA R18, P2, R16, c[0x0][0x1b0], 0x2 ;  /* 0x00006c0010127a11 */ /* 0x000fc800078410ff */
[----:B------:R-:W-:Y:S02]  /*0f00*/  LEA.HI.X R19, R16, c[0x0][0x1b4], R5, 0x2, P2 ;  /* 0x00006d0010137a11 */ /* 0x000fe400010f1405 */
[----:B------:R-:W-:-:S05]  /*0f10*/  FSEL R5, R20, RZ, !P0 ;  /* 0x000000ff14057208 */ /* 0x000fca0004000000 */
[----:B------:R0:W-:Y:S02]  /*0f20*/  STG.E [R18.64], R5 ;  /* 0x0000000512007986 */ /* 0x0001e4000c101904 */
.L_x_1377:
[----:B------:R-:W-:Y:S05]  /*0f30*/  BSYNC B0 ;  /* 0x0000000000007941 */ /* 0x000fea0003800000 */
.L_x_1376:
[----:B------:R-:W-:Y:S01]  /*0f40*/  IADD3 R2, R2, 0x3f, RZ ;  /* 0x0000003f02027810 */ /* 0x000fe20007ffe0ff */
[----:B------:R-:W-:Y:S01]  /*0f50*/  IMAD R16, R10, c[0x0][0x228], RZ ;  /* 0x00008a000a107a24 */ /* 0x000fe200078e02ff */
[----:B------:R-:W-:Y:S01]  /*0f60*/  IADD3 R13, R13, R21, RZ ;  /* 0x000000150d0d7210 */ /* 0x000fe20007ffe0ff */
[----:B------:R-:W-:Y:S01]  /*0f70*/  BSSY B0, `(.L_x_1378) ;  /* 0x0000022000007945 */ /* 0x000fe20003800000 */
[----:B0-----:R-:W-:Y:S01]  /*0f80*/  SHF.R.S32.HI R5, RZ, 0x1f, R2 ;  /* 0x0000001fff057819 */ /* 0x001fe20000011402 */
[C---:B------:R-:W-:Y:S01]  /*0f90*/  IMAD R11, R45.reuse, c[0x0][0x22c], R16 ;  /* 0x00008b002d0b7a24 */ /* 0x040fe200078e0210 */
[----:B------:R-:W-:Y:S01]  /*0fa0*/  ISETP.NE.U32.AND P0, PT, RZ, c[0x0][0x238], PT ;  /* 0x00008e00ff007a0c */ /* 0x000fe20003f05070 */
[----:B------:R-:W-:Y:S01]  /*0fb0*/  IMAD.WIDE.U32 R12, R45, c[0x0][0x228], R12 ;  /* 0x00008a002d0c7a25 */ /* 0x000fe200078e000c */
[----:B------:R-:W-:Y:S02]  /*0fc0*/  LEA.HI R5, R5, R2, RZ, 0x6 ;  /* 0x0000000205057211 */ /* 0x000fe400078f30ff */
[----:B------:R-:W-:Y:S01]  /*0fd0*/  ISETP.NE.AND.EX P0, PT, RZ, c[0x0][0x23c], PT, P0 ;  /* 0x00008f00ff007a0c */ /* 0x000fe20003f05300 */
[----:B------:R-:W-:Y:S01]  /*0fe0*/  IMAD.IADD R11, R13, 0x1, R11 ;  /* 0x000000010d0b7824 */ /* 0x000fe200078e020b */
[----:B------:R-:W-:-:S02]  /*0ff0*/  LOP3.LUT R2, R5, 0xffffffc0, RZ, 0xc0, !PT ;  /* 0xffffffc005027812 */ /* 0x000fc400078ec0ff */
[----:B------:R-:W-:Y:S02]  /*1000*/  LEA R16, P2, R12, c[0x0][0x208], 0x2 ;  /* 0x000082000c107a11 */ /* 0x000fe400078410ff */
[----:B------:R-:W-:Y:S01]  /*1010*/  ISETP.NE.OR P0, PT, R6, RZ, !P0 ;  /* 0x000000ff0600720c */ /* 0x000fe20004705670 */
[----:B------:R-:W-:Y:S01]  /*1020*/  IMAD.IADD R5, R2, 0x1, -R9 ;  /* 0x0000000102057824 */ /* 0x000fe200078e0a09 */
[----:B------:R-:W-:-:S04]  /*1030*/  LEA.HI.X R17, R12, c[0x0][0x20c], R11, 0x2, P2 ;  /* 0x000083000c117a11 */ /* 0x000fc800010f140b */
[----:B------:R-:W-:-:S13]  /*1040*/  ISETP.GE.OR P1, PT, R6, R5, P1 ;  /* 0x000000050600720c */ /* 0x000fda0000f26670 */
[----:B------:R-:W-:Y:S05]  /*1050*/  @P1 BRA `(.L_x_1379) ;  /* 0x0000013000001947 */ /* 0x000fea0003800000 */
[----:B------:R-:W-:Y:S01]  /*1060*/  SHF.R.S32.HI R2, RZ, 0x1f, R9 ;  /* 0x0000001fff027819 */ /* 0x000fe20000011409 */
[----:B------:R-:W-:Y:S01]  /*1070*/  IMAD R5, R8, c[0x0][0x1f8], RZ ;  /* 0x00007e0008057a24 */ /* 0x000fe200078e02ff */
[--C-:B------:R-:W-:Y:S01]  /*1080*/  IADD3 R12, P1, P2, R14, R9, R6.reuse ;  /* 0x000000090e0c7210 */ /* 0x100fe20007a3e006 */
[----:B------:R-:W-:Y:S01]  /*1090*/  IMAD R10, R10, c[0x0][0x200], RZ ;  /* 0x000080000a0a7a24 */ /* 0x000fe200078e02ff */
[----:B------:R-:W-:Y:S01]  /*10a0*/  SHF.R.S32.HI R9, RZ, 0x1f, R6 ;  /* 0x0000001fff097819 */ /* 0x000fe20000011406 */
[----:B------:R-:W-:Y:S01]  /*10b0*/  IMAD R5, R4, c[0x0][0x1fc], R5 ;  /* 0x00007f0004057a24 */ /* 0x000fe200078e0205 */
[----:B------:R-:W-:-:S04]  /*10c0*/  SHF.R.S32.HI R14, RZ, 0x1f, R14 ;  /* 0x0000001fff0e7819 */ /* 0x000fc8000001140e */
[----:B------:R-:W-:Y:S01]  /*10d0*/  IADD3.X R13, R14, R2, R9, P1, P2 ;  /* 0x000000020e0d7210 */ /* 0x000fe20000fe4409 */
        /* <DEDUP_REMOVED lines=11> */
.L_x_1379:
[----:B------:R-:W-:Y:S05]  /*1190*/  BSYNC B0 ;  /* 0x0000000000007941 */ /* 0x000fea0003800000 */
.L_x_1378:
[----:B------:R1:W-:Y:S04]  /*11a0*/  STG.E.128 [R16.64], RZ ;  /* 0x000000ff10007986 */ /* 0x0003e8000c101d04 */
[----:B------:R1:W-:Y:S04]  /*11b0*/  STG.E.128 [R16.64+0x1000], RZ ;  /* 0x001000ff10007986 */ /* 0x0003e8000c101d04 */
[----:B------:R1:W-:Y:S04]  /*11c0*/  STG.E.128 [R16.64+0x2000], RZ ;  /* 0x002000ff10007986 */ /* 0x0003e8000c101d04 */
[----:B------:R1:W-:Y:S04]  /*11d0*/  STG.E.128 [R16.64+0x3000], RZ ;  /* 0x003000ff10007986 */ /* 0x0003e8000c101d04 */
[----:B------:R1:W-:Y:S04]  /*11e0*/  STG.E.128 [R16.64+0x4000], RZ ;  /* 0x004000ff10007986 */ /* 0x0003e8000c101d04 */
[----:B------:R1:W-:Y:S01]  /*11f0*/  STG.E.128 [R16.64+0x5000], RZ ;  /* 0x005000ff10007986 */ /* 0x0003e2000c101d04 */
[----:B------:R-:W-:Y:S05]  /*1200*/  @P0 EXIT ;  /* 0x000000000000094d */ /* 0x000fea0003800000 */
[----:B------:R-:W-:-:S04]  /*1210*/  IMAD R7, R7, c[0x0][0x230], R0 ;  /* 0x00008c0007077a24 */ /* 0x000fc800078e0200 */
[----:B------:R-:W-:-:S04]  /*1220*/  IMAD R2, R7, c[0x0][0x170], R4 ;  /* 0x00005c0007027a24 */ /* 0x000fc800078e0204 */
[----:B------:R-:W-:-:S05]  /*1230*/  IMAD.WIDE R2, R2, R3, c[0x0][0x238] ;  /* 0x00008e0002027625 */ /* 0x000fca00078e0203 */
[----:B------:R-:W-:Y:S01]  /*1240*/  STG.E [R2.64], RZ ;  /* 0x000000ff02007986 */ /* 0x000fe2000c101904 */
[----:B------:R-:W-:Y:S05]  /*1250*/  EXIT ;  /* 0x000000000000794d */ /* 0x000fea0003800000 */
.L_x_1380:
        /* <DEDUP_REMOVED lines=10> */
.L_x_1444:


//--------------------- .nv.shared._ZN7cutlass13device_kernelIN5flash19enable_sm80_to_sm89INS1_16FlashAttnBwdSm80INS1_25CollectiveMainloopBwdSm80ILi2ELi1EN4cute5tupleIJNS5_1CILi64EEENS7_ILi128EEENS7_ILi96EEEEEENS_10bfloat16_tEfNS_4arch4Sm80ELb0ELb0ELb0ELb0ELb0ELb0ELb0ELb0ELi2ELi2ELi4ELi2ELb1EEENS1_21CollectiveEpilogueBwdISB_SC_SE_Li256ELb0ELb0ELi2EEENS1_19SingleTileSchedulerILb0ELb0ELb0ELi128EEEEEEEEEvNT_6ParamsE --------------------------
	.section	.nv.shared._ZN7cutlass13device_kernelIN5flash19enable_sm80_to_sm89INS1_16FlashAttnBwdSm80INS1_25CollectiveMainloopBwdSm80ILi2ELi1EN4cute5tupleIJNS5_1CILi64EEENS7_ILi128EEENS7_ILi96EEEEEENS_10bfloat16_tEfNS_4arch4Sm80ELb0ELb0ELb0ELb0ELb0ELb0ELb0ELb0ELi2ELi2ELi4ELi2ELb1EEENS1_21CollectiveEpilogueBwdISB_SC_SE_Li256ELb0ELb0ELi2EEENS1_19SingleTileSchedulerILb0ELb0ELb0ELi128EEEEEEEEEvNT_6ParamsE,"aw",@nobits
	.sectionflags	@""
	.align	16


//--------------------- .nv.global                --------------------------
	.section	.nv.global,"aw",@nobits
.nv.global:
	.type		_ZN65_INTERNAL_5e585306_29_flash_bwd_hdim96_bf16_sm80_cu_8e232a79_39924cute1_E,@object
	.size		_ZN65_INTERNAL_5e585306_29_flash_bwd_hdim96_bf16_sm80_cu_8e232a79_39924cute1_E,(_ZN65_INTERNAL_5e585306_29_flash_bwd_hdim96_bf16_sm80_cu_8e232a79_39924cuda3std3__45__cpo6cbeginE - _ZN65_INTERNAL_5e585306_29_flash_bwd_hdim96_bf16_sm80_cu_8e232a79_39924cute1_E)
_ZN65_INTERNAL_5e585306_29_flash_bwd_hdim96_bf16_sm80_cu_8e232a79_39924cute1_E:
	.zero		1
	.type		_ZN65_INTERNAL_5e585306_29_flash_bwd_hdim96_bf16_sm80_cu_8e232a79_39924cuda3std3__45__cpo6cbeginE,@object
	.size		_ZN65_INTERNAL_5e585306_29_flash_bwd_hdim96_bf16_sm80_cu_8e232a79_39924cuda3std3__45__cpo6cbeginE,(_ZN65_INTERNAL_5e585306_29_flash_bwd_hdim96_bf16_sm80_cu_8e232a79_39924cuda3std3__48in_placeE - _ZN65_INTERNAL_5e585306_29_flash_bwd_hdim96_bf16_sm80_cu_8e232a79_39924cuda3std3__45__cpo6cbeginE)
_ZN65_INTERNAL_5e585306_29_flash_bwd_hdim96_bf16_sm80_cu_8e232a79_39924cuda3std3__45__cpo6cbeginE:
	.zero		1
	.type		_ZN65_INTERNAL_5e585306_29_flash_bwd_hdim96_bf16_sm80_cu_8e232a79_39924cuda3std3__48in_placeE,@object
	.size		_ZN65_INTERNAL_5e585306_29_flash_bwd_hdim96_bf16_sm80_cu_8e232a79_39924cuda3std3__48in_placeE,(_ZN65_INTERNAL_5e585306_29_flash_bwd_hdim96_bf16_sm80_cu_8e232a79_39924cuda3std6ranges3__45__cpo9iter_moveE - _ZN65_INTERNAL_5e585306_29_flash_bwd_hdim96_bf16_sm80_cu_8e232a79_39924cuda3std3__48in_placeE)
_ZN65_INTERNAL_5e585306_29_flash_bwd_hdim96_bf16_sm80_cu_8e232a79_39924cuda3std3__48in_placeE:
	.zero		1
	.type		_ZN65_INTERNAL_5e585306_29_flash_bwd_hdim96_bf16_sm80_cu_8e232a79_39924cuda3std6ranges3__45__cpo9iter_moveE,@object
	.size		_ZN65_INTERNAL_5e585306_29_flash_bwd_hdim96_bf16_sm80_cu_8e232a79_39924cuda3std6ranges3__45__cpo9iter_moveE,(_ZN65_INTERNAL_5e585306_29_flash_bwd_hdim96_bf16_sm80_cu_8e232a79_39924cuda3std3__45__cpo5beginE - _ZN65_INTERNAL_5e585306_29_flash_bwd_hdim96_bf16_sm80_cu_8e232a79_39924cuda3std6ranges3__45__cpo9iter_moveE)
_ZN65_INTERNAL_5e585306_29_flash_bwd_hdim96_bf16_sm80_cu_8e232a79_39924cuda3std6ranges3__45__cpo9iter_moveE:
	.zero		1
	.type		_ZN65_INTERNAL_5e585306_29_flash_bwd_hdim96_bf16_sm80_cu_8e232a79_39924cuda3std3__45__cpo5beginE,@object
	.size		_ZN65_INTERNAL_5e585306_29_flash_bwd_hdim96_bf16_sm80_cu_8e232a79_39924cuda3std3__45__cpo5beginE,(_ZN65_INTERNAL_5e585306_29_flash_bwd_hdim96_bf16_sm80_cu_8e232a79_39924cuda3std3__467_GLOBAL__N__5e585306_29_flash_bwd_hdim96_bf16_sm80_cu_8e232a79_39926ignoreE - _ZN65_INTERNAL_5e585306_29_flash_bwd_hdim96_bf16_sm80_cu_8e232a79_39924cuda3std3__45__cpo5beginE)
_ZN65_INTERNAL_5e585306_29_flash_bwd_hdim96_bf16_sm80_cu_8e232a79_39924cuda3std3__45__cpo5beginE:
	.zero		1
	.type		_ZN65_INTERNAL_5e585306_29_flash_bwd_hdim96_bf16_sm80_cu_8e232a79_39924cuda3std3__467_GLOBAL__N__5e585306_29_flash_bwd_hdim96_bf16_sm80_cu_8e232a79_39926ignoreE,@object
	.size		_ZN65_INTERNAL_5e585306_29_flash_bwd_hdim96_bf16_sm80_cu_8e232a79_39924cuda3std3__467_GLOBAL__N__5e585306_29_flash_bwd_hdim96_bf16_sm80_cu_8e232a79_39926ignoreE,(_ZN65_INTERNAL_5e585306_29_flash_bwd_hdim96_bf16_sm80_cu_8e232a79_39924cute7productE - _ZN65_INTERNAL_5e585306_29_flash_bwd_hdim96_bf16_sm80_cu_8e232a79_39924cuda3std3__467_GLOBAL__N__5e585306_29_flash_bwd_hdim96_bf16_sm80_cu_8e232a79_39926ignoreE)
_ZN65_INTERNAL_5e585306_29_flash_bwd_hdim96_bf16_sm80_cu_8e232a79_39924cuda3std3__467_GLOBAL__N__5e585306_29_flash_bwd_hdim96_bf16_sm80_cu_8e232a79_39926ignoreE:
	.zero		1
	.type		_ZN65_INTERNAL_5e585306_29_flash_bwd_hdim96_bf16_sm80_cu_8e232a79_39924cute7productE,@object
	.size		_ZN65_INTERNAL_5e585306_29_flash_bwd_hdim96_bf16_sm80_cu_8e232a79_39924cute7productE,(_ZN65_INTERNAL_5e585306_29_flash_bwd_hdim96_bf16_sm80_cu_8e232a79_39924cuda3std3__45__cpo3endE - _ZN65_INTERNAL_5e585306_29_flash_bwd_hdim96_bf16_sm80_cu_8e232a79_39924cute7productE)
_ZN65_INTERNAL_5e585306_29_flash_bwd_hdim96_bf16_sm80_cu_8e232a79_39924cute7productE:
	.zero		1
	.type		_ZN65_INTERNAL_5e585306_29_flash_bwd_hdim96_bf16_sm80_cu_8e232a79_39924cuda3std3__45__cpo3endE,@object
	.size		_ZN65_INTERNAL_5e585306_29_flash_bwd_hdim96_bf16_sm80_cu_8e232a79_39924cuda3std3__45__cpo3endE,(_ZN65_INTERNAL_5e585306_29_flash_bwd_hdim96_bf16_sm80_cu_8e232a79_39924cuda3std3__419piecewise_constructE - _ZN65_INTERNAL_5e585306_29_flash_bwd_hdim96_bf16_sm80_cu_8e232a79_39924cuda3std3__45__cpo3endE)
_ZN65_INTERNAL_5e585306_29_flash_bwd_hdim96_bf16_sm80_cu_8e232a79_39924cuda3std3__45__cpo3endE:
	.zero		1
	.type		_ZN65_INTERNAL_5e585306_29_flash_bwd_hdim96_bf16_sm80_cu_8e232a79_39924cuda3std3__419piecewise_constructE,@object
	.size		_ZN65_INTERNAL_5e585306_29_flash_bwd_hdim96_bf16_sm80_cu_8e232a79_39924cuda3std3__419piecewise_constructE,(_ZN65_INTERNAL_5e585306_29_flash_bwd_hdim96_bf16_sm80_cu_8e232a79_39924cuda3std3__45__cpo4cendE - _ZN65_INTERNAL_5e585306_29_flash_bwd_hdim96_bf16_sm80_cu_8e232a79_39924cuda3std3__419piecewise_constructE)
_ZN65_INTERNAL_5e585306_29_flash_bwd_hdim96_bf16_sm80_cu_8e232a79_39924cuda3std3__419piecewise_constructE:
	.zero		1
	.type		_ZN65_INTERNAL_5e585306_29_flash_bwd_hdim96_bf16_sm80_cu_8e232a79_39924cuda3std3__45__cpo4cendE,@object
	.size		_ZN65_INTERNAL_5e585306_29_flash_bwd_hdim96_bf16_sm80_cu_8e232a79_39924cuda3std3__45__cpo4cendE,(_ZN65_INTERNAL_5e585306_29_flash_bwd_hdim96_bf16_sm80_cu_8e232a79_39924cuda3std6ranges3__45__cpo4swapE - _ZN65_INTERNAL_5e585306_29_flash_bwd_hdim96_bf16_sm80_cu_8e232a79_39924cuda3std3__45__cpo4cendE)
_ZN65_INTERNAL_5e585306_29_flash_bwd_hdim96_bf16_sm80_cu_8e232a79_39924cuda3std3__45__cpo4cendE:
	.zero		1
	.type		_ZN65_INTERNAL_5e585306_29_flash_bwd_hdim96_bf16_sm80_cu_8e232a79_39924cuda3std6ranges3__45__cpo4swapE,@object
	.size		_ZN65_INTERNAL_5e585306_29_flash_bwd_hdim96_bf16_sm80_cu_8e232a79_39924cuda3std6ranges3__45__cpo4swapE,(.L_7 - _ZN65_INTERNAL_5e585306_29_flash_bwd_hdim96_bf16_sm80_cu_8e232a79_39924cuda3std6ranges3__45__cpo4swapE)
_ZN65_INTERNAL_5e585306_29_flash_bwd_hdim96_bf16_sm80_cu_8e232a79_39924cuda3std6ranges3__45__cpo4swapE:
	.zero		1
.L_7:


//--------------------- .nv.shared._ZN7cutlass13device_kernelIN5flash19enable_sm80_to_sm89INS1_16FlashAttnBwdSm80INS1_25CollectiveMainloopBwdSm80ILi2ELi1EN4cute5tupleIJNS5_1CILi64EEENS7_ILi128EEENS7_ILi96EEEEEENS_10bfloat16_tEfNS_4arch4Sm80ELb0ELb0ELb0ELb0ELb1ELb0ELb0ELb0ELi2ELi2ELi4ELi2ELb1EEENS1_21CollectiveEpilogueBwdISB_SC_SE_Li256ELb0ELb0ELi2EEENS1_19SingleTileSchedulerILb0ELb0ELb0ELi128EEEEEEEEEvNT_6ParamsE --------------------------
	.section	.nv.shared._ZN7cutlass13device_kernelIN5flash19enable_sm80_to_sm89INS1_16FlashAttnBwdSm80INS1_25CollectiveMainloopBwdSm80ILi2ELi1EN4cute5tupleIJNS5_1CILi64EEENS7_ILi128EEENS7_ILi96EEEEEENS_10bfloat16_tEfNS_4arch4Sm80ELb0ELb0ELb0ELb0ELb1ELb0ELb0ELb0ELi2ELi2ELi4ELi2ELb1EEENS1_21CollectiveEpilogueBwdISB_SC_SE_Li256ELb0ELb0ELi2EEENS1_19SingleTileSchedulerILb0ELb0ELb0ELi128EEEEEEEEEvNT_6ParamsE,"aw",@nobits
	.sectionflags	@""
	.align	16


//--------------------- .nv.shared._ZN7cutlass13device_kernelIN5flash19enable_sm80_to_sm89INS1_16FlashAttnBwdSm80INS1_25CollectiveMainloopBwdSm80ILi2ELi1EN4cute5tupleIJNS5_1CILi64EEENS7_ILi128EEENS7_ILi96EEEEEENS_10bfloat16_tEfNS_4arch4Sm80ELb0ELb0ELb0ELb0ELb0ELb0ELb0ELb0ELi2ELi2ELi4ELi2ELb1EEENS1_24CollectiveEpilogueBwdGQAISB_fSE_Li256ELb0ELb0EEENS1_19SingleTileSchedulerILb0ELb0ELb0ELi128EEEEEEEEEvNT_6ParamsE --------------------------
	.section	.nv.shared._ZN7cutlass13device_kernelIN5flash19enable_sm80_to_sm89INS1_16FlashAttnBwdSm80INS1_25CollectiveMainloopBwdSm80ILi2ELi1EN4cute5tupleIJNS5_1CILi64EEENS7_ILi128EEENS7_ILi96EEEEEENS_10bfloat16_tEfNS_4arch4Sm80ELb0ELb0ELb0ELb0ELb0ELb0ELb0ELb0ELi2ELi2ELi4ELi2ELb1EEENS1_24CollectiveEpilogueBwdGQAISB_fSE_Li256ELb0ELb0EEENS1_19SingleTileSchedulerILb0ELb0ELb0ELi128EEEEEEEEEvNT_6ParamsE,"aw",@nobits
	.sectionflags	@""
	.align	16


//--------------------- .nv.shared._ZN7cutlass13device_kernelIN5flash19enable_sm80_to_sm89INS1_16FlashAttnBwdSm80INS1_25CollectiveMainloopBwdSm80ILi2ELi1EN4cute5tupleIJNS5_1CILi64EEENS7_ILi128EEENS7_ILi96EEEEEENS_10bfloat16_tEfNS_4arch4Sm80ELb0ELb0ELb0ELb0ELb1ELb0ELb0ELb0ELi2ELi2ELi4ELi2ELb1EEENS1_24CollectiveEpilogueBwdGQAISB_fSE_Li256ELb0ELb1EEENS1_19SingleTileSchedulerILb0ELb0ELb0ELi128EEEEEEEEEvNT_6ParamsE --------------------------
	.section	.nv.shared._ZN7cutlass13device_kernelIN5flash19enable_sm80_to_sm89INS1_16FlashAttnBwdSm80INS1_25CollectiveMainloopBwdSm80ILi2ELi1EN4cute5tupleIJNS5_1CILi64EEENS7_ILi128EEENS7_ILi96EEEEEENS_10bfloat16_tEfNS_4arch4Sm80ELb0ELb0ELb0ELb0ELb1ELb0ELb0ELb0ELi2ELi2ELi4ELi2ELb1EEENS1_24CollectiveEpilogueBwdGQAISB_fSE_Li256ELb0ELb1EEENS1_19SingleTileSchedulerILb0ELb0ELb0ELi128EEEEEEEEEvNT_6ParamsE,"aw",@nobits
	.sectionflags	@""
	.align	16


//--------------------- .nv.shared._ZN7cutlass13device_kernelIN5flash19enable_sm80_to_sm89INS1_16FlashAttnBwdSm80INS1_25CollectiveMainloopBwdSm80ILi2ELi1EN4cute5tupleIJNS5_1CILi64EEENS7_ILi128EEENS7_ILi96EEEEEENS_10bfloat16_tEfNS_4arch4Sm80ELb0ELb0ELb0ELb1ELb0ELb0ELb0ELb0ELi2ELi2ELi4ELi2ELb1EEENS1_21CollectiveEpilogueBwdISB_SC_SE_Li256ELb1ELb0ELi2EEENS1_19SingleTileSchedulerILb1ELb0ELb0ELi128EEEEEEEEEvNT_6ParamsE --------------------------
	.section	.nv.shared._ZN7cutlass13device_kernelIN5flash19enable_sm80_to_sm89INS1_16FlashAttnBwdSm80INS1_25CollectiveMainloopBwdSm80ILi2ELi1EN4cute5tupleIJNS5_1CILi64EEENS7_ILi128EEENS7_ILi96EEEEEENS_10bfloat16_tEfNS_4arch4Sm80ELb0ELb0ELb0ELb1ELb0ELb0ELb0ELb0ELi2ELi2ELi4ELi2ELb1EEENS1_21CollectiveEpilogueBwdISB_SC_SE_Li256ELb1ELb0ELi2EEENS1_19SingleTileSchedulerILb1ELb0ELb0ELi128EEEEEEEEEvNT_6ParamsE,"aw",@nobits
	.sectionflags	@""
	.align	16


//--------------------- .nv.shared._ZN7cutlass13device_kernelIN5flash19enable_sm80_to_sm89INS1_16FlashAttnBwdSm80INS1_25CollectiveMainloopBwdSm80ILi2ELi1EN4cute5tupleIJNS5_1CILi64EEENS7_ILi128EEENS7_ILi96EEEEEENS_10bfloat16_tEfNS_4arch4Sm80ELb0ELb0ELb0ELb1ELb1ELb0ELb0ELb0ELi2ELi2ELi4ELi2ELb1EEENS1_21CollectiveEpilogueBwdISB_SC_SE_Li256ELb1ELb0ELi2EEENS1_19SingleTileSchedulerILb1ELb0ELb0ELi128EEEEEEEEEvNT_6ParamsE --------------------------
	.section	.nv.shared._ZN7cutlass13device_kernelIN5flash19enable_sm80_to_sm89INS1_16FlashAttnBwdSm80INS1_25CollectiveMainloopBwdSm80ILi2ELi1EN4cute5tupleIJNS5_1CILi64EEENS7_ILi128EEENS7_ILi96EEEEEENS_10bfloat16_tEfNS_4arch4Sm80ELb0ELb0ELb0ELb1ELb1ELb0ELb0ELb0ELi2ELi2ELi4ELi2ELb1EEENS1_21CollectiveEpilogueBwdISB_SC_SE_Li256ELb1ELb0ELi2EEENS1_19SingleTileSchedulerILb1ELb0ELb0ELi128EEEEEEEEEvNT_6ParamsE,"aw",@nobits
	.sectionflags	@""
	.align	16


//--------------------- .nv.shared._ZN7cutlass13device_kernelIN5flash19enable_sm80_to_sm89INS1_16FlashAttnBwdSm80INS1_25CollectiveMainloopBwdSm80ILi2ELi1EN4cute5tupleIJNS5_1CILi64EEENS7_ILi128EEENS7_ILi96EEEEEENS_10bfloat16_tEfNS_4arch4Sm80ELb0ELb0ELb0ELb1ELb0ELb0ELb0ELb0ELi2ELi2ELi4ELi2ELb1EEENS1_24CollectiveEpilogueBwdGQAISB_fSE_Li256ELb1ELb0EEENS1_19SingleTileSchedulerILb1ELb0ELb0ELi128EEEEEEEEEvNT_6ParamsE --------------------------
	.section	.nv.shared._ZN7cutlass13device_kernelIN5flash19enable_sm80_to_sm89INS1_16FlashAttnBwdSm80INS1_25CollectiveMainloopBwdSm80ILi2ELi1EN4cute5tupleIJNS5_1CILi64EEENS7_ILi128EEENS7_ILi96EEEEEENS_10bfloat16_tEfNS_4arch4Sm80ELb0ELb0ELb0ELb1ELb0ELb0ELb0ELb0ELi2ELi2ELi4ELi2ELb1EEENS1_24CollectiveEpilogueBwdGQAISB_fSE_Li256ELb1ELb0EEENS1_19SingleTileSchedulerILb1ELb0ELb0ELi128EEEEEEEEEvNT_6ParamsE,"aw",@nobits
	.sectionflags	@""
	.align	16


//--------------------- .nv.shared._ZN7cutlass13device_kernelIN5flash19enable_sm80_to_sm89INS1_16FlashAttnBwdSm80INS1_25CollectiveMainloopBwdSm80ILi2ELi1EN4cute5tupleIJNS5_1CILi64EEENS7_ILi128EEENS7_ILi96EEEEEENS_10bfloat16_tEfNS_4arch4Sm80ELb0ELb0ELb0ELb1ELb1ELb0ELb0ELb0ELi2ELi2ELi4ELi2ELb1EEENS1_24CollectiveEpilogueBwdGQAISB_fSE_Li256ELb1ELb1EEENS1_19SingleTileSchedulerILb1ELb0ELb0ELi128EEEEEEEEEvNT_6ParamsE --------------------------
	.section	.nv.shared._ZN7cutlass13device_kernelIN5flash19enable_sm80_to_sm89INS1_16FlashAttnBwdSm80INS1_25CollectiveMainloopBwdSm80ILi2ELi1EN4cute5tupleIJNS5_1CILi64EEENS7_ILi128EEENS7_ILi96EEEEEENS_10bfloat16_tEfNS_4arch4Sm80ELb0ELb0ELb0ELb1ELb1ELb0ELb0ELb0ELi2ELi2ELi4ELi2ELb1EEENS1_24CollectiveEpilogueBwdGQAISB_fSE_Li256ELb1ELb1EEENS1_19SingleTileSchedulerILb1ELb0ELb0ELi128EEEEEEEEEvNT_6ParamsE,"aw",@nobits
	.sectionflags	@""
	.align	16


//--------------------- .nv.shared._ZN7cutlass13device_kernelIN5flash19enable_sm80_to_sm89INS1_16FlashAttnBwdSm80INS1_25CollectiveMainloopBwdSm80ILi2ELi1EN4cute5tupleIJNS5_1CILi64EEENS7_ILi128EEENS7_ILi96EEEEEENS_10bfloat16_tEfNS_4arch4Sm80ELb0ELb1ELb0ELb0ELb0ELb0ELb0ELb0ELi2ELi2ELi4ELi2ELb1EEENS1_21CollectiveEpilogueBwdISB_SC_SE_Li256ELb0ELb0ELi2EEENS1_19SingleTileSchedulerILb0ELb0ELb0ELi128EEEEEEEEEvNT_6ParamsE --------------------------
	.section	.nv.shared._ZN7cutlass13device_kernelIN5flash19enable_sm80_to_sm89INS1_16FlashAttnBwdSm80INS1_25CollectiveMainloopBwdSm80ILi2ELi1EN4cute5tupleIJNS5_1CILi64EEENS7_ILi128EEENS7_ILi96EEEEEENS_10bfloat16_tEfNS_4arch4Sm80ELb0ELb1ELb0ELb0ELb0ELb0ELb0ELb0ELi2ELi2ELi4ELi2ELb1EEENS1_21CollectiveEpilogueBwdISB_SC_SE_Li256ELb0ELb0ELi2EEENS1_19SingleTileSchedulerILb0ELb0ELb0ELi128EEEEEEEEEvNT_6ParamsE,"aw",@nobits
	.sectionflags	@""
	.align	16


//--------------------- .nv.shared._ZN7cutlass13device_kernelIN5flash19enable_sm80_to_sm89INS1_16FlashAttnBwdSm80INS1_25CollectiveMainloopBwdSm80ILi2ELi1EN4cute5tupleIJNS5_1CILi64EEENS7_ILi128EEENS7_ILi96EEEEEENS_10bfloat16_tEfNS_4arch4Sm80ELb0ELb1ELb0ELb0ELb1ELb0ELb0ELb0ELi2ELi2ELi4ELi2ELb1EEENS1_21CollectiveEpilogueBwdISB_SC_SE_Li256ELb0ELb0ELi2EEENS1_19SingleTileSchedulerILb0ELb0ELb0ELi128EEEEEEEEEvNT_6ParamsE --------------------------
	.section	.nv.shared._ZN7cutlass13device_kernelIN5flash19enable_sm80_to_sm89INS1_16FlashAttnBwdSm80INS1_25CollectiveMainloopBwdSm80ILi2ELi1EN4cute5tupleIJNS5_1CILi64EEENS7_ILi128EEENS7_ILi96EEEEEENS_10bfloat16_tEfNS_4arch4Sm80ELb0ELb1ELb0ELb0ELb1ELb0ELb0ELb0ELi2ELi2ELi4ELi2ELb1EEENS1_21CollectiveEpilogueBwdISB_SC_SE_Li256ELb0ELb0ELi2EEENS1_19SingleTileSchedulerILb0ELb0ELb0ELi128EEEEEEEEEvNT_6ParamsE,"aw",@nobits
	.sectionflags	@""
	.align	16


//--------------------- .nv.shared._ZN7cutlass13device_kernelIN5flash19enable_sm80_to_sm89INS1_16FlashAttnBwdSm80INS1_25CollectiveMainloopBwdSm80ILi2ELi1EN4cute5tupleIJNS5_1CILi64EEENS7_ILi128EEENS7_ILi96EEEEEENS_10bfloat16_tEfNS_4arch4Sm80ELb0ELb1ELb0ELb0ELb0ELb0ELb0ELb0ELi2ELi2ELi4ELi2ELb1EEENS1_24CollectiveEpilogueBwdGQAISB_fSE_Li256ELb0ELb0EEENS1_19SingleTileSchedulerILb0ELb0ELb0ELi128EEEEEEEEEvNT_6ParamsE --------------------------
	.section	.nv.shared._ZN7cutlass13device_kernelIN5flash19enable_sm80_to_sm89INS1_16FlashAttnBwdSm80INS1_25CollectiveMainloopBwdSm80ILi2ELi1EN4cute5tupleIJNS5_1CILi64EEENS7_ILi128EEENS7_ILi96EEEEEENS_10bfloat16_tEfNS_4arch4Sm80ELb0ELb1ELb0ELb0ELb0ELb0ELb0ELb0ELi2ELi2ELi4ELi2ELb1EEENS1_24CollectiveEpilogueBwdGQAISB_fSE_Li256ELb0ELb0EEENS1_19SingleTileSchedulerILb0ELb0ELb0ELi128EEEEEEEEEvNT_6ParamsE,"aw",@nobits
	.sectionflags	@""
	.align	16


//--------------------- .nv.shared._ZN7cutlass13device_kernelIN5flash19enable_sm80_to_sm89INS1_16FlashAttnBwdSm80INS1_25CollectiveMainloopBwdSm80ILi2ELi1EN4cute5tupleIJNS5_1CILi64EEENS7_ILi128EEENS7_ILi96EEEEEENS_10bfloat16_tEfNS_4arch4Sm80ELb0ELb1ELb0ELb0ELb1ELb0ELb0ELb0ELi2ELi2ELi4ELi2ELb1EEENS1_24CollectiveEpilogueBwdGQAISB_fSE_Li256ELb0ELb1EEENS1_19SingleTileSchedulerILb0ELb0ELb0ELi128EEEEEEEEEvNT_6ParamsE --------------------------
	.section	.nv.shared._ZN7cutlass13device_kernelIN5flash19enable_sm80_to_sm89INS1_16FlashAttnBwdSm80INS1_25CollectiveMainloopBwdSm80ILi2ELi1EN4cute5tupleIJNS5_1CILi64EEENS7_ILi128EEENS7_ILi96EEEEEENS_10bfloat16_tEfNS_4arch4Sm80ELb0ELb1ELb0ELb0ELb1ELb0ELb0ELb0ELi2ELi2ELi4ELi2ELb1EEENS1_24CollectiveEpilogueBwdGQAISB_fSE_Li256ELb0ELb1EEENS1_19SingleTileSchedulerILb0ELb0ELb0ELi128EEEEEEEEEvNT_6ParamsE,"aw",@nobits
	.sectionflags	@""
	.align	16


//--------------------- .nv.shared._ZN7cutlass13device_kernelIN5flash19enable_sm80_to_sm89INS1_16FlashAttnBwdSm80INS1_25CollectiveMainloopBwdSm80ILi2ELi1EN4cute5tupleIJNS5_1CILi64EEENS7_ILi128EEENS7_ILi96EEEEEENS_10bfloat16_tEfNS_4arch4Sm80ELb0ELb1ELb0ELb1ELb0ELb0ELb0ELb0ELi2ELi2ELi4ELi2ELb1EEENS1_21CollectiveEpilogueBwdISB_SC_SE_Li256ELb1ELb0ELi2EEENS1_19SingleTileSchedulerILb1ELb0ELb0ELi128EEEEEEEEEvNT_6ParamsE --------------------------
	.section	.nv.shared._ZN7cutlass13device_kernelIN5flash19enable_sm80_to_sm89INS1_16FlashAttnBwdSm80INS1_25CollectiveMainloopBwdSm80ILi2ELi1EN4cute5tupleIJNS5_1CILi64EEENS7_ILi128EEENS7_ILi96EEEEEENS_10bfloat16_tEfNS_4arch4Sm80ELb0ELb1ELb0ELb1ELb0ELb0ELb0ELb0ELi2ELi2ELi4ELi2ELb1EEENS1_21CollectiveEpilogueBwdISB_SC_SE_Li256ELb1ELb0ELi2EEENS1_19SingleTileSchedulerILb1ELb0ELb0ELi128EEEEEEEEEvNT_6ParamsE,"aw",@nobits
	.sectionflags	@""
	.align	16


//--------------------- .nv.shared._ZN7cutlass13device_kernelIN5flash19enable_sm80_to_sm89INS1_16FlashAttnBwdSm80INS1_25CollectiveMainloopBwdSm80ILi2ELi1EN4cute5tupleIJNS5_1CILi64EEENS7_ILi128EEENS7_ILi96EEEEEENS_10bfloat16_tEfNS_4arch4Sm80ELb0ELb1ELb0ELb1ELb1ELb0ELb0ELb0ELi2ELi2ELi4ELi2ELb1EEENS1_21CollectiveEpilogueBwdISB_SC_SE_Li256ELb1ELb0ELi2EEENS1_19SingleTileSchedulerILb1ELb0ELb0ELi128EEEEEEEEEvNT_6ParamsE --------------------------
	.section	.nv.shared._ZN7cutlass13device_kernelIN5flash19enable_sm80_to_sm89INS1_16FlashAttnBwdSm80INS1_25CollectiveMainloopBwdSm80ILi2ELi1EN4cute5tupleIJNS5_1CILi64EEENS7_ILi128EEENS7_ILi96EEEEEENS_10bfloat16_tEfNS_4arch4Sm80ELb0ELb1ELb0ELb1ELb1ELb0ELb0ELb0ELi2ELi2ELi4ELi2ELb1EEENS1_21CollectiveEpilogueBwdISB_SC_SE_Li256ELb1ELb0ELi2EEENS1_19SingleTileSchedulerILb1ELb0ELb0ELi128EEEEEEEEEvNT_6ParamsE,"aw",@nobits
	.sectionflags	@""
	.align	16


//--------------------- .nv.shared._ZN7cutlass13device_kernelIN5flash19enable_sm80_to_sm89INS1_16FlashAttnBwdSm80INS1_25CollectiveMainloopBwdSm80ILi2ELi1EN4cute5tupleIJNS5_1CILi64EEENS7_ILi128EEENS7_ILi96EEEEEENS_10bfloat16_tEfNS_4arch4Sm80ELb0ELb1ELb0ELb1ELb0ELb0ELb0ELb0ELi2ELi2ELi4ELi2ELb1EEENS1_24CollectiveEpilogueBwdGQAISB_fSE_Li256ELb1ELb0EEENS1_19SingleTileSchedulerILb1ELb0ELb0ELi128EEEEEEEEEvNT_6ParamsE --------------------------
	.section	.nv.shared._ZN7cutlass13device_kernelIN5flash19enable_sm80_to_sm89INS1_16FlashAttnBwdSm80INS1_25CollectiveMainloopBwdSm80ILi2ELi1EN4cute5tupleIJNS5_1CILi64EEENS7_ILi128EEENS7_ILi96EEEEEENS_10bfloat16_tEfNS_4arch4Sm80ELb0ELb1ELb0ELb1ELb0ELb0ELb0ELb0ELi2ELi2ELi4ELi2ELb1EEENS1_24CollectiveEpilogueBwdGQAISB_fSE_Li256ELb1ELb0EEENS1_19SingleTileSchedulerILb1ELb0ELb0ELi128EEEEEEEEEvNT_6ParamsE,"aw",@nobits
	.sectionflags	@""
	.align	16


//--------------------- .nv.shared._ZN7cutlass13device_kernelIN5flash19enable_sm80_to_sm89INS1_16FlashAttnBwdSm80INS1_25CollectiveMainloopBwdSm80ILi2ELi1EN4cute5tupleIJNS5_1CILi64EEENS7_ILi128EEENS7_ILi96EEEEEENS_10bfloat16_tEfNS_4arch4Sm80ELb0ELb1ELb0ELb1ELb1ELb0ELb0ELb0ELi2ELi2ELi4ELi2ELb1EEENS1_24CollectiveEpilogueBwdGQAISB_fSE_Li256ELb1ELb1EEENS1_19SingleTileSchedulerILb1ELb0ELb0ELi128EEEEEEEEEvNT_6ParamsE --------------------------
	.section	.nv.shared._ZN7cutlass13device_kernelIN5flash19enable_sm80_to_sm89INS1_16FlashAttnBwdSm80INS1_25CollectiveMainloopBwdSm80ILi2ELi1EN4cute5tupleIJNS5_1CILi64EEENS7_ILi128EEENS7_ILi96EEEEEENS_10bfloat16_tEfNS_4arch4Sm80ELb0ELb1ELb0ELb1ELb1ELb0ELb0ELb0ELi2ELi2ELi4ELi2ELb1EEENS1_24CollectiveEpilogueBwdGQAISB_fSE_Li256ELb1ELb1EEENS1_19SingleTileSchedulerILb1ELb0ELb0ELi128EEEEEEEEEvNT_6ParamsE,"aw",@nobits
	.sectionflags	@""
	.align	16


//--------------------- .nv.shared._ZN7cutlass13device_kernelIN5flash19enable_sm80_to_sm89INS1_16FlashAttnBwdSm80INS1_25CollectiveMainloopBwdSm80ILi2ELi1EN4cute5tupleIJNS5_1CILi64EEENS7_ILi128EEENS7_ILi96EEEEEENS_10bfloat16_tEfNS_4arch4Sm80ELb1ELb0ELb0ELb0ELb0ELb0ELb0ELb0ELi2ELi2ELi4ELi2ELb1EEENS1_21CollectiveEpilogueBwdISB_SC_SE_Li256ELb0ELb0ELi2EEENS1_25SingleTileBwdLPTSchedulerILb0ELi128ELb0EEEEEEEEEvNT_6ParamsE --------------------------
	.section	.nv.shared._ZN7cutlass13device_kernelIN5flash19enable_sm80_to_sm89INS1_16FlashAttnBwdSm80INS1_25CollectiveMainloopBwdSm80ILi2ELi1EN4cute5tupleIJNS5_1CILi64EEENS7_ILi128EEENS7_ILi96EEEEEENS_10bfloat16_tEfNS_4arch4Sm80ELb1ELb0ELb0ELb0ELb0ELb0ELb0ELb0ELi2ELi2ELi4ELi2ELb1EEENS1_21CollectiveEpilogueBwdISB_SC_SE_Li256ELb0ELb0ELi2EEENS1_25SingleTileBwdLPTSchedulerILb0ELi128ELb0EEEEEEEEEvNT_6ParamsE,"aw",@nobits
	.sectionflags	@""
	.align	16


//--------------------- .nv.shared._ZN7cutlass13device_kernelIN5flash19enable_sm80_to_sm89INS1_16FlashAttnBwdSm80INS1_25CollectiveMainloopBwdSm80ILi2ELi1EN4cute5tupleIJNS5_1CILi64EEENS7_ILi128EEENS7_ILi96EEEEEENS_10bfloat16_tEfNS_4arch4Sm80ELb1ELb0ELb0ELb0ELb1ELb0ELb0ELb0ELi2ELi2ELi4ELi2ELb1EEENS1_21CollectiveEpilogueBwdISB_SC_SE_Li256ELb0ELb0ELi2EEENS1_25SingleTileBwdLPTSchedulerILb0ELi128ELb1EEEEEEEEEvNT_6ParamsE --------------------------
	.section	.nv.shared._ZN7cutlass13device_kernelIN5flash19enable_sm80_to_sm89INS1_16FlashAttnBwdSm80INS1_25CollectiveMainloopBwdSm80ILi2ELi1EN4cute5tupleIJNS5_1CILi64EEENS7_ILi128EEENS7_ILi96EEEEEENS_10bfloat16_tEfNS_4arch4Sm80ELb1ELb0ELb0ELb0ELb1ELb0ELb0ELb0ELi2ELi2ELi4ELi2ELb1EEENS1_21CollectiveEpilogueBwdISB_SC_SE_Li256ELb0ELb0ELi2EEENS1_25SingleTileBwdLPTSchedulerILb0ELi128ELb1EEEEEEEEEvNT_6ParamsE,"aw",@nobits
	.sectionflags	@""
	.align	16


//--------------------- .nv.shared._ZN7cutlass13device_kernelIN5flash19enable_sm80_to_sm89INS1_16FlashAttnBwdSm80INS1_25CollectiveMainloopBwdSm80ILi2ELi1EN4cute5tupleIJNS5_1CILi64EEENS7_ILi128EEENS7_ILi96EEEEEENS_10bfloat16_tEfNS_4arch4Sm80ELb1ELb0ELb0ELb0ELb0ELb0ELb0ELb0ELi2ELi2ELi4ELi2ELb1EEENS1_24CollectiveEpilogueBwdGQAISB_fSE_Li256ELb0ELb0EEENS1_25SingleTileBwdLPTSchedulerILb0ELi128ELb0EEEEEEEEEvNT_6ParamsE --------------------------
	.section	.nv.shared._ZN7cutlass13device_kernelIN5flash19enable_sm80_to_sm89INS1_16FlashAttnBwdSm80INS1_25CollectiveMainloopBwdSm80ILi2ELi1EN4cute5tupleIJNS5_1CILi64EEENS7_ILi128EEENS7_ILi96EEEEEENS_10bfloat16_tEfNS_4arch4Sm80ELb1ELb0ELb0ELb0ELb0ELb0ELb0ELb0ELi2ELi2ELi4ELi2ELb1EEENS1_24CollectiveEpilogueBwdGQAISB_fSE_Li256ELb0ELb0EEENS1_25SingleTileBwdLPTSchedulerILb0ELi128ELb0EEEEEEEEEvNT_6ParamsE,"aw",@nobits
	.sectionflags	@""
	.align	16


//--------------------- .nv.shared._ZN7cutlass13device_kernelIN5flash19enable_sm80_to_sm89INS1_16FlashAttnBwdSm80INS1_25CollectiveMainloopBwdSm80ILi2ELi1EN4cute5tupleIJNS5_1CILi64EEENS7_ILi128EEENS7_ILi96EEEEEENS_10bfloat16_tEfNS_4arch4Sm80ELb1ELb0ELb0ELb0ELb1ELb0ELb0ELb0ELi2ELi2ELi4ELi2ELb1EEENS1_24CollectiveEpilogueBwdGQAISB_fSE_Li256ELb0ELb1EEENS1_25SingleTileBwdLPTSchedulerILb0ELi128ELb1EEEEEEEEEvNT_6ParamsE --------------------------
	.section	.nv.shared._ZN7cutlass13device_kernelIN5flash19enable_sm80_to_sm89INS1_16FlashAttnBwdSm80INS1_25CollectiveMainloopBwdSm80ILi2ELi1EN4cute5tupleIJNS5_1CILi64EEENS7_ILi128EEENS7_ILi96EEEEEENS_10bfloat16_tEfNS_4arch4Sm80ELb1ELb0ELb0ELb0ELb1ELb0ELb0ELb0ELi2ELi2ELi4ELi2ELb1EEENS1_24CollectiveEpilogueBwdGQAISB_fSE_Li256ELb0ELb1EEENS1_25SingleTileBwdLPTSchedulerILb0ELi128ELb1EEEEEEEEEvNT_6ParamsE,"aw",@nobits
	.sectionflags	@""
	.align	16


//--------------------- .nv.shared._ZN7cutlass13device_kernelIN5flash19enable_sm80_to_sm89INS1_16FlashAttnBwdSm80INS1_25CollectiveMainloopBwdSm80ILi2ELi1EN4cute5tupleIJNS5_1CILi64EEENS7_ILi128EEENS7_ILi96EEEEEENS_10bfloat16_tEfNS_4arch4Sm80ELb1ELb0ELb0ELb1ELb0ELb0ELb0ELb0ELi2ELi2ELi4ELi2ELb1EEENS1_21CollectiveEpilogueBwdISB_SC_SE_Li256ELb1ELb0ELi2EEENS1_25SingleTileBwdLPTSchedulerILb1ELi128ELb0EEEEEEEEEvNT_6ParamsE --------------------------
	.section	.nv.shared._ZN7cutlass13device_kernelIN5flash19enable_sm80_to_sm89INS1_16FlashAttnBwdSm80INS1_25CollectiveMainloopBwdSm80ILi2ELi1EN4cute5tupleIJNS5_1CILi64EEENS7_ILi128EEENS7_ILi96EEEEEENS_10bfloat16_tEfNS_4arch4Sm80ELb1ELb0ELb0ELb1ELb0ELb0ELb0ELb0ELi2ELi2ELi4ELi2ELb1EEENS1_21CollectiveEpilogueBwdISB_SC_SE_Li256ELb1ELb0ELi2EEENS1_25SingleTileBwdLPTSchedulerILb1ELi128ELb0EEEEEEEEEvNT_6ParamsE,"aw",@nobits
	.sectionflags	@""
	.align	16


//--------------------- .nv.shared._ZN7cutlass13device_kernelIN5flash19enable_sm80_to_sm89INS1_16FlashAttnBwdSm80INS1_25CollectiveMainloopBwdSm80ILi2ELi1EN4cute5tupleIJNS5_1CILi64EEENS7_ILi128EEENS7_ILi96EEEEEENS_10bfloat16_tEfNS_4arch4Sm80ELb1ELb0ELb0ELb1ELb1ELb0ELb0ELb0ELi2ELi2ELi4ELi2ELb1EEENS1_21CollectiveEpilogueBwdISB_SC_SE_Li256ELb1ELb0ELi2EEENS1_25SingleTileBwdLPTSchedulerILb1ELi128ELb1EEEEEEEEEvNT_6ParamsE --------------------------
	.section	.nv.shared._ZN7cutlass13device_kernelIN5flash19enable_sm80_to_sm89INS1_16FlashAttnBwdSm80INS1_25CollectiveMainloopBwdSm80ILi2ELi1EN4cute5tupleIJNS5_1CILi64EEENS7_ILi128EEENS7_ILi96EEEEEENS_10bfloat16_tEfNS_4arch4Sm80ELb1ELb0ELb0ELb1ELb1ELb0ELb0ELb0ELi2ELi2ELi4ELi2ELb1EEENS1_21CollectiveEpilogueBwdISB_SC_SE_Li256ELb1ELb0ELi2EEENS1_25SingleTileBwdLPTSchedulerILb1ELi128ELb1EEEEEEEEEvNT_6ParamsE,"aw",@nobits
	.sectionflags	@""
	.align	16


//--------------------- .nv.shared._ZN7cutlass13device_kernelIN5flash19enable_sm80_to_sm89INS1_16FlashAttnBwdSm80INS1_25CollectiveMainloopBwdSm80ILi2ELi1EN4cute5tupleIJNS5_1CILi64EEENS7_ILi128EEENS7_ILi96EEEEEENS_10bfloat16_tEfNS_4arch4Sm80ELb1ELb0ELb0ELb1ELb0ELb0ELb0ELb0ELi2ELi2ELi4ELi2ELb1EEENS1_24CollectiveEpilogueBwdGQAISB_fSE_Li256ELb1ELb0EEENS1_25SingleTileBwdLPTSchedulerILb1ELi128ELb0EEEEEEEEEvNT_6ParamsE --------------------------
	.section	.nv.shared._ZN7cutlass13device_kernelIN5flash19enable_sm80_to_sm89INS1_16FlashAttnBwdSm80INS1_25CollectiveMainloopBwdSm80ILi2ELi1EN4cute5tupleIJNS5_1CILi64EEENS7_ILi128EEENS7_ILi96EEEEEENS_10bfloat16_tEfNS_4arch4Sm80ELb1ELb0ELb0ELb1ELb0ELb0ELb0ELb0ELi2ELi2ELi4ELi2ELb1EEENS1_24CollectiveEpilogueBwdGQAISB_fSE_Li256ELb1ELb0EEENS1_25SingleTileBwdLPTSchedulerILb1ELi128ELb0EEEEEEEEEvNT_6ParamsE,"aw",@nobits
	.sectionflags	@""
	.align	16


//--------------------- .nv.shared._ZN7cutlass13device_kernelIN5flash19enable_sm80_to_sm89INS1_16FlashAttnBwdSm80INS1_25CollectiveMainloopBwdSm80ILi2ELi1EN4cute5tupleIJNS5_1CILi64EEENS7_ILi128EEENS7_ILi96EEEEEENS_10bfloat16_tEfNS_4arch4Sm80ELb1ELb0ELb0ELb1ELb1ELb0ELb0ELb0ELi2ELi2ELi4ELi2ELb1EEENS1_24CollectiveEpilogueBwdGQAISB_fSE_Li256ELb1ELb1EEENS1_25SingleTileBwdLPTSchedulerILb1ELi128ELb1EEEEEEEEEvNT_6ParamsE --------------------------
	.section	.nv.shared._ZN7cutlass13device_kernelIN5flash19enable_sm80_to_sm89INS1_16FlashAttnBwdSm80INS1_25CollectiveMainloopBwdSm80ILi2ELi1EN4cute5tupleIJNS5_1CILi64EEENS7_ILi128EEENS7_ILi96EEEEEENS_10bfloat16_tEfNS_4arch4Sm80ELb1ELb0ELb0ELb1ELb1ELb0ELb0ELb0ELi2ELi2ELi4ELi2ELb1EEENS1_24CollectiveEpilogueBwdGQAISB_fSE_Li256ELb1ELb1EEENS1_25SingleTileBwdLPTSchedulerILb1ELi128ELb1EEEEEEEEEvNT_6ParamsE,"aw",@nobits
	.sectionflags	@""
	.align	16


//--------------------- .nv.shared._ZN7cutlass13device_kernelIN5flash19enable_sm80_to_sm89INS1_16FlashAttnBwdSm80INS1_25CollectiveMainloopBwdSm80ILi2ELi2EN4cute5tupleIJNS5_1CILi64EEENS7_ILi128EEENS7_ILi96EEEEEENS_10bfloat16_tEfNS_4arch4Sm80ELb0ELb0ELb0ELb0ELb0ELb0ELb0ELb0ELi2ELi2ELi4ELi2ELb0EEENS1_21CollectiveEpilogueBwdISB_SC_SE_Li256ELb0ELb0ELi2EEENS1_19SingleTileSchedulerILb0ELb0ELb0ELi128EEEEEEEEEvNT_6ParamsE --------------------------
	.section	.nv.shared._ZN7cutlass13device_kernelIN5flash19enable_sm80_to_sm89INS1_16FlashAttnBwdSm80INS1_25CollectiveMainloopBwdSm80ILi2ELi2EN4cute5tupleIJNS5_1CILi64EEENS7_ILi128EEENS7_ILi96EEEEEENS_10bfloat16_tEfNS_4arch4Sm80ELb0ELb0ELb0ELb0ELb0ELb0ELb0ELb0ELi2ELi2ELi4ELi2ELb0EEENS1_21CollectiveEpilogueBwdISB_SC_SE_Li256ELb0ELb0ELi2EEENS1_19SingleTileSchedulerILb0ELb0ELb0ELi128EEEEEEEEEvNT_6ParamsE,"aw",@nobits
	.sectionflags	@""
	.align	16


//--------------------- .nv.shared._ZN7cutlass13device_kernelIN5flash19enable_sm80_to_sm89INS1_16FlashAttnBwdSm80INS1_25CollectiveMainloopBwdSm80ILi2ELi2EN4cute5tupleIJNS5_1CILi64EEENS7_ILi128EEENS7_ILi96EEEEEENS_10bfloat16_tEfNS_4arch4Sm80ELb0ELb0ELb0ELb0ELb1ELb0ELb0ELb0ELi2ELi2ELi4ELi2ELb0EEENS1_21CollectiveEpilogueBwdISB_SC_SE_Li256ELb0ELb0ELi2EEENS1_19SingleTileSchedulerILb0ELb0ELb0ELi128EEEEEEEEEvNT_6ParamsE --------------------------
	.section	.nv.shared._ZN7cutlass13device_kernelIN5flash19enable_sm80_to_sm89INS1_16FlashAttnBwdSm80INS1_25CollectiveMainloopBwdSm80ILi2ELi2EN4cute5tupleIJNS5_1CILi64EEENS7_ILi128EEENS7_ILi96EEEEEENS_10bfloat16_tEfNS_4arch4Sm80ELb0ELb0ELb0ELb0ELb1ELb0ELb0ELb0ELi2ELi2ELi4ELi2ELb0EEENS1_21CollectiveEpilogueBwdISB_SC_SE_Li256ELb0ELb0ELi2EEENS1_19SingleTileSchedulerILb0ELb0ELb0ELi128EEEEEEEEEvNT_6ParamsE,"aw",@nobits
	.sectionflags	@""
	.align	16


//--------------------- .nv.shared._ZN7cutlass13device_kernelIN5flash19enable_sm80_to_sm89INS1_16FlashAttnBwdSm80INS1_25CollectiveMainloopBwdSm80ILi2ELi2EN4cute5tupleIJNS5_1CILi64EEENS7_ILi128EEENS7_ILi96EEEEEENS_10bfloat16_tEfNS_4arch4Sm80ELb0ELb0ELb0ELb0ELb0ELb0ELb0ELb0ELi2ELi2ELi4ELi2ELb0EEENS1_24CollectiveEpilogueBwdGQAISB_fSE_Li256ELb0ELb0EEENS1_19SingleTileSchedulerILb0ELb0ELb0ELi128EEEEEEEEEvNT_6ParamsE --------------------------
	.section	.nv.shared._ZN7cutlass13device_kernelIN5flash19enable_sm80_to_sm89INS1_16FlashAttnBwdSm80INS1_25CollectiveMainloopBwdSm80ILi2ELi2EN4cute5tupleIJNS5_1CILi64EEENS7_ILi128EEENS7_ILi96EEEEEENS_10bfloat16_tEfNS_4arch4Sm80ELb0ELb0ELb0ELb0ELb0ELb0ELb0ELb0ELi2ELi2ELi4ELi2ELb0EEENS1_24CollectiveEpilogueBwdGQAISB_fSE_Li256ELb0ELb0EEENS1_19SingleTileSchedulerILb0ELb0ELb0ELi128EEEEEEEEEvNT_6ParamsE,"aw",@nobits
	.sectionflags	@""
	.align	16


//--------------------- .nv.shared._ZN7cutlass13device_kernelIN5flash19enable_sm80_to_sm89INS1_16FlashAttnBwdSm80INS1_25CollectiveMainloopBwdSm80ILi2ELi2EN4cute5tupleIJNS5_1CILi64EEENS7_ILi128EEENS7_ILi96EEEEEENS_10bfloat16_tEfNS_4arch4Sm80ELb0ELb0ELb0ELb0ELb1ELb0ELb0ELb0ELi2ELi2ELi4ELi2ELb0EEENS1_24CollectiveEpilogueBwdGQAISB_fSE_Li256ELb0ELb1EEENS1_19SingleTileSchedulerILb0ELb0ELb0ELi128EEEEEEEEEvNT_6ParamsE --------------------------
	.section	.nv.shared._ZN7cutlass13device_kernelIN5flash19enable_sm80_to_sm89INS1_16FlashAttnBwdSm80INS1_25CollectiveMainloopBwdSm80ILi2ELi2EN4cute5tupleIJNS5_1CILi64EEENS7_ILi128EEENS7_ILi96EEEEEENS_10bfloat16_tEfNS_4arch4Sm80ELb0ELb0ELb0ELb0ELb1ELb0ELb0ELb0ELi2ELi2ELi4ELi2ELb0EEENS1_24CollectiveEpilogueBwdGQAISB_fSE_Li256ELb0ELb1EEENS1_19SingleTileSchedulerILb0ELb0ELb0ELi128EEEEEEEEEvNT_6ParamsE,"aw",@nobits
	.sectionflags	@""
	.align	16


//--------------------- .nv.shared._ZN7cutlass13device_kernelIN5flash19enable_sm80_to_sm89INS1_16FlashAttnBwdSm80INS1_25CollectiveMainloopBwdSm80ILi2ELi2EN4cute5tupleIJNS5_1CILi64EEENS7_ILi128EEENS7_ILi96EEEEEENS_10bfloat16_tEfNS_4arch4Sm80ELb0ELb0ELb0ELb1ELb0ELb0ELb0ELb0ELi2ELi2ELi4ELi2ELb0EEENS1_21CollectiveEpilogueBwdISB_SC_SE_Li256ELb1ELb0ELi2EEENS1_19SingleTileSchedulerILb1ELb0ELb0ELi128EEEEEEEEEvNT_6ParamsE --------------------------
	.section	.nv.shared._ZN7cutlass13device_kernelIN5flash19enable_sm80_to_sm89INS1_16FlashAttnBwdSm80INS1_25CollectiveMainloopBwdSm80ILi2ELi2EN4cute5tupleIJNS5_1CILi64EEENS7_ILi128EEENS7_ILi96EEEEEENS_10bfloat16_tEfNS_4arch4Sm80ELb0ELb0ELb0ELb1ELb0ELb0ELb0ELb0ELi2ELi2ELi4ELi2ELb0EEENS1_21CollectiveEpilogueBwdISB_SC_SE_Li256ELb1ELb0ELi2EEENS1_19SingleTileSchedulerILb1ELb0ELb0ELi128EEEEEEEEEvNT_6ParamsE,"aw",@nobits
	.sectionflags	@""
	.align	16


//--------------------- .nv.shared._ZN7cutlass13device_kernelIN5flash19enable_sm80_to_sm89INS1_16FlashAttnBwdSm80INS1_25CollectiveMainloopBwdSm80ILi2ELi2EN4cute5tupleIJNS5_1CILi64EEENS7_ILi128EEENS7_ILi96EEEEEENS_10bfloat16_tEfNS_4arch4Sm80ELb0ELb0ELb0ELb1ELb1ELb0ELb0ELb0ELi2ELi2ELi4ELi2ELb0EEENS1_21CollectiveEpilogueBwdISB_SC_SE_Li256ELb1ELb0ELi2EEENS1_19SingleTileSchedulerILb1ELb0ELb0ELi128EEEEEEEEEvNT_6ParamsE --------------------------
	.section	.nv.shared._ZN7cutlass13device_kernelIN5flash19enable_sm80_to_sm89INS1_16FlashAttnBwdSm80INS1_25CollectiveMainloopBwdSm80ILi2ELi2EN4cute5tupleIJNS5_1CILi64EEENS7_ILi128EEENS7_ILi96EEEEEENS_10bfloat16_tEfNS_4arch4Sm80ELb0ELb0ELb0ELb1ELb1ELb0ELb0ELb0ELi2ELi2ELi4ELi2ELb0EEENS1_21CollectiveEpilogueBwdISB_SC_SE_Li256ELb1ELb0ELi2EEENS1_19SingleTileSchedulerILb1ELb0ELb0ELi128EEEEEEEEEvNT_6ParamsE,"aw",@nobits
	.sectionflags	@""
	.align	16


//--------------------- .nv.shared._ZN7cutlass13device_kernelIN5flash19enable_sm80_to_sm89INS1_16FlashAttnBwdSm80INS1_25CollectiveMainloopBwdSm80ILi2ELi2EN4cute5tupleIJNS5_1CILi64EEENS7_ILi128EEENS7_ILi96EEEEEENS_10bfloat16_tEfNS_4arch4Sm80ELb0ELb0ELb0ELb1ELb0ELb0ELb0ELb0ELi2ELi2ELi4ELi2ELb0EEENS1_24CollectiveEpilogueBwdGQAISB_fSE_Li256ELb1ELb0EEENS1_19SingleTileSchedulerILb1ELb0ELb0ELi128EEEEEEEEEvNT_6ParamsE --------------------------
	.section	.nv.shared._ZN7cutlass13device_kernelIN5flash19enable_sm80_to_sm89INS1_16FlashAttnBwdSm80INS1_25CollectiveMainloopBwdSm80ILi2ELi2EN4cute5tupleIJNS5_1CILi64EEENS7_ILi128EEENS7_ILi96EEEEEENS_10bfloat16_tEfNS_4arch4Sm80ELb0ELb0ELb0ELb1ELb0ELb0ELb0ELb0ELi2ELi2ELi4ELi2ELb0EEENS1_24CollectiveEpilogueBwdGQAISB_fSE_Li256ELb1ELb0EEENS1_19SingleTileSchedulerILb1ELb0ELb0ELi128EEEEEEEEEvNT_6ParamsE,"aw",@nobits
	.sectionflags	@""
	.align	16


//--------------------- .nv.shared._ZN7cutlass13device_kernelIN5flash19enable_sm80_to_sm89INS1_16FlashAttnBwdSm80INS1_25CollectiveMainloopBwdSm80ILi2ELi2EN4cute5tupleIJNS5_1CILi64EEENS7_ILi128EEENS7_ILi96EEEEEENS_10bfloat16_tEfNS_4arch4Sm80ELb0ELb0ELb0ELb1ELb1ELb0ELb0ELb0ELi2ELi2ELi4ELi2ELb0EEENS1_24CollectiveEpilogueBwdGQAISB_fSE_Li256ELb1ELb1EEENS1_19SingleTileSchedulerILb1ELb0ELb0ELi128EEEEEEEEEvNT_6ParamsE --------------------------
	.section	.nv.shared._ZN7cutlass13device_kernelIN5flash19enable_sm80_to_sm89INS1_16FlashAttnBwdSm80INS1_25CollectiveMainloopBwdSm80ILi2ELi2EN4cute5tupleIJNS5_1CILi64EEENS7_ILi128EEENS7_ILi96EEEEEENS_10bfloat16_tEfNS_4arch4Sm80ELb0ELb0ELb0ELb1ELb1ELb0ELb0ELb0ELi2ELi2ELi4ELi2ELb0EEENS1_24CollectiveEpilogueBwdGQAISB_fSE_Li256ELb1ELb1EEENS1_19SingleTileSchedulerILb1ELb0ELb0ELi128EEEEEEEEEvNT_6ParamsE,"aw",@nobits
	.sectionflags	@""
	.align	16


//--------------------- .nv.shared._ZN7cutlass13device_kernelIN5flash19enable_sm80_to_sm89INS1_16FlashAttnBwdSm80INS1_25CollectiveMainloopBwdSm80ILi2ELi2EN4cute5tupleIJNS5_1CILi64EEENS7_ILi128EEENS7_ILi96EEEEEENS_10bfloat16_tEfNS_4arch4Sm80ELb0ELb1ELb0ELb0ELb0ELb0ELb0ELb0ELi2ELi2ELi4ELi2ELb0EEENS1_21CollectiveEpilogueBwdISB_SC_SE_Li256ELb0ELb0ELi2EEENS1_19SingleTileSchedulerILb0ELb0ELb0ELi128EEEEEEEEEvNT_6ParamsE --------------------------
	.section	.nv.shared._ZN7cutlass13device_kernelIN5flash19enable_sm80_to_sm89INS1_16FlashAttnBwdSm80INS1_25CollectiveMainloopBwdSm80ILi2ELi2EN4cute5tupleIJNS5_1CILi64EEENS7_ILi128EEENS7_ILi96EEEEEENS_10bfloat16_tEfNS_4arch4Sm80ELb0ELb1ELb0ELb0ELb0ELb0ELb0ELb0ELi2ELi2ELi4ELi2ELb0EEENS1_21CollectiveEpilogueBwdISB_SC_SE_Li256ELb0ELb0ELi2EEENS1_19SingleTileSchedulerILb0ELb0ELb0ELi128EEEEEEEEEvNT_6ParamsE,"aw",@nobits
	.sectionflags	@""
	.align	16


//--------------------- .nv.shared._ZN7cutlass13device_kernelIN5flash19enable_sm80_to_sm89INS1_16FlashAttnBwdSm80INS1_25CollectiveMainloopBwdSm80ILi2ELi2EN4cute5tupleIJNS5_1CILi64EEENS7_ILi128EEENS7_ILi96EEEEEENS_10bfloat16_tEfNS_4arch4Sm80ELb0ELb1ELb0ELb0ELb1ELb0ELb0ELb0ELi2ELi2ELi4ELi2ELb0EEENS1_21CollectiveEpilogueBwdISB_SC_SE_Li256ELb0ELb0ELi2EEENS1_19SingleTileSchedulerILb0ELb0ELb0ELi128EEEEEEEEEvNT_6ParamsE --------------------------
	.section	.nv.shared._ZN7cutlass13device_kernelIN5flash19enable_sm80_to_sm89INS1_16FlashAttnBwdSm80INS1_25CollectiveMainloopBwdSm80ILi2ELi2EN4cute5tupleIJNS5_1CILi64EEENS7_ILi128EEENS7_ILi96EEEEEENS_10bfloat16_tEfNS_4arch4Sm80ELb0ELb1ELb0ELb0ELb1ELb0ELb0ELb0ELi2ELi2ELi4ELi2ELb0EEENS1_21CollectiveEpilogueBwdISB_SC_SE_Li256ELb0ELb0ELi2EEENS1_19SingleTileSchedulerILb0ELb0ELb0ELi128EEEEEEEEEvNT_6ParamsE,"aw",@nobits
	.sectionflags	@""
	.align	16


//--------------------- .nv.shared._ZN7cutlass13device_kernelIN5flash19enable_sm80_to_sm89INS1_16FlashAttnBwdSm80INS1_25CollectiveMainloopBwdSm80ILi2ELi2EN4cute5tupleIJNS5_1CILi64EEENS7_ILi128EEENS7_ILi96EEEEEENS_10bfloat16_tEfNS_4arch4Sm80ELb0ELb1ELb0ELb0ELb0ELb0ELb0ELb0ELi2ELi2ELi4ELi2ELb0EEENS1_24CollectiveEpilogueBwdGQAISB_fSE_Li256ELb0ELb0EEENS1_19SingleTileSchedulerILb0ELb0ELb0ELi128EEEEEEEEEvNT_6ParamsE --------------------------
	.section	.nv.shared._ZN7cutlass13device_kernelIN5flash19enable_sm80_to_sm89INS1_16FlashAttnBwdSm80INS1_25CollectiveMainloopBwdSm80ILi2ELi2EN4cute5tupleIJNS5_1CILi64EEENS7_ILi128EEENS7_ILi96EEEEEENS_10bfloat16_tEfNS_4arch4Sm80ELb0ELb1ELb0ELb0ELb0ELb0ELb0ELb0ELi2ELi2ELi4ELi2ELb0EEENS1_24CollectiveEpilogueBwdGQAISB_fSE_Li256ELb0ELb0EEENS1_19SingleTileSchedulerILb0ELb0ELb0ELi128EEEEEEEEEvNT_6ParamsE,"aw",@nobits
	.sectionflags	@""
	.align	16


//--------------------- .nv.shared._ZN7cutlass13device_kernelIN5flash19enable_sm80_to_sm89INS1_16FlashAttnBwdSm80INS1_25CollectiveMainloopBwdSm80ILi2ELi2EN4cute5tupleIJNS5_1CILi64EEENS7_ILi128EEENS7_ILi96EEEEEENS_10bfloat16_tEfNS_4arch4Sm80ELb0ELb1ELb0ELb0ELb1ELb0ELb0ELb0ELi2ELi2ELi4ELi2ELb0EEENS1_24CollectiveEpilogueBwdGQAISB_fSE_Li256ELb0ELb1EEENS1_19SingleTileSchedulerILb0ELb0ELb0ELi128EEEEEEEEEvNT_6ParamsE --------------------------
	.section	.nv.shared._ZN7cutlass13device_kernelIN5flash19enable_sm80_to_sm89INS1_16FlashAttnBwdSm80INS1_25CollectiveMainloopBwdSm80ILi2ELi2EN4cute5tupleIJNS5_1CILi64EEENS7_ILi128EEENS7_ILi96EEEEEENS_10bfloat16_tEfNS_4arch4Sm80ELb0ELb1ELb0ELb0ELb1ELb0ELb0ELb0ELi2ELi2ELi4ELi2ELb0EEENS1_24CollectiveEpilogueBwdGQAISB_fSE_Li256ELb0ELb1EEENS1_19SingleTileSchedulerILb0ELb0ELb0ELi128EEEEEEEEEvNT_6ParamsE,"aw",@nobits
	.sectionflags	@""
	.align	16


//--------------------- .nv.shared._ZN7cutlass13device_kernelIN5flash19enable_sm80_to_sm89INS1_16FlashAttnBwdSm80INS1_25CollectiveMainloopBwdSm80ILi2ELi2EN4cute5tupleIJNS5_1CILi64EEENS7_ILi128EEENS7_ILi96EEEEEENS_10bfloat16_tEfNS_4arch4Sm80ELb0ELb1ELb0ELb1ELb0ELb0ELb0ELb0ELi2ELi2ELi4ELi2ELb0EEENS1_21CollectiveEpilogueBwdISB_SC_SE_Li256ELb1ELb0ELi2EEENS1_19SingleTileSchedulerILb1ELb0ELb0ELi128EEEEEEEEEvNT_6ParamsE --------------------------
	.section	.nv.shared._ZN7cutlass13device_kernelIN5flash19enable_sm80_to_sm89INS1_16FlashAttnBwdSm80INS1_25CollectiveMainloopBwdSm80ILi2ELi2EN4cute5tupleIJNS5_1CILi64EEENS7_ILi128EEENS7_ILi96EEEEEENS_10bfloat16_tEfNS_4arch4Sm80ELb0ELb1ELb0ELb1ELb0ELb0ELb0ELb0ELi2ELi2ELi4ELi2ELb0EEENS1_21CollectiveEpilogueBwdISB_SC_SE_Li256ELb1ELb0ELi2EEENS1_19SingleTileSchedulerILb1ELb0ELb0ELi128EEEEEEEEEvNT_6ParamsE,"aw",@nobits
	.sectionflags	@""
	.align	16


//--------------------- .nv.shared._ZN7cutlass13device_kernelIN5flash19enable_sm80_to_sm89INS1_16FlashAttnBwdSm80INS1_25CollectiveMainloopBwdSm80ILi2ELi2EN4cute5tupleIJNS5_1CILi64EEENS7_ILi128EEENS7_ILi96EEEEEENS_10bfloat16_tEfNS_4arch4Sm80ELb0ELb1ELb0ELb1ELb1ELb0ELb0ELb0ELi2ELi2ELi4ELi2ELb0EEENS1_21CollectiveEpilogueBwdISB_SC_SE_Li256ELb1ELb0ELi2EEENS1_19SingleTileSchedulerILb1ELb0ELb0ELi128EEEEEEEEEvNT_6ParamsE --------------------------
	.section	.nv.shared._ZN7cutlass13device_kernelIN5flash19enable_sm80_to_sm89INS1_16FlashAttnBwdSm80INS1_25CollectiveMainloopBwdSm80ILi2ELi2EN4cute5tupleIJNS5_1CILi64EEENS7_ILi128EEENS7_ILi96EEEEEENS_10bfloat16_tEfNS_4arch4Sm80ELb0ELb1ELb0ELb1ELb1ELb0ELb0ELb0ELi2ELi2ELi4ELi2ELb0EEENS1_21CollectiveEpilogueBwdISB_SC_SE_Li256ELb1ELb0ELi2EEENS1_19SingleTileSchedulerILb1ELb0ELb0ELi128EEEEEEEEEvNT_6ParamsE,"aw",@nobits
	.sectionflags	@""
	.align	16


//--------------------- .nv.shared._ZN7cutlass13device_kernelIN5flash19enable_sm80_to_sm89INS1_16FlashAttnBwdSm80INS1_25CollectiveMainloopBwdSm80ILi2ELi2EN4cute5tupleIJNS5_1CILi64EEENS7_ILi128EEENS7_ILi96EEEEEENS_10bfloat16_tEfNS_4arch4Sm80ELb0ELb1ELb0ELb1ELb0ELb0ELb0ELb0ELi2ELi2ELi4ELi2ELb0EEENS1_24CollectiveEpilogueBwdGQAISB_fSE_Li256ELb1ELb0EEENS1_19SingleTileSchedulerILb1ELb0ELb0ELi128EEEEEEEEEvNT_6ParamsE --------------------------
	.section	.nv.shared._ZN7cutlass13device_kernelIN5flash19enable_sm80_to_sm89INS1_16FlashAttnBwdSm80INS1_25CollectiveMainloopBwdSm80ILi2ELi2EN4cute5tupleIJNS5_1CILi64EEENS7_ILi128EEENS7_ILi96EEEEEENS_10bfloat16_tEfNS_4arch4Sm80ELb0ELb1ELb0ELb1ELb0ELb0ELb0ELb0ELi2ELi2ELi4ELi2ELb0EEENS1_24CollectiveEpilogueBwdGQAISB_fSE_Li256ELb1ELb0EEENS1_19SingleTileSchedulerILb1ELb0ELb0ELi128EEEEEEEEEvNT_6ParamsE,"aw",@nobits
	.sectionflags	@""
	.align	16


//--------------------- .nv.shared._ZN7cutlass13device_kernelIN5flash19enable_sm80_to_sm89INS1_16FlashAttnBwdSm80INS1_25CollectiveMainloopBwdSm80ILi2ELi2EN4cute5tupleIJNS5_1CILi64EEENS7_ILi128EEENS7_ILi96EEEEEENS_10bfloat16_tEfNS_4arch4Sm80ELb0ELb1ELb0ELb1ELb1ELb0ELb0ELb0ELi2ELi2ELi4ELi2ELb0EEENS1_24CollectiveEpilogueBwdGQAISB_fSE_Li256ELb1ELb1EEENS1_19SingleTileSchedulerILb1ELb0ELb0ELi128EEEEEEEEEvNT_6ParamsE --------------------------
	.section	.nv.shared._ZN7cutlass13device_kernelIN5flash19enable_sm80_to_sm89INS1_16FlashAttnBwdSm80INS1_25CollectiveMainloopBwdSm80ILi2ELi2EN4cute5tupleIJNS5_1CILi64EEENS7_ILi128EEENS7_ILi96EEEEEENS_10bfloat16_tEfNS_4arch4Sm80ELb0ELb1ELb0ELb1ELb1ELb0ELb0ELb0ELi2ELi2ELi4ELi2ELb0EEENS1_24CollectiveEpilogueBwdGQAISB_fSE_Li256ELb1ELb1EEENS1_19SingleTileSchedulerILb1ELb0ELb0ELi128EEEEEEEEEvNT_6ParamsE,"aw",@nobits
	.sectionflags	@""
	.align	16


//--------------------- .nv.shared._ZN7cutlass13device_kernelIN5flash19enable_sm80_to_sm89INS1_16FlashAttnBwdSm80INS1_25CollectiveMainloopBwdSm80ILi2ELi2EN4cute5tupleIJNS5_1CILi64EEENS7_ILi128EEENS7_ILi96EEEEEENS_10bfloat16_tEfNS_4arch4Sm80ELb1ELb0ELb0ELb0ELb0ELb0ELb0ELb0ELi2ELi2ELi4ELi2ELb0EEENS1_21CollectiveEpilogueBwdISB_SC_SE_Li256ELb0ELb0ELi2EEENS1_25SingleTileBwdLPTSchedulerILb0ELi128ELb0EEEEEEEEEvNT_6ParamsE --------------------------
	.section	.nv.shared._ZN7cutlass13device_kernelIN5flash19enable_sm80_to_sm89INS1_16FlashAttnBwdSm80INS1_25CollectiveMainloopBwdSm80ILi2ELi2EN4cute5tupleIJNS5_1CILi64EEENS7_ILi128EEENS7_ILi96EEEEEENS_10bfloat16_tEfNS_4arch4Sm80ELb1ELb0ELb0ELb0ELb0ELb0ELb0ELb0ELi2ELi2ELi4ELi2ELb0EEENS1_21CollectiveEpilogueBwdISB_SC_SE_Li256ELb0ELb0ELi2EEENS1_25SingleTileBwdLPTSchedulerILb0ELi128ELb0EEEEEEEEEvNT_6ParamsE,"aw",@nobits
	.sectionflags	@""
	.align	16


//--------------------- .nv.shared._ZN7cutlass13device_kernelIN5flash19enable_sm80_to_sm89INS1_16FlashAttnBwdSm80INS1_25CollectiveMainloopBwdSm80ILi2ELi2EN4cute5tupleIJNS5_1CILi64EEENS7_ILi128EEENS7_ILi96EEEEEENS_10bfloat16_tEfNS_4arch4Sm80ELb1ELb0ELb0ELb0ELb1ELb0ELb0ELb0ELi2ELi2ELi4ELi2ELb0EEENS1_21CollectiveEpilogueBwdISB_SC_SE_Li256ELb0ELb0ELi2EEENS1_25SingleTileBwdLPTSchedulerILb0ELi128ELb1EEEEEEEEEvNT_6ParamsE --------------------------
	.section	.nv.shared._ZN7cutlass13device_kernelIN5flash19enable_sm80_to_sm89INS1_16FlashAttnBwdSm80INS1_25CollectiveMainloopBwdSm80ILi2ELi2EN4cute5tupleIJNS5_1CILi64EEENS7_ILi128EEENS7_ILi96EEEEEENS_10bfloat16_tEfNS_4arch4Sm80ELb1ELb0ELb0ELb0ELb1ELb0ELb0ELb0ELi2ELi2ELi4ELi2ELb0EEENS1_21CollectiveEpilogueBwdISB_SC_SE_Li256ELb0ELb0ELi2EEENS1_25SingleTileBwdLPTSchedulerILb0ELi128ELb1EEEEEEEEEvNT_6ParamsE,"aw",@nobits
	.sectionflags	@""
	.align	16


//--------------------- .nv.shared._ZN7cutlass13device_kernelIN5flash19enable_sm80_to_sm89INS1_16FlashAttnBwdSm80INS1_25CollectiveMainloopBwdSm80ILi2ELi2EN4cute5tupleIJNS5_1CILi64EEENS7_ILi128EEENS7_ILi96EEEEEENS_10bfloat16_tEfNS_4arch4Sm80ELb1ELb0ELb0ELb0ELb0ELb0ELb0ELb0ELi2ELi2ELi4ELi2ELb0EEENS1_24CollectiveEpilogueBwdGQAISB_fSE_Li256ELb0ELb0EEENS1_25SingleTileBwdLPTSchedulerILb0ELi128ELb0EEEEEEEEEvNT_6ParamsE --------------------------
	.section	.nv.shared._ZN7cutlass13device_kernelIN5flash19enable_sm80_to_sm89INS1_16FlashAttnBwdSm80INS1_25CollectiveMainloopBwdSm80ILi2ELi2EN4cute5tupleIJNS5_1CILi64EEENS7_ILi128EEENS7_ILi96EEEEEENS_10bfloat16_tEfNS_4arch4Sm80ELb1ELb0ELb0ELb0ELb0ELb0ELb0ELb0ELi2ELi2ELi4ELi2ELb0EEENS1_24CollectiveEpilogueBwdGQAISB_fSE_Li256ELb0ELb0EEENS1_25SingleTileBwdLPTSchedulerILb0ELi128ELb0EEEEEEEEEvNT_6ParamsE,"aw",@nobits
	.sectionflags	@""
	.align	16


//--------------------- .nv.shared._ZN7cutlass13device_kernelIN5flash19enable_sm80_to_sm89INS1_16FlashAttnBwdSm80INS1_25CollectiveMainloopBwdSm80ILi2ELi2EN4cute5tupleIJNS5_1CILi64EEENS7_ILi128EEENS7_ILi96EEEEEENS_10bfloat16_tEfNS_4arch4Sm80ELb1ELb0ELb0ELb0ELb1ELb0ELb0ELb0ELi2ELi2ELi4ELi2ELb0EEENS1_24CollectiveEpilogueBwdGQAISB_fSE_Li256ELb0ELb1EEENS1_25SingleTileBwdLPTSchedulerILb0ELi128ELb1EEEEEEEEEvNT_6ParamsE --------------------------
	.section	.nv.shared._ZN7cutlass13device_kernelIN5flash19enable_sm80_to_sm89INS1_16FlashAttnBwdSm80INS1_25CollectiveMainloopBwdSm80ILi2ELi2EN4cute5tupleIJNS5_1CILi64EEENS7_ILi128EEENS7_ILi96EEEEEENS_10bfloat16_tEfNS_4arch4Sm80ELb1ELb0ELb0ELb0ELb1ELb0ELb0ELb0ELi2ELi2ELi4ELi2ELb0EEENS1_24CollectiveEpilogueBwdGQAISB_fSE_Li256ELb0ELb1EEENS1_25SingleTileBwdLPTSchedulerILb0ELi128ELb1EEEEEEEEEvNT_6ParamsE,"aw",@nobits
	.sectionflags	@""
	.align	16


//--------------------- .nv.shared._ZN7cutlass13device_kernelIN5flash22FlashAttnBwdPreprocessIN4cute5tupleIJNS3_1CILi64EEENS5_ILi96EEEEEENS_10bfloat16_tEfNS_4arch4Sm80ELb1ELb0EEEEEvNT_6ParamsE --------------------------
	.section	.nv.shared._ZN7cutlass13device_kernelIN5flash22FlashAttnBwdPreprocessIN4cute5tupleIJNS3_1CILi64EEENS5_ILi96EEEEEENS_10bfloat16_tEfNS_4arch4Sm80ELb1ELb0EEEEEvNT_6ParamsE,"aw",@nobits
	.sectionflags	@""
	.align	16


//--------------------- .nv.shared._ZN7cutlass13device_kernelIN5flash19enable_sm80_to_sm89INS1_16FlashAttnBwdSm80INS1_25CollectiveMainloopBwdSm80ILi2ELi2EN4cute5tupleIJNS5_1CILi64EEENS7_ILi128EEENS7_ILi96EEEEEENS_10bfloat16_tEfNS_4arch4Sm80ELb1ELb0ELb0ELb1ELb0ELb0ELb0ELb0ELi2ELi2ELi4ELi2ELb0EEENS1_21CollectiveEpilogueBwdISB_SC_SE_Li256ELb1ELb0ELi2EEENS1_25SingleTileBwdLPTSchedulerILb1ELi128ELb0EEEEEEEEEvNT_6ParamsE --------------------------
	.section	.nv.shared._ZN7cutlass13device_kernelIN5flash19enable_sm80_to_sm89INS1_16FlashAttnBwdSm80INS1_25CollectiveMainloopBwdSm80ILi2ELi2EN4cute5tupleIJNS5_1CILi64EEENS7_ILi128EEENS7_ILi96EEEEEENS_10bfloat16_tEfNS_4arch4Sm80ELb1ELb0ELb0ELb1ELb0ELb0ELb0ELb0ELi2ELi2ELi4ELi2ELb0EEENS1_21CollectiveEpilogueBwdISB_SC_SE_Li256ELb1ELb0ELi2EEENS1_25SingleTileBwdLPTSchedulerILb1ELi128ELb0EEEEEEEEEvNT_6ParamsE,"aw",@nobits
	.sectionflags	@""
	.align	16


//--------------------- .nv.shared._ZN7cutlass13device_kernelIN5flash19enable_sm80_to_sm89INS1_16FlashAttnBwdSm80INS1_25CollectiveMainloopBwdSm80ILi2ELi2EN4cute5tupleIJNS5_1CILi64EEENS7_ILi128EEENS7_ILi96EEEEEENS_10bfloat16_tEfNS_4arch4Sm80ELb1ELb0ELb0ELb1ELb1ELb0ELb0ELb0ELi2ELi2ELi4ELi2ELb0EEENS1_21CollectiveEpilogueBwdISB_SC_SE_Li256ELb1ELb0ELi2EEENS1_25SingleTileBwdLPTSchedulerILb1ELi128ELb1EEEEEEEEEvNT_6ParamsE --------------------------
	.section	.nv.shared._ZN7cutlass13device_kernelIN5flash19enable_sm80_to_sm89INS1_16FlashAttnBwdSm80INS1_25CollectiveMainloopBwdSm80ILi2ELi2EN4cute5tupleIJNS5_1CILi64EEENS7_ILi128EEENS7_ILi96EEEEEENS_10bfloat16_tEfNS_4arch4Sm80ELb1ELb0ELb0ELb1ELb1ELb0ELb0ELb0ELi2ELi2ELi4ELi2ELb0EEENS1_21CollectiveEpilogueBwdISB_SC_SE_Li256ELb1ELb0ELi2EEENS1_25SingleTileBwdLPTSchedulerILb1ELi128ELb1EEEEEEEEEvNT_6ParamsE,"aw",@nobits
	.sectionflags	@""
	.align	16


//--------------------- .nv.shared._ZN7cutlass13device_kernelIN5flash19enable_sm80_to_sm89INS1_16FlashAttnBwdSm80INS1_25CollectiveMainloopBwdSm80ILi2ELi2EN4cute5tupleIJNS5_1CILi64EEENS7_ILi128EEENS7_ILi96EEEEEENS_10bfloat16_tEfNS_4arch4Sm80ELb1ELb0ELb0ELb1ELb0ELb0ELb0ELb0ELi2ELi2ELi4ELi2ELb0EEENS1_24CollectiveEpilogueBwdGQAISB_fSE_Li256ELb1ELb0EEENS1_25SingleTileBwdLPTSchedulerILb1ELi128ELb0EEEEEEEEEvNT_6ParamsE --------------------------
	.section	.nv.shared._ZN7cutlass13device_kernelIN5flash19enable_sm80_to_sm89INS1_16FlashAttnBwdSm80INS1_25CollectiveMainloopBwdSm80ILi2ELi2EN4cute5tupleIJNS5_1CILi64EEENS7_ILi128EEENS7_ILi96EEEEEENS_10bfloat16_tEfNS_4arch4Sm80ELb1ELb0ELb0ELb1ELb0ELb0ELb0ELb0ELi2ELi2ELi4ELi2ELb0EEENS1_24CollectiveEpilogueBwdGQAISB_fSE_Li256ELb1ELb0EEENS1_25SingleTileBwdLPTSchedulerILb1ELi128ELb0EEEEEEEEEvNT_6ParamsE,"aw",@nobits
	.sectionflags	@""
	.align	16


//--------------------- .nv.shared._ZN7cutlass13device_kernelIN5flash32FlashAttnBwdPostprocessConvertdQIN4cute5tupleIJNS3_1CILi128EEENS5_ILi96EEEEEENS_10bfloat16_tEfNS_4arch4Sm80ELi256ENS3_8TiledMMAINS3_8MMA_AtomIJNS3_30SM80_16x8x16_F32BF16BF16F32_TNEEEENS3_6LayoutINS4_IJNS5_ILi4EEENS5_ILi2EEENS5_ILi1EEEEEENS4_IJSJ_SH_NS5_ILi0EEEEEEEENS4_IJNS5_ILi64EEENS5_ILi32EEENS5_ILi16EEEEEEEELb0EEEEEvNT_6ParamsE --------------------------
	.section	.nv.shared._ZN7cutlass13device_kernelIN5flash32FlashAttnBwdPostprocessConvertdQIN4cute5tupleIJNS3_1CILi128EEENS5_ILi96EEEEEENS_10bfloat16_tEfNS_4arch4Sm80ELi256ENS3_8TiledMMAINS3_8MMA_AtomIJNS3_30SM80_16x8x16_F32BF16BF16F32_TNEEEENS3_6LayoutINS4_IJNS5_ILi4EEENS5_ILi2EEENS5_ILi1EEEEEENS4_IJSJ_SH_NS5_ILi0EEEEEEEENS4_IJNS5_ILi64EEENS5_ILi32EEENS5_ILi16EEEEEEEELb0EEEEEvNT_6ParamsE,"aw",@nobits
	.sectionflags	@""
	.align	16


//--------------------- .nv.shared._ZN7cutlass13device_kernelIN5flash32FlashAttnBwdPostprocessConvertdQIN4cute5tupleIJNS3_1CILi64EEENS5_ILi96EEEEEENS_10bfloat16_tEfNS_4arch4Sm80ELi256ENS3_8TiledMMAINS3_8MMA_AtomIJNS3_30SM80_16x8x16_F32BF16BF16F32_TNEEEENS3_6LayoutINS4_IJNS5_ILi2EEENS5_ILi4EEENS5_ILi1EEEEEENS4_IJSJ_SH_NS5_ILi0EEEEEEEENS4_IJNS5_ILi32EEESO_NS5_ILi16EEEEEEEELb0EEEEEvNT_6ParamsE --------------------------
	.section	.nv.shared._ZN7cutlass13device_kernelIN5flash32FlashAttnBwdPostprocessConvertdQIN4cute5tupleIJNS3_1CILi64EEENS5_ILi96EEEEEENS_10bfloat16_tEfNS_4arch4Sm80ELi256ENS3_8TiledMMAINS3_8MMA_AtomIJNS3_30SM80_16x8x16_F32BF16BF16F32_TNEEEENS3_6LayoutINS4_IJNS5_ILi2EEENS5_ILi4EEENS5_ILi1EEEEEENS4_IJSJ_SH_NS5_ILi0EEEEEEEENS4_IJNS5_ILi32EEESO_NS5_ILi16EEEEEEEELb0EEEEEvNT_6ParamsE,"aw",@nobits
	.sectionflags	@""
	.align	16


//--------------------- .nv.shared._ZN7cutlass13device_kernelIN5flash19enable_sm80_to_sm89INS1_16FlashAttnBwdSm80INS1_25CollectiveMainloopBwdSm80ILi2ELi2EN4cute5tupleIJNS5_1CILi64EEENS7_ILi128EEENS7_ILi96EEEEEENS_10bfloat16_tEfNS_4arch4Sm80ELb1ELb0ELb0ELb1ELb1ELb0ELb0ELb0ELi2ELi2ELi4ELi2ELb0EEENS1_24CollectiveEpilogueBwdGQAISB_fSE_Li256ELb1ELb1EEENS1_25SingleTileBwdLPTSchedulerILb1ELi128ELb1EEEEEEEEEvNT_6ParamsE --------------------------
	.section	.nv.shared._ZN7cutlass13device_kernelIN5flash19enable_sm80_to_sm89INS1_16FlashAttnBwdSm80INS1_25CollectiveMainloopBwdSm80ILi2ELi2EN4cute5tupleIJNS5_1CILi64EEENS7_ILi128EEENS7_ILi96EEEEEENS_10bfloat16_tEfNS_4arch4Sm80ELb1ELb0ELb0ELb1ELb1ELb0ELb0ELb0ELi2ELi2ELi4ELi2ELb0EEENS1_24CollectiveEpilogueBwdGQAISB_fSE_Li256ELb1ELb1EEENS1_25SingleTileBwdLPTSchedulerILb1ELi128ELb1EEEEEEEEEvNT_6ParamsE,"aw",@nobits
	.sectionflags	@""
	.align	16


//--------------------- .nv.shared._ZN7cutlass13device_kernelIN5flash22FlashAttnBwdPreprocessIN4cute5tupleIJNS3_1CILi64EEENS5_ILi96EEEEEENS_10bfloat16_tEfNS_4arch4Sm80ELb1ELb1EEEEEvNT_6ParamsE --------------------------
	.section	.nv.shared._ZN7cutlass13device_kernelIN5flash22FlashAttnBwdPreprocessIN4cute5tupleIJNS3_1CILi64EEENS5_ILi96EEEEEENS_10bfloat16_tEfNS_4arch4Sm80ELb1ELb1EEEEEvNT_6ParamsE,"aw",@nobits
	.sectionflags	@""
	.align	16
